	.target	sm_80

	.elftype	@"ET_EXEC"


//--------------------- .note.nv.tkinfo           --------------------------
	.section	.note.nv.tkinfo,"",@"SHT_NOTE"
	.sectionflags	@"SHF_NOTE_NV_TKINFO"
	.tkinfo
        /*0018*/ 	.word	0x00000002
        /*0030*/ 	.string	""
        /*0030*/ 	.string	"ptxas"
        /*0030*/ 	.string	"Cuda compilation tools, release 13.0, V13.0.88"
        /*0030*/ 	.string	"Build cuda_13.0.r13.0/compiler.36424714_0"
        /*0030*/ 	.string	"-arch sm_80 -m 64 "



//--------------------- .note.nv.cuinfo           --------------------------
	.section	.note.nv.cuinfo,"",@"SHT_NOTE"
	.sectionflags	@"SHF_NOTE_NV_CUINFO"
        /*0018*/ 	.short	0x0002
        /*001a*/ 	.short	0x0050
        /*001c*/ 	.short	0x0082
	.zero		2


//--------------------- .nv.info                  --------------------------
	.section	.nv.info,"",@"SHT_CUDA_INFO"
	.align	4


	//----- nvinfo : EIATTR_REGCOUNT
	.align		4
        /*0000*/ 	.byte	0x04, 0x2f
        /*0002*/ 	.short	(.L_12 - .L_11)
	.align		4
.L_11:
        /*0004*/ 	.word	index@(_ZN5flash25flash_bwd_dot_do_o_kernelILb1E23Flash_bwd_kernel_traitsILi256ELi64ELi64ELi8ELi4ELi2ELi2ELb0ELb0EN7cutlass6half_tE19Flash_kernel_traitsILi256ELi64ELi64ELi8ES3_EEEEvNS_16Flash_bwd_paramsE)
        /*0008*/ 	.word	0x00000053


	//----- nvinfo : EIATTR_FRAME_SIZE
	.align		4
.L_12:
        /*000c*/ 	.byte	0x04, 0x11
        /*000e*/ 	.short	(.L_14 - .L_13)
	.align		4
.L_13:
        /*0010*/ 	.word	index@(_ZN5flash25flash_bwd_dot_do_o_kernelILb1E23Flash_bwd_kernel_traitsILi256ELi64ELi64ELi8ELi4ELi2ELi2ELb0ELb0EN7cutlass6half_tE19Flash_kernel_traitsILi256ELi64ELi64ELi8ES3_EEEEvNS_16Flash_bwd_paramsE)
        /*0014*/ 	.word	0x00000000


	//----- nvinfo : EIATTR_REGCOUNT
	.align		4
.L_14:
        /*0018*/ 	.byte	0x04, 0x2f
        /*001a*/ 	.short	(.L_16 - .L_15)
	.align		4
.L_15:
        /*001c*/ 	.word	index@(_ZN5flash25flash_bwd_dot_do_o_kernelILb0E23Flash_bwd_kernel_traitsILi256ELi64ELi64ELi8ELi4ELi2ELi2ELb0ELb0EN7cutlass6half_tE19Flash_kernel_traitsILi256ELi64ELi64ELi8ES3_EEEEvNS_16Flash_bwd_paramsE)
        /*0020*/ 	.word	0x0000004e


	//----- nvinfo : EIATTR_FRAME_SIZE
	.align		4
.L_16:
        /*0024*/ 	.byte	0x04, 0x11
        /*0026*/ 	.short	(.L_18 - .L_17)
	.align		4
.L_17:
        /*0028*/ 	.word	index@(_ZN5flash25flash_bwd_dot_do_o_kernelILb0E23Flash_bwd_kernel_traitsILi256ELi64ELi64ELi8ELi4ELi2ELi2ELb0ELb0EN7cutlass6half_tE19Flash_kernel_traitsILi256ELi64ELi64ELi8ES3_EEEEvNS_16Flash_bwd_paramsE)
        /*002c*/ 	.word	0x00000000


	//----- nvinfo : EIATTR_REGCOUNT
	.align		4
.L_18:
        /*0030*/ 	.byte	0x04, 0x2f
        /*0032*/ 	.short	(.L_20 - .L_19)
	.align		4
.L_19:
        /*0034*/ 	.word	index@(_ZN5flash44flash_bwd_dq_dk_dv_loop_seqk_parallel_kernelI23Flash_bwd_kernel_traitsILi256ELi64ELi64ELi8ELi4ELi2ELi2ELb0ELb0EN7cutlass6half_tE19Flash_kernel_traitsILi256ELi64ELi64ELi8ES3_EELb0ELb0ELb1ELb1ELb0ELb0ELb1EEEvNS_16Flash_bwd_paramsE)
        /*0038*/ 	.word	0x000000ff


	//----- nvinfo : EIATTR_FRAME_SIZE
	.align		4
.L_20:
        /*003c*/ 	.byte	0x04, 0x11
        /*003e*/ 	.short	(.L_22 - .L_21)
	.align		4
.L_21:
        /*0040*/ 	.word	index@(_ZN5flash44flash_bwd_dq_dk_dv_loop_seqk_parallel_kernelI23Flash_bwd_kernel_traitsILi256ELi64ELi64ELi8ELi4ELi2ELi2ELb0ELb0EN7cutlass6half_tE19Flash_kernel_traitsILi256ELi64ELi64ELi8ES3_EELb0ELb0ELb1ELb1ELb0ELb0ELb1EEEvNS_16Flash_bwd_paramsE)
        /*0044*/ 	.word	0x00000010


	//----- nvinfo : EIATTR_REGCOUNT
	.align		4
.L_22:
        /*0048*/ 	.byte	0x04, 0x2f
        /*004a*/ 	.short	(.L_24 - .L_23)
	.align		4
.L_23:
        /*004c*/ 	.word	index@(_ZN5flash44flash_bwd_dq_dk_dv_loop_seqk_parallel_kernelI23Flash_bwd_kernel_traitsILi256ELi64ELi64ELi8ELi4ELi2ELi2ELb0ELb0EN7cutlass6half_tE19Flash_kernel_traitsILi256ELi64ELi64ELi8ES3_EELb1ELb0ELb1ELb1ELb0ELb0ELb0EEEvNS_16Flash_bwd_paramsE)
        /*0050*/ 	.word	0x000000ff


	//----- nvinfo : EIATTR_FRAME_SIZE
	.align		4
.L_24:
        /*0054*/ 	.byte	0x04, 0x11
        /*0056*/ 	.short	(.L_26 - .L_25)
	.align		4
.L_25:
        /*0058*/ 	.word	index@(_ZN5flash44flash_bwd_dq_dk_dv_loop_seqk_parallel_kernelI23Flash_bwd_kernel_traitsILi256ELi64ELi64ELi8ELi4ELi2ELi2ELb0ELb0EN7cutlass6half_tE19Flash_kernel_traitsILi256ELi64ELi64ELi8ES3_EELb1ELb0ELb1ELb1ELb0ELb0ELb0EEEvNS_16Flash_bwd_paramsE)
        /*005c*/ 	.word	0x00000030


	//----- nvinfo : EIATTR_REGCOUNT
	.align		4
.L_26:
        /*0060*/ 	.byte	0x04, 0x2f
        /*0062*/ 	.short	(.L_28 - .L_27)
	.align		4
.L_27:
        /*0064*/ 	.word	index@(_ZN5flash44flash_bwd_dq_dk_dv_loop_seqk_parallel_kernelI23Flash_bwd_kernel_traitsILi256ELi64ELi64ELi8ELi4ELi2ELi2ELb0ELb0EN7cutlass6half_tE19Flash_kernel_traitsILi256ELi64ELi64ELi8ES3_EELb0ELb0ELb1ELb0ELb0ELb1ELb1EEEvNS_16Flash_bwd_paramsE)
        /*0068*/ 	.word	0x000000ff


	//----- nvinfo : EIATTR_FRAME_SIZE
	.align		4
.L_28:
        /*006c*/ 	.byte	0x04, 0x11
        /*006e*/ 	.short	(.L_30 - .L_29)
	.align		4
.L_29:
        /*0070*/ 	.word	index@(_ZN5flash44flash_bwd_dq_dk_dv_loop_seqk_parallel_kernelI23Flash_bwd_kernel_traitsILi256ELi64ELi64ELi8ELi4ELi2ELi2ELb0ELb0EN7cutlass6half_tE19Flash_kernel_traitsILi256ELi64ELi64ELi8ES3_EELb0ELb0ELb1ELb0ELb0ELb1ELb1EEEvNS_16Flash_bwd_paramsE)
        /*0074*/ 	.word	0x00000010


	//----- nvinfo : EIATTR_REGCOUNT
	.align		4
.L_30:
        /*0078*/ 	.byte	0x04, 0x2f
        /*007a*/ 	.short	(.L_32 - .L_31)
	.align		4
.L_31:
        /*007c*/ 	.word	index@(_ZN5flash44flash_bwd_dq_dk_dv_loop_seqk_parallel_kernelI23Flash_bwd_kernel_traitsILi256ELi64ELi64ELi8ELi4ELi2ELi2ELb0ELb0EN7cutlass6half_tE19Flash_kernel_traitsILi256ELi64ELi64ELi8ES3_EELb1ELb0ELb1ELb0ELb0ELb1ELb0EEEvNS_16Flash_bwd_paramsE)
        /*0080*/ 	.word	0x000000ff


	//----- nvinfo : EIATTR_FRAME_SIZE
	.align		4
.L_32:
        /*0084*/ 	.byte	0x04, 0x11
        /*0086*/ 	.short	(.L_34 - .L_33)
	.align		4
.L_33:
        /*0088*/ 	.word	index@(_ZN5flash44flash_bwd_dq_dk_dv_loop_seqk_parallel_kernelI23Flash_bwd_kernel_traitsILi256ELi64ELi64ELi8ELi4ELi2ELi2ELb0ELb0EN7cutlass6half_tE19Flash_kernel_traitsILi256ELi64ELi64ELi8ES3_EELb1ELb0ELb1ELb0ELb0ELb1ELb0EEEvNS_16Flash_bwd_paramsE)
        /*008c*/ 	.word	0x00000008


	//----- nvinfo : EIATTR_REGCOUNT
	.align		4
.L_34:
        /*0090*/ 	.byte	0x04, 0x2f
        /*0092*/ 	.short	(.L_36 - .L_35)
	.align		4
.L_35:
        /*0094*/ 	.word	index@(_ZN5flash44flash_bwd_dq_dk_dv_loop_seqk_parallel_kernelI23Flash_bwd_kernel_traitsILi256ELi64ELi64ELi8ELi4ELi2ELi2ELb0ELb0EN7cutlass6half_tE19Flash_kernel_traitsILi256ELi64ELi64ELi8ES3_EELb0ELb0ELb0ELb1ELb0ELb0ELb1EEEvNS_16Flash_bwd_paramsE)
        /*0098*/ 	.word	0x000000ff


	//----- nvinfo : EIATTR_FRAME_SIZE
	.align		4
.L_36:
        /*009c*/ 	.byte	0x04, 0x11
        /*009e*/ 	.short	(.L_38 - .L_37)
	.align		4
.L_37:
        /*00a0*/ 	.word	index@(_ZN5flash44flash_bwd_dq_dk_dv_loop_seqk_parallel_kernelI23Flash_bwd_kernel_traitsILi256ELi64ELi64ELi8ELi4ELi2ELi2ELb0ELb0EN7cutlass6half_tE19Flash_kernel_traitsILi256ELi64ELi64ELi8ES3_EELb0ELb0ELb0ELb1ELb0ELb0ELb1EEEvNS_16Flash_bwd_paramsE)
        /*00a4*/ 	.word	0x00000060


	//----- nvinfo : EIATTR_REGCOUNT
	.align		4
.L_38:
        /*00a8*/ 	.byte	0x04, 0x2f
        /*00aa*/ 	.short	(.L_40 - .L_39)
	.align		4
.L_39:
        /*00ac*/ 	.word	index@(_ZN5flash44flash_bwd_dq_dk_dv_loop_seqk_parallel_kernelI23Flash_bwd_kernel_traitsILi256ELi64ELi64ELi8ELi4ELi2ELi2ELb0ELb0EN7cutlass6half_tE19Flash_kernel_traitsILi256ELi64ELi64ELi8ES3_EELb1ELb0ELb0ELb1ELb0ELb0ELb0EEEvNS_16Flash_bwd_paramsE)
        /*00b0*/ 	.word	0x000000ff


	//----- nvinfo : EIATTR_FRAME_SIZE
	.align		4
.L_40:
        /*00b4*/ 	.byte	0x04, 0x11
        /*00b6*/ 	.short	(.L_42 - .L_41)
	.align		4
.L_41:
        /*00b8*/ 	.word	index@(_ZN5flash44flash_bwd_dq_dk_dv_loop_seqk_parallel_kernelI23Flash_bwd_kernel_traitsILi256ELi64ELi64ELi8ELi4ELi2ELi2ELb0ELb0EN7cutlass6half_tE19Flash_kernel_traitsILi256ELi64ELi64ELi8ES3_EELb1ELb0ELb0ELb1ELb0ELb0ELb0EEEvNS_16Flash_bwd_paramsE)
        /*00bc*/ 	.word	0x00000078


	//----- nvinfo : EIATTR_REGCOUNT
	.align		4
.L_42:
        /*00c0*/ 	.byte	0x04, 0x2f
        /*00c2*/ 	.short	(.L_44 - .L_43)
	.align		4
.L_43:
        /*00c4*/ 	.word	index@(_ZN5flash44flash_bwd_dq_dk_dv_loop_seqk_parallel_kernelI23Flash_bwd_kernel_traitsILi256ELi64ELi64ELi8ELi4ELi2ELi2ELb0ELb0EN7cutlass6half_tE19Flash_kernel_traitsILi256ELi64ELi64ELi8ES3_EELb0ELb0ELb0ELb0ELb0ELb1ELb1EEEvNS_16Flash_bwd_paramsE)
        /*00c8*/ 	.word	0x000000ff


	//----- nvinfo : EIATTR_FRAME_SIZE
	.align		4
.L_44:
        /*00cc*/ 	.byte	0x04, 0x11
        /*00ce*/ 	.short	(.L_46 - .L_45)
	.align		4
.L_45:
        /*00d0*/ 	.word	index@(_ZN5flash44flash_bwd_dq_dk_dv_loop_seqk_parallel_kernelI23Flash_bwd_kernel_traitsILi256ELi64ELi64ELi8ELi4ELi2ELi2ELb0ELb0EN7cutlass6half_tE19Flash_kernel_traitsILi256ELi64ELi64ELi8ES3_EELb0ELb0ELb0ELb0ELb0ELb1ELb1EEEvNS_16Flash_bwd_paramsE)
        /*00d4*/ 	.word	0x00000058


	//----- nvinfo : EIATTR_REGCOUNT
	.align		4
.L_46:
        /*00d8*/ 	.byte	0x04, 0x2f
        /*00da*/ 	.short	(.L_48 - .L_47)
	.align		4
.L_47:
        /*00dc*/ 	.word	index@(_ZN5flash44flash_bwd_dq_dk_dv_loop_seqk_parallel_kernelI23Flash_bwd_kernel_traitsILi256ELi64ELi64ELi8ELi4ELi2ELi2ELb0ELb0EN7cutlass6half_tE19Flash_kernel_traitsILi256ELi64ELi64ELi8ES3_EELb1ELb0ELb0ELb0ELb0ELb1ELb0EEEvNS_16Flash_bwd_paramsE)
        /*00e0*/ 	.word	0x000000ff


	//----- nvinfo : EIATTR_FRAME_SIZE
	.align		4
.L_48:
        /*00e4*/ 	.byte	0x04, 0x11
        /*00e6*/ 	.short	(.L_50 - .L_49)
	.align		4
.L_49:
        /*00e8*/ 	.word	index@(_ZN5flash44flash_bwd_dq_dk_dv_loop_seqk_parallel_kernelI23Flash_bwd_kernel_traitsILi256ELi64ELi64ELi8ELi4ELi2ELi2ELb0ELb0EN7cutlass6half_tE19Flash_kernel_traitsILi256ELi64ELi64ELi8ES3_EELb1ELb0ELb0ELb0ELb0ELb1ELb0EEEvNS_16Flash_bwd_paramsE)
        /*00ec*/ 	.word	0x00000058


	//----- nvinfo : EIATTR_REGCOUNT
	.align		4
.L_50:
        /*00f0*/ 	.byte	0x04, 0x2f
        /*00f2*/ 	.short	(.L_52 - .L_51)
	.align		4
.L_51:
        /*00f4*/ 	.word	index@(_ZN5flash44flash_bwd_dq_dk_dv_loop_seqk_parallel_kernelI23Flash_bwd_kernel_traitsILi256ELi64ELi64ELi8ELi4ELi2ELi2ELb0ELb0EN7cutlass6half_tE19Flash_kernel_traitsILi256ELi64ELi64ELi8ES3_EELb0ELb0ELb1ELb0ELb0ELb0ELb1EEEvNS_16Flash_bwd_paramsE)
        /*00f8*/ 	.word	0x000000ff


	//----- nvinfo : EIATTR_FRAME_SIZE
	.align		4
.L_52:
        /*00fc*/ 	.byte	0x04, 0x11
        /*00fe*/ 	.short	(.L_54 - .L_53)
	.align		4
.L_53:
        /*0100*/ 	.word	index@(_ZN5flash44flash_bwd_dq_dk_dv_loop_seqk_parallel_kernelI23Flash_bwd_kernel_traitsILi256ELi64ELi64ELi8ELi4ELi2ELi2ELb0ELb0EN7cutlass6half_tE19Flash_kernel_traitsILi256ELi64ELi64ELi8ES3_EELb0ELb0ELb1ELb0ELb0ELb0ELb1EEEvNS_16Flash_bwd_paramsE)
        /*0104*/ 	.word	0x00000010


	//----- nvinfo : EIATTR_REGCOUNT
	.align		4
.L_54:
        /*0108*/ 	.byte	0x04, 0x2f
        /*010a*/ 	.short	(.L_56 - .L_55)
	.align		4
.L_55:
        /*010c*/ 	.word	index@(_ZN5flash44flash_bwd_dq_dk_dv_loop_seqk_parallel_kernelI23Flash_bwd_kernel_traitsILi256ELi64ELi64ELi8ELi4ELi2ELi2ELb0ELb0EN7cutlass6half_tE19Flash_kernel_traitsILi256ELi64ELi64ELi8ES3_EELb1ELb0ELb1ELb0ELb0ELb0ELb0EEEvNS_16Flash_bwd_paramsE)
        /*0110*/ 	.word	0x000000ff


	//----- nvinfo : EIATTR_FRAME_SIZE
	.align		4
.L_56:
        /*0114*/ 	.byte	0x04, 0x11
        /*0116*/ 	.short	(.L_58 - .L_57)
	.align		4
.L_57:
        /*0118*/ 	.word	index@(_ZN5flash44flash_bwd_dq_dk_dv_loop_seqk_parallel_kernelI23Flash_bwd_kernel_traitsILi256ELi64ELi64ELi8ELi4ELi2ELi2ELb0ELb0EN7cutlass6half_tE19Flash_kernel_traitsILi256ELi64ELi64ELi8ES3_EELb1ELb0ELb1ELb0ELb0ELb0ELb0EEEvNS_16Flash_bwd_paramsE)
        /*011c*/ 	.word	0x00000008


	//----- nvinfo : EIATTR_REGCOUNT
	.align		4
.L_58:
        /*0120*/ 	.byte	0x04, 0x2f
        /*0122*/ 	.short	(.L_60 - .L_59)
	.align		4
.L_59:
        /*0124*/ 	.word	index@(_ZN5flash44flash_bwd_dq_dk_dv_loop_seqk_parallel_kernelI23Flash_bwd_kernel_traitsILi256ELi64ELi64ELi8ELi4ELi2ELi2ELb0ELb0EN7cutlass6half_tE19Flash_kernel_traitsILi256ELi64ELi64ELi8ES3_EELb0ELb0ELb0ELb0ELb0ELb0ELb1EEEvNS_16Flash_bwd_paramsE)
        /*0128*/ 	.word	0x000000ff


	//----- nvinfo : EIATTR_FRAME_SIZE
	.align		4
.L_60:
        /*012c*/ 	.byte	0x04, 0x11
        /*012e*/ 	.short	(.L_62 - .L_61)
	.align		4
.L_61:
        /*0130*/ 	.word	index@(_ZN5flash44flash_bwd_dq_dk_dv_loop_seqk_parallel_kernelI23Flash_bwd_kernel_traitsILi256ELi64ELi64ELi8ELi4ELi2ELi2ELb0ELb0EN7cutlass6half_tE19Flash_kernel_traitsILi256ELi64ELi64ELi8ES3_EELb0ELb0ELb0ELb0ELb0ELb0ELb1EEEvNS_16Flash_bwd_paramsE)
        /*0134*/ 	.word	0x00000060


	//----- nvinfo : EIATTR_REGCOUNT
	.align		4
.L_62:
        /*0138*/ 	.byte	0x04, 0x2f
        /*013a*/ 	.short	(.L_64 - .L_63)
	.align		4
.L_63:
        /*013c*/ 	.word	index@(_ZN5flash44flash_bwd_dq_dk_dv_loop_seqk_parallel_kernelI23Flash_bwd_kernel_traitsILi256ELi64ELi64ELi8ELi4ELi2ELi2ELb0ELb0EN7cutlass6half_tE19Flash_kernel_traitsILi256ELi64ELi64ELi8ES3_EELb1ELb0ELb0ELb0ELb0ELb0ELb0EEEvNS_16Flash_bwd_paramsE)
        /*0140*/ 	.word	0x000000ff


	//----- nvinfo : EIATTR_FRAME_SIZE
	.align		4
.L_64:
        /*0144*/ 	.byte	0x04, 0x11
        /*0146*/ 	.short	(.L_66 - .L_65)
	.align		4
.L_65:
        /*0148*/ 	.word	index@(_ZN5flash44flash_bwd_dq_dk_dv_loop_seqk_parallel_kernelI23Flash_bwd_kernel_traitsILi256ELi64ELi64ELi8ELi4ELi2ELi2ELb0ELb0EN7cutlass6half_tE19Flash_kernel_traitsILi256ELi64ELi64ELi8ES3_EELb1ELb0ELb0ELb0ELb0ELb0ELb0EEEvNS_16Flash_bwd_paramsE)
        /*014c*/ 	.word	0x00000068


	//----- nvinfo : EIATTR_REGCOUNT
	.align		4
.L_66:
        /*0150*/ 	.byte	0x04, 0x2f
        /*0152*/ 	.short	(.L_68 - .L_67)
	.align		4
.L_67:
        /*0154*/ 	.word	index@(_ZN5flash27flash_bwd_convert_dq_kernelI23Flash_bwd_kernel_traitsILi256ELi64ELi64ELi8ELi4ELi2ELi2ELb0ELb0EN7cutlass6half_tE19Flash_kernel_traitsILi256ELi64ELi64ELi8ES3_EEEEvNS_16Flash_bwd_paramsEi)
        /*0158*/ 	.word	0x00000060


	//----- nvinfo : EIATTR_FRAME_SIZE
	.align		4
.L_68:
        /*015c*/ 	.byte	0x04, 0x11
        /*015e*/ 	.short	(.L_70 - .L_69)
	.align		4
.L_69:
        /*0160*/ 	.word	index@(_ZN5flash27flash_bwd_convert_dq_kernelI23Flash_bwd_kernel_traitsILi256ELi64ELi64ELi8ELi4ELi2ELi2ELb0ELb0EN7cutlass6half_tE19Flash_kernel_traitsILi256ELi64ELi64ELi8ES3_EEEEvNS_16Flash_bwd_paramsEi)
        /*0164*/ 	.word	0x00000000


	//----- nvinfo : EIATTR_REGCOUNT
	.align		4
.L_70:
        /*0168*/ 	.byte	0x04, 0x2f
        /*016a*/ 	.short	(.L_72 - .L_71)
	.align		4
.L_71:
        /*016c*/ 	.word	index@(_ZN5flash25flash_bwd_dot_do_o_kernelILb1E23Flash_bwd_kernel_traitsILi256ELi64ELi64ELi8ELi4ELi2ELi2ELb0ELb1EN7cutlass6half_tE19Flash_kernel_traitsILi256ELi64ELi64ELi8ES3_EEEEvNS_16Flash_bwd_paramsE)
        /*0170*/ 	.word	0x00000053


	//----- nvinfo : EIATTR_FRAME_SIZE
	.align		4
.L_72:
        /*0174*/ 	.byte	0x04, 0x11
        /*0176*/ 	.short	(.L_74 - .L_73)
	.align		4
.L_73:
        /*0178*/ 	.word	index@(_ZN5flash25flash_bwd_dot_do_o_kernelILb1E23Flash_bwd_kernel_traitsILi256ELi64ELi64ELi8ELi4ELi2ELi2ELb0ELb1EN7cutlass6half_tE19Flash_kernel_traitsILi256ELi64ELi64ELi8ES3_EEEEvNS_16Flash_bwd_paramsE)
        /*017c*/ 	.word	0x00000000


	//----- nvinfo : EIATTR_REGCOUNT
	.align		4
.L_74:
        /*0180*/ 	.byte	0x04, 0x2f
        /*0182*/ 	.short	(.L_76 - .L_75)
	.align		4
.L_75:
        /*0184*/ 	.word	index@(_ZN5flash25flash_bwd_dot_do_o_kernelILb0E23Flash_bwd_kernel_traitsILi256ELi64ELi64ELi8ELi4ELi2ELi2ELb0ELb1EN7cutlass6half_tE19Flash_kernel_traitsILi256ELi64ELi64ELi8ES3_EEEEvNS_16Flash_bwd_paramsE)
        /*0188*/ 	.word	0x0000004e


	//----- nvinfo : EIATTR_FRAME_SIZE
	.align		4
.L_76:
        /*018c*/ 	.byte	0x04, 0x11
        /*018e*/ 	.short	(.L_78 - .L_77)
	.align		4
.L_77:
        /*0190*/ 	.word	index@(_ZN5flash25flash_bwd_dot_do_o_kernelILb0E23Flash_bwd_kernel_traitsILi256ELi64ELi64ELi8ELi4ELi2ELi2ELb0ELb1EN7cutlass6half_tE19Flash_kernel_traitsILi256ELi64ELi64ELi8ES3_EEEEvNS_16Flash_bwd_paramsE)
        /*0194*/ 	.word	0x00000000


	//----- nvinfo : EIATTR_REGCOUNT
	.align		4
.L_78:
        /*0198*/ 	.byte	0x04, 0x2f
        /*019a*/ 	.short	(.L_80 - .L_79)
	.align		4
.L_79:
        /*019c*/ 	.word	index@(_ZN5flash44flash_bwd_dq_dk_dv_loop_seqk_parallel_kernelI23Flash_bwd_kernel_traitsILi256ELi64ELi64ELi8ELi4ELi2ELi2ELb0ELb1EN7cutlass6half_tE19Flash_kernel_traitsILi256ELi64ELi64ELi8ES3_EELb0ELb0ELb1ELb1ELb0ELb0ELb1EEEvNS_16Flash_bwd_paramsE)
        /*01a0*/ 	.word	0x000000ff


	//----- nvinfo : EIATTR_FRAME_SIZE
	.align		4
.L_80:
        /*01a4*/ 	.byte	0x04, 0x11
        /*01a6*/ 	.short	(.L_82 - .L_81)
	.align		4
.L_81:
        /*01a8*/ 	.word	index@(_ZN5flash44flash_bwd_dq_dk_dv_loop_seqk_parallel_kernelI23Flash_bwd_kernel_traitsILi256ELi64ELi64ELi8ELi4ELi2ELi2ELb0ELb1EN7cutlass6half_tE19Flash_kernel_traitsILi256ELi64ELi64ELi8ES3_EELb0ELb0ELb1ELb1ELb0ELb0ELb1EEEvNS_16Flash_bwd_paramsE)
        /*01ac*/ 	.word	0x00000000


	//----- nvinfo : EIATTR_REGCOUNT
	.align		4
.L_82:
        /*01b0*/ 	.byte	0x04, 0x2f
        /*01b2*/ 	.short	(.L_84 - .L_83)
	.align		4
.L_83:
        /*01b4*/ 	.word	index@(_ZN5flash44flash_bwd_dq_dk_dv_loop_seqk_parallel_kernelI23Flash_bwd_kernel_traitsILi256ELi64ELi64ELi8ELi4ELi2ELi2ELb0ELb1EN7cutlass6half_tE19Flash_kernel_traitsILi256ELi64ELi64ELi8ES3_EELb1ELb0ELb1ELb1ELb0ELb0ELb0EEEvNS_16Flash_bwd_paramsE)
        /*01b8*/ 	.word	0x000000ff


	//----- nvinfo : EIATTR_FRAME_SIZE
	.align		4
.L_84:
        /*01bc*/ 	.byte	0x04, 0x11
        /*01be*/ 	.short	(.L_86 - .L_85)
	.align		4
.L_85:
        /*01c0*/ 	.word	index@(_ZN5flash44flash_bwd_dq_dk_dv_loop_seqk_parallel_kernelI23Flash_bwd_kernel_traitsILi256ELi64ELi64ELi8ELi4ELi2ELi2ELb0ELb1EN7cutlass6half_tE19Flash_kernel_traitsILi256ELi64ELi64ELi8ES3_EELb1ELb0ELb1ELb1ELb0ELb0ELb0EEEvNS_16Flash_bwd_paramsE)
        /*01c4*/ 	.word	0x00000000


	//----- nvinfo : EIATTR_REGCOUNT
	.align		4
.L_86:
        /*01c8*/ 	.byte	0x04, 0x2f
        /*01ca*/ 	.short	(.L_88 - .L_87)
	.align		4
.L_87:
        /*01cc*/ 	.word	index@(_ZN5flash44flash_bwd_dq_dk_dv_loop_seqk_parallel_kernelI23Flash_bwd_kernel_traitsILi256ELi64ELi64ELi8ELi4ELi2ELi2ELb0ELb1EN7cutlass6half_tE19Flash_kernel_traitsILi256ELi64ELi64ELi8ES3_EELb0ELb0ELb1ELb0ELb0ELb1ELb1EEEvNS_16Flash_bwd_paramsE)
        /*01d0*/ 	.word	0x000000fe


	//----- nvinfo : EIATTR_FRAME_SIZE
	.align		4
.L_88:
        /*01d4*/ 	.byte	0x04, 0x11
        /*01d6*/ 	.short	(.L_90 - .L_89)
	.align		4
.L_89:
        /*01d8*/ 	.word	index@(_ZN5flash44flash_bwd_dq_dk_dv_loop_seqk_parallel_kernelI23Flash_bwd_kernel_traitsILi256ELi64ELi64ELi8ELi4ELi2ELi2ELb0ELb1EN7cutlass6half_tE19Flash_kernel_traitsILi256ELi64ELi64ELi8ES3_EELb0ELb0ELb1ELb0ELb0ELb1ELb1EEEvNS_16Flash_bwd_paramsE)
        /*01dc*/ 	.word	0x00000000


	//----- nvinfo : EIATTR_REGCOUNT
	.align		4
.L_90:
        /*01e0*/ 	.byte	0x04, 0x2f
        /*01e2*/ 	.short	(.L_92 - .L_91)
	.align		4
.L_91:
        /*01e4*/ 	.word	index@(_ZN5flash44flash_bwd_dq_dk_dv_loop_seqk_parallel_kernelI23Flash_bwd_kernel_traitsILi256ELi64ELi64ELi8ELi4ELi2ELi2ELb0ELb1EN7cutlass6half_tE19Flash_kernel_traitsILi256ELi64ELi64ELi8ES3_EELb1ELb0ELb1ELb0ELb0ELb1ELb0EEEvNS_16Flash_bwd_paramsE)
        /*01e8*/ 	.word	0x000000ff


	//----- nvinfo : EIATTR_FRAME_SIZE
	.align		4
.L_92:
        /*01ec*/ 	.byte	0x04, 0x11
        /*01ee*/ 	.short	(.L_94 - .L_93)
	.align		4
.L_93:
        /*01f0*/ 	.word	index@(_ZN5flash44flash_bwd_dq_dk_dv_loop_seqk_parallel_kernelI23Flash_bwd_kernel_traitsILi256ELi64ELi64ELi8ELi4ELi2ELi2ELb0ELb1EN7cutlass6half_tE19Flash_kernel_traitsILi256ELi64ELi64ELi8ES3_EELb1ELb0ELb1ELb0ELb0ELb1ELb0EEEvNS_16Flash_bwd_paramsE)
        /*01f4*/ 	.word	0x00000008


	//----- nvinfo : EIATTR_REGCOUNT
	.align		4
.L_94:
        /*01f8*/ 	.byte	0x04, 0x2f
        /*01fa*/ 	.short	(.L_96 - .L_95)
	.align		4
.L_95:
        /*01fc*/ 	.word	index@(_ZN5flash44flash_bwd_dq_dk_dv_loop_seqk_parallel_kernelI23Flash_bwd_kernel_traitsILi256ELi64ELi64ELi8ELi4ELi2ELi2ELb0ELb1EN7cutlass6half_tE19Flash_kernel_traitsILi256ELi64ELi64ELi8ES3_EELb0ELb0ELb0ELb1ELb0ELb0ELb1EEEvNS_16Flash_bwd_paramsE)
        /*0200*/ 	.word	0x000000ff


	//----- nvinfo : EIATTR_FRAME_SIZE
	.align		4
.L_96:
        /*0204*/ 	.byte	0x04, 0x11
        /*0206*/ 	.short	(.L_98 - .L_97)
	.align		4
.L_97:
        /*0208*/ 	.word	index@(_ZN5flash44flash_bwd_dq_dk_dv_loop_seqk_parallel_kernelI23Flash_bwd_kernel_traitsILi256ELi64ELi64ELi8ELi4ELi2ELi2ELb0ELb1EN7cutlass6half_tE19Flash_kernel_traitsILi256ELi64ELi64ELi8ES3_EELb0ELb0ELb0ELb1ELb0ELb0ELb1EEEvNS_16Flash_bwd_paramsE)
        /*020c*/ 	.word	0x00000000


	//----- nvinfo : EIATTR_REGCOUNT
	.align		4
.L_98:
        /*0210*/ 	.byte	0x04, 0x2f
        /*0212*/ 	.short	(.L_100 - .L_99)
	.align		4
.L_99:
        /*0214*/ 	.word	index@(_ZN5flash44flash_bwd_dq_dk_dv_loop_seqk_parallel_kernelI23Flash_bwd_kernel_traitsILi256ELi64ELi64ELi8ELi4ELi2ELi2ELb0ELb1EN7cutlass6half_tE19Flash_kernel_traitsILi256ELi64ELi64ELi8ES3_EELb1ELb0ELb0ELb1ELb0ELb0ELb0EEEvNS_16Flash_bwd_paramsE)
        /*0218*/ 	.word	0x000000ff


	//----- nvinfo : EIATTR_FRAME_SIZE
	.align		4
.L_100:
        /*021c*/ 	.byte	0x04, 0x11
        /*021e*/ 	.short	(.L_102 - .L_101)
	.align		4
.L_101:
        /*0220*/ 	.word	index@(_ZN5flash44flash_bwd_dq_dk_dv_loop_seqk_parallel_kernelI23Flash_bwd_kernel_traitsILi256ELi64ELi64ELi8ELi4ELi2ELi2ELb0ELb1EN7cutlass6half_tE19Flash_kernel_traitsILi256ELi64ELi64ELi8ES3_EELb1ELb0ELb0ELb1ELb0ELb0ELb0EEEvNS_16Flash_bwd_paramsE)
        /*0224*/ 	.word	0x00000000


	//----- nvinfo : EIATTR_REGCOUNT
	.align		4
.L_102:
        /*0228*/ 	.byte	0x04, 0x2f
        /*022a*/ 	.short	(.L_104 - .L_103)
	.align		4
.L_103:
        /*022c*/ 	.word	index@(_ZN5flash44flash_bwd_dq_dk_dv_loop_seqk_parallel_kernelI23Flash_bwd_kernel_traitsILi256ELi64ELi64ELi8ELi4ELi2ELi2ELb0ELb1EN7cutlass6half_tE19Flash_kernel_traitsILi256ELi64ELi64ELi8ES3_EELb0ELb0ELb0ELb0ELb0ELb1ELb1EEEvNS_16Flash_bwd_paramsE)
        /*0230*/ 	.word	0x000000ff


	//----- nvinfo : EIATTR_FRAME_SIZE
	.align		4
.L_104:
        /*0234*/ 	.byte	0x04, 0x11
        /*0236*/ 	.short	(.L_106 - .L_105)
	.align		4
.L_105:
        /*0238*/ 	.word	index@(_ZN5flash44flash_bwd_dq_dk_dv_loop_seqk_parallel_kernelI23Flash_bwd_kernel_traitsILi256ELi64ELi64ELi8ELi4ELi2ELi2ELb0ELb1EN7cutlass6half_tE19Flash_kernel_traitsILi256ELi64ELi64ELi8ES3_EELb0ELb0ELb0ELb0ELb0ELb1ELb1EEEvNS_16Flash_bwd_paramsE)
        /*023c*/ 	.word	0x00000000


	//----- nvinfo : EIATTR_REGCOUNT
	.align		4
.L_106:
        /*0240*/ 	.byte	0x04, 0x2f
        /*0242*/ 	.short	(.L_108 - .L_107)
	.align		4
.L_107:
        /*0244*/ 	.word	index@(_ZN5flash44flash_bwd_dq_dk_dv_loop_seqk_parallel_kernelI23Flash_bwd_kernel_traitsILi256ELi64ELi64ELi8ELi4ELi2ELi2ELb0ELb1EN7cutlass6half_tE19Flash_kernel_traitsILi256ELi64ELi64ELi8ES3_EELb1ELb0ELb0ELb0ELb0ELb1ELb0EEEvNS_16Flash_bwd_paramsE)
        /*0248*/ 	.word	0x000000ff


	//----- nvinfo : EIATTR_FRAME_SIZE
	.align		4
.L_108:
        /*024c*/ 	.byte	0x04, 0x11
        /*024e*/ 	.short	(.L_110 - .L_109)
	.align		4
.L_109:
        /*0250*/ 	.word	index@(_ZN5flash44flash_bwd_dq_dk_dv_loop_seqk_parallel_kernelI23Flash_bwd_kernel_traitsILi256ELi64ELi64ELi8ELi4ELi2ELi2ELb0ELb1EN7cutlass6half_tE19Flash_kernel_traitsILi256ELi64ELi64ELi8ES3_EELb1ELb0ELb0ELb0ELb0ELb1ELb0EEEvNS_16Flash_bwd_paramsE)
        /*0254*/ 	.word	0x00000000


	//----- nvinfo : EIATTR_REGCOUNT
	.align		4
.L_110:
        /*0258*/ 	.byte	0x04, 0x2f
        /*025a*/ 	.short	(.L_112 - .L_111)
	.align		4
.L_111:
        /*025c*/ 	.word	index@(_ZN5flash44flash_bwd_dq_dk_dv_loop_seqk_parallel_kernelI23Flash_bwd_kernel_traitsILi256ELi64ELi64ELi8ELi4ELi2ELi2ELb0ELb1EN7cutlass6half_tE19Flash_kernel_traitsILi256ELi64ELi64ELi8ES3_EELb0ELb0ELb1ELb0ELb0ELb0ELb1EEEvNS_16Flash_bwd_paramsE)
        /*0260*/ 	.word	0x000000fe


	//----- nvinfo : EIATTR_FRAME_SIZE
	.align		4
.L_112:
        /*0264*/ 	.byte	0x04, 0x11
        /*0266*/ 	.short	(.L_114 - .L_113)
	.align		4
.L_113:
        /*0268*/ 	.word	index@(_ZN5flash44flash_bwd_dq_dk_dv_loop_seqk_parallel_kernelI23Flash_bwd_kernel_traitsILi256ELi64ELi64ELi8ELi4ELi2ELi2ELb0ELb1EN7cutlass6half_tE19Flash_kernel_traitsILi256ELi64ELi64ELi8ES3_EELb0ELb0ELb1ELb0ELb0ELb0ELb1EEEvNS_16Flash_bwd_paramsE)
        /*026c*/ 	.word	0x00000000


	//----- nvinfo : EIATTR_REGCOUNT
	.align		4
.L_114:
        /*0270*/ 	.byte	0x04, 0x2f
        /*0272*/ 	.short	(.L_116 - .L_115)
	.align		4
.L_115:
        /*0274*/ 	.word	index@(_ZN5flash44flash_bwd_dq_dk_dv_loop_seqk_parallel_kernelI23Flash_bwd_kernel_traitsILi256ELi64ELi64ELi8ELi4ELi2ELi2ELb0ELb1EN7cutlass6half_tE19Flash_kernel_traitsILi256ELi64ELi64ELi8ES3_EELb1ELb0ELb1ELb0ELb0ELb0ELb0EEEvNS_16Flash_bwd_paramsE)
        /*0278*/ 	.word	0x000000ff


	//----- nvinfo : EIATTR_FRAME_SIZE
	.align		4
.L_116:
        /*027c*/ 	.byte	0x04, 0x11
        /*027e*/ 	.short	(.L_118 - .L_117)
	.align		4
.L_117:
        /*0280*/ 	.word	index@(_ZN5flash44flash_bwd_dq_dk_dv_loop_seqk_parallel_kernelI23Flash_bwd_kernel_traitsILi256ELi64ELi64ELi8ELi4ELi2ELi2ELb0ELb1EN7cutlass6half_tE19Flash_kernel_traitsILi256ELi64ELi64ELi8ES3_EELb1ELb0ELb1ELb0ELb0ELb0ELb0EEEvNS_16Flash_bwd_paramsE)
        /*0284*/ 	.word	0x00000000


	//----- nvinfo : EIATTR_REGCOUNT
	.align		4
.L_118:
        /*0288*/ 	.byte	0x04, 0x2f
        /*028a*/ 	.short	(.L_120 - .L_119)
	.align		4
.L_119:
        /*028c*/ 	.word	index@(_ZN5flash44flash_bwd_dq_dk_dv_loop_seqk_parallel_kernelI23Flash_bwd_kernel_traitsILi256ELi64ELi64ELi8ELi4ELi2ELi2ELb0ELb1EN7cutlass6half_tE19Flash_kernel_traitsILi256ELi64ELi64ELi8ES3_EELb0ELb0ELb0ELb0ELb0ELb0ELb1EEEvNS_16Flash_bwd_paramsE)
        /*0290*/ 	.word	0x000000ff


	//----- nvinfo : EIATTR_FRAME_SIZE
	.align		4
.L_120:
        /*0294*/ 	.byte	0x04, 0x11
        /*0296*/ 	.short	(.L_122 - .L_121)
	.align		4
.L_121:
        /*0298*/ 	.word	index@(_ZN5flash44flash_bwd_dq_dk_dv_loop_seqk_parallel_kernelI23Flash_bwd_kernel_traitsILi256ELi64ELi64ELi8ELi4ELi2ELi2ELb0ELb1EN7cutlass6half_tE19Flash_kernel_traitsILi256ELi64ELi64ELi8ES3_EELb0ELb0ELb0ELb0ELb0ELb0ELb1EEEvNS_16Flash_bwd_paramsE)
        /*029c*/ 	.word	0x00000000


	//----- nvinfo : EIATTR_REGCOUNT
	.align		4
.L_122:
        /*02a0*/ 	.byte	0x04, 0x2f
        /*02a2*/ 	.short	(.L_124 - .L_123)
	.align		4
.L_123:
        /*02a4*/ 	.word	index@(_ZN5flash44flash_bwd_dq_dk_dv_loop_seqk_parallel_kernelI23Flash_bwd_kernel_traitsILi256ELi64ELi64ELi8ELi4ELi2ELi2ELb0ELb1EN7cutlass6half_tE19Flash_kernel_traitsILi256ELi64ELi64ELi8ES3_EELb1ELb0ELb0ELb0ELb0ELb0ELb0EEEvNS_16Flash_bwd_paramsE)
        /*02a8*/ 	.word	0x000000ff


	//----- nvinfo : EIATTR_FRAME_SIZE
	.align		4
.L_124:
        /*02ac*/ 	.byte	0x04, 0x11
        /*02ae*/ 	.short	(.L_126 - .L_125)
	.align		4
.L_125:
        /*02b0*/ 	.word	index@(_ZN5flash44flash_bwd_dq_dk_dv_loop_seqk_parallel_kernelI23Flash_bwd_kernel_traitsILi256ELi64ELi64ELi8ELi4ELi2ELi2ELb0ELb1EN7cutlass6half_tE19Flash_kernel_traitsILi256ELi64ELi64ELi8ES3_EELb1ELb0ELb0ELb0ELb0ELb0ELb0EEEvNS_16Flash_bwd_paramsE)
        /*02b4*/ 	.word	0x00000000


	//----- nvinfo : EIATTR_REGCOUNT
	.align		4
.L_126:
        /*02b8*/ 	.byte	0x04, 0x2f
        /*02ba*/ 	.short	(.L_128 - .L_127)
	.align		4
.L_127:
        /*02bc*/ 	.word	index@(_ZN5flash27flash_bwd_convert_dq_kernelI23Flash_bwd_kernel_traitsILi256ELi64ELi64ELi8ELi4ELi2ELi2ELb0ELb1EN7cutlass6half_tE19Flash_kernel_traitsILi256ELi64ELi64ELi8ES3_EEEEvNS_16Flash_bwd_paramsEi)
        /*02c0*/ 	.word	0x00000060


	//----- nvinfo : EIATTR_FRAME_SIZE
	.align		4
.L_128:
        /*02c4*/ 	.byte	0x04, 0x11
        /*02c6*/ 	.short	(.L_130 - .L_129)
	.align		4
.L_129:
        /*02c8*/ 	.word	index@(_ZN5flash27flash_bwd_convert_dq_kernelI23Flash_bwd_kernel_traitsILi256ELi64ELi64ELi8ELi4ELi2ELi2ELb0ELb1EN7cutlass6half_tE19Flash_kernel_traitsILi256ELi64ELi64ELi8ES3_EEEEvNS_16Flash_bwd_paramsEi)
        /*02cc*/ 	.word	0x00000000


	//----- nvinfo : EIATTR_REGCOUNT
	.align		4
.L_130:
        /*02d0*/ 	.byte	0x04, 0x2f
        /*02d2*/ 	.short	(.L_132 - .L_131)
	.align		4
.L_131:
        /*02d4*/ 	.word	index@(_ZN5flash44flash_bwd_dq_dk_dv_loop_seqk_parallel_kernelI23Flash_bwd_kernel_traitsILi256ELi64ELi64ELi8ELi4ELi2ELi2ELb0ELb0EN7cutlass6half_tE19Flash_kernel_traitsILi256ELi64ELi64ELi8ES3_EELb0ELb0ELb1ELb1ELb0ELb0ELb0EEEvNS_16Flash_bwd_paramsE)
        /*02d8*/ 	.word	0x000000ff


	//----- nvinfo : EIATTR_FRAME_SIZE
	.align		4
.L_132:
        /*02dc*/ 	.byte	0x04, 0x11
        /*02de*/ 	.short	(.L_134 - .L_133)
	.align		4
.L_133:
        /*02e0*/ 	.word	index@(_ZN5flash44flash_bwd_dq_dk_dv_loop_seqk_parallel_kernelI23Flash_bwd_kernel_traitsILi256ELi64ELi64ELi8ELi4ELi2ELi2ELb0ELb0EN7cutlass6half_tE19Flash_kernel_traitsILi256ELi64ELi64ELi8ES3_EELb0ELb0ELb1ELb1ELb0ELb0ELb0EEEvNS_16Flash_bwd_paramsE)
        /*02e4*/ 	.word	0x00000000


	//----- nvinfo : EIATTR_REGCOUNT
	.align		4
.L_134:
        /*02e8*/ 	.byte	0x04, 0x2f
        /*02ea*/ 	.short	(.L_136 - .L_135)
	.align		4
.L_135:
        /*02ec*/ 	.word	index@(_ZN5flash44flash_bwd_dq_dk_dv_loop_seqk_parallel_kernelI23Flash_bwd_kernel_traitsILi256ELi64ELi64ELi8ELi4ELi2ELi2ELb0ELb0EN7cutlass6half_tE19Flash_kernel_traitsILi256ELi64ELi64ELi8ES3_EELb0ELb0ELb1ELb0ELb0ELb1ELb0EEEvNS_16Flash_bwd_paramsE)
        /*02f0*/ 	.word	0x000000ff


	//----- nvinfo : EIATTR_FRAME_SIZE
	.align		4
.L_136:
        /*02f4*/ 	.byte	0x04, 0x11
        /*02f6*/ 	.short	(.L_138 - .L_137)
	.align		4
.L_137:
        /*02f8*/ 	.word	index@(_ZN5flash44flash_bwd_dq_dk_dv_loop_seqk_parallel_kernelI23Flash_bwd_kernel_traitsILi256ELi64ELi64ELi8ELi4ELi2ELi2ELb0ELb0EN7cutlass6half_tE19Flash_kernel_traitsILi256ELi64ELi64ELi8ES3_EELb0ELb0ELb1ELb0ELb0ELb1ELb0EEEvNS_16Flash_bwd_paramsE)
        /*02fc*/ 	.word	0x00000000


	//----- nvinfo : EIATTR_REGCOUNT
	.align		4
.L_138:
        /*0300*/ 	.byte	0x04, 0x2f
        /*0302*/ 	.short	(.L_140 - .L_139)
	.align		4
.L_139:
        /*0304*/ 	.word	index@(_ZN5flash44flash_bwd_dq_dk_dv_loop_seqk_parallel_kernelI23Flash_bwd_kernel_traitsILi256ELi64ELi64ELi8ELi4ELi2ELi2ELb0ELb0EN7cutlass6half_tE19Flash_kernel_traitsILi256ELi64ELi64ELi8ES3_EELb0ELb0ELb0ELb1ELb0ELb0ELb0EEEvNS_16Flash_bwd_paramsE)
        /*0308*/ 	.word	0x000000ff


	//----- nvinfo : EIATTR_FRAME_SIZE
	.align		4
.L_140:
        /*030c*/ 	.byte	0x04, 0x11
        /*030e*/ 	.short	(.L_142 - .L_141)
	.align		4
.L_141:
        /*0310*/ 	.word	index@(_ZN5flash44flash_bwd_dq_dk_dv_loop_seqk_parallel_kernelI23Flash_bwd_kernel_traitsILi256ELi64ELi64ELi8ELi4ELi2ELi2ELb0ELb0EN7cutlass6half_tE19Flash_kernel_traitsILi256ELi64ELi64ELi8ES3_EELb0ELb0ELb0ELb1ELb0ELb0ELb0EEEvNS_16Flash_bwd_paramsE)
        /*0314*/ 	.word	0x00000060


	//----- nvinfo : EIATTR_REGCOUNT
	.align		4
.L_142:
        /*0318*/ 	.byte	0x04, 0x2f
        /*031a*/ 	.short	(.L_144 - .L_143)
	.align		4
.L_143:
        /*031c*/ 	.word	index@(_ZN5flash44flash_bwd_dq_dk_dv_loop_seqk_parallel_kernelI23Flash_bwd_kernel_traitsILi256ELi64ELi64ELi8ELi4ELi2ELi2ELb0ELb0EN7cutlass6half_tE19Flash_kernel_traitsILi256ELi64ELi64ELi8ES3_EELb0ELb0ELb0ELb0ELb0ELb1ELb0EEEvNS_16Flash_bwd_paramsE)
        /*0320*/ 	.word	0x000000ff


	//----- nvinfo : EIATTR_FRAME_SIZE
	.align		4
.L_144:
        /*0324*/ 	.byte	0x04, 0x11
        /*0326*/ 	.short	(.L_146 - .L_145)
	.align		4
.L_145:
        /*0328*/ 	.word	index@(_ZN5flash44flash_bwd_dq_dk_dv_loop_seqk_parallel_kernelI23Flash_bwd_kernel_traitsILi256ELi64ELi64ELi8ELi4ELi2ELi2ELb0ELb0EN7cutlass6half_tE19Flash_kernel_traitsILi256ELi64ELi64ELi8ES3_EELb0ELb0ELb0ELb0ELb0ELb1ELb0EEEvNS_16Flash_bwd_paramsE)
        /*032c*/ 	.word	0x00000058


	//----- nvinfo : EIATTR_REGCOUNT
	.align		4
.L_146:
        /*0330*/ 	.byte	0x04, 0x2f
        /*0332*/ 	.short	(.L_148 - .L_147)
	.align		4
.L_147:
        /*0334*/ 	.word	index@(_ZN5flash44flash_bwd_dq_dk_dv_loop_seqk_parallel_kernelI23Flash_bwd_kernel_traitsILi256ELi64ELi64ELi8ELi4ELi2ELi2ELb0ELb0EN7cutlass6half_tE19Flash_kernel_traitsILi256ELi64ELi64ELi8ES3_EELb0ELb0ELb1ELb0ELb0ELb0ELb0EEEvNS_16Flash_bwd_paramsE)
        /*0338*/ 	.word	0x000000ff


	//----- nvinfo : EIATTR_FRAME_SIZE
	.align		4
.L_148:
        /*033c*/ 	.byte	0x04, 0x11
        /*033e*/ 	.short	(.L_150 - .L_149)
	.align		4
.L_149:
        /*0340*/ 	.word	index@(_ZN5flash44flash_bwd_dq_dk_dv_loop_seqk_parallel_kernelI23Flash_bwd_kernel_traitsILi256ELi64ELi64ELi8ELi4ELi2ELi2ELb0ELb0EN7cutlass6half_tE19Flash_kernel_traitsILi256ELi64ELi64ELi8ES3_EELb0ELb0ELb1ELb0ELb0ELb0ELb0EEEvNS_16Flash_bwd_paramsE)
        /*0344*/ 	.word	0x00000010


	//----- nvinfo : EIATTR_REGCOUNT
	.align		4
.L_150:
        /*0348*/ 	.byte	0x04, 0x2f
        /*034a*/ 	.short	(.L_152 - .L_151)
	.align		4
.L_151:
        /*034c*/ 	.word	index@(_ZN5flash44flash_bwd_dq_dk_dv_loop_seqk_parallel_kernelI23Flash_bwd_kernel_traitsILi256ELi64ELi64ELi8ELi4ELi2ELi2ELb0ELb0EN7cutlass6half_tE19Flash_kernel_traitsILi256ELi64ELi64ELi8ES3_EELb0ELb0ELb0ELb0ELb0ELb0ELb0EEEvNS_16Flash_bwd_paramsE)
        /*0350*/ 	.word	0x000000ff


	//----- nvinfo : EIATTR_FRAME_SIZE
	.align		4
.L_152:
        /*0354*/ 	.byte	0x04, 0x11
        /*0356*/ 	.short	(.L_154 - .L_153)
	.align		4
.L_153:
        /*0358*/ 	.word	index@(_ZN5flash44flash_bwd_dq_dk_dv_loop_seqk_parallel_kernelI23Flash_bwd_kernel_traitsILi256ELi64ELi64ELi8ELi4ELi2ELi2ELb0ELb0EN7cutlass6half_tE19Flash_kernel_traitsILi256ELi64ELi64ELi8ES3_EELb0ELb0ELb0ELb0ELb0ELb0ELb0EEEvNS_16Flash_bwd_paramsE)
        /*035c*/ 	.word	0x00000058


	//----- nvinfo : EIATTR_REGCOUNT
	.align		4
.L_154:
        /*0360*/ 	.byte	0x04, 0x2f
        /*0362*/ 	.short	(.L_156 - .L_155)
	.align		4
.L_155:
        /*0364*/ 	.word	index@(_ZN5flash44flash_bwd_dq_dk_dv_loop_seqk_parallel_kernelI23Flash_bwd_kernel_traitsILi256ELi64ELi64ELi8ELi4ELi2ELi2ELb0ELb1EN7cutlass6half_tE19Flash_kernel_traitsILi256ELi64ELi64ELi8ES3_EELb0ELb0ELb1ELb1ELb0ELb0ELb0EEEvNS_16Flash_bwd_paramsE)
        /*0368*/ 	.word	0x000000fe


	//----- nvinfo : EIATTR_FRAME_SIZE
	.align		4
.L_156:
        /*036c*/ 	.byte	0x04, 0x11
        /*036e*/ 	.short	(.L_158 - .L_157)
	.align		4
.L_157:
        /*0370*/ 	.word	index@(_ZN5flash44flash_bwd_dq_dk_dv_loop_seqk_parallel_kernelI23Flash_bwd_kernel_traitsILi256ELi64ELi64ELi8ELi4ELi2ELi2ELb0ELb1EN7cutlass6half_tE19Flash_kernel_traitsILi256ELi64ELi64ELi8ES3_EELb0ELb0ELb1ELb1ELb0ELb0ELb0EEEvNS_16Flash_bwd_paramsE)
        /*0374*/ 	.word	0x00000000


	//----- nvinfo : EIATTR_REGCOUNT
	.align		4
.L_158:
        /*0378*/ 	.byte	0x04, 0x2f
        /*037a*/ 	.short	(.L_160 - .L_159)
	.align		4
.L_159:
        /*037c*/ 	.word	index@(_ZN5flash44flash_bwd_dq_dk_dv_loop_seqk_parallel_kernelI23Flash_bwd_kernel_traitsILi256ELi64ELi64ELi8ELi4ELi2ELi2ELb0ELb1EN7cutlass6half_tE19Flash_kernel_traitsILi256ELi64ELi64ELi8ES3_EELb0ELb0ELb1ELb0ELb0ELb1ELb0EEEvNS_16Flash_bwd_paramsE)
        /*0380*/ 	.word	0x000000fe


	//----- nvinfo : EIATTR_FRAME_SIZE
	.align		4
.L_160:
        /*0384*/ 	.byte	0x04, 0x11
        /*0386*/ 	.short	(.L_162 - .L_161)
	.align		4
.L_161:
        /*0388*/ 	.word	index@(_ZN5flash44flash_bwd_dq_dk_dv_loop_seqk_parallel_kernelI23Flash_bwd_kernel_traitsILi256ELi64ELi64ELi8ELi4ELi2ELi2ELb0ELb1EN7cutlass6half_tE19Flash_kernel_traitsILi256ELi64ELi64ELi8ES3_EELb0ELb0ELb1ELb0ELb0ELb1ELb0EEEvNS_16Flash_bwd_paramsE)
        /*038c*/ 	.word	0x00000000


	//----- nvinfo : EIATTR_REGCOUNT
	.align		4
.L_162:
        /*0390*/ 	.byte	0x04, 0x2f
        /*0392*/ 	.short	(.L_164 - .L_163)
	.align		4
.L_163:
        /*0394*/ 	.word	index@(_ZN5flash44flash_bwd_dq_dk_dv_loop_seqk_parallel_kernelI23Flash_bwd_kernel_traitsILi256ELi64ELi64ELi8ELi4ELi2ELi2ELb0ELb1EN7cutlass6half_tE19Flash_kernel_traitsILi256ELi64ELi64ELi8ES3_EELb0ELb0ELb0ELb1ELb0ELb0ELb0EEEvNS_16Flash_bwd_paramsE)
        /*0398*/ 	.word	0x000000fe


	//----- nvinfo : EIATTR_FRAME_SIZE
	.align		4
.L_164:
        /*039c*/ 	.byte	0x04, 0x11
        /*039e*/ 	.short	(.L_166 - .L_165)
	.align		4
.L_165:
        /*03a0*/ 	.word	index@(_ZN5flash44flash_bwd_dq_dk_dv_loop_seqk_parallel_kernelI23Flash_bwd_kernel_traitsILi256ELi64ELi64ELi8ELi4ELi2ELi2ELb0ELb1EN7cutlass6half_tE19Flash_kernel_traitsILi256ELi64ELi64ELi8ES3_EELb0ELb0ELb0ELb1ELb0ELb0ELb0EEEvNS_16Flash_bwd_paramsE)
        /*03a4*/ 	.word	0x00000000


	//----- nvinfo : EIATTR_REGCOUNT
	.align		4
.L_166:
        /*03a8*/ 	.byte	0x04, 0x2f
        /*03aa*/ 	.short	(.L_168 - .L_167)
	.align		4
.L_167:
        /*03ac*/ 	.word	index@(_ZN5flash44flash_bwd_dq_dk_dv_loop_seqk_parallel_kernelI23Flash_bwd_kernel_traitsILi256ELi64ELi64ELi8ELi4ELi2ELi2ELb0ELb1EN7cutlass6half_tE19Flash_kernel_traitsILi256ELi64ELi64ELi8ES3_EELb0ELb0ELb0ELb0ELb0ELb1ELb0EEEvNS_16Flash_bwd_paramsE)
        /*03b0*/ 	.word	0x000000ff


	//----- nvinfo : EIATTR_FRAME_SIZE
	.align		4
.L_168:
        /*03b4*/ 	.byte	0x04, 0x11
        /*03b6*/ 	.short	(.L_170 - .L_169)
	.align		4
.L_169:
        /*03b8*/ 	.word	index@(_ZN5flash44flash_bwd_dq_dk_dv_loop_seqk_parallel_kernelI23Flash_bwd_kernel_traitsILi256ELi64ELi64ELi8ELi4ELi2ELi2ELb0ELb1EN7cutlass6half_tE19Flash_kernel_traitsILi256ELi64ELi64ELi8ES3_EELb0ELb0ELb0ELb0ELb0ELb1ELb0EEEvNS_16Flash_bwd_paramsE)
        /*03bc*/ 	.word	0x00000000


	//----- nvinfo : EIATTR_REGCOUNT
	.align		4
.L_170:
        /*03c0*/ 	.byte	0x04, 0x2f
        /*03c2*/ 	.short	(.L_172 - .L_171)
	.align		4
.L_171:
        /*03c4*/ 	.word	index@(_ZN5flash44flash_bwd_dq_dk_dv_loop_seqk_parallel_kernelI23Flash_bwd_kernel_traitsILi256ELi64ELi64ELi8ELi4ELi2ELi2ELb0ELb1EN7cutlass6half_tE19Flash_kernel_traitsILi256ELi64ELi64ELi8ES3_EELb0ELb0ELb1ELb0ELb0ELb0ELb0EEEvNS_16Flash_bwd_paramsE)
        /*03c8*/ 	.word	0x000000fe


	//----- nvinfo : EIATTR_FRAME_SIZE
	.align		4
.L_172:
        /*03cc*/ 	.byte	0x04, 0x11
        /*03ce*/ 	.short	(.L_174 - .L_173)
	.align		4
.L_173:
        /*03d0*/ 	.word	index@(_ZN5flash44flash_bwd_dq_dk_dv_loop_seqk_parallel_kernelI23Flash_bwd_kernel_traitsILi256ELi64ELi64ELi8ELi4ELi2ELi2ELb0ELb1EN7cutlass6half_tE19Flash_kernel_traitsILi256ELi64ELi64ELi8ES3_EELb0ELb0ELb1ELb0ELb0ELb0ELb0EEEvNS_16Flash_bwd_paramsE)
        /*03d4*/ 	.word	0x00000000


	//----- nvinfo : EIATTR_REGCOUNT
	.align		4
.L_174:
        /*03d8*/ 	.byte	0x04, 0x2f
        /*03da*/ 	.short	(.L_176 - .L_175)
	.align		4
.L_175:
        /*03dc*/ 	.word	index@(_ZN5flash44flash_bwd_dq_dk_dv_loop_seqk_parallel_kernelI23Flash_bwd_kernel_traitsILi256ELi64ELi64ELi8ELi4ELi2ELi2ELb0ELb1EN7cutlass6half_tE19Flash_kernel_traitsILi256ELi64ELi64ELi8ES3_EELb0ELb0ELb0ELb0ELb0ELb0ELb0EEEvNS_16Flash_bwd_paramsE)
        /*03e0*/ 	.word	0x000000ff


	//----- nvinfo : EIATTR_FRAME_SIZE
	.align		4
.L_176:
        /*03e4*/ 	.byte	0x04, 0x11
        /*03e6*/ 	.short	(.L_178 - .L_177)
	.align		4
.L_177:
        /*03e8*/ 	.word	index@(_ZN5flash44flash_bwd_dq_dk_dv_loop_seqk_parallel_kernelI23Flash_bwd_kernel_traitsILi256ELi64ELi64ELi8ELi4ELi2ELi2ELb0ELb1EN7cutlass6half_tE19Flash_kernel_traitsILi256ELi64ELi64ELi8ES3_EELb0ELb0ELb0ELb0ELb0ELb0ELb0EEEvNS_16Flash_bwd_paramsE)
        /*03ec*/ 	.word	0x00000000


	//----- nvinfo : EIATTR_REGCOUNT
	.align		4
.L_178:
        /*03f0*/ 	.byte	0x04, 0x2f
        /*03f2*/ 	.short	(.L_180 - .L_179)
	.align		4
.L_179:
        /*03f4*/ 	.word	index@(_ZN5flash25flash_bwd_dot_do_o_kernelILb1E23Flash_bwd_kernel_traitsILi256ELi64ELi32ELi8ELi4ELi1ELi2ELb1ELb1EN7cutlass6half_tE19Flash_kernel_traitsILi256ELi64ELi32ELi8ES3_EEEEvNS_16Flash_bwd_paramsE)
        /*03f8*/ 	.word	0x00000053


	//----- nvinfo : EIATTR_FRAME_SIZE
	.align		4
.L_180:
        /*03fc*/ 	.byte	0x04, 0x11
        /*03fe*/ 	.short	(.L_182 - .L_181)
	.align		4
.L_181:
        /*0400*/ 	.word	index@(_ZN5flash25flash_bwd_dot_do_o_kernelILb1E23Flash_bwd_kernel_traitsILi256ELi64ELi32ELi8ELi4ELi1ELi2ELb1ELb1EN7cutlass6half_tE19Flash_kernel_traitsILi256ELi64ELi32ELi8ES3_EEEEvNS_16Flash_bwd_paramsE)
        /*0404*/ 	.word	0x00000000


	//----- nvinfo : EIATTR_REGCOUNT
	.align		4
.L_182:
        /*0408*/ 	.byte	0x04, 0x2f
        /*040a*/ 	.short	(.L_184 - .L_183)
	.align		4
.L_183:
        /*040c*/ 	.word	index@(_ZN5flash25flash_bwd_dot_do_o_kernelILb0E23Flash_bwd_kernel_traitsILi256ELi64ELi32ELi8ELi4ELi1ELi2ELb1ELb1EN7cutlass6half_tE19Flash_kernel_traitsILi256ELi64ELi32ELi8ES3_EEEEvNS_16Flash_bwd_paramsE)
        /*0410*/ 	.word	0x0000004e


	//----- nvinfo : EIATTR_FRAME_SIZE
	.align		4
.L_184:
        /*0414*/ 	.byte	0x04, 0x11
        /*0416*/ 	.short	(.L_186 - .L_185)
	.align		4
.L_185:
        /*0418*/ 	.word	index@(_ZN5flash25flash_bwd_dot_do_o_kernelILb0E23Flash_bwd_kernel_traitsILi256ELi64ELi32ELi8ELi4ELi1ELi2ELb1ELb1EN7cutlass6half_tE19Flash_kernel_traitsILi256ELi64ELi32ELi8ES3_EEEEvNS_16Flash_bwd_paramsE)
        /*041c*/ 	.word	0x00000000


	//----- nvinfo : EIATTR_REGCOUNT
	.align		4
.L_186:
        /*0420*/ 	.byte	0x04, 0x2f
        /*0422*/ 	.short	(.L_188 - .L_187)
	.align		4
.L_187:
        /*0424*/ 	.word	index@(_ZN5flash44flash_bwd_dq_dk_dv_loop_seqk_parallel_kernelI23Flash_bwd_kernel_traitsILi256ELi64ELi32ELi8ELi4ELi1ELi2ELb1ELb1EN7cutlass6half_tE19Flash_kernel_traitsILi256ELi64ELi32ELi8ES3_EELb0ELb0ELb1ELb1ELb0ELb0ELb1EEEvNS_16Flash_bwd_paramsE)
        /*0428*/ 	.word	0x000000ff


	//----- nvinfo : EIATTR_FRAME_SIZE
	.align		4
.L_188:
        /*042c*/ 	.byte	0x04, 0x11
        /*042e*/ 	.short	(.L_190 - .L_189)
	.align		4
.L_189:
        /*0430*/ 	.word	index@(_ZN5flash44flash_bwd_dq_dk_dv_loop_seqk_parallel_kernelI23Flash_bwd_kernel_traitsILi256ELi64ELi32ELi8ELi4ELi1ELi2ELb1ELb1EN7cutlass6half_tE19Flash_kernel_traitsILi256ELi64ELi32ELi8ES3_EELb0ELb0ELb1ELb1ELb0ELb0ELb1EEEvNS_16Flash_bwd_paramsE)
        /*0434*/ 	.word	0x00000018


	//----- nvinfo : EIATTR_REGCOUNT
	.align		4
.L_190:
        /*0438*/ 	.byte	0x04, 0x2f
        /*043a*/ 	.short	(.L_192 - .L_191)
	.align		4
.L_191:
        /*043c*/ 	.word	index@(_ZN5flash44flash_bwd_dq_dk_dv_loop_seqk_parallel_kernelI23Flash_bwd_kernel_traitsILi256ELi64ELi32ELi8ELi4ELi1ELi2ELb1ELb1EN7cutlass6half_tE19Flash_kernel_traitsILi256ELi64ELi32ELi8ES3_EELb0ELb0ELb1ELb1ELb0ELb0ELb0EEEvNS_16Flash_bwd_paramsE)
        /*0440*/ 	.word	0x000000ff


	//----- nvinfo : EIATTR_FRAME_SIZE
	.align		4
.L_192:
        /*0444*/ 	.byte	0x04, 0x11
        /*0446*/ 	.short	(.L_194 - .L_193)
	.align		4
.L_193:
        /*0448*/ 	.word	index@(_ZN5flash44flash_bwd_dq_dk_dv_loop_seqk_parallel_kernelI23Flash_bwd_kernel_traitsILi256ELi64ELi32ELi8ELi4ELi1ELi2ELb1ELb1EN7cutlass6half_tE19Flash_kernel_traitsILi256ELi64ELi32ELi8ES3_EELb0ELb0ELb1ELb1ELb0ELb0ELb0EEEvNS_16Flash_bwd_paramsE)
        /*044c*/ 	.word	0x00000018


	//----- nvinfo : EIATTR_REGCOUNT
	.align		4
.L_194:
        /*0450*/ 	.byte	0x04, 0x2f
        /*0452*/ 	.short	(.L_196 - .L_195)
	.align		4
.L_195:
        /*0454*/ 	.word	index@(_ZN5flash44flash_bwd_dq_dk_dv_loop_seqk_parallel_kernelI23Flash_bwd_kernel_traitsILi256ELi64ELi32ELi8ELi4ELi1ELi2ELb1ELb1EN7cutlass6half_tE19Flash_kernel_traitsILi256ELi64ELi32ELi8ES3_EELb0ELb0ELb1ELb0ELb0ELb1ELb1EEEvNS_16Flash_bwd_paramsE)
        /*0458*/ 	.word	0x000000ff


	//----- nvinfo : EIATTR_FRAME_SIZE
	.align		4
.L_196:
        /*045c*/ 	.byte	0x04, 0x11
        /*045e*/ 	.short	(.L_198 - .L_197)
	.align		4
.L_197:
        /*0460*/ 	.word	index@(_ZN5flash44flash_bwd_dq_dk_dv_loop_seqk_parallel_kernelI23Flash_bwd_kernel_traitsILi256ELi64ELi32ELi8ELi4ELi1ELi2ELb1ELb1EN7cutlass6half_tE19Flash_kernel_traitsILi256ELi64ELi32ELi8ES3_EELb0ELb0ELb1ELb0ELb0ELb1ELb1EEEvNS_16Flash_bwd_paramsE)
        /*0464*/ 	.word	0x00000020


	//----- nvinfo : EIATTR_REGCOUNT
	.align		4
.L_198:
        /*0468*/ 	.byte	0x04, 0x2f
        /*046a*/ 	.short	(.L_200 - .L_199)
	.align		4
.L_199:
        /*046c*/ 	.word	index@(_ZN5flash44flash_bwd_dq_dk_dv_loop_seqk_parallel_kernelI23Flash_bwd_kernel_traitsILi256ELi64ELi32ELi8ELi4ELi1ELi2ELb1ELb1EN7cutlass6half_tE19Flash_kernel_traitsILi256ELi64ELi32ELi8ES3_EELb0ELb0ELb1ELb0ELb0ELb1ELb0EEEvNS_16Flash_bwd_paramsE)
        /*0470*/ 	.word	0x000000ff


	//----- nvinfo : EIATTR_FRAME_SIZE
	.align		4
.L_200:
        /*0474*/ 	.byte	0x04, 0x11
        /*0476*/ 	.short	(.L_202 - .L_201)
	.align		4
.L_201:
        /*0478*/ 	.word	index@(_ZN5flash44flash_bwd_dq_dk_dv_loop_seqk_parallel_kernelI23Flash_bwd_kernel_traitsILi256ELi64ELi32ELi8ELi4ELi1ELi2ELb1ELb1EN7cutlass6half_tE19Flash_kernel_traitsILi256ELi64ELi32ELi8ES3_EELb0ELb0ELb1ELb0ELb0ELb1ELb0EEEvNS_16Flash_bwd_paramsE)
        /*047c*/ 	.word	0x00000020


	//----- nvinfo : EIATTR_REGCOUNT
	.align		4
.L_202:
        /*0480*/ 	.byte	0x04, 0x2f
        /*0482*/ 	.short	(.L_204 - .L_203)
	.align		4
.L_203:
        /*0484*/ 	.word	index@(_ZN5flash44flash_bwd_dq_dk_dv_loop_seqk_parallel_kernelI23Flash_bwd_kernel_traitsILi256ELi64ELi32ELi8ELi4ELi1ELi2ELb1ELb1EN7cutlass6half_tE19Flash_kernel_traitsILi256ELi64ELi32ELi8ES3_EELb0ELb0ELb0ELb1ELb0ELb0ELb1EEEvNS_16Flash_bwd_paramsE)
        /*0488*/ 	.word	0x000000ff


	//----- nvinfo : EIATTR_FRAME_SIZE
	.align		4
.L_204:
        /*048c*/ 	.byte	0x04, 0x11
        /*048e*/ 	.short	(.L_206 - .L_205)
	.align		4
.L_205:
        /*0490*/ 	.word	index@(_ZN5flash44flash_bwd_dq_dk_dv_loop_seqk_parallel_kernelI23Flash_bwd_kernel_traitsILi256ELi64ELi32ELi8ELi4ELi1ELi2ELb1ELb1EN7cutlass6half_tE19Flash_kernel_traitsILi256ELi64ELi32ELi8ES3_EELb0ELb0ELb0ELb1ELb0ELb0ELb1EEEvNS_16Flash_bwd_paramsE)
        /*0494*/ 	.word	0x00000020


	//----- nvinfo : EIATTR_REGCOUNT
	.align		4
.L_206:
        /*0498*/ 	.byte	0x04, 0x2f
        /*049a*/ 	.short	(.L_208 - .L_207)
	.align		4
.L_207:
        /*049c*/ 	.word	index@(_ZN5flash44flash_bwd_dq_dk_dv_loop_seqk_parallel_kernelI23Flash_bwd_kernel_traitsILi256ELi64ELi32ELi8ELi4ELi1ELi2ELb1ELb1EN7cutlass6half_tE19Flash_kernel_traitsILi256ELi64ELi32ELi8ES3_EELb0ELb0ELb0ELb1ELb0ELb0ELb0EEEvNS_16Flash_bwd_paramsE)
        /*04a0*/ 	.word	0x000000ff


	//----- nvinfo : EIATTR_FRAME_SIZE
	.align		4
.L_208:
        /*04a4*/ 	.byte	0x04, 0x11
        /*04a6*/ 	.short	(.L_210 - .L_209)
	.align		4
.L_209:
        /*04a8*/ 	.word	index@(_ZN5flash44flash_bwd_dq_dk_dv_loop_seqk_parallel_kernelI23Flash_bwd_kernel_traitsILi256ELi64ELi32ELi8ELi4ELi1ELi2ELb1ELb1EN7cutlass6half_tE19Flash_kernel_traitsILi256ELi64ELi32ELi8ES3_EELb0ELb0ELb0ELb1ELb0ELb0ELb0EEEvNS_16Flash_bwd_paramsE)
        /*04ac*/ 	.word	0x00000020


	//----- nvinfo : EIATTR_REGCOUNT
	.align		4
.L_210:
        /*04b0*/ 	.byte	0x04, 0x2f
        /*04b2*/ 	.short	(.L_212 - .L_211)
	.align		4
.L_211:
        /*04b4*/ 	.word	index@(_ZN5flash44flash_bwd_dq_dk_dv_loop_seqk_parallel_kernelI23Flash_bwd_kernel_traitsILi256ELi64ELi32ELi8ELi4ELi1ELi2ELb1ELb1EN7cutlass6half_tE19Flash_kernel_traitsILi256ELi64ELi32ELi8ES3_EELb0ELb0ELb0ELb0ELb0ELb1ELb1EEEvNS_16Flash_bwd_paramsE)
        /*04b8*/ 	.word	0x000000ff


	//----- nvinfo : EIATTR_FRAME_SIZE
	.align		4
.L_212:
        /*04bc*/ 	.byte	0x04, 0x11
        /*04be*/ 	.short	(.L_214 - .L_213)
	.align		4
.L_213:
        /*04c0*/ 	.word	index@(_ZN5flash44flash_bwd_dq_dk_dv_loop_seqk_parallel_kernelI23Flash_bwd_kernel_traitsILi256ELi64ELi32ELi8ELi4ELi1ELi2ELb1ELb1EN7cutlass6half_tE19Flash_kernel_traitsILi256ELi64ELi32ELi8ES3_EELb0ELb0ELb0ELb0ELb0ELb1ELb1EEEvNS_16Flash_bwd_paramsE)
        /*04c4*/ 	.word	0x00000018


	//----- nvinfo : EIATTR_REGCOUNT
	.align		4
.L_214:
        /*04c8*/ 	.byte	0x04, 0x2f
        /*04ca*/ 	.short	(.L_216 - .L_215)
	.align		4
.L_215:
        /*04cc*/ 	.word	index@(_ZN5flash44flash_bwd_dq_dk_dv_loop_seqk_parallel_kernelI23Flash_bwd_kernel_traitsILi256ELi64ELi32ELi8ELi4ELi1ELi2ELb1ELb1EN7cutlass6half_tE19Flash_kernel_traitsILi256ELi64ELi32ELi8ES3_EELb0ELb0ELb0ELb0ELb0ELb1ELb0EEEvNS_16Flash_bwd_paramsE)
        /*04d0*/ 	.word	0x000000ff


	//----- nvinfo : EIATTR_FRAME_SIZE
	.align		4
.L_216:
        /*04d4*/ 	.byte	0x04, 0x11
        /*04d6*/ 	.short	(.L_218 - .L_217)
	.align		4
.L_217:
        /*04d8*/ 	.word	index@(_ZN5flash44flash_bwd_dq_dk_dv_loop_seqk_parallel_kernelI23Flash_bwd_kernel_traitsILi256ELi64ELi32ELi8ELi4ELi1ELi2ELb1ELb1EN7cutlass6half_tE19Flash_kernel_traitsILi256ELi64ELi32ELi8ES3_EELb0ELb0ELb0ELb0ELb0ELb1ELb0EEEvNS_16Flash_bwd_paramsE)
        /*04dc*/ 	.word	0x00000018


	//----- nvinfo : EIATTR_REGCOUNT
	.align		4
.L_218:
        /*04e0*/ 	.byte	0x04, 0x2f
        /*04e2*/ 	.short	(.L_220 - .L_219)
	.align		4
.L_219:
        /*04e4*/ 	.word	index@(_ZN5flash44flash_bwd_dq_dk_dv_loop_seqk_parallel_kernelI23Flash_bwd_kernel_traitsILi256ELi64ELi32ELi8ELi4ELi1ELi2ELb1ELb1EN7cutlass6half_tE19Flash_kernel_traitsILi256ELi64ELi32ELi8ES3_EELb0ELb0ELb1ELb0ELb0ELb0ELb1EEEvNS_16Flash_bwd_paramsE)
        /*04e8*/ 	.word	0x000000ff


	//----- nvinfo : EIATTR_FRAME_SIZE
	.align		4
.L_220:
        /*04ec*/ 	.byte	0x04, 0x11
        /*04ee*/ 	.short	(.L_222 - .L_221)
	.align		4
.L_221:
        /*04f0*/ 	.word	index@(_ZN5flash44flash_bwd_dq_dk_dv_loop_seqk_parallel_kernelI23Flash_bwd_kernel_traitsILi256ELi64ELi32ELi8ELi4ELi1ELi2ELb1ELb1EN7cutlass6half_tE19Flash_kernel_traitsILi256ELi64ELi32ELi8ES3_EELb0ELb0ELb1ELb0ELb0ELb0ELb1EEEvNS_16Flash_bwd_paramsE)
        /*04f4*/ 	.word	0x00000010


	//----- nvinfo : EIATTR_REGCOUNT
	.align		4
.L_222:
        /*04f8*/ 	.byte	0x04, 0x2f
        /*04fa*/ 	.short	(.L_224 - .L_223)
	.align		4
.L_223:
        /*04fc*/ 	.word	index@(_ZN5flash44flash_bwd_dq_dk_dv_loop_seqk_parallel_kernelI23Flash_bwd_kernel_traitsILi256ELi64ELi32ELi8ELi4ELi1ELi2ELb1ELb1EN7cutlass6half_tE19Flash_kernel_traitsILi256ELi64ELi32ELi8ES3_EELb0ELb0ELb1ELb0ELb0ELb0ELb0EEEvNS_16Flash_bwd_paramsE)
        /*0500*/ 	.word	0x000000ff


	//----- nvinfo : EIATTR_FRAME_SIZE
	.align		4
.L_224:
        /*0504*/ 	.byte	0x04, 0x11
        /*0506*/ 	.short	(.L_226 - .L_225)
	.align		4
.L_225:
        /*0508*/ 	.word	index@(_ZN5flash44flash_bwd_dq_dk_dv_loop_seqk_parallel_kernelI23Flash_bwd_kernel_traitsILi256ELi64ELi32ELi8ELi4ELi1ELi2ELb1ELb1EN7cutlass6half_tE19Flash_kernel_traitsILi256ELi64ELi32ELi8ES3_EELb0ELb0ELb1ELb0ELb0ELb0ELb0EEEvNS_16Flash_bwd_paramsE)
        /*050c*/ 	.word	0x00000010


	//----- nvinfo : EIATTR_REGCOUNT
	.align		4
.L_226:
        /*0510*/ 	.byte	0x04, 0x2f
        /*0512*/ 	.short	(.L_228 - .L_227)
	.align		4
.L_227:
        /*0514*/ 	.word	index@(_ZN5flash44flash_bwd_dq_dk_dv_loop_seqk_parallel_kernelI23Flash_bwd_kernel_traitsILi256ELi64ELi32ELi8ELi4ELi1ELi2ELb1ELb1EN7cutlass6half_tE19Flash_kernel_traitsILi256ELi64ELi32ELi8ES3_EELb0ELb0ELb0ELb0ELb0ELb0ELb1EEEvNS_16Flash_bwd_paramsE)
        /*0518*/ 	.word	0x000000ff


	//----- nvinfo : EIATTR_FRAME_SIZE
	.align		4
.L_228:
        /*051c*/ 	.byte	0x04, 0x11
        /*051e*/ 	.short	(.L_230 - .L_229)
	.align		4
.L_229:
        /*0520*/ 	.word	index@(_ZN5flash44flash_bwd_dq_dk_dv_loop_seqk_parallel_kernelI23Flash_bwd_kernel_traitsILi256ELi64ELi32ELi8ELi4ELi1ELi2ELb1ELb1EN7cutlass6half_tE19Flash_kernel_traitsILi256ELi64ELi32ELi8ES3_EELb0ELb0ELb0ELb0ELb0ELb0ELb1EEEvNS_16Flash_bwd_paramsE)
        /*0524*/ 	.word	0x00000018


	//----- nvinfo : EIATTR_REGCOUNT
	.align		4
.L_230:
        /*0528*/ 	.byte	0x04, 0x2f
        /*052a*/ 	.short	(.L_232 - .L_231)
	.align		4
.L_231:
        /*052c*/ 	.word	index@(_ZN5flash44flash_bwd_dq_dk_dv_loop_seqk_parallel_kernelI23Flash_bwd_kernel_traitsILi256ELi64ELi32ELi8ELi4ELi1ELi2ELb1ELb1EN7cutlass6half_tE19Flash_kernel_traitsILi256ELi64ELi32ELi8ES3_EELb0ELb0ELb0ELb0ELb0ELb0ELb0EEEvNS_16Flash_bwd_paramsE)
        /*0530*/ 	.word	0x000000ff


	//----- nvinfo : EIATTR_FRAME_SIZE
	.align		4
.L_232:
        /*0534*/ 	.byte	0x04, 0x11
        /*0536*/ 	.short	(.L_234 - .L_233)
	.align		4
.L_233:
        /*0538*/ 	.word	index@(_ZN5flash44flash_bwd_dq_dk_dv_loop_seqk_parallel_kernelI23Flash_bwd_kernel_traitsILi256ELi64ELi32ELi8ELi4ELi1ELi2ELb1ELb1EN7cutlass6half_tE19Flash_kernel_traitsILi256ELi64ELi32ELi8ES3_EELb0ELb0ELb0ELb0ELb0ELb0ELb0EEEvNS_16Flash_bwd_paramsE)
        /*053c*/ 	.word	0x00000018


	//----- nvinfo : EIATTR_REGCOUNT
	.align		4
.L_234:
        /*0540*/ 	.byte	0x04, 0x2f
        /*0542*/ 	.short	(.L_236 - .L_235)
	.align		4
.L_235:
        /*0544*/ 	.word	index@(_ZN5flash27flash_bwd_convert_dq_kernelI23Flash_bwd_kernel_traitsILi256ELi64ELi32ELi8ELi4ELi1ELi2ELb1ELb1EN7cutlass6half_tE19Flash_kernel_traitsILi256ELi64ELi32ELi8ES3_EEEEvNS_16Flash_bwd_paramsEi)
        /*0548*/ 	.word	0x00000060


	//----- nvinfo : EIATTR_FRAME_SIZE
	.align		4
.L_236:
        /*054c*/ 	.byte	0x04, 0x11
        /*054e*/ 	.short	(.L_238 - .L_237)
	.align		4
.L_237:
        /*0550*/ 	.word	index@(_ZN5flash27flash_bwd_convert_dq_kernelI23Flash_bwd_kernel_traitsILi256ELi64ELi32ELi8ELi4ELi1ELi2ELb1ELb1EN7cutlass6half_tE19Flash_kernel_traitsILi256ELi64ELi32ELi8ES3_EEEEvNS_16Flash_bwd_paramsEi)
        /*0554*/ 	.word	0x00000000


	//----- nvinfo : EIATTR_MIN_STACK_SIZE
	.align		4
.L_238:
        /*0558*/ 	.byte	0x04, 0x12
        /*055a*/ 	.short	(.L_240 - .L_239)
	.align		4
.L_239:
        /*055c*/ 	.word	index@(_ZN5flash27flash_bwd_convert_dq_kernelI23Flash_bwd_kernel_traitsILi256ELi64ELi32ELi8ELi4ELi1ELi2ELb1ELb1EN7cutlass6half_tE19Flash_kernel_traitsILi256ELi64ELi32ELi8ES3_EEEEvNS_16Flash_bwd_paramsEi)
        /*0560*/ 	.word	0x00000000


	//----- nvinfo : EIATTR_MIN_STACK_SIZE
	.align		4
.L_240:
        /*0564*/ 	.byte	0x04, 0x12
        /*0566*/ 	.short	(.L_242 - .L_241)
	.align		4
.L_241:
        /*0568*/ 	.word	index@(_ZN5flash44flash_bwd_dq_dk_dv_loop_seqk_parallel_kernelI23Flash_bwd_kernel_traitsILi256ELi64ELi32ELi8ELi4ELi1ELi2ELb1ELb1EN7cutlass6half_tE19Flash_kernel_traitsILi256ELi64ELi32ELi8ES3_EELb0ELb0ELb0ELb0ELb0ELb0ELb0EEEvNS_16Flash_bwd_paramsE)
        /*056c*/ 	.word	0x00000018


	//----- nvinfo : EIATTR_MIN_STACK_SIZE
	.align		4
.L_242:
        /*0570*/ 	.byte	0x04, 0x12
        /*0572*/ 	.short	(.L_244 - .L_243)
	.align		4
.L_243:
        /*0574*/ 	.word	index@(_ZN5flash44flash_bwd_dq_dk_dv_loop_seqk_parallel_kernelI23Flash_bwd_kernel_traitsILi256ELi64ELi32ELi8ELi4ELi1ELi2ELb1ELb1EN7cutlass6half_tE19Flash_kernel_traitsILi256ELi64ELi32ELi8ES3_EELb0ELb0ELb0ELb0ELb0ELb0ELb1EEEvNS_16Flash_bwd_paramsE)
        /*0578*/ 	.word	0x00000018


	//----- nvinfo : EIATTR_MIN_STACK_SIZE
	.align		4
.L_244:
        /*057c*/ 	.byte	0x04, 0x12
        /*057e*/ 	.short	(.L_246 - .L_245)
	.align		4
.L_245:
        /*0580*/ 	.word	index@(_ZN5flash44flash_bwd_dq_dk_dv_loop_seqk_parallel_kernelI23Flash_bwd_kernel_traitsILi256ELi64ELi32ELi8ELi4ELi1ELi2ELb1ELb1EN7cutlass6half_tE19Flash_kernel_traitsILi256ELi64ELi32ELi8ES3_EELb0ELb0ELb1ELb0ELb0ELb0ELb0EEEvNS_16Flash_bwd_paramsE)
        /*0584*/ 	.word	0x00000010


	//----- nvinfo : EIATTR_MIN_STACK_SIZE
	.align		4
.L_246:
        /*0588*/ 	.byte	0x04, 0x12
        /*058a*/ 	.short	(.L_248 - .L_247)
	.align		4
.L_247:
        /*058c*/ 	.word	index@(_ZN5flash44flash_bwd_dq_dk_dv_loop_seqk_parallel_kernelI23Flash_bwd_kernel_traitsILi256ELi64ELi32ELi8ELi4ELi1ELi2ELb1ELb1EN7cutlass6half_tE19Flash_kernel_traitsILi256ELi64ELi32ELi8ES3_EELb0ELb0ELb1ELb0ELb0ELb0ELb1EEEvNS_16Flash_bwd_paramsE)
        /*0590*/ 	.word	0x00000010


	//----- nvinfo : EIATTR_MIN_STACK_SIZE
	.align		4
.L_248:
        /*0594*/ 	.byte	0x04, 0x12
        /*0596*/ 	.short	(.L_250 - .L_249)
	.align		4
.L_249:
        /*0598*/ 	.word	index@(_ZN5flash44flash_bwd_dq_dk_dv_loop_seqk_parallel_kernelI23Flash_bwd_kernel_traitsILi256ELi64ELi32ELi8ELi4ELi1ELi2ELb1ELb1EN7cutlass6half_tE19Flash_kernel_traitsILi256ELi64ELi32ELi8ES3_EELb0ELb0ELb0ELb0ELb0ELb1ELb0EEEvNS_16Flash_bwd_paramsE)
        /*059c*/ 	.word	0x00000018


	//----- nvinfo : EIATTR_MIN_STACK_SIZE
	.align		4
.L_250:
        /*05a0*/ 	.byte	0x04, 0x12
        /*05a2*/ 	.short	(.L_252 - .L_251)
	.align		4
.L_251:
        /*05a4*/ 	.word	index@(_ZN5flash44flash_bwd_dq_dk_dv_loop_seqk_parallel_kernelI23Flash_bwd_kernel_traitsILi256ELi64ELi32ELi8ELi4ELi1ELi2ELb1ELb1EN7cutlass6half_tE19Flash_kernel_traitsILi256ELi64ELi32ELi8ES3_EELb0ELb0ELb0ELb0ELb0ELb1ELb1EEEvNS_16Flash_bwd_paramsE)
        /*05a8*/ 	.word	0x00000018


	//----- nvinfo : EIATTR_MIN_STACK_SIZE
	.align		4
.L_252:
        /*05ac*/ 	.byte	0x04, 0x12
        /*05ae*/ 	.short	(.L_254 - .L_253)
	.align		4
.L_253:
        /*05b0*/ 	.word	index@(_ZN5flash44flash_bwd_dq_dk_dv_loop_seqk_parallel_kernelI23Flash_bwd_kernel_traitsILi256ELi64ELi32ELi8ELi4ELi1ELi2ELb1ELb1EN7cutlass6half_tE19Flash_kernel_traitsILi256ELi64ELi32ELi8ES3_EELb0ELb0ELb0ELb1ELb0ELb0ELb0EEEvNS_16Flash_bwd_paramsE)
        /*05b4*/ 	.word	0x00000020


	//----- nvinfo : EIATTR_MIN_STACK_SIZE
	.align		4
.L_254:
        /*05b8*/ 	.byte	0x04, 0x12
        /*05ba*/ 	.short	(.L_256 - .L_255)
	.align		4
.L_255:
        /*05bc*/ 	.word	index@(_ZN5flash44flash_bwd_dq_dk_dv_loop_seqk_parallel_kernelI23Flash_bwd_kernel_traitsILi256ELi64ELi32ELi8ELi4ELi1ELi2ELb1ELb1EN7cutlass6half_tE19Flash_kernel_traitsILi256ELi64ELi32ELi8ES3_EELb0ELb0ELb0ELb1ELb0ELb0ELb1EEEvNS_16Flash_bwd_paramsE)
        /*05c0*/ 	.word	0x00000020


	//----- nvinfo : EIATTR_MIN_STACK_SIZE
	.align		4
.L_256:
        /*05c4*/ 	.byte	0x04, 0x12
        /*05c6*/ 	.short	(.L_258 - .L_257)
	.align		4
.L_257:
        /*05c8*/ 	.word	index@(_ZN5flash44flash_bwd_dq_dk_dv_loop_seqk_parallel_kernelI23Flash_bwd_kernel_traitsILi256ELi64ELi32ELi8ELi4ELi1ELi2ELb1ELb1EN7cutlass6half_tE19Flash_kernel_traitsILi256ELi64ELi32ELi8ES3_EELb0ELb0ELb1ELb0ELb0ELb1ELb0EEEvNS_16Flash_bwd_paramsE)
        /*05cc*/ 	.word	0x00000020


	//----- nvinfo : EIATTR_MIN_STACK_SIZE
	.align		4
.L_258:
        /*05d0*/ 	.byte	0x04, 0x12
        /*05d2*/ 	.short	(.L_260 - .L_259)
	.align		4
.L_259:
        /*05d4*/ 	.word	index@(_ZN5flash44flash_bwd_dq_dk_dv_loop_seqk_parallel_kernelI23Flash_bwd_kernel_traitsILi256ELi64ELi32ELi8ELi4ELi1ELi2ELb1ELb1EN7cutlass6half_tE19Flash_kernel_traitsILi256ELi64ELi32ELi8ES3_EELb0ELb0ELb1ELb0ELb0ELb1ELb1EEEvNS_16Flash_bwd_paramsE)
        /*05d8*/ 	.word	0x00000020


	//----- nvinfo : EIATTR_MIN_STACK_SIZE
	.align		4
.L_260:
        /*05dc*/ 	.byte	0x04, 0x12
        /*05de*/ 	.short	(.L_262 - .L_261)
	.align		4
.L_261:
        /*05e0*/ 	.word	index@(_ZN5flash44flash_bwd_dq_dk_dv_loop_seqk_parallel_kernelI23Flash_bwd_kernel_traitsILi256ELi64ELi32ELi8ELi4ELi1ELi2ELb1ELb1EN7cutlass6half_tE19Flash_kernel_traitsILi256ELi64ELi32ELi8ES3_EELb0ELb0ELb1ELb1ELb0ELb0ELb0EEEvNS_16Flash_bwd_paramsE)
        /*05e4*/ 	.word	0x00000018


	//----- nvinfo : EIATTR_MIN_STACK_SIZE
	.align		4
.L_262:
        /*05e8*/ 	.byte	0x04, 0x12
        /*05ea*/ 	.short	(.L_264 - .L_263)
	.align		4
.L_263:
        /*05ec*/ 	.word	index@(_ZN5flash44flash_bwd_dq_dk_dv_loop_seqk_parallel_kernelI23Flash_bwd_kernel_traitsILi256ELi64ELi32ELi8ELi4ELi1ELi2ELb1ELb1EN7cutlass6half_tE19Flash_kernel_traitsILi256ELi64ELi32ELi8ES3_EELb0ELb0ELb1ELb1ELb0ELb0ELb1EEEvNS_16Flash_bwd_paramsE)
        /*05f0*/ 	.word	0x00000018


	//----- nvinfo : EIATTR_MIN_STACK_SIZE
	.align		4
.L_264:
        /*05f4*/ 	.byte	0x04, 0x12
        /*05f6*/ 	.short	(.L_266 - .L_265)
	.align		4
.L_265:
        /*05f8*/ 	.word	index@(_ZN5flash25flash_bwd_dot_do_o_kernelILb0E23Flash_bwd_kernel_traitsILi256ELi64ELi32ELi8ELi4ELi1ELi2ELb1ELb1EN7cutlass6half_tE19Flash_kernel_traitsILi256ELi64ELi32ELi8ES3_EEEEvNS_16Flash_bwd_paramsE)
        /*05fc*/ 	.word	0x00000000


	//----- nvinfo : EIATTR_MIN_STACK_SIZE
	.align		4
.L_266:
        /*0600*/ 	.byte	0x04, 0x12
        /*0602*/ 	.short	(.L_268 - .L_267)
	.align		4
.L_267:
        /*0604*/ 	.word	index@(_ZN5flash25flash_bwd_dot_do_o_kernelILb1E23Flash_bwd_kernel_traitsILi256ELi64ELi32ELi8ELi4ELi1ELi2ELb1ELb1EN7cutlass6half_tE19Flash_kernel_traitsILi256ELi64ELi32ELi8ES3_EEEEvNS_16Flash_bwd_paramsE)
        /*0608*/ 	.word	0x00000000


	//----- nvinfo : EIATTR_MIN_STACK_SIZE
	.align		4
.L_268:
        /*060c*/ 	.byte	0x04, 0x12
        /*060e*/ 	.short	(.L_270 - .L_269)
	.align		4
.L_269:
        /*0610*/ 	.word	index@(_ZN5flash44flash_bwd_dq_dk_dv_loop_seqk_parallel_kernelI23Flash_bwd_kernel_traitsILi256ELi64ELi64ELi8ELi4ELi2ELi2ELb0ELb1EN7cutlass6half_tE19Flash_kernel_traitsILi256ELi64ELi64ELi8ES3_EELb0ELb0ELb0ELb0ELb0ELb0ELb0EEEvNS_16Flash_bwd_paramsE)
        /*0614*/ 	.word	0x00000000


	//----- nvinfo : EIATTR_MIN_STACK_SIZE
	.align		4
.L_270:
        /*0618*/ 	.byte	0x04, 0x12
        /*061a*/ 	.short	(.L_272 - .L_271)
	.align		4
.L_271:
        /*061c*/ 	.word	index@(_ZN5flash44flash_bwd_dq_dk_dv_loop_seqk_parallel_kernelI23Flash_bwd_kernel_traitsILi256ELi64ELi64ELi8ELi4ELi2ELi2ELb0ELb1EN7cutlass6half_tE19Flash_kernel_traitsILi256ELi64ELi64ELi8ES3_EELb0ELb0ELb1ELb0ELb0ELb0ELb0EEEvNS_16Flash_bwd_paramsE)
        /*0620*/ 	.word	0x00000000


	//----- nvinfo : EIATTR_MIN_STACK_SIZE
	.align		4
.L_272:
        /*0624*/ 	.byte	0x04, 0x12
        /*0626*/ 	.short	(.L_274 - .L_273)
	.align		4
.L_273:
        /*0628*/ 	.word	index@(_ZN5flash44flash_bwd_dq_dk_dv_loop_seqk_parallel_kernelI23Flash_bwd_kernel_traitsILi256ELi64ELi64ELi8ELi4ELi2ELi2ELb0ELb1EN7cutlass6half_tE19Flash_kernel_traitsILi256ELi64ELi64ELi8ES3_EELb0ELb0ELb0ELb0ELb0ELb1ELb0EEEvNS_16Flash_bwd_paramsE)
        /*062c*/ 	.word	0x00000000


	//----- nvinfo : EIATTR_MIN_STACK_SIZE
	.align		4
.L_274:
        /*0630*/ 	.byte	0x04, 0x12
        /*0632*/ 	.short	(.L_276 - .L_275)
	.align		4
.L_275:
        /*0634*/ 	.word	index@(_ZN5flash44flash_bwd_dq_dk_dv_loop_seqk_parallel_kernelI23Flash_bwd_kernel_traitsILi256ELi64ELi64ELi8ELi4ELi2ELi2ELb0ELb1EN7cutlass6half_tE19Flash_kernel_traitsILi256ELi64ELi64ELi8ES3_EELb0ELb0ELb0ELb1ELb0ELb0ELb0EEEvNS_16Flash_bwd_paramsE)
        /*0638*/ 	.word	0x00000000


	//----- nvinfo : EIATTR_MIN_STACK_SIZE
	.align		4
.L_276:
        /*063c*/ 	.byte	0x04, 0x12
        /*063e*/ 	.short	(.L_278 - .L_277)
	.align		4
.L_277:
        /*0640*/ 	.word	index@(_ZN5flash44flash_bwd_dq_dk_dv_loop_seqk_parallel_kernelI23Flash_bwd_kernel_traitsILi256ELi64ELi64ELi8ELi4ELi2ELi2ELb0ELb1EN7cutlass6half_tE19Flash_kernel_traitsILi256ELi64ELi64ELi8ES3_EELb0ELb0ELb1ELb0ELb0ELb1ELb0EEEvNS_16Flash_bwd_paramsE)
        /*0644*/ 	.word	0x00000000


	//----- nvinfo : EIATTR_MIN_STACK_SIZE
	.align		4
.L_278:
        /*0648*/ 	.byte	0x04, 0x12
        /*064a*/ 	.short	(.L_280 - .L_279)
	.align		4
.L_279:
        /*064c*/ 	.word	index@(_ZN5flash44flash_bwd_dq_dk_dv_loop_seqk_parallel_kernelI23Flash_bwd_kernel_traitsILi256ELi64ELi64ELi8ELi4ELi2ELi2ELb0ELb1EN7cutlass6half_tE19Flash_kernel_traitsILi256ELi64ELi64ELi8ES3_EELb0ELb0ELb1ELb1ELb0ELb0ELb0EEEvNS_16Flash_bwd_paramsE)
        /*0650*/ 	.word	0x00000000


	//----- nvinfo : EIATTR_MIN_STACK_SIZE
	.align		4
.L_280:
        /*0654*/ 	.byte	0x04, 0x12
        /*0656*/ 	.short	(.L_282 - .L_281)
	.align		4
.L_281:
        /*0658*/ 	.word	index@(_ZN5flash44flash_bwd_dq_dk_dv_loop_seqk_parallel_kernelI23Flash_bwd_kernel_traitsILi256ELi64ELi64ELi8ELi4ELi2ELi2ELb0ELb0EN7cutlass6half_tE19Flash_kernel_traitsILi256ELi64ELi64ELi8ES3_EELb0ELb0ELb0ELb0ELb0ELb0ELb0EEEvNS_16Flash_bwd_paramsE)
        /*065c*/ 	.word	0x00000058


	//----- nvinfo : EIATTR_MIN_STACK_SIZE
	.align		4
.L_282:
        /*0660*/ 	.byte	0x04, 0x12
        /*0662*/ 	.short	(.L_284 - .L_283)
	.align		4
.L_283:
        /*0664*/ 	.word	index@(_ZN5flash44flash_bwd_dq_dk_dv_loop_seqk_parallel_kernelI23Flash_bwd_kernel_traitsILi256ELi64ELi64ELi8ELi4ELi2ELi2ELb0ELb0EN7cutlass6half_tE19Flash_kernel_traitsILi256ELi64ELi64ELi8ES3_EELb0ELb0ELb1ELb0ELb0ELb0ELb0EEEvNS_16Flash_bwd_paramsE)
        /*0668*/ 	.word	0x00000010


	//----- nvinfo : EIATTR_MIN_STACK_SIZE
	.align		4
.L_284:
        /*066c*/ 	.byte	0x04, 0x12
        /*066e*/ 	.short	(.L_286 - .L_285)
	.align		4
.L_285:
        /*0670*/ 	.word	index@(_ZN5flash44flash_bwd_dq_dk_dv_loop_seqk_parallel_kernelI23Flash_bwd_kernel_traitsILi256ELi64ELi64ELi8ELi4ELi2ELi2ELb0ELb0EN7cutlass6half_tE19Flash_kernel_traitsILi256ELi64ELi64ELi8ES3_EELb0ELb0ELb0ELb0ELb0ELb1ELb0EEEvNS_16Flash_bwd_paramsE)
        /*0674*/ 	.word	0x00000058


	//----- nvinfo : EIATTR_MIN_STACK_SIZE
	.align		4
.L_286:
        /*0678*/ 	.byte	0x04, 0x12
        /*067a*/ 	.short	(.L_288 - .L_287)
	.align		4
.L_287:
        /*067c*/ 	.word	index@(_ZN5flash44flash_bwd_dq_dk_dv_loop_seqk_parallel_kernelI23Flash_bwd_kernel_traitsILi256ELi64ELi64ELi8ELi4ELi2ELi2ELb0ELb0EN7cutlass6half_tE19Flash_kernel_traitsILi256ELi64ELi64ELi8ES3_EELb0ELb0ELb0ELb1ELb0ELb0ELb0EEEvNS_16Flash_bwd_paramsE)
        /*0680*/ 	.word	0x00000060


	//----- nvinfo : EIATTR_MIN_STACK_SIZE
	.align		4
.L_288:
        /*0684*/ 	.byte	0x04, 0x12
        /*0686*/ 	.short	(.L_290 - .L_289)
	.align		4
.L_289:
        /*0688*/ 	.word	index@(_ZN5flash44flash_bwd_dq_dk_dv_loop_seqk_parallel_kernelI23Flash_bwd_kernel_traitsILi256ELi64ELi64ELi8ELi4ELi2ELi2ELb0ELb0EN7cutlass6half_tE19Flash_kernel_traitsILi256ELi64ELi64ELi8ES3_EELb0ELb0ELb1ELb0ELb0ELb1ELb0EEEvNS_16Flash_bwd_paramsE)
        /*068c*/ 	.word	0x00000000


	//----- nvinfo : EIATTR_MIN_STACK_SIZE
	.align		4
.L_290:
        /*0690*/ 	.byte	0x04, 0x12
        /*0692*/ 	.short	(.L_292 - .L_291)
	.align		4
.L_291:
        /*0694*/ 	.word	index@(_ZN5flash44flash_bwd_dq_dk_dv_loop_seqk_parallel_kernelI23Flash_bwd_kernel_traitsILi256ELi64ELi64ELi8ELi4ELi2ELi2ELb0ELb0EN7cutlass6half_tE19Flash_kernel_traitsILi256ELi64ELi64ELi8ES3_EELb0ELb0ELb1ELb1ELb0ELb0ELb0EEEvNS_16Flash_bwd_paramsE)
        /*0698*/ 	.word	0x00000000


	//----- nvinfo : EIATTR_MIN_STACK_SIZE
	.align		4
.L_292:
        /*069c*/ 	.byte	0x04, 0x12
        /*069e*/ 	.short	(.L_294 - .L_293)
	.align		4
.L_293:
        /*06a0*/ 	.word	index@(_ZN5flash27flash_bwd_convert_dq_kernelI23Flash_bwd_kernel_traitsILi256ELi64ELi64ELi8ELi4ELi2ELi2ELb0ELb1EN7cutlass6half_tE19Flash_kernel_traitsILi256ELi64ELi64ELi8ES3_EEEEvNS_16Flash_bwd_paramsEi)
        /*06a4*/ 	.word	0x00000000


	//----- nvinfo : EIATTR_MIN_STACK_SIZE
	.align		4
.L_294:
        /*06a8*/ 	.byte	0x04, 0x12
        /*06aa*/ 	.short	(.L_296 - .L_295)
	.align		4
.L_295:
        /*06ac*/ 	.word	index@(_ZN5flash44flash_bwd_dq_dk_dv_loop_seqk_parallel_kernelI23Flash_bwd_kernel_traitsILi256ELi64ELi64ELi8ELi4ELi2ELi2ELb0ELb1EN7cutlass6half_tE19Flash_kernel_traitsILi256ELi64ELi64ELi8ES3_EELb1ELb0ELb0ELb0ELb0ELb0ELb0EEEvNS_16Flash_bwd_paramsE)
        /*06b0*/ 	.word	0x00000000


	//----- nvinfo : EIATTR_MIN_STACK_SIZE
	.align		4
.L_296:
        /*06b4*/ 	.byte	0x04, 0x12
        /*06b6*/ 	.short	(.L_298 - .L_297)
	.align		4
.L_297:
        /*06b8*/ 	.word	index@(_ZN5flash44flash_bwd_dq_dk_dv_loop_seqk_parallel_kernelI23Flash_bwd_kernel_traitsILi256ELi64ELi64ELi8ELi4ELi2ELi2ELb0ELb1EN7cutlass6half_tE19Flash_kernel_traitsILi256ELi64ELi64ELi8ES3_EELb0ELb0ELb0ELb0ELb0ELb0ELb1EEEvNS_16Flash_bwd_paramsE)
        /*06bc*/ 	.word	0x00000000


	//----- nvinfo : EIATTR_MIN_STACK_SIZE
	.align		4
.L_298:
        /*06c0*/ 	.byte	0x04, 0x12
        /*06c2*/ 	.short	(.L_300 - .L_299)
	.align		4
.L_299:
        /*06c4*/ 	.word	index@(_ZN5flash44flash_bwd_dq_dk_dv_loop_seqk_parallel_kernelI23Flash_bwd_kernel_traitsILi256ELi64ELi64ELi8ELi4ELi2ELi2ELb0ELb1EN7cutlass6half_tE19Flash_kernel_traitsILi256ELi64ELi64ELi8ES3_EELb1ELb0ELb1ELb0ELb0ELb0ELb0EEEvNS_16Flash_bwd_paramsE)
        /*06c8*/ 	.word	0x00000000


	//----- nvinfo : EIATTR_MIN_STACK_SIZE
	.align		4
.L_300:
        /*06cc*/ 	.byte	0x04, 0x12
        /*06ce*/ 	.short	(.L_302 - .L_301)
	.align		4
.L_301:
        /*06d0*/ 	.word	index@(_ZN5flash44flash_bwd_dq_dk_dv_loop_seqk_parallel_kernelI23Flash_bwd_kernel_traitsILi256ELi64ELi64ELi8ELi4ELi2ELi2ELb0ELb1EN7cutlass6half_tE19Flash_kernel_traitsILi256ELi64ELi64ELi8ES3_EELb0ELb0ELb1ELb0ELb0ELb0ELb1EEEvNS_16Flash_bwd_paramsE)
        /*06d4*/ 	.word	0x00000000


	//----- nvinfo : EIATTR_MIN_STACK_SIZE
	.align		4
.L_302:
        /*06d8*/ 	.byte	0x04, 0x12
        /*06da*/ 	.short	(.L_304 - .L_303)
	.align		4
.L_303:
        /*06dc*/ 	.word	index@(_ZN5flash44flash_bwd_dq_dk_dv_loop_seqk_parallel_kernelI23Flash_bwd_kernel_traitsILi256ELi64ELi64ELi8ELi4ELi2ELi2ELb0ELb1EN7cutlass6half_tE19Flash_kernel_traitsILi256ELi64ELi64ELi8ES3_EELb1ELb0ELb0ELb0ELb0ELb1ELb0EEEvNS_16Flash_bwd_paramsE)
        /*06e0*/ 	.word	0x00000000


	//----- nvinfo : EIATTR_MIN_STACK_SIZE
	.align		4
.L_304:
        /*06e4*/ 	.byte	0x04, 0x12
        /*06e6*/ 	.short	(.L_306 - .L_305)
	.align		4
.L_305:
        /*06e8*/ 	.word	index@(_ZN5flash44flash_bwd_dq_dk_dv_loop_seqk_parallel_kernelI23Flash_bwd_kernel_traitsILi256ELi64ELi64ELi8ELi4ELi2ELi2ELb0ELb1EN7cutlass6half_tE19Flash_kernel_traitsILi256ELi64ELi64ELi8ES3_EELb0ELb0ELb0ELb0ELb0ELb1ELb1EEEvNS_16Flash_bwd_paramsE)
        /*06ec*/ 	.word	0x00000000


	//----- nvinfo : EIATTR_MIN_STACK_SIZE
	.align		4
.L_306:
        /*06f0*/ 	.byte	0x04, 0x12
        /*06f2*/ 	.short	(.L_308 - .L_307)
	.align		4
.L_307:
        /*06f4*/ 	.word	index@(_ZN5flash44flash_bwd_dq_dk_dv_loop_seqk_parallel_kernelI23Flash_bwd_kernel_traitsILi256ELi64ELi64ELi8ELi4ELi2ELi2ELb0ELb1EN7cutlass6half_tE19Flash_kernel_traitsILi256ELi64ELi64ELi8ES3_EELb1ELb0ELb0ELb1ELb0ELb0ELb0EEEvNS_16Flash_bwd_paramsE)
        /*06f8*/ 	.word	0x00000000


	//----- nvinfo : EIATTR_MIN_STACK_SIZE
	.align		4
.L_308:
        /*06fc*/ 	.byte	0x04, 0x12
        /*06fe*/ 	.short	(.L_310 - .L_309)
	.align		4
.L_309:
        /*0700*/ 	.word	index@(_ZN5flash44flash_bwd_dq_dk_dv_loop_seqk_parallel_kernelI23Flash_bwd_kernel_traitsILi256ELi64ELi64ELi8ELi4ELi2ELi2ELb0ELb1EN7cutlass6half_tE19Flash_kernel_traitsILi256ELi64ELi64ELi8ES3_EELb0ELb0ELb0ELb1ELb0ELb0ELb1EEEvNS_16Flash_bwd_paramsE)
        /*0704*/ 	.word	0x00000000


	//----- nvinfo : EIATTR_MIN_STACK_SIZE
	.align		4
.L_310:
        /*0708*/ 	.byte	0x04, 0x12
        /*070a*/ 	.short	(.L_312 - .L_311)
	.align		4
.L_311:
        /*070c*/ 	.word	index@(_ZN5flash44flash_bwd_dq_dk_dv_loop_seqk_parallel_kernelI23Flash_bwd_kernel_traitsILi256ELi64ELi64ELi8ELi4ELi2ELi2ELb0ELb1EN7cutlass6half_tE19Flash_kernel_traitsILi256ELi64ELi64ELi8ES3_EELb1ELb0ELb1ELb0ELb0ELb1ELb0EEEvNS_16Flash_bwd_paramsE)
        /*0710*/ 	.word	0x00000008


	//----- nvinfo : EIATTR_MIN_STACK_SIZE
	.align		4
.L_312:
        /*0714*/ 	.byte	0x04, 0x12
        /*0716*/ 	.short	(.L_314 - .L_313)
	.align		4
.L_313:
        /*0718*/ 	.word	index@(_ZN5flash44flash_bwd_dq_dk_dv_loop_seqk_parallel_kernelI23Flash_bwd_kernel_traitsILi256ELi64ELi64ELi8ELi4ELi2ELi2ELb0ELb1EN7cutlass6half_tE19Flash_kernel_traitsILi256ELi64ELi64ELi8ES3_EELb0ELb0ELb1ELb0ELb0ELb1ELb1EEEvNS_16Flash_bwd_paramsE)
        /*071c*/ 	.word	0x00000000


	//----- nvinfo : EIATTR_MIN_STACK_SIZE
	.align		4
.L_314:
        /*0720*/ 	.byte	0x04, 0x12
        /*0722*/ 	.short	(.L_316 - .L_315)
	.align		4
.L_315:
        /*0724*/ 	.word	index@(_ZN5flash44flash_bwd_dq_dk_dv_loop_seqk_parallel_kernelI23Flash_bwd_kernel_traitsILi256ELi64ELi64ELi8ELi4ELi2ELi2ELb0ELb1EN7cutlass6half_tE19Flash_kernel_traitsILi256ELi64ELi64ELi8ES3_EELb1ELb0ELb1ELb1ELb0ELb0ELb0EEEvNS_16Flash_bwd_paramsE)
        /*0728*/ 	.word	0x00000000


	//----- nvinfo : EIATTR_MIN_STACK_SIZE
	.align		4
.L_316:
        /*072c*/ 	.byte	0x04, 0x12
        /*072e*/ 	.short	(.L_318 - .L_317)
	.align		4
.L_317:
        /*0730*/ 	.word	index@(_ZN5flash44flash_bwd_dq_dk_dv_loop_seqk_parallel_kernelI23Flash_bwd_kernel_traitsILi256ELi64ELi64ELi8ELi4ELi2ELi2ELb0ELb1EN7cutlass6half_tE19Flash_kernel_traitsILi256ELi64ELi64ELi8ES3_EELb0ELb0ELb1ELb1ELb0ELb0ELb1EEEvNS_16Flash_bwd_paramsE)
        /*0734*/ 	.word	0x00000000


	//----- nvinfo : EIATTR_MIN_STACK_SIZE
	.align		4
.L_318:
        /*0738*/ 	.byte	0x04, 0x12
        /*073a*/ 	.short	(.L_320 - .L_319)
	.align		4
.L_319:
        /*073c*/ 	.word	index@(_ZN5flash25flash_bwd_dot_do_o_kernelILb0E23Flash_bwd_kernel_traitsILi256ELi64ELi64ELi8ELi4ELi2ELi2ELb0ELb1EN7cutlass6half_tE19Flash_kernel_traitsILi256ELi64ELi64ELi8ES3_EEEEvNS_16Flash_bwd_paramsE)
        /*0740*/ 	.word	0x00000000


	//----- nvinfo : EIATTR_MIN_STACK_SIZE
	.align		4
.L_320:
        /*0744*/ 	.byte	0x04, 0x12
        /*0746*/ 	.short	(.L_322 - .L_321)
	.align		4
.L_321:
        /*0748*/ 	.word	index@(_ZN5flash25flash_bwd_dot_do_o_kernelILb1E23Flash_bwd_kernel_traitsILi256ELi64ELi64ELi8ELi4ELi2ELi2ELb0ELb1EN7cutlass6half_tE19Flash_kernel_traitsILi256ELi64ELi64ELi8ES3_EEEEvNS_16Flash_bwd_paramsE)
        /*074c*/ 	.word	0x00000000


	//----- nvinfo : EIATTR_MIN_STACK_SIZE
	.align		4
.L_322:
        /*0750*/ 	.byte	0x04, 0x12
        /*0752*/ 	.short	(.L_324 - .L_323)
	.align		4
.L_323:
        /*0754*/ 	.word	index@(_ZN5flash27flash_bwd_convert_dq_kernelI23Flash_bwd_kernel_traitsILi256ELi64ELi64ELi8ELi4ELi2ELi2ELb0ELb0EN7cutlass6half_tE19Flash_kernel_traitsILi256ELi64ELi64ELi8ES3_EEEEvNS_16Flash_bwd_paramsEi)
        /*0758*/ 	.word	0x00000000


	//----- nvinfo : EIATTR_MIN_STACK_SIZE
	.align		4
.L_324:
        /*075c*/ 	.byte	0x04, 0x12
        /*075e*/ 	.short	(.L_326 - .L_325)
	.align		4
.L_325:
        /*0760*/ 	.word	index@(_ZN5flash44flash_bwd_dq_dk_dv_loop_seqk_parallel_kernelI23Flash_bwd_kernel_traitsILi256ELi64ELi64ELi8ELi4ELi2ELi2ELb0ELb0EN7cutlass6half_tE19Flash_kernel_traitsILi256ELi64ELi64ELi8ES3_EELb1ELb0ELb0ELb0ELb0ELb0ELb0EEEvNS_16Flash_bwd_paramsE)
        /*0764*/ 	.word	0x00000068


	//----- nvinfo : EIATTR_MIN_STACK_SIZE
	.align		4
.L_326:
        /*0768*/ 	.byte	0x04, 0x12
        /*076a*/ 	.short	(.L_328 - .L_327)
	.align		4
.L_327:
        /*076c*/ 	.word	index@(_ZN5flash44flash_bwd_dq_dk_dv_loop_seqk_parallel_kernelI23Flash_bwd_kernel_traitsILi256ELi64ELi64ELi8ELi4ELi2ELi2ELb0ELb0EN7cutlass6half_tE19Flash_kernel_traitsILi256ELi64ELi64ELi8ES3_EELb0ELb0ELb0ELb0ELb0ELb0ELb1EEEvNS_16Flash_bwd_paramsE)
        /*0770*/ 	.word	0x00000060


	//----- nvinfo : EIATTR_MIN_STACK_SIZE
	.align		4
.L_328:
        /*0774*/ 	.byte	0x04, 0x12
        /*0776*/ 	.short	(.L_330 - .L_329)
	.align		4
.L_329:
        /*0778*/ 	.word	index@(_ZN5flash44flash_bwd_dq_dk_dv_loop_seqk_parallel_kernelI23Flash_bwd_kernel_traitsILi256ELi64ELi64ELi8ELi4ELi2ELi2ELb0ELb0EN7cutlass6half_tE19Flash_kernel_traitsILi256ELi64ELi64ELi8ES3_EELb1ELb0ELb1ELb0ELb0ELb0ELb0EEEvNS_16Flash_bwd_paramsE)
        /*077c*/ 	.word	0x00000008


	//----- nvinfo : EIATTR_MIN_STACK_SIZE
	.align		4
.L_330:
        /*0780*/ 	.byte	0x04, 0x12
        /*0782*/ 	.short	(.L_332 - .L_331)
	.align		4
.L_331:
        /*0784*/ 	.word	index@(_ZN5flash44flash_bwd_dq_dk_dv_loop_seqk_parallel_kernelI23Flash_bwd_kernel_traitsILi256ELi64ELi64ELi8ELi4ELi2ELi2ELb0ELb0EN7cutlass6half_tE19Flash_kernel_traitsILi256ELi64ELi64ELi8ES3_EELb0ELb0ELb1ELb0ELb0ELb0ELb1EEEvNS_16Flash_bwd_paramsE)
        /*0788*/ 	.word	0x00000010


	//----- nvinfo : EIATTR_MIN_STACK_SIZE
	.align		4
.L_332:
        /*078c*/ 	.byte	0x04, 0x12
        /*078e*/ 	.short	(.L_334 - .L_333)
	.align		4
.L_333:
        /*0790*/ 	.word	index@(_ZN5flash44flash_bwd_dq_dk_dv_loop_seqk_parallel_kernelI23Flash_bwd_kernel_traitsILi256ELi64ELi64ELi8ELi4ELi2ELi2ELb0ELb0EN7cutlass6half_tE19Flash_kernel_traitsILi256ELi64ELi64ELi8ES3_EELb1ELb0ELb0ELb0ELb0ELb1ELb0EEEvNS_16Flash_bwd_paramsE)
        /*0794*/ 	.word	0x00000058


	//----- nvinfo : EIATTR_MIN_STACK_SIZE
	.align		4
.L_334:
        /*0798*/ 	.byte	0x04, 0x12
        /*079a*/ 	.short	(.L_336 - .L_335)
	.align		4
.L_335:
        /*079c*/ 	.word	index@(_ZN5flash44flash_bwd_dq_dk_dv_loop_seqk_parallel_kernelI23Flash_bwd_kernel_traitsILi256ELi64ELi64ELi8ELi4ELi2ELi2ELb0ELb0EN7cutlass6half_tE19Flash_kernel_traitsILi256ELi64ELi64ELi8ES3_EELb0ELb0ELb0ELb0ELb0ELb1ELb1EEEvNS_16Flash_bwd_paramsE)
        /*07a0*/ 	.word	0x00000058


	//----- nvinfo : EIATTR_MIN_STACK_SIZE
	.align		4
.L_336:
        /*07a4*/ 	.byte	0x04, 0x12
        /*07a6*/ 	.short	(.L_338 - .L_337)
	.align		4
.L_337:
        /*07a8*/ 	.word	index@(_ZN5flash44flash_bwd_dq_dk_dv_loop_seqk_parallel_kernelI23Flash_bwd_kernel_traitsILi256ELi64ELi64ELi8ELi4ELi2ELi2ELb0ELb0EN7cutlass6half_tE19Flash_kernel_traitsILi256ELi64ELi64ELi8ES3_EELb1ELb0ELb0ELb1ELb0ELb0ELb0EEEvNS_16Flash_bwd_paramsE)
        /*07ac*/ 	.word	0x00000078


	//----- nvinfo : EIATTR_MIN_STACK_SIZE
	.align		4
.L_338:
        /*07b0*/ 	.byte	0x04, 0x12
        /*07b2*/ 	.short	(.L_340 - .L_339)
	.align		4
.L_339:
        /*07b4*/ 	.word	index@(_ZN5flash44flash_bwd_dq_dk_dv_loop_seqk_parallel_kernelI23Flash_bwd_kernel_traitsILi256ELi64ELi64ELi8ELi4ELi2ELi2ELb0ELb0EN7cutlass6half_tE19Flash_kernel_traitsILi256ELi64ELi64ELi8ES3_EELb0ELb0ELb0ELb1ELb0ELb0ELb1EEEvNS_16Flash_bwd_paramsE)
        /*07b8*/ 	.word	0x00000060


	//----- nvinfo : EIATTR_MIN_STACK_SIZE
	.align		4
.L_340:
        /*07bc*/ 	.byte	0x04, 0x12
        /*07be*/ 	.short	(.L_342 - .L_341)
	.align		4
.L_341:
        /*07c0*/ 	.word	index@(_ZN5flash44flash_bwd_dq_dk_dv_loop_seqk_parallel_kernelI23Flash_bwd_kernel_traitsILi256ELi64ELi64ELi8ELi4ELi2ELi2ELb0ELb0EN7cutlass6half_tE19Flash_kernel_traitsILi256ELi64ELi64ELi8ES3_EELb1ELb0ELb1ELb0ELb0ELb1ELb0EEEvNS_16Flash_bwd_paramsE)
        /*07c4*/ 	.word	0x00000008


	//----- nvinfo : EIATTR_MIN_STACK_SIZE
	.align		4
.L_342:
        /*07c8*/ 	.byte	0x04, 0x12
        /*07ca*/ 	.short	(.L_344 - .L_343)
	.align		4
.L_343:
        /*07cc*/ 	.word	index@(_ZN5flash44flash_bwd_dq_dk_dv_loop_seqk_parallel_kernelI23Flash_bwd_kernel_traitsILi256ELi64ELi64ELi8ELi4ELi2ELi2ELb0ELb0EN7cutlass6half_tE19Flash_kernel_traitsILi256ELi64ELi64ELi8ES3_EELb0ELb0ELb1ELb0ELb0ELb1ELb1EEEvNS_16Flash_bwd_paramsE)
        /*07d0*/ 	.word	0x00000010


	//----- nvinfo : EIATTR_MIN_STACK_SIZE
	.align		4
.L_344:
        /*07d4*/ 	.byte	0x04, 0x12
        /*07d6*/ 	.short	(.L_346 - .L_345)
	.align		4
.L_345:
        /*07d8*/ 	.word	index@(_ZN5flash44flash_bwd_dq_dk_dv_loop_seqk_parallel_kernelI23Flash_bwd_kernel_traitsILi256ELi64ELi64ELi8ELi4ELi2ELi2ELb0ELb0EN7cutlass6half_tE19Flash_kernel_traitsILi256ELi64ELi64ELi8ES3_EELb1ELb0ELb1ELb1ELb0ELb0ELb0EEEvNS_16Flash_bwd_paramsE)
        /*07dc*/ 	.word	0x00000030


	//----- nvinfo : EIATTR_MIN_STACK_SIZE
	.align		4
.L_346:
        /*07e0*/ 	.byte	0x04, 0x12
        /*07e2*/ 	.short	(.L_348 - .L_347)
	.align		4
.L_347:
        /*07e4*/ 	.word	index@(_ZN5flash44flash_bwd_dq_dk_dv_loop_seqk_parallel_kernelI23Flash_bwd_kernel_traitsILi256ELi64ELi64ELi8ELi4ELi2ELi2ELb0ELb0EN7cutlass6half_tE19Flash_kernel_traitsILi256ELi64ELi64ELi8ES3_EELb0ELb0ELb1ELb1ELb0ELb0ELb1EEEvNS_16Flash_bwd_paramsE)
        /*07e8*/ 	.word	0x00000010


	//----- nvinfo : EIATTR_MIN_STACK_SIZE
	.align		4
.L_348:
        /*07ec*/ 	.byte	0x04, 0x12
        /*07ee*/ 	.short	(.L_350 - .L_349)
	.align		4
.L_349:
        /*07f0*/ 	.word	index@(_ZN5flash25flash_bwd_dot_do_o_kernelILb0E23Flash_bwd_kernel_traitsILi256ELi64ELi64ELi8ELi4ELi2ELi2ELb0ELb0EN7cutlass6half_tE19Flash_kernel_traitsILi256ELi64ELi64ELi8ES3_EEEEvNS_16Flash_bwd_paramsE)
        /*07f4*/ 	.word	0x00000000


	//----- nvinfo : EIATTR_MIN_STACK_SIZE
	.align		4
.L_350:
        /*07f8*/ 	.byte	0x04, 0x12
        /*07fa*/ 	.short	(.L_352 - .L_351)
	.align		4
.L_351:
        /*07fc*/ 	.word	index@(_ZN5flash25flash_bwd_dot_do_o_kernelILb1E23Flash_bwd_kernel_traitsILi256ELi64ELi64ELi8ELi4ELi2ELi2ELb0ELb0EN7cutlass6half_tE19Flash_kernel_traitsILi256ELi64ELi64ELi8ES3_EEEEvNS_16Flash_bwd_paramsE)
        /*0800*/ 	.word	0x00000000
.L_352:


//--------------------- .nv.info._ZN5flash27flash_bwd_convert_dq_kernelI23Flash_bwd_kernel_traitsILi256ELi64ELi32ELi8ELi4ELi1ELi2ELb1ELb1EN7cutlass6half_tE19Flash_kernel_traitsILi256ELi64ELi32ELi8ES3_EEEEvNS_16Flash_bwd_paramsEi --------------------------
	.section	.nv.info._ZN5flash27flash_bwd_convert_dq_kernelI23Flash_bwd_kernel_traitsILi256ELi64ELi32ELi8ELi4ELi1ELi2ELb1ELb1EN7cutlass6half_tE19Flash_kernel_traitsILi256ELi64ELi32ELi8ES3_EEEEvNS_16Flash_bwd_paramsEi,"",@"SHT_CUDA_INFO"
	.sectionflags	@""
	.align	4


	//----- nvinfo : EIATTR_CUDA_API_VERSION
	.align		4
        /*0000*/ 	.byte	0x04, 0x37
        /*0002*/ 	.short	(.L_354 - .L_353)
.L_353:
        /*0004*/ 	.word	0x00000082


	//----- nvinfo : EIATTR_SW2861232_WAR
	.align		4
.L_354:
        /*0008*/ 	.byte	0x01, 0x35
	.zero		2


	//----- nvinfo : EIATTR_PARAM_CBANK
	.align		4
        /*000c*/ 	.byte	0x04, 0x0a
        /*000e*/ 	.short	(.L_356 - .L_355)
	.align		4
.L_355:
        /*0010*/ 	.word	index@(.nv.constant0._ZN5flash27flash_bwd_convert_dq_kernelI23Flash_bwd_kernel_traitsILi256ELi64ELi32ELi8ELi4ELi1ELi2ELb1ELb1EN7cutlass6half_tE19Flash_kernel_traitsILi256ELi64ELi32ELi8ES3_EEEEvNS_16Flash_bwd_paramsEi)
        /*0014*/ 	.short	0x0160
        /*0016*/ 	.short	0x0284


	//----- nvinfo : EIATTR_CBANK_PARAM_SIZE
	.align		4
.L_356:
        /*0018*/ 	.byte	0x03, 0x19
        /*001a*/ 	.short	0x0284


	//----- nvinfo : EIATTR_KPARAM_INFO
	.align		4
        /*001c*/ 	.byte	0x04, 0x17
        /*001e*/ 	.short	(.L_358 - .L_357)
.L_357:
        /*0020*/ 	.word	0x00000000
        /*0024*/ 	.short	0x0001
        /*0026*/ 	.short	0x0280
        /*0028*/ 	.byte	0x00, 0xf0, 0x11, 0x00


	//----- nvinfo : EIATTR_KPARAM_INFO
	.align		4
.L_358:
        /*002c*/ 	.byte	0x04, 0x17
        /*002e*/ 	.short	(.L_360 - .L_359)
.L_359:
        /*0030*/ 	.word	0x00000000
        /*0034*/ 	.short	0x0000
        /*0036*/ 	.short	0x0000
        /*0038*/ 	.byte	0x00, 0xf0, 0x01, 0x0a


	//----- nvinfo : EIATTR_MAXREG_COUNT
	.align		4
.L_360:
        /*003c*/ 	.byte	0x03, 0x1b
        /*003e*/ 	.short	0x00ff


	//----- nvinfo : EIATTR_NUM_BARRIERS
	.align		4
        /*0040*/ 	.byte	0x02, 0x4c
        /*0042*/ 	.byte	0x01
	.zero		1


	//----- nvinfo : EIATTR_MERCURY_ISA_VERSION
	.align		4
        /*0044*/ 	.byte	0x03, 0x5f
        /*0046*/ 	.short	0x0000


	//----- nvinfo : EIATTR_EXIT_INSTR_OFFSETS
	.align		4
        /*0048*/ 	.byte	0x04, 0x1c
        /*004a*/ 	.short	(.L_362 - .L_361)


	//   ....[0]....
.L_361:
        /*004c*/ 	.word	0x00000170


	//   ....[1]....
        /*0050*/ 	.word	0x000021b0


	//   ....[2]....
        /*0054*/ 	.word	0x000022d0


	//   ....[3]....
        /*0058*/ 	.word	0x000022f0


	//----- nvinfo : EIATTR_CTAIDZ_USED
	.align		4
.L_362:
        /*005c*/ 	.byte	0x01, 0x04
	.zero		2


	//----- nvinfo : EIATTR_CRS_STACK_SIZE
	.align		4
        /*0060*/ 	.byte	0x04, 0x1e
        /*0062*/ 	.short	(.L_364 - .L_363)
.L_363:
        /*0064*/ 	.word	0x00000000
.L_364:


//--------------------- .nv.info._ZN5flash44flash_bwd_dq_dk_dv_loop_seqk_parallel_kernelI23Flash_bwd_kernel_traitsILi256ELi64ELi32ELi8ELi4ELi1ELi2ELb1ELb1EN7cutlass6half_tE19Flash_kernel_traitsILi256ELi64ELi32ELi8ES3_EELb0ELb0ELb0ELb0ELb0ELb0ELb0EEEvNS_16Flash_bwd_paramsE --------------------------
	.section	.nv.info._ZN5flash44flash_bwd_dq_dk_dv_loop_seqk_parallel_kernelI23Flash_bwd_kernel_traitsILi256ELi64ELi32ELi8ELi4ELi1ELi2ELb1ELb1EN7cutlass6half_tE19Flash_kernel_traitsILi256ELi64ELi32ELi8ES3_EELb0ELb0ELb0ELb0ELb0ELb0ELb0EEEvNS_16Flash_bwd_paramsE,"",@"SHT_CUDA_INFO"
	.sectionflags	@""
	.align	4


	//----- nvinfo : EIATTR_CUDA_API_VERSION
	.align		4
        /*0000*/ 	.byte	0x04, 0x37
        /*0002*/ 	.short	(.L_366 - .L_365)
.L_365:
        /*0004*/ 	.word	0x00000082


	//----- nvinfo : EIATTR_SW2861232_WAR
	.align		4
.L_366:
        /*0008*/ 	.byte	0x01, 0x35
	.zero		2


	//----- nvinfo : EIATTR_PARAM_CBANK
	.align		4
        /*000c*/ 	.byte	0x04, 0x0a
        /*000e*/ 	.short	(.L_368 - .L_367)
	.align		4
.L_367:
        /*0010*/ 	.word	index@(.nv.constant0._ZN5flash44flash_bwd_dq_dk_dv_loop_seqk_parallel_kernelI23Flash_bwd_kernel_traitsILi256ELi64ELi32ELi8ELi4ELi1ELi2ELb1ELb1EN7cutlass6half_tE19Flash_kernel_traitsILi256ELi64ELi32ELi8ES3_EELb0ELb0ELb0ELb0ELb0ELb0ELb0EEEvNS_16Flash_bwd_paramsE)
        /*0014*/ 	.short	0x0160
        /*0016*/ 	.short	0x0280


	//----- nvinfo : EIATTR_CBANK_PARAM_SIZE
	.align		4
.L_368:
        /*0018*/ 	.byte	0x03, 0x19
        /*001a*/ 	.short	0x0280


	//----- nvinfo : EIATTR_KPARAM_INFO
	.align		4
        /*001c*/ 	.byte	0x04, 0x17
        /*001e*/ 	.short	(.L_370 - .L_369)
.L_369:
        /*0020*/ 	.word	0x00000000
        /*0024*/ 	.short	0x0000
        /*0026*/ 	.short	0x0000
        /*0028*/ 	.byte	0x00, 0xf0, 0x01, 0x0a


	//----- nvinfo : EIATTR_MAXREG_COUNT
	.align		4
.L_370:
        /*002c*/ 	.byte	0x03, 0x1b
        /*002e*/ 	.short	0x00ff


	//----- nvinfo : EIATTR_NUM_BARRIERS
	.align		4
        /*0030*/ 	.byte	0x02, 0x4c
        /*0032*/ 	.byte	0x01
	.zero		1


	//----- nvinfo : EIATTR_ANNOTATIONS
	.align		4
        /*0034*/ 	.byte	0x04, 0x55
        /*0036*/ 	.short	(.L_372 - .L_371)


	//   ....[0]....
.L_371:
        /*0038*/ 	.word	0x00000001
        /*003c*/ 	.byte	0xf0, 0x07, 0x00, 0x00, 0x01, 0x00, 0x00, 0x00, 0xf0, 0x0b, 0x00, 0x00, 0x01, 0x00, 0x00, 0x00
        /*004c*/ 	.byte	0xc0, 0x0c, 0x00, 0x00, 0x01, 0x00, 0x00, 0x00, 0x60, 0x1a, 0x00, 0x00, 0x01, 0x00, 0x00, 0x00
        /*005c*/ 	.byte	0x60, 0x2e, 0x00, 0x00, 0x01, 0x00, 0x00, 0x00, 0x10, 0x36, 0x00, 0x00, 0x01, 0x00, 0x00, 0x00
        /*006c*/ 	.byte	0x60, 0x63, 0x00, 0x00, 0x01, 0x00, 0x00, 0x00, 0x50, 0x73, 0x00, 0x00


	//----- nvinfo : EIATTR_MERCURY_ISA_VERSION
	.align		4
.L_372:
        /*0078*/ 	.byte	0x03, 0x5f
        /*007a*/ 	.short	0x0000


	//----- nvinfo : EIATTR_EXIT_INSTR_OFFSETS
	.align		4
        /*007c*/ 	.byte	0x04, 0x1c
        /*007e*/ 	.short	(.L_374 - .L_373)


	//   ....[0]....
.L_373:
        /*0080*/ 	.word	0x000000b0


	//   ....[1]....
        /*0084*/ 	.word	0x00007820


	//----- nvinfo : EIATTR_CTAIDZ_USED
	.align		4
.L_374:
        /*0088*/ 	.byte	0x01, 0x04
	.zero		2


	//----- nvinfo : EIATTR_CRS_STACK_SIZE
	.align		4
        /*008c*/ 	.byte	0x04, 0x1e
        /*008e*/ 	.short	(.L_376 - .L_375)
.L_375:
        /*0090*/ 	.word	0x00000000
.L_376:


//--------------------- .nv.info._ZN5flash44flash_bwd_dq_dk_dv_loop_seqk_parallel_kernelI23Flash_bwd_kernel_traitsILi256ELi64ELi32ELi8ELi4ELi1ELi2ELb1ELb1EN7cutlass6half_tE19Flash_kernel_traitsILi256ELi64ELi32ELi8ES3_EELb0ELb0ELb0ELb0ELb0ELb0ELb1EEEvNS_16Flash_bwd_paramsE --------------------------
	.section	.nv.info._ZN5flash44flash_bwd_dq_dk_dv_loop_seqk_parallel_kernelI23Flash_bwd_kernel_traitsILi256ELi64ELi32ELi8ELi4ELi1ELi2ELb1ELb1EN7cutlass6half_tE19Flash_kernel_traitsILi256ELi64ELi32ELi8ES3_EELb0ELb0ELb0ELb0ELb0ELb0ELb1EEEvNS_16Flash_bwd_paramsE,"",@"SHT_CUDA_INFO"
	.sectionflags	@""
	.align	4


	//----- nvinfo : EIATTR_CUDA_API_VERSION
	.align		4
        /*0000*/ 	.byte	0x04, 0x37
        /*0002*/ 	.short	(.L_378 - .L_377)
.L_377:
        /*0004*/ 	.word	0x00000082


	//----- nvinfo : EIATTR_SW2861232_WAR
	.align		4
.L_378:
        /*0008*/ 	.byte	0x01, 0x35
	.zero		2


	//----- nvinfo : EIATTR_PARAM_CBANK
	.align		4
        /*000c*/ 	.byte	0x04, 0x0a
        /*000e*/ 	.short	(.L_380 - .L_379)
	.align		4
.L_379:
        /*0010*/ 	.word	index@(.nv.constant0._ZN5flash44flash_bwd_dq_dk_dv_loop_seqk_parallel_kernelI23Flash_bwd_kernel_traitsILi256ELi64ELi32ELi8ELi4ELi1ELi2ELb1ELb1EN7cutlass6half_tE19Flash_kernel_traitsILi256ELi64ELi32ELi8ES3_EELb0ELb0ELb0ELb0ELb0ELb0ELb1EEEvNS_16Flash_bwd_paramsE)
        /*0014*/ 	.short	0x0160
        /*0016*/ 	.short	0x0280


	//----- nvinfo : EIATTR_CBANK_PARAM_SIZE
	.align		4
.L_380:
        /*0018*/ 	.byte	0x03, 0x19
        /*001a*/ 	.short	0x0280


	//----- nvinfo : EIATTR_KPARAM_INFO
	.align		4
        /*001c*/ 	.byte	0x04, 0x17
        /*001e*/ 	.short	(.L_382 - .L_381)
.L_381:
        /*0020*/ 	.word	0x00000000
        /*0024*/ 	.short	0x0000
        /*0026*/ 	.short	0x0000
        /*0028*/ 	.byte	0x00, 0xf0, 0x01, 0x0a


	//----- nvinfo : EIATTR_MAXREG_COUNT
	.align		4
.L_382:
        /*002c*/ 	.byte	0x03, 0x1b
        /*002e*/ 	.short	0x00ff


	//----- nvinfo : EIATTR_NUM_BARRIERS
	.align		4
        /*0030*/ 	.byte	0x02, 0x4c
        /*0032*/ 	.byte	0x01
	.zero		1


	//----- nvinfo : EIATTR_ANNOTATIONS
	.align		4
        /*0034*/ 	.byte	0x04, 0x55
        /*0036*/ 	.short	(.L_384 - .L_383)


	//   ....[0]....
.L_383:
        /*0038*/ 	.word	0x00000001
        /*003c*/ 	.byte	0xf0, 0x07, 0x00, 0x00, 0x01, 0x00, 0x00, 0x00, 0xf0, 0x0b, 0x00, 0x00, 0x01, 0x00, 0x00, 0x00
        /*004c*/ 	.byte	0xc0, 0x0c, 0x00, 0x00, 0x01, 0x00, 0x00, 0x00, 0x60, 0x1a, 0x00, 0x00, 0x01, 0x00, 0x00, 0x00
        /*005c*/ 	.byte	0x60, 0x2e, 0x00, 0x00, 0x01, 0x00, 0x00, 0x00, 0x20, 0x36, 0x00, 0x00, 0x01, 0x00, 0x00, 0x00
        /*006c*/ 	.byte	0x80, 0x66, 0x00, 0x00, 0x01, 0x00, 0x00, 0x00, 0x70, 0x76, 0x00, 0x00


	//----- nvinfo : EIATTR_MERCURY_ISA_VERSION
	.align		4
.L_384:
        /*0078*/ 	.byte	0x03, 0x5f
        /*007a*/ 	.short	0x0000


	//----- nvinfo : EIATTR_EXIT_INSTR_OFFSETS
	.align		4
        /*007c*/ 	.byte	0x04, 0x1c
        /*007e*/ 	.short	(.L_386 - .L_385)


	//   ....[0]....
.L_385:
        /*0080*/ 	.word	0x000000b0


	//   ....[1]....
        /*0084*/ 	.word	0x00007b40


	//----- nvinfo : EIATTR_CTAIDZ_USED
	.align		4
.L_386:
        /*0088*/ 	.byte	0x01, 0x04
	.zero		2


	//----- nvinfo : EIATTR_CRS_STACK_SIZE
	.align		4
        /*008c*/ 	.byte	0x04, 0x1e
        /*008e*/ 	.short	(.L_388 - .L_387)
.L_387:
        /*0090*/ 	.word	0x00000000
.L_388:


//--------------------- .nv.info._ZN5flash44flash_bwd_dq_dk_dv_loop_seqk_parallel_kernelI23Flash_bwd_kernel_traitsILi256ELi64ELi32ELi8ELi4ELi1ELi2ELb1ELb1EN7cutlass6half_tE19Flash_kernel_traitsILi256ELi64ELi32ELi8ES3_EELb0ELb0ELb1ELb0ELb0ELb0ELb0EEEvNS_16Flash_bwd_paramsE --------------------------
	.section	.nv.info._ZN5flash44flash_bwd_dq_dk_dv_loop_seqk_parallel_kernelI23Flash_bwd_kernel_traitsILi256ELi64ELi32ELi8ELi4ELi1ELi2ELb1ELb1EN7cutlass6half_tE19Flash_kernel_traitsILi256ELi64ELi32ELi8ES3_EELb0ELb0ELb1ELb0ELb0ELb0ELb0EEEvNS_16Flash_bwd_paramsE,"",@"SHT_CUDA_INFO"
	.sectionflags	@""
	.align	4


	//----- nvinfo : EIATTR_CUDA_API_VERSION
	.align		4
        /*0000*/ 	.byte	0x04, 0x37
        /*0002*/ 	.short	(.L_390 - .L_389)
.L_389:
        /*0004*/ 	.word	0x00000082


	//----- nvinfo : EIATTR_SW2861232_WAR
	.align		4
.L_390:
        /*0008*/ 	.byte	0x01, 0x35
	.zero		2


	//----- nvinfo : EIATTR_PARAM_CBANK
	.align		4
        /*000c*/ 	.byte	0x04, 0x0a
        /*000e*/ 	.short	(.L_392 - .L_391)
	.align		4
.L_391:
        /*0010*/ 	.word	index@(.nv.constant0._ZN5flash44flash_bwd_dq_dk_dv_loop_seqk_parallel_kernelI23Flash_bwd_kernel_traitsILi256ELi64ELi32ELi8ELi4ELi1ELi2ELb1ELb1EN7cutlass6half_tE19Flash_kernel_traitsILi256ELi64ELi32ELi8ES3_EELb0ELb0ELb1ELb0ELb0ELb0ELb0EEEvNS_16Flash_bwd_paramsE)
        /*0014*/ 	.short	0x0160
        /*0016*/ 	.short	0x0280


	//----- nvinfo : EIATTR_CBANK_PARAM_SIZE
	.align		4
.L_392:
        /*0018*/ 	.byte	0x03, 0x19
        /*001a*/ 	.short	0x0280


	//----- nvinfo : EIATTR_KPARAM_INFO
	.align		4
        /*001c*/ 	.byte	0x04, 0x17
        /*001e*/ 	.short	(.L_394 - .L_393)
.L_393:
        /*0020*/ 	.word	0x00000000
        /*0024*/ 	.short	0x0000
        /*0026*/ 	.short	0x0000
        /*0028*/ 	.byte	0x00, 0xf0, 0x01, 0x0a


	//----- nvinfo : EIATTR_MAXREG_COUNT
	.align		4
.L_394:
        /*002c*/ 	.byte	0x03, 0x1b
        /*002e*/ 	.short	0x00ff


	//----- nvinfo : EIATTR_NUM_BARRIERS
	.align		4
        /*0030*/ 	.byte	0x02, 0x4c
        /*0032*/ 	.byte	0x01
	.zero		1


	//----- nvinfo : EIATTR_ANNOTATIONS
	.align		4
        /*0034*/ 	.byte	0x04, 0x55
        /*0036*/ 	.short	(.L_396 - .L_395)


	//   ....[0]....
.L_395:
        /*0038*/ 	.word	0x00000001
        /*003c*/ 	.byte	0x10, 0x08, 0x00, 0x00, 0x01, 0x00, 0x00, 0x00, 0xb0, 0x0b, 0x00, 0x00, 0x01, 0x00, 0x00, 0x00
        /*004c*/ 	.byte	0x70, 0x0c, 0x00, 0x00, 0x01, 0x00, 0x00, 0x00, 0xe0, 0x0c, 0x00, 0x00, 0x01, 0x00, 0x00, 0x00
        /*005c*/ 	.byte	0x60, 0x35, 0x00, 0x00, 0x01, 0x00, 0x00, 0x00, 0xb0, 0x42, 0x00, 0x00, 0x01, 0x00, 0x00, 0x00
        /*006c*/ 	.byte	0xe0, 0x42, 0x00, 0x00, 0x01, 0x00, 0x00, 0x00, 0x80, 0x45, 0x00, 0x00, 0x01, 0x00, 0x00, 0x00
        /*007c*/ 	.byte	0x30, 0x6c, 0x00, 0x00


	//----- nvinfo : EIATTR_MERCURY_ISA_VERSION
	.align		4
.L_396:
        /*0080*/ 	.byte	0x03, 0x5f
        /*0082*/ 	.short	0x0000


	//----- nvinfo : EIATTR_EXIT_INSTR_OFFSETS
	.align		4
        /*0084*/ 	.byte	0x04, 0x1c
        /*0086*/ 	.short	(.L_398 - .L_397)


	//   ....[0]....
.L_397:
        /*0088*/ 	.word	0x000000b0


	//   ....[1]....
        /*008c*/ 	.word	0x00007a30


	//----- nvinfo : EIATTR_CTAIDZ_USED
	.align		4
.L_398:
        /*0090*/ 	.byte	0x01, 0x04
	.zero		2


	//----- nvinfo : EIATTR_CRS_STACK_SIZE
	.align		4
        /*0094*/ 	.byte	0x04, 0x1e
        /*0096*/ 	.short	(.L_400 - .L_399)
.L_399:
        /*0098*/ 	.word	0x00000000
.L_400:


//--------------------- .nv.info._ZN5flash44flash_bwd_dq_dk_dv_loop_seqk_parallel_kernelI23Flash_bwd_kernel_traitsILi256ELi64ELi32ELi8ELi4ELi1ELi2ELb1ELb1EN7cutlass6half_tE19Flash_kernel_traitsILi256ELi64ELi32ELi8ES3_EELb0ELb0ELb1ELb0ELb0ELb0ELb1EEEvNS_16Flash_bwd_paramsE --------------------------
	.section	.nv.info._ZN5flash44flash_bwd_dq_dk_dv_loop_seqk_parallel_kernelI23Flash_bwd_kernel_traitsILi256ELi64ELi32ELi8ELi4ELi1ELi2ELb1ELb1EN7cutlass6half_tE19Flash_kernel_traitsILi256ELi64ELi32ELi8ES3_EELb0ELb0ELb1ELb0ELb0ELb0ELb1EEEvNS_16Flash_bwd_paramsE,"",@"SHT_CUDA_INFO"
	.sectionflags	@""
	.align	4


	//----- nvinfo : EIATTR_CUDA_API_VERSION
	.align		4
        /*0000*/ 	.byte	0x04, 0x37
        /*0002*/ 	.short	(.L_402 - .L_401)
.L_401:
        /*0004*/ 	.word	0x00000082


	//----- nvinfo : EIATTR_SW2861232_WAR
	.align		4
.L_402:
        /*0008*/ 	.byte	0x01, 0x35
	.zero		2


	//----- nvinfo : EIATTR_PARAM_CBANK
	.align		4
        /*000c*/ 	.byte	0x04, 0x0a
        /*000e*/ 	.short	(.L_404 - .L_403)
	.align		4
.L_403:
        /*0010*/ 	.word	index@(.nv.constant0._ZN5flash44flash_bwd_dq_dk_dv_loop_seqk_parallel_kernelI23Flash_bwd_kernel_traitsILi256ELi64ELi32ELi8ELi4ELi1ELi2ELb1ELb1EN7cutlass6half_tE19Flash_kernel_traitsILi256ELi64ELi32ELi8ES3_EELb0ELb0ELb1ELb0ELb0ELb0ELb1EEEvNS_16Flash_bwd_paramsE)
        /*0014*/ 	.short	0x0160
        /*0016*/ 	.short	0x0280


	//----- nvinfo : EIATTR_CBANK_PARAM_SIZE
	.align		4
.L_404:
        /*0018*/ 	.byte	0x03, 0x19
        /*001a*/ 	.short	0x0280


	//----- nvinfo : EIATTR_KPARAM_INFO
	.align		4
        /*001c*/ 	.byte	0x04, 0x17
        /*001e*/ 	.short	(.L_406 - .L_405)
.L_405:
        /*0020*/ 	.word	0x00000000
        /*0024*/ 	.short	0x0000
        /*0026*/ 	.short	0x0000
        /*0028*/ 	.byte	0x00, 0xf0, 0x01, 0x0a


	//----- nvinfo : EIATTR_MAXREG_COUNT
	.align		4
.L_406:
        /*002c*/ 	.byte	0x03, 0x1b
        /*002e*/ 	.short	0x00ff


	//----- nvinfo : EIATTR_NUM_BARRIERS
	.align		4
        /*0030*/ 	.byte	0x02, 0x4c
        /*0032*/ 	.byte	0x01
	.zero		1


	//----- nvinfo : EIATTR_ANNOTATIONS
	.align		4
        /*0034*/ 	.byte	0x04, 0x55
        /*0036*/ 	.short	(.L_408 - .L_407)


	//   ....[0]....
.L_407:
        /*0038*/ 	.word	0x00000001
        /*003c*/ 	.byte	0x10, 0x08, 0x00, 0x00, 0x01, 0x00, 0x00, 0x00, 0xb0, 0x0b, 0x00, 0x00, 0x01, 0x00, 0x00, 0x00
        /*004c*/ 	.byte	0x70, 0x0c, 0x00, 0x00, 0x01, 0x00, 0x00, 0x00, 0xe0, 0x0c, 0x00, 0x00, 0x01, 0x00, 0x00, 0x00
        /*005c*/ 	.byte	0x60, 0x35, 0x00, 0x00, 0x01, 0x00, 0x00, 0x00, 0x50, 0x44, 0x00, 0x00, 0x01, 0x00, 0x00, 0x00
        /*006c*/ 	.byte	0x80, 0x44, 0x00, 0x00, 0x01, 0x00, 0x00, 0x00, 0x20, 0x47, 0x00, 0x00, 0x01, 0x00, 0x00, 0x00
        /*007c*/ 	.byte	0x50, 0x6f, 0x00, 0x00


	//----- nvinfo : EIATTR_MERCURY_ISA_VERSION
	.align		4
.L_408:
        /*0080*/ 	.byte	0x03, 0x5f
        /*0082*/ 	.short	0x0000


	//----- nvinfo : EIATTR_EXIT_INSTR_OFFSETS
	.align		4
        /*0084*/ 	.byte	0x04, 0x1c
        /*0086*/ 	.short	(.L_410 - .L_409)


	//   ....[0]....
.L_409:
        /*0088*/ 	.word	0x000000b0


	//   ....[1]....
        /*008c*/ 	.word	0x00007d50


	//----- nvinfo : EIATTR_CTAIDZ_USED
	.align		4
.L_410:
        /*0090*/ 	.byte	0x01, 0x04
	.zero		2


	//----- nvinfo : EIATTR_CRS_STACK_SIZE
	.align		4
        /*0094*/ 	.byte	0x04, 0x1e
        /*0096*/ 	.short	(.L_412 - .L_411)
.L_411:
        /*0098*/ 	.word	0x00000000
.L_412:


//--------------------- .nv.info._ZN5flash44flash_bwd_dq_dk_dv_loop_seqk_parallel_kernelI23Flash_bwd_kernel_traitsILi256ELi64ELi32ELi8ELi4ELi1ELi2ELb1ELb1EN7cutlass6half_tE19Flash_kernel_traitsILi256ELi64ELi32ELi8ES3_EELb0ELb0ELb0ELb0ELb0ELb1ELb0EEEvNS_16Flash_bwd_paramsE --------------------------
	.section	.nv.info._ZN5flash44flash_bwd_dq_dk_dv_loop_seqk_parallel_kernelI23Flash_bwd_kernel_traitsILi256ELi64ELi32ELi8ELi4ELi1ELi2ELb1ELb1EN7cutlass6half_tE19Flash_kernel_traitsILi256ELi64ELi32ELi8ES3_EELb0ELb0ELb0ELb0ELb0ELb1ELb0EEEvNS_16Flash_bwd_paramsE,"",@"SHT_CUDA_INFO"
	.sectionflags	@""
	.align	4


	//----- nvinfo : EIATTR_CUDA_API_VERSION
	.align		4
        /*0000*/ 	.byte	0x04, 0x37
        /*0002*/ 	.short	(.L_414 - .L_413)
.L_413:
        /*0004*/ 	.word	0x00000082


	//----- nvinfo : EIATTR_SW2861232_WAR
	.align		4
.L_414:
        /*0008*/ 	.byte	0x01, 0x35
	.zero		2


	//----- nvinfo : EIATTR_PARAM_CBANK
	.align		4
        /*000c*/ 	.byte	0x04, 0x0a
        /*000e*/ 	.short	(.L_416 - .L_415)
	.align		4
.L_415:
        /*0010*/ 	.word	index@(.nv.constant0._ZN5flash44flash_bwd_dq_dk_dv_loop_seqk_parallel_kernelI23Flash_bwd_kernel_traitsILi256ELi64ELi32ELi8ELi4ELi1ELi2ELb1ELb1EN7cutlass6half_tE19Flash_kernel_traitsILi256ELi64ELi32ELi8ES3_EELb0ELb0ELb0ELb0ELb0ELb1ELb0EEEvNS_16Flash_bwd_paramsE)
        /*0014*/ 	.short	0x0160
        /*0016*/ 	.short	0x0280


	//----- nvinfo : EIATTR_CBANK_PARAM_SIZE
	.align		4
.L_416:
        /*0018*/ 	.byte	0x03, 0x19
        /*001a*/ 	.short	0x0280


	//----- nvinfo : EIATTR_KPARAM_INFO
	.align		4
        /*001c*/ 	.byte	0x04, 0x17
        /*001e*/ 	.short	(.L_418 - .L_417)
.L_417:
        /*0020*/ 	.word	0x00000000
        /*0024*/ 	.short	0x0000
        /*0026*/ 	.short	0x0000
        /*0028*/ 	.byte	0x00, 0xf0, 0x01, 0x0a


	//----- nvinfo : EIATTR_MAXREG_COUNT
	.align		4
.L_418:
        /*002c*/ 	.byte	0x03, 0x1b
        /*002e*/ 	.short	0x00ff


	//----- nvinfo : EIATTR_NUM_BARRIERS
	.align		4
        /*0030*/ 	.byte	0x02, 0x4c
        /*0032*/ 	.byte	0x01
	.zero		1


	//----- nvinfo : EIATTR_ANNOTATIONS
	.align		4
        /*0034*/ 	.byte	0x04, 0x55
        /*0036*/ 	.short	(.L_420 - .L_419)


	//   ....[0]....
.L_419:
        /*0038*/ 	.word	0x00000001
        /*003c*/ 	.byte	0x70, 0x03, 0x00, 0x00, 0x01, 0x00, 0x00, 0x00, 0x40, 0x07, 0x00, 0x00, 0x01, 0x00, 0x00, 0x00
        /*004c*/ 	.byte	0xd0, 0x07, 0x00, 0x00, 0x01, 0x00, 0x00, 0x00, 0x60, 0x0b, 0x00, 0x00, 0x01, 0x00, 0x00, 0x00
        /*005c*/ 	.byte	0xa0, 0x19, 0x00, 0x00, 0x01, 0x00, 0x00, 0x00, 0xb0, 0x19, 0x00, 0x00, 0x01, 0x00, 0x00, 0x00
        /*006c*/ 	.byte	0xd0, 0x19, 0x00, 0x00, 0x01, 0x00, 0x00, 0x00, 0xc0, 0x1c, 0x00, 0x00, 0x01, 0x00, 0x00, 0x00
        /*007c*/ 	.byte	0x10, 0x1e, 0x00, 0x00, 0x01, 0x00, 0x00, 0x00, 0xb0, 0x29, 0x00, 0x00, 0x01, 0x00, 0x00, 0x00
        /*008c*/ 	.byte	0xe0, 0x59, 0x00, 0x00, 0x01, 0x00, 0x00, 0x00, 0xf0, 0x5f, 0x00, 0x00


	//----- nvinfo : EIATTR_MERCURY_ISA_VERSION
	.align		4
.L_420:
        /*0098*/ 	.byte	0x03, 0x5f
        /*009a*/ 	.short	0x0000


	//----- nvinfo : EIATTR_EXIT_INSTR_OFFSETS
	.align		4
        /*009c*/ 	.byte	0x04, 0x1c
        /*009e*/ 	.short	(.L_422 - .L_421)


	//   ....[0]....
.L_421:
        /*00a0*/ 	.word	0x000000b0


	//   ....[1]....
        /*00a4*/ 	.word	0x00006330


	//----- nvinfo : EIATTR_CTAIDZ_USED
	.align		4
.L_422:
        /*00a8*/ 	.byte	0x01, 0x04
	.zero		2


	//----- nvinfo : EIATTR_CRS_STACK_SIZE
	.align		4
        /*00ac*/ 	.byte	0x04, 0x1e
        /*00ae*/ 	.short	(.L_424 - .L_423)
.L_423:
        /*00b0*/ 	.word	0x00000000
.L_424:


//--------------------- .nv.info._ZN5flash44flash_bwd_dq_dk_dv_loop_seqk_parallel_kernelI23Flash_bwd_kernel_traitsILi256ELi64ELi32ELi8ELi4ELi1ELi2ELb1ELb1EN7cutlass6half_tE19Flash_kernel_traitsILi256ELi64ELi32ELi8ES3_EELb0ELb0ELb0ELb0ELb0ELb1ELb1EEEvNS_16Flash_bwd_paramsE --------------------------
	.section	.nv.info._ZN5flash44flash_bwd_dq_dk_dv_loop_seqk_parallel_kernelI23Flash_bwd_kernel_traitsILi256ELi64ELi32ELi8ELi4ELi1ELi2ELb1ELb1EN7cutlass6half_tE19Flash_kernel_traitsILi256ELi64ELi32ELi8ES3_EELb0ELb0ELb0ELb0ELb0ELb1ELb1EEEvNS_16Flash_bwd_paramsE,"",@"SHT_CUDA_INFO"
	.sectionflags	@""
	.align	4


	//----- nvinfo : EIATTR_CUDA_API_VERSION
	.align		4
        /*0000*/ 	.byte	0x04, 0x37
        /*0002*/ 	.short	(.L_426 - .L_425)
.L_425:
        /*0004*/ 	.word	0x00000082


	//----- nvinfo : EIATTR_SW2861232_WAR
	.align		4
.L_426:
        /*0008*/ 	.byte	0x01, 0x35
	.zero		2


	//----- nvinfo : EIATTR_PARAM_CBANK
	.align		4
        /*000c*/ 	.byte	0x04, 0x0a
        /*000e*/ 	.short	(.L_428 - .L_427)
	.align		4
.L_427:
        /*0010*/ 	.word	index@(.nv.constant0._ZN5flash44flash_bwd_dq_dk_dv_loop_seqk_parallel_kernelI23Flash_bwd_kernel_traitsILi256ELi64ELi32ELi8ELi4ELi1ELi2ELb1ELb1EN7cutlass6half_tE19Flash_kernel_traitsILi256ELi64ELi32ELi8ES3_EELb0ELb0ELb0ELb0ELb0ELb1ELb1EEEvNS_16Flash_bwd_paramsE)
        /*0014*/ 	.short	0x0160
        /*0016*/ 	.short	0x0280


	//----- nvinfo : EIATTR_CBANK_PARAM_SIZE
	.align		4
.L_428:
        /*0018*/ 	.byte	0x03, 0x19
        /*001a*/ 	.short	0x0280


	//----- nvinfo : EIATTR_KPARAM_INFO
	.align		4
        /*001c*/ 	.byte	0x04, 0x17
        /*001e*/ 	.short	(.L_430 - .L_429)
.L_429:
        /*0020*/ 	.word	0x00000000
        /*0024*/ 	.short	0x0000
        /*0026*/ 	.short	0x0000
        /*0028*/ 	.byte	0x00, 0xf0, 0x01, 0x0a


	//----- nvinfo : EIATTR_MAXREG_COUNT
	.align		4
.L_430:
        /*002c*/ 	.byte	0x03, 0x1b
        /*002e*/ 	.short	0x00ff


	//----- nvinfo : EIATTR_NUM_BARRIERS
	.align		4
        /*0030*/ 	.byte	0x02, 0x4c
        /*0032*/ 	.byte	0x01
	.zero		1


	//----- nvinfo : EIATTR_ANNOTATIONS
	.align		4
        /*0034*/ 	.byte	0x04, 0x55
        /*0036*/ 	.short	(.L_432 - .L_431)


	//   ....[0]....
.L_431:
        /*0038*/ 	.word	0x00000001
        /*003c*/ 	.byte	0x70, 0x03, 0x00, 0x00, 0x01, 0x00, 0x00, 0x00, 0x40, 0x07, 0x00, 0x00, 0x01, 0x00, 0x00, 0x00
        /*004c*/ 	.byte	0xd0, 0x07, 0x00, 0x00, 0x01, 0x00, 0x00, 0x00, 0x60, 0x0b, 0x00, 0x00, 0x01, 0x00, 0x00, 0x00
        /*005c*/ 	.byte	0xa0, 0x19, 0x00, 0x00, 0x01, 0x00, 0x00, 0x00, 0xb0, 0x19, 0x00, 0x00, 0x01, 0x00, 0x00, 0x00
        /*006c*/ 	.byte	0xd0, 0x19, 0x00, 0x00, 0x01, 0x00, 0x00, 0x00, 0xc0, 0x1c, 0x00, 0x00, 0x01, 0x00, 0x00, 0x00
        /*007c*/ 	.byte	0x10, 0x1e, 0x00, 0x00, 0x01, 0x00, 0x00, 0x00, 0xc0, 0x29, 0x00, 0x00, 0x01, 0x00, 0x00, 0x00
        /*008c*/ 	.byte	0xf0, 0x5c, 0x00, 0x00, 0x01, 0x00, 0x00, 0x00, 0x00, 0x63, 0x00, 0x00


	//----- nvinfo : EIATTR_MERCURY_ISA_VERSION
	.align		4
.L_432:
        /*0098*/ 	.byte	0x03, 0x5f
        /*009a*/ 	.short	0x0000


	//----- nvinfo : EIATTR_EXIT_INSTR_OFFSETS
	.align		4
        /*009c*/ 	.byte	0x04, 0x1c
        /*009e*/ 	.short	(.L_434 - .L_433)


	//   ....[0]....
.L_433:
        /*00a0*/ 	.word	0x000000b0


	//   ....[1]....
        /*00a4*/ 	.word	0x00006640


	//----- nvinfo : EIATTR_CTAIDZ_USED
	.align		4
.L_434:
        /*00a8*/ 	.byte	0x01, 0x04
	.zero		2


	//----- nvinfo : EIATTR_CRS_STACK_SIZE
	.align		4
        /*00ac*/ 	.byte	0x04, 0x1e
        /*00ae*/ 	.short	(.L_436 - .L_435)
.L_435:
        /*00b0*/ 	.word	0x00000000
.L_436:


//--------------------- .nv.info._ZN5flash44flash_bwd_dq_dk_dv_loop_seqk_parallel_kernelI23Flash_bwd_kernel_traitsILi256ELi64ELi32ELi8ELi4ELi1ELi2ELb1ELb1EN7cutlass6half_tE19Flash_kernel_traitsILi256ELi64ELi32ELi8ES3_EELb0ELb0ELb0ELb1ELb0ELb0ELb0EEEvNS_16Flash_bwd_paramsE --------------------------
	.section	.nv.info._ZN5flash44flash_bwd_dq_dk_dv_loop_seqk_parallel_kernelI23Flash_bwd_kernel_traitsILi256ELi64ELi32ELi8ELi4ELi1ELi2ELb1ELb1EN7cutlass6half_tE19Flash_kernel_traitsILi256ELi64ELi32ELi8ES3_EELb0ELb0ELb0ELb1ELb0ELb0ELb0EEEvNS_16Flash_bwd_paramsE,"",@"SHT_CUDA_INFO"
	.sectionflags	@""
	.align	4


	//----- nvinfo : EIATTR_CUDA_API_VERSION
	.align		4
        /*0000*/ 	.byte	0x04, 0x37
        /*0002*/ 	.short	(.L_438 - .L_437)
.L_437:
        /*0004*/ 	.word	0x00000082


	//----- nvinfo : EIATTR_SW2861232_WAR
	.align		4
.L_438:
        /*0008*/ 	.byte	0x01, 0x35
	.zero		2


	//----- nvinfo : EIATTR_PARAM_CBANK
	.align		4
        /*000c*/ 	.byte	0x04, 0x0a
        /*000e*/ 	.short	(.L_440 - .L_439)
	.align		4
.L_439:
        /*0010*/ 	.word	index@(.nv.constant0._ZN5flash44flash_bwd_dq_dk_dv_loop_seqk_parallel_kernelI23Flash_bwd_kernel_traitsILi256ELi64ELi32ELi8ELi4ELi1ELi2ELb1ELb1EN7cutlass6half_tE19Flash_kernel_traitsILi256ELi64ELi32ELi8ES3_EELb0ELb0ELb0ELb1ELb0ELb0ELb0EEEvNS_16Flash_bwd_paramsE)
        /*0014*/ 	.short	0x0160
        /*0016*/ 	.short	0x0280


	//----- nvinfo : EIATTR_CBANK_PARAM_SIZE
	.align		4
.L_440:
        /*0018*/ 	.byte	0x03, 0x19
        /*001a*/ 	.short	0x0280


	//----- nvinfo : EIATTR_KPARAM_INFO
	.align		4
        /*001c*/ 	.byte	0x04, 0x17
        /*001e*/ 	.short	(.L_442 - .L_441)
.L_441:
        /*0020*/ 	.word	0x00000000
        /*0024*/ 	.short	0x0000
        /*0026*/ 	.short	0x0000
        /*0028*/ 	.byte	0x00, 0xf0, 0x01, 0x0a


	//----- nvinfo : EIATTR_MAXREG_COUNT
	.align		4
.L_442:
        /*002c*/ 	.byte	0x03, 0x1b
        /*002e*/ 	.short	0x00ff


	//----- nvinfo : EIATTR_NUM_BARRIERS
	.align		4
        /*0030*/ 	.byte	0x02, 0x4c
        /*0032*/ 	.byte	0x01
	.zero		1


	//----- nvinfo : EIATTR_ANNOTATIONS
	.align		4
        /*0034*/ 	.byte	0x04, 0x55
        /*0036*/ 	.short	(.L_444 - .L_443)


	//   ....[0]....
.L_443:
        /*0038*/ 	.word	0x00000001
        /*003c*/ 	.byte	0xa0, 0x0b, 0x00, 0x00, 0x01, 0x00, 0x00, 0x00, 0x70, 0x0c, 0x00, 0x00, 0x01, 0x00, 0x00, 0x00
        /*004c*/ 	.byte	0xe0, 0x0c, 0x00, 0x00, 0x01, 0x00, 0x00, 0x00, 0x80, 0x1a, 0x00, 0x00, 0x01, 0x00, 0x00, 0x00
        /*005c*/ 	.byte	0x40, 0x2e, 0x00, 0x00, 0x01, 0x00, 0x00, 0x00, 0x60, 0x37, 0x00, 0x00, 0x01, 0x00, 0x00, 0x00
        /*006c*/ 	.byte	0xf0, 0x37, 0x00, 0x00, 0x01, 0x00, 0x00, 0x00, 0x10, 0x3c, 0x00, 0x00, 0x01, 0x00, 0x00, 0x00
        /*007c*/ 	.byte	0x10, 0x67, 0x00, 0x00, 0x01, 0x00, 0x00, 0x00, 0x00, 0x77, 0x00, 0x00


	//----- nvinfo : EIATTR_MERCURY_ISA_VERSION
	.align		4
.L_444:
        /*0088*/ 	.byte	0x03, 0x5f
        /*008a*/ 	.short	0x0000


	//----- nvinfo : EIATTR_EXIT_INSTR_OFFSETS
	.align		4
        /*008c*/ 	.byte	0x04, 0x1c
        /*008e*/ 	.short	(.L_446 - .L_445)


	//   ....[0]....
.L_445:
        /*0090*/ 	.word	0x000000b0


	//   ....[1]....
        /*0094*/ 	.word	0x00007bd0


	//----- nvinfo : EIATTR_CTAIDZ_USED
	.align		4
.L_446:
        /*0098*/ 	.byte	0x01, 0x04
	.zero		2


	//----- nvinfo : EIATTR_CRS_STACK_SIZE
	.align		4
        /*009c*/ 	.byte	0x04, 0x1e
        /*009e*/ 	.short	(.L_448 - .L_447)
.L_447:
        /*00a0*/ 	.word	0x00000000
.L_448:


//--------------------- .nv.info._ZN5flash44flash_bwd_dq_dk_dv_loop_seqk_parallel_kernelI23Flash_bwd_kernel_traitsILi256ELi64ELi32ELi8ELi4ELi1ELi2ELb1ELb1EN7cutlass6half_tE19Flash_kernel_traitsILi256ELi64ELi32ELi8ES3_EELb0ELb0ELb0ELb1ELb0ELb0ELb1EEEvNS_16Flash_bwd_paramsE --------------------------
	.section	.nv.info._ZN5flash44flash_bwd_dq_dk_dv_loop_seqk_parallel_kernelI23Flash_bwd_kernel_traitsILi256ELi64ELi32ELi8ELi4ELi1ELi2ELb1ELb1EN7cutlass6half_tE19Flash_kernel_traitsILi256ELi64ELi32ELi8ES3_EELb0ELb0ELb0ELb1ELb0ELb0ELb1EEEvNS_16Flash_bwd_paramsE,"",@"SHT_CUDA_INFO"
	.sectionflags	@""
	.align	4


	//----- nvinfo : EIATTR_CUDA_API_VERSION
	.align		4
        /*0000*/ 	.byte	0x04, 0x37
        /*0002*/ 	.short	(.L_450 - .L_449)
.L_449:
        /*0004*/ 	.word	0x00000082


	//----- nvinfo : EIATTR_SW2861232_WAR
	.align		4
.L_450:
        /*0008*/ 	.byte	0x01, 0x35
	.zero		2


	//----- nvinfo : EIATTR_PARAM_CBANK
	.align		4
        /*000c*/ 	.byte	0x04, 0x0a
        /*000e*/ 	.short	(.L_452 - .L_451)
	.align		4
.L_451:
        /*0010*/ 	.word	index@(.nv.constant0._ZN5flash44flash_bwd_dq_dk_dv_loop_seqk_parallel_kernelI23Flash_bwd_kernel_traitsILi256ELi64ELi32ELi8ELi4ELi1ELi2ELb1ELb1EN7cutlass6half_tE19Flash_kernel_traitsILi256ELi64ELi32ELi8ES3_EELb0ELb0ELb0ELb1ELb0ELb0ELb1EEEvNS_16Flash_bwd_paramsE)
        /*0014*/ 	.short	0x0160
        /*0016*/ 	.short	0x0280


	//----- nvinfo : EIATTR_CBANK_PARAM_SIZE
	.align		4
.L_452:
        /*0018*/ 	.byte	0x03, 0x19
        /*001a*/ 	.short	0x0280


	//----- nvinfo : EIATTR_KPARAM_INFO
	.align		4
        /*001c*/ 	.byte	0x04, 0x17
        /*001e*/ 	.short	(.L_454 - .L_453)
.L_453:
        /*0020*/ 	.word	0x00000000
        /*0024*/ 	.short	0x0000
        /*0026*/ 	.short	0x0000
        /*0028*/ 	.byte	0x00, 0xf0, 0x01, 0x0a


	//----- nvinfo : EIATTR_MAXREG_COUNT
	.align		4
.L_454:
        /*002c*/ 	.byte	0x03, 0x1b
        /*002e*/ 	.short	0x00ff


	//----- nvinfo : EIATTR_NUM_BARRIERS
	.align		4
        /*0030*/ 	.byte	0x02, 0x4c
        /*0032*/ 	.byte	0x01
	.zero		1


	//----- nvinfo : EIATTR_ANNOTATIONS
	.align		4
        /*0034*/ 	.byte	0x04, 0x55
        /*0036*/ 	.short	(.L_456 - .L_455)


	//   ....[0]....
.L_455:
        /*0038*/ 	.word	0x00000001
        /*003c*/ 	.byte	0xa0, 0x0b, 0x00, 0x00, 0x01, 0x00, 0x00, 0x00, 0x70, 0x0c, 0x00, 0x00, 0x01, 0x00, 0x00, 0x00
        /*004c*/ 	.byte	0xe0, 0x0c, 0x00, 0x00, 0x01, 0x00, 0x00, 0x00, 0x80, 0x1a, 0x00, 0x00, 0x01, 0x00, 0x00, 0x00
        /*005c*/ 	.byte	0x40, 0x2e, 0x00, 0x00, 0x01, 0x00, 0x00, 0x00, 0x60, 0x37, 0x00, 0x00, 0x01, 0x00, 0x00, 0x00
        /*006c*/ 	.byte	0xe0, 0x37, 0x00, 0x00, 0x01, 0x00, 0x00, 0x00, 0xf0, 0x37, 0x00, 0x00, 0x01, 0x00, 0x00, 0x00
        /*007c*/ 	.byte	0x90, 0x69, 0x00, 0x00, 0x01, 0x00, 0x00, 0x00, 0x80, 0x79, 0x00, 0x00


	//----- nvinfo : EIATTR_MERCURY_ISA_VERSION
	.align		4
.L_456:
        /*0088*/ 	.byte	0x03, 0x5f
        /*008a*/ 	.short	0x0000


	//----- nvinfo : EIATTR_EXIT_INSTR_OFFSETS
	.align		4
        /*008c*/ 	.byte	0x04, 0x1c
        /*008e*/ 	.short	(.L_458 - .L_457)


	//   ....[0]....
.L_457:
        /*0090*/ 	.word	0x000000b0


	//   ....[1]....
        /*0094*/ 	.word	0x00007e50


	//----- nvinfo : EIATTR_CTAIDZ_USED
	.align		4
.L_458:
        /*0098*/ 	.byte	0x01, 0x04
	.zero		2


	//----- nvinfo : EIATTR_CRS_STACK_SIZE
	.align		4
        /*009c*/ 	.byte	0x04, 0x1e
        /*009e*/ 	.short	(.L_460 - .L_459)
.L_459:
        /*00a0*/ 	.word	0x00000000
.L_460:


//--------------------- .nv.info._ZN5flash44flash_bwd_dq_dk_dv_loop_seqk_parallel_kernelI23Flash_bwd_kernel_traitsILi256ELi64ELi32ELi8ELi4ELi1ELi2ELb1ELb1EN7cutlass6half_tE19Flash_kernel_traitsILi256ELi64ELi32ELi8ES3_EELb0ELb0ELb1ELb0ELb0ELb1ELb0EEEvNS_16Flash_bwd_paramsE --------------------------
	.section	.nv.info._ZN5flash44flash_bwd_dq_dk_dv_loop_seqk_parallel_kernelI23Flash_bwd_kernel_traitsILi256ELi64ELi32ELi8ELi4ELi1ELi2ELb1ELb1EN7cutlass6half_tE19Flash_kernel_traitsILi256ELi64ELi32ELi8ES3_EELb0ELb0ELb1ELb0ELb0ELb1ELb0EEEvNS_16Flash_bwd_paramsE,"",@"SHT_CUDA_INFO"
	.sectionflags	@""
	.align	4


	//----- nvinfo : EIATTR_CUDA_API_VERSION
	.align		4
        /*0000*/ 	.byte	0x04, 0x37
        /*0002*/ 	.short	(.L_462 - .L_461)
.L_461:
        /*0004*/ 	.word	0x00000082


	//----- nvinfo : EIATTR_SW2861232_WAR
	.align		4
.L_462:
        /*0008*/ 	.byte	0x01, 0x35
	.zero		2


	//----- nvinfo : EIATTR_PARAM_CBANK
	.align		4
        /*000c*/ 	.byte	0x04, 0x0a
        /*000e*/ 	.short	(.L_464 - .L_463)
	.align		4
.L_463:
        /*0010*/ 	.word	index@(.nv.constant0._ZN5flash44flash_bwd_dq_dk_dv_loop_seqk_parallel_kernelI23Flash_bwd_kernel_traitsILi256ELi64ELi32ELi8ELi4ELi1ELi2ELb1ELb1EN7cutlass6half_tE19Flash_kernel_traitsILi256ELi64ELi32ELi8ES3_EELb0ELb0ELb1ELb0ELb0ELb1ELb0EEEvNS_16Flash_bwd_paramsE)
        /*0014*/ 	.short	0x0160
        /*0016*/ 	.short	0x0280


	//----- nvinfo : EIATTR_CBANK_PARAM_SIZE
	.align		4
.L_464:
        /*0018*/ 	.byte	0x03, 0x19
        /*001a*/ 	.short	0x0280


	//----- nvinfo : EIATTR_KPARAM_INFO
	.align		4
        /*001c*/ 	.byte	0x04, 0x17
        /*001e*/ 	.short	(.L_466 - .L_465)
.L_465:
        /*0020*/ 	.word	0x00000000
        /*0024*/ 	.short	0x0000
        /*0026*/ 	.short	0x0000
        /*0028*/ 	.byte	0x00, 0xf0, 0x01, 0x0a


	//----- nvinfo : EIATTR_MAXREG_COUNT
	.align		4
.L_466:
        /*002c*/ 	.byte	0x03, 0x1b
        /*002e*/ 	.short	0x00ff


	//----- nvinfo : EIATTR_NUM_BARRIERS
	.align		4
        /*0030*/ 	.byte	0x02, 0x4c
        /*0032*/ 	.byte	0x01
	.zero		1


	//----- nvinfo : EIATTR_ANNOTATIONS
	.align		4
        /*0034*/ 	.byte	0x04, 0x55
        /*0036*/ 	.short	(.L_468 - .L_467)


	//   ....[0]....
.L_467:
        /*0038*/ 	.word	0x00000001
        /*003c*/ 	.byte	0x20, 0x04, 0x00, 0x00, 0x01, 0x00, 0x00, 0x00, 0x20, 0x08, 0x00, 0x00, 0x01, 0x00, 0x00, 0x00
        /*004c*/ 	.byte	0xd0, 0x08, 0x00, 0x00, 0x01, 0x00, 0x00, 0x00, 0xf0, 0x0b, 0x00, 0x00, 0x01, 0x00, 0x00, 0x00
        /*005c*/ 	.byte	0xc0, 0x0c, 0x00, 0x00, 0x01, 0x00, 0x00, 0x00, 0x10, 0x1a, 0x00, 0x00, 0x01, 0x00, 0x00, 0x00
        /*006c*/ 	.byte	0x20, 0x1a, 0x00, 0x00, 0x01, 0x00, 0x00, 0x00, 0x30, 0x1a, 0x00, 0x00, 0x01, 0x00, 0x00, 0x00
        /*007c*/ 	.byte	0x90, 0x1d, 0x00, 0x00, 0x01, 0x00, 0x00, 0x00, 0xf0, 0x23, 0x00, 0x00, 0x01, 0x00, 0x00, 0x00
        /*008c*/ 	.byte	0xc0, 0x34, 0x00, 0x00, 0x01, 0x00, 0x00, 0x00, 0xf0, 0x34, 0x00, 0x00, 0x01, 0x00, 0x00, 0x00
        /*009c*/ 	.byte	0x30, 0x59, 0x00, 0x00, 0x01, 0x00, 0x00, 0x00, 0x20, 0x62, 0x00, 0x00


	//----- nvinfo : EIATTR_MERCURY_ISA_VERSION
	.align		4
.L_468:
        /*00a8*/ 	.byte	0x03, 0x5f
        /*00aa*/ 	.short	0x0000


	//----- nvinfo : EIATTR_EXIT_INSTR_OFFSETS
	.align		4
        /*00ac*/ 	.byte	0x04, 0x1c
        /*00ae*/ 	.short	(.L_470 - .L_469)


	//   ....[0]....
.L_469:
        /*00b0*/ 	.word	0x000000b0


	//   ....[1]....
        /*00b4*/ 	.word	0x00006610


	//----- nvinfo : EIATTR_CTAIDZ_USED
	.align		4
.L_470:
        /*00b8*/ 	.byte	0x01, 0x04
	.zero		2


	//----- nvinfo : EIATTR_CRS_STACK_SIZE
	.align		4
        /*00bc*/ 	.byte	0x04, 0x1e
        /*00be*/ 	.short	(.L_472 - .L_471)
.L_471:
        /*00c0*/ 	.word	0x00000000
.L_472:


//--------------------- .nv.info._ZN5flash44flash_bwd_dq_dk_dv_loop_seqk_parallel_kernelI23Flash_bwd_kernel_traitsILi256ELi64ELi32ELi8ELi4ELi1ELi2ELb1ELb1EN7cutlass6half_tE19Flash_kernel_traitsILi256ELi64ELi32ELi8ES3_EELb0ELb0ELb1ELb0ELb0ELb1ELb1EEEvNS_16Flash_bwd_paramsE --------------------------
	.section	.nv.info._ZN5flash44flash_bwd_dq_dk_dv_loop_seqk_parallel_kernelI23Flash_bwd_kernel_traitsILi256ELi64ELi32ELi8ELi4ELi1ELi2ELb1ELb1EN7cutlass6half_tE19Flash_kernel_traitsILi256ELi64ELi32ELi8ES3_EELb0ELb0ELb1ELb0ELb0ELb1ELb1EEEvNS_16Flash_bwd_paramsE,"",@"SHT_CUDA_INFO"
	.sectionflags	@""
	.align	4


	//----- nvinfo : EIATTR_CUDA_API_VERSION
	.align		4
        /*0000*/ 	.byte	0x04, 0x37
        /*0002*/ 	.short	(.L_474 - .L_473)
.L_473:
        /*0004*/ 	.word	0x00000082


	//----- nvinfo : EIATTR_SW2861232_WAR
	.align		4
.L_474:
        /*0008*/ 	.byte	0x01, 0x35
	.zero		2


	//----- nvinfo : EIATTR_PARAM_CBANK
	.align		4
        /*000c*/ 	.byte	0x04, 0x0a
        /*000e*/ 	.short	(.L_476 - .L_475)
	.align		4
.L_475:
        /*0010*/ 	.word	index@(.nv.constant0._ZN5flash44flash_bwd_dq_dk_dv_loop_seqk_parallel_kernelI23Flash_bwd_kernel_traitsILi256ELi64ELi32ELi8ELi4ELi1ELi2ELb1ELb1EN7cutlass6half_tE19Flash_kernel_traitsILi256ELi64ELi32ELi8ES3_EELb0ELb0ELb1ELb0ELb0ELb1ELb1EEEvNS_16Flash_bwd_paramsE)
        /*0014*/ 	.short	0x0160
        /*0016*/ 	.short	0x0280


	//----- nvinfo : EIATTR_CBANK_PARAM_SIZE
	.align		4
.L_476:
        /*0018*/ 	.byte	0x03, 0x19
        /*001a*/ 	.short	0x0280


	//----- nvinfo : EIATTR_KPARAM_INFO
	.align		4
        /*001c*/ 	.byte	0x04, 0x17
        /*001e*/ 	.short	(.L_478 - .L_477)
.L_477:
        /*0020*/ 	.word	0x00000000
        /*0024*/ 	.short	0x0000
        /*0026*/ 	.short	0x0000
        /*0028*/ 	.byte	0x00, 0xf0, 0x01, 0x0a


	//----- nvinfo : EIATTR_MAXREG_COUNT
	.align		4
.L_478:
        /*002c*/ 	.byte	0x03, 0x1b
        /*002e*/ 	.short	0x00ff


	//----- nvinfo : EIATTR_NUM_BARRIERS
	.align		4
        /*0030*/ 	.byte	0x02, 0x4c
        /*0032*/ 	.byte	0x01
	.zero		1


	//----- nvinfo : EIATTR_ANNOTATIONS
	.align		4
        /*0034*/ 	.byte	0x04, 0x55
        /*0036*/ 	.short	(.L_480 - .L_479)


	//   ....[0]....
.L_479:
        /* <DEDUP_REMOVED lines=8> */


	//----- nvinfo : EIATTR_MERCURY_ISA_VERSION
	.align		4
.L_480:
        /*00a8*/ 	.byte	0x03, 0x5f
        /*00aa*/ 	.short	0x0000


	//----- nvinfo : EIATTR_EXIT_INSTR_OFFSETS
	.align		4
        /*00ac*/ 	.byte	0x04, 0x1c
        /*00ae*/ 	.short	(.L_482 - .L_481)


	//   ....[0]....
.L_481:
        /*00b0*/ 	.word	0x000000b0


	//   ....[1]....
        /*00b4*/ 	.word	0x00006930


	//----- nvinfo : EIATTR_CTAIDZ_USED
	.align		4
.L_482:
        /*00b8*/ 	.byte	0x01, 0x04
	.zero		2


	//----- nvinfo : EIATTR_CRS_STACK_SIZE
	.align		4
        /*00bc*/ 	.byte	0x04, 0x1e
        /*00be*/ 	.short	(.L_484 - .L_483)
.L_483:
        /*00c0*/ 	.word	0x00000000
.L_484:


//--------------------- .nv.info._ZN5flash44flash_bwd_dq_dk_dv_loop_seqk_parallel_kernelI23Flash_bwd_kernel_traitsILi256ELi64ELi32ELi8ELi4ELi1ELi2ELb1ELb1EN7cutlass6half_tE19Flash_kernel_traitsILi256ELi64ELi32ELi8ES3_EELb0ELb0ELb1ELb1ELb0ELb0ELb0EEEvNS_16Flash_bwd_paramsE --------------------------
	.section	.nv.info._ZN5flash44flash_bwd_dq_dk_dv_loop_seqk_parallel_kernelI23Flash_bwd_kernel_traitsILi256ELi64ELi32ELi8ELi4ELi1ELi2ELb1ELb1EN7cutlass6half_tE19Flash_kernel_traitsILi256ELi64ELi32ELi8ES3_EELb0ELb0ELb1ELb1ELb0ELb0ELb0EEEvNS_16Flash_bwd_paramsE,"",@"SHT_CUDA_INFO"
	.sectionflags	@""
	.align	4


	//----- nvinfo : EIATTR_CUDA_API_VERSION
	.align		4
        /*0000*/ 	.byte	0x04, 0x37
        /*0002*/ 	.short	(.L_486 - .L_485)
.L_485:
        /*0004*/ 	.word	0x00000082


	//----- nvinfo : EIATTR_SW2861232_WAR
	.align		4
.L_486:
        /*0008*/ 	.byte	0x01, 0x35
	.zero		2


	//----- nvinfo : EIATTR_PARAM_CBANK
	.align		4
        /*000c*/ 	.byte	0x04, 0x0a
        /*000e*/ 	.short	(.L_488 - .L_487)
	.align		4
.L_487:
        /*0010*/ 	.word	index@(.nv.constant0._ZN5flash44flash_bwd_dq_dk_dv_loop_seqk_parallel_kernelI23Flash_bwd_kernel_traitsILi256ELi64ELi32ELi8ELi4ELi1ELi2ELb1ELb1EN7cutlass6half_tE19Flash_kernel_traitsILi256ELi64ELi32ELi8ES3_EELb0ELb0ELb1ELb1ELb0ELb0ELb0EEEvNS_16Flash_bwd_paramsE)
        /*0014*/ 	.short	0x0160
        /*0016*/ 	.short	0x0280


	//----- nvinfo : EIATTR_CBANK_PARAM_SIZE
	.align		4
.L_488:
        /*0018*/ 	.byte	0x03, 0x19
        /*001a*/ 	.short	0x0280


	//----- nvinfo : EIATTR_KPARAM_INFO
	.align		4
        /*001c*/ 	.byte	0x04, 0x17
        /*001e*/ 	.short	(.L_490 - .L_489)
.L_489:
        /*0020*/ 	.word	0x00000000
        /*0024*/ 	.short	0x0000
        /*0026*/ 	.short	0x0000
        /*0028*/ 	.byte	0x00, 0xf0, 0x01, 0x0a


	//----- nvinfo : EIATTR_MAXREG_COUNT
	.align		4
.L_490:
        /*002c*/ 	.byte	0x03, 0x1b
        /*002e*/ 	.short	0x00ff


	//----- nvinfo : EIATTR_NUM_BARRIERS
	.align		4
        /*0030*/ 	.byte	0x02, 0x4c
        /*0032*/ 	.byte	0x01
	.zero		1


	//----- nvinfo : EIATTR_ANNOTATIONS
	.align		4
        /*0034*/ 	.byte	0x04, 0x55
        /*0036*/ 	.short	(.L_492 - .L_491)


	//   ....[0]....
.L_491:
        /*0038*/ 	.word	0x00000001
        /*003c*/ 	.byte	0x50, 0x0b, 0x00, 0x00, 0x01, 0x00, 0x00, 0x00, 0x20, 0x0c, 0x00, 0x00, 0x01, 0x00, 0x00, 0x00
        /*004c*/ 	.byte	0xa0, 0x0c, 0x00, 0x00, 0x01, 0x00, 0x00, 0x00, 0xc0, 0x0c, 0x00, 0x00, 0x01, 0x00, 0x00, 0x00
        /*005c*/ 	.byte	0x30, 0x35, 0x00, 0x00, 0x01, 0x00, 0x00, 0x00, 0xd0, 0x3e, 0x00, 0x00, 0x01, 0x00, 0x00, 0x00
        /*006c*/ 	.byte	0x10, 0x3f, 0x00, 0x00, 0x01, 0x00, 0x00, 0x00, 0x70, 0x46, 0x00, 0x00, 0x01, 0x00, 0x00, 0x00
        /*007c*/ 	.byte	0x00, 0x49, 0x00, 0x00, 0x01, 0x00, 0x00, 0x00, 0x50, 0x49, 0x00, 0x00, 0x01, 0x00, 0x00, 0x00
        /*008c*/ 	.byte	0xc0, 0x6f, 0x00, 0x00


	//----- nvinfo : EIATTR_MERCURY_ISA_VERSION
	.align		4
.L_492:
        /*0090*/ 	.byte	0x03, 0x5f
        /*0092*/ 	.short	0x0000


	//----- nvinfo : EIATTR_EXIT_INSTR_OFFSETS
	.align		4
        /*0094*/ 	.byte	0x04, 0x1c
        /*0096*/ 	.short	(.L_494 - .L_493)


	//   ....[0]....
.L_493:
        /*0098*/ 	.word	0x000000b0


	//   ....[1]....
        /*009c*/ 	.word	0x00007dc0


	//----- nvinfo : EIATTR_CTAIDZ_USED
	.align		4
.L_494:
        /*00a0*/ 	.byte	0x01, 0x04
	.zero		2


	//----- nvinfo : EIATTR_CRS_STACK_SIZE
	.align		4
        /*00a4*/ 	.byte	0x04, 0x1e
        /*00a6*/ 	.short	(.L_496 - .L_495)
.L_495:
        /*00a8*/ 	.word	0x00000000
.L_496:


//--------------------- .nv.info._ZN5flash44flash_bwd_dq_dk_dv_loop_seqk_parallel_kernelI23Flash_bwd_kernel_traitsILi256ELi64ELi32ELi8ELi4ELi1ELi2ELb1ELb1EN7cutlass6half_tE19Flash_kernel_traitsILi256ELi64ELi32ELi8ES3_EELb0ELb0ELb1ELb1ELb0ELb0ELb1EEEvNS_16Flash_bwd_paramsE --------------------------
	.section	.nv.info._ZN5flash44flash_bwd_dq_dk_dv_loop_seqk_parallel_kernelI23Flash_bwd_kernel_traitsILi256ELi64ELi32ELi8ELi4ELi1ELi2ELb1ELb1EN7cutlass6half_tE19Flash_kernel_traitsILi256ELi64ELi32ELi8ES3_EELb0ELb0ELb1ELb1ELb0ELb0ELb1EEEvNS_16Flash_bwd_paramsE,"",@"SHT_CUDA_INFO"
	.sectionflags	@""
	.align	4


	//----- nvinfo : EIATTR_CUDA_API_VERSION
	.align		4
        /*0000*/ 	.byte	0x04, 0x37
        /*0002*/ 	.short	(.L_498 - .L_497)
.L_497:
        /*0004*/ 	.word	0x00000082


	//----- nvinfo : EIATTR_SW2861232_WAR
	.align		4
.L_498:
        /*0008*/ 	.byte	0x01, 0x35
	.zero		2


	//----- nvinfo : EIATTR_PARAM_CBANK
	.align		4
        /*000c*/ 	.byte	0x04, 0x0a
        /*000e*/ 	.short	(.L_500 - .L_499)
	.align		4
.L_499:
        /*0010*/ 	.word	index@(.nv.constant0._ZN5flash44flash_bwd_dq_dk_dv_loop_seqk_parallel_kernelI23Flash_bwd_kernel_traitsILi256ELi64ELi32ELi8ELi4ELi1ELi2ELb1ELb1EN7cutlass6half_tE19Flash_kernel_traitsILi256ELi64ELi32ELi8ES3_EELb0ELb0ELb1ELb1ELb0ELb0ELb1EEEvNS_16Flash_bwd_paramsE)
        /*0014*/ 	.short	0x0160
        /*0016*/ 	.short	0x0280


	//----- nvinfo : EIATTR_CBANK_PARAM_SIZE
	.align		4
.L_500:
        /*0018*/ 	.byte	0x03, 0x19
        /*001a*/ 	.short	0x0280


	//----- nvinfo : EIATTR_KPARAM_INFO
	.align		4
        /*001c*/ 	.byte	0x04, 0x17
        /*001e*/ 	.short	(.L_502 - .L_501)
.L_501:
        /*0020*/ 	.word	0x00000000
        /*0024*/ 	.short	0x0000
        /*0026*/ 	.short	0x0000
        /*0028*/ 	.byte	0x00, 0xf0, 0x01, 0x0a


	//----- nvinfo : EIATTR_MAXREG_COUNT
	.align		4
.L_502:
        /*002c*/ 	.byte	0x03, 0x1b
        /*002e*/ 	.short	0x00ff


	//----- nvinfo : EIATTR_NUM_BARRIERS
	.align		4
        /*0030*/ 	.byte	0x02, 0x4c
        /*0032*/ 	.byte	0x01
	.zero		1


	//----- nvinfo : EIATTR_ANNOTATIONS
	.align		4
        /*0034*/ 	.byte	0x04, 0x55
        /*0036*/ 	.short	(.L_504 - .L_503)


	//   ....[0]....
.L_503:
        /*0038*/ 	.word	0x00000001
        /*003c*/ 	.byte	0x50, 0x0b, 0x00, 0x00, 0x01, 0x00, 0x00, 0x00, 0x20, 0x0c, 0x00, 0x00, 0x01, 0x00, 0x00, 0x00
        /*004c*/ 	.byte	0xa0, 0x0c, 0x00, 0x00, 0x01, 0x00, 0x00, 0x00, 0xc0, 0x0c, 0x00, 0x00, 0x01, 0x00, 0x00, 0x00
        /*005c*/ 	.byte	0x30, 0x35, 0x00, 0x00, 0x01, 0x00, 0x00, 0x00, 0xd0, 0x3e, 0x00, 0x00, 0x01, 0x00, 0x00, 0x00
        /*006c*/ 	.byte	0x10, 0x3f, 0x00, 0x00, 0x01, 0x00, 0x00, 0x00, 0x70, 0x48, 0x00, 0x00, 0x01, 0x00, 0x00, 0x00
        /*007c*/ 	.byte	0x00, 0x4b, 0x00, 0x00, 0x01, 0x00, 0x00, 0x00, 0x60, 0x4b, 0x00, 0x00, 0x01, 0x00, 0x00, 0x00
        /*008c*/ 	.byte	0x40, 0x72, 0x00, 0x00


	//----- nvinfo : EIATTR_MERCURY_ISA_VERSION
	.align		4
.L_504:
        /*0090*/ 	.byte	0x03, 0x5f
        /*0092*/ 	.short	0x0000


	//----- nvinfo : EIATTR_EXIT_INSTR_OFFSETS
	.align		4
        /*0094*/ 	.byte	0x04, 0x1c
        /*0096*/ 	.short	(.L_506 - .L_505)


	//   ....[0]....
.L_505:
        /*0098*/ 	.word	0x000000b0


	//   ....[1]....
        /*009c*/ 	.word	0x00008040


	//----- nvinfo : EIATTR_CTAIDZ_USED
	.align		4
.L_506:
        /*00a0*/ 	.byte	0x01, 0x04
	.zero		2


	//----- nvinfo : EIATTR_CRS_STACK_SIZE
	.align		4
        /*00a4*/ 	.byte	0x04, 0x1e
        /*00a6*/ 	.short	(.L_508 - .L_507)
.L_507:
        /*00a8*/ 	.word	0x00000000
.L_508:


//--------------------- .nv.info._ZN5flash25flash_bwd_dot_do_o_kernelILb0E23Flash_bwd_kernel_traitsILi256ELi64ELi32ELi8ELi4ELi1ELi2ELb1ELb1EN7cutlass6half_tE19Flash_kernel_traitsILi256ELi64ELi32ELi8ES3_EEEEvNS_16Flash_bwd_paramsE --------------------------
	.section	.nv.info._ZN5flash25flash_bwd_dot_do_o_kernelILb0E23Flash_bwd_kernel_traitsILi256ELi64ELi32ELi8ELi4ELi1ELi2ELb1ELb1EN7cutlass6half_tE19Flash_kernel_traitsILi256ELi64ELi32ELi8ES3_EEEEvNS_16Flash_bwd_paramsE,"",@"SHT_CUDA_INFO"
	.sectionflags	@""
	.align	4


	//----- nvinfo : EIATTR_CUDA_API_VERSION
	.align		4
        /*0000*/ 	.byte	0x04, 0x37
        /*0002*/ 	.short	(.L_510 - .L_509)
.L_509:
        /*0004*/ 	.word	0x00000082


	//----- nvinfo : EIATTR_SW2861232_WAR
	.align		4
.L_510:
        /*0008*/ 	.byte	0x01, 0x35
	.zero		2


	//----- nvinfo : EIATTR_PARAM_CBANK
	.align		4
        /*000c*/ 	.byte	0x04, 0x0a
        /*000e*/ 	.short	(.L_512 - .L_511)
	.align		4
.L_511:
        /*0010*/ 	.word	index@(.nv.constant0._ZN5flash25flash_bwd_dot_do_o_kernelILb0E23Flash_bwd_kernel_traitsILi256ELi64ELi32ELi8ELi4ELi1ELi2ELb1ELb1EN7cutlass6half_tE19Flash_kernel_traitsILi256ELi64ELi32ELi8ES3_EEEEvNS_16Flash_bwd_paramsE)
        /*0014*/ 	.short	0x0160
        /*0016*/ 	.short	0x0280


	//----- nvinfo : EIATTR_CBANK_PARAM_SIZE
	.align		4
.L_512:
        /*0018*/ 	.byte	0x03, 0x19
        /*001a*/ 	.short	0x0280


	//----- nvinfo : EIATTR_KPARAM_INFO
	.align		4
        /*001c*/ 	.byte	0x04, 0x17
        /*001e*/ 	.short	(.L_514 - .L_513)
.L_513:
        /*0020*/ 	.word	0x00000000
        /*0024*/ 	.short	0x0000
        /*0026*/ 	.short	0x0000
        /*0028*/ 	.byte	0x00, 0xf0, 0x01, 0x0a


	//----- nvinfo : EIATTR_MAXREG_COUNT
	.align		4
.L_514:
        /*002c*/ 	.byte	0x03, 0x1b
        /*002e*/ 	.short	0x00ff


	//----- nvinfo : EIATTR_MERCURY_ISA_VERSION
	.align		4
        /*0030*/ 	.byte	0x03, 0x5f
        /*0032*/ 	.short	0x0000


	//----- nvinfo : EIATTR_COOP_GROUP_MASK_REGIDS
	.align		4
        /*0034*/ 	.byte	0x04, 0x29
        /*0036*/ 	.short	(.L_516 - .L_515)


	//   ....[0]....
.L_515:
        /*0038*/ 	.word	0xffffffff


	//   ....[1]....
        /*003c*/ 	.word	0xffffffff


	//   ....[2]....
        /*0040*/ 	.word	0xffffffff


	//   ....[3]....
        /*0044*/ 	.word	0xffffffff


	//   ....[4]....
        /*0048*/ 	.word	0xffffffff


	//   ....[5]....
        /*004c*/ 	.word	0xffffffff


	//----- nvinfo : EIATTR_COOP_GROUP_INSTR_OFFSETS
	.align		4
.L_516:
        /*0050*/ 	.byte	0x04, 0x28
        /*0052*/ 	.short	(.L_518 - .L_517)


	//   ....[0]....
.L_517:
        /*0054*/ 	.word	0x00001a80


	//   ....[1]....
        /*0058*/ 	.word	0x00001af0


	//   ....[2]....
        /*005c*/ 	.word	0x00001b10


	//   ....[3]....
        /*0060*/ 	.word	0x00001b30


	//   ....[4]....
        /*0064*/ 	.word	0x00001b60


	//   ....[5]....
        /*0068*/ 	.word	0x00001b90


	//----- nvinfo : EIATTR_EXIT_INSTR_OFFSETS
	.align		4
.L_518:
        /*006c*/ 	.byte	0x04, 0x1c
        /*006e*/ 	.short	(.L_520 - .L_519)


	//   ....[0]....
.L_519:
        /*0070*/ 	.word	0x000000f0


	//   ....[1]....
        /*0074*/ 	.word	0x00001be0


	//   ....[2]....
        /*0078*/ 	.word	0x00001c10


	//----- nvinfo : EIATTR_CTAIDZ_USED
	.align		4
.L_520:
        /*007c*/ 	.byte	0x01, 0x04
	.zero		2


	//----- nvinfo : EIATTR_CRS_STACK_SIZE
	.align		4
        /*0080*/ 	.byte	0x04, 0x1e
        /*0082*/ 	.short	(.L_522 - .L_521)
.L_521:
        /*0084*/ 	.word	0x00000000
.L_522:


//--------------------- .nv.info._ZN5flash25flash_bwd_dot_do_o_kernelILb1E23Flash_bwd_kernel_traitsILi256ELi64ELi32ELi8ELi4ELi1ELi2ELb1ELb1EN7cutlass6half_tE19Flash_kernel_traitsILi256ELi64ELi32ELi8ES3_EEEEvNS_16Flash_bwd_paramsE --------------------------
	.section	.nv.info._ZN5flash25flash_bwd_dot_do_o_kernelILb1E23Flash_bwd_kernel_traitsILi256ELi64ELi32ELi8ELi4ELi1ELi2ELb1ELb1EN7cutlass6half_tE19Flash_kernel_traitsILi256ELi64ELi32ELi8ES3_EEEEvNS_16Flash_bwd_paramsE,"",@"SHT_CUDA_INFO"
	.sectionflags	@""
	.align	4


	//----- nvinfo : EIATTR_CUDA_API_VERSION
	.align		4
        /*0000*/ 	.byte	0x04, 0x37
        /*0002*/ 	.short	(.L_524 - .L_523)
.L_523:
        /*0004*/ 	.word	0x00000082


	//----- nvinfo : EIATTR_SW2861232_WAR
	.align		4
.L_524:
        /*0008*/ 	.byte	0x01, 0x35
	.zero		2


	//----- nvinfo : EIATTR_PARAM_CBANK
	.align		4
        /*000c*/ 	.byte	0x04, 0x0a
        /*000e*/ 	.short	(.L_526 - .L_525)
	.align		4
.L_525:
        /*0010*/ 	.word	index@(.nv.constant0._ZN5flash25flash_bwd_dot_do_o_kernelILb1E23Flash_bwd_kernel_traitsILi256ELi64ELi32ELi8ELi4ELi1ELi2ELb1ELb1EN7cutlass6half_tE19Flash_kernel_traitsILi256ELi64ELi32ELi8ES3_EEEEvNS_16Flash_bwd_paramsE)
        /*0014*/ 	.short	0x0160
        /*0016*/ 	.short	0x0280


	//----- nvinfo : EIATTR_CBANK_PARAM_SIZE
	.align		4
.L_526:
        /*0018*/ 	.byte	0x03, 0x19
        /*001a*/ 	.short	0x0280


	//----- nvinfo : EIATTR_KPARAM_INFO
	.align		4
        /*001c*/ 	.byte	0x04, 0x17
        /*001e*/ 	.short	(.L_528 - .L_527)
.L_527:
        /*0020*/ 	.word	0x00000000
        /*0024*/ 	.short	0x0000
        /*0026*/ 	.short	0x0000
        /*0028*/ 	.byte	0x00, 0xf0, 0x01, 0x0a


	//----- nvinfo : EIATTR_MAXREG_COUNT
	.align		4
.L_528:
        /*002c*/ 	.byte	0x03, 0x1b
        /*002e*/ 	.short	0x00ff


	//----- nvinfo : EIATTR_MERCURY_ISA_VERSION
	.align		4
        /*0030*/ 	.byte	0x03, 0x5f
        /*0032*/ 	.short	0x0000


	//----- nvinfo : EIATTR_COOP_GROUP_MASK_REGIDS
	.align		4
        /*0034*/ 	.byte	0x04, 0x29
        /*0036*/ 	.short	(.L_530 - .L_529)


	//   ....[0]....
.L_529:
        /*0038*/ 	.word	0xffffffff


	//   ....[1]....
        /*003c*/ 	.word	0xffffffff


	//   ....[2]....
        /*0040*/ 	.word	0xffffffff


	//   ....[3]....
        /*0044*/ 	.word	0xffffffff


	//   ....[4]....
        /*0048*/ 	.word	0xffffffff


	//   ....[5]....
        /*004c*/ 	.word	0xffffffff


	//----- nvinfo : EIATTR_COOP_GROUP_INSTR_OFFSETS
	.align		4
.L_530:
        /*0050*/ 	.byte	0x04, 0x28
        /*0052*/ 	.short	(.L_532 - .L_531)


	//   ....[0]....
.L_531:
        /*0054*/ 	.word	0x00001d30


	//   ....[1]....
        /*0058*/ 	.word	0x00001d50


	//   ....[2]....
        /*005c*/ 	.word	0x00001db0


	//   ....[3]....
        /*0060*/ 	.word	0x00001dc0


	//   ....[4]....
        /*0064*/ 	.word	0x00001e10


	//   ....[5]....
        /*0068*/ 	.word	0x00001e30


	//----- nvinfo : EIATTR_EXIT_INSTR_OFFSETS
	.align		4
.L_532:
        /*006c*/ 	.byte	0x04, 0x1c
        /*006e*/ 	.short	(.L_534 - .L_533)


	//   ....[0]....
.L_533:
        /*0070*/ 	.word	0x000000f0


	//   ....[1]....
        /*0074*/ 	.word	0x00001fe0


	//----- nvinfo : EIATTR_CTAIDZ_USED
	.align		4
.L_534:
        /*0078*/ 	.byte	0x01, 0x04
	.zero		2


	//----- nvinfo : EIATTR_CRS_STACK_SIZE
	.align		4
        /*007c*/ 	.byte	0x04, 0x1e
        /*007e*/ 	.short	(.L_536 - .L_535)
.L_535:
        /*0080*/ 	.word	0x00000000
.L_536:


//--------------------- .nv.info._ZN5flash44flash_bwd_dq_dk_dv_loop_seqk_parallel_kernelI23Flash_bwd_kernel_traitsILi256ELi64ELi64ELi8ELi4ELi2ELi2ELb0ELb1EN7cutlass6half_tE19Flash_kernel_traitsILi256ELi64ELi64ELi8ES3_EELb0ELb0ELb0ELb0ELb0ELb0ELb0EEEvNS_16Flash_bwd_paramsE --------------------------
	.section	.nv.info._ZN5flash44flash_bwd_dq_dk_dv_loop_seqk_parallel_kernelI23Flash_bwd_kernel_traitsILi256ELi64ELi64ELi8ELi4ELi2ELi2ELb0ELb1EN7cutlass6half_tE19Flash_kernel_traitsILi256ELi64ELi64ELi8ES3_EELb0ELb0ELb0ELb0ELb0ELb0ELb0EEEvNS_16Flash_bwd_paramsE,"",@"SHT_CUDA_INFO"
	.sectionflags	@""
	.align	4


	//----- nvinfo : EIATTR_CUDA_API_VERSION
	.align		4
        /*0000*/ 	.byte	0x04, 0x37
        /*0002*/ 	.short	(.L_538 - .L_537)
.L_537:
        /*0004*/ 	.word	0x00000082


	//----- nvinfo : EIATTR_SW2861232_WAR
	.align		4
.L_538:
        /*0008*/ 	.byte	0x01, 0x35
	.zero		2


	//----- nvinfo : EIATTR_PARAM_CBANK
	.align		4
        /*000c*/ 	.byte	0x04, 0x0a
        /*000e*/ 	.short	(.L_540 - .L_539)
	.align		4
.L_539:
        /*0010*/ 	.word	index@(.nv.constant0._ZN5flash44flash_bwd_dq_dk_dv_loop_seqk_parallel_kernelI23Flash_bwd_kernel_traitsILi256ELi64ELi64ELi8ELi4ELi2ELi2ELb0ELb1EN7cutlass6half_tE19Flash_kernel_traitsILi256ELi64ELi64ELi8ES3_EELb0ELb0ELb0ELb0ELb0ELb0ELb0EEEvNS_16Flash_bwd_paramsE)
        /*0014*/ 	.short	0x0160
        /*0016*/ 	.short	0x0280


	//----- nvinfo : EIATTR_CBANK_PARAM_SIZE
	.align		4
.L_540:
        /*0018*/ 	.byte	0x03, 0x19
        /*001a*/ 	.short	0x0280


	//----- nvinfo : EIATTR_KPARAM_INFO
	.align		4
        /*001c*/ 	.byte	0x04, 0x17
        /*001e*/ 	.short	(.L_542 - .L_541)
.L_541:
        /*0020*/ 	.word	0x00000000
        /*0024*/ 	.short	0x0000
        /*0026*/ 	.short	0x0000
        /*0028*/ 	.byte	0x00, 0xf0, 0x01, 0x0a


	//----- nvinfo : EIATTR_MAXREG_COUNT
	.align		4
.L_542:
        /*002c*/ 	.byte	0x03, 0x1b
        /*002e*/ 	.short	0x00ff


	//----- nvinfo : EIATTR_NUM_BARRIERS
	.align		4
        /*0030*/ 	.byte	0x02, 0x4c
        /*0032*/ 	.byte	0x01
	.zero		1


	//----- nvinfo : EIATTR_MERCURY_ISA_VERSION
	.align		4
        /*0034*/ 	.byte	0x03, 0x5f
        /*0036*/ 	.short	0x0000


	//----- nvinfo : EIATTR_EXIT_INSTR_OFFSETS
	.align		4
        /*0038*/ 	.byte	0x04, 0x1c
        /*003a*/ 	.short	(.L_544 - .L_543)


	//   ....[0]....
.L_543:
        /*003c*/ 	.word	0x00000090


	//   ....[1]....
        /*0040*/ 	.word	0x00009ef0


	//----- nvinfo : EIATTR_CTAIDZ_USED
	.align		4
.L_544:
        /*0044*/ 	.byte	0x01, 0x04
	.zero		2


	//----- nvinfo : EIATTR_CRS_STACK_SIZE
	.align		4
        /*0048*/ 	.byte	0x04, 0x1e
        /*004a*/ 	.short	(.L_546 - .L_545)
.L_545:
        /*004c*/ 	.word	0x00000000
.L_546:


//--------------------- .nv.info._ZN5flash44flash_bwd_dq_dk_dv_loop_seqk_parallel_kernelI23Flash_bwd_kernel_traitsILi256ELi64ELi64ELi8ELi4ELi2ELi2ELb0ELb1EN7cutlass6half_tE19Flash_kernel_traitsILi256ELi64ELi64ELi8ES3_EELb0ELb0ELb1ELb0ELb0ELb0ELb0EEEvNS_16Flash_bwd_paramsE --------------------------
	.section	.nv.info._ZN5flash44flash_bwd_dq_dk_dv_loop_seqk_parallel_kernelI23Flash_bwd_kernel_traitsILi256ELi64ELi64ELi8ELi4ELi2ELi2ELb0ELb1EN7cutlass6half_tE19Flash_kernel_traitsILi256ELi64ELi64ELi8ES3_EELb0ELb0ELb1ELb0ELb0ELb0ELb0EEEvNS_16Flash_bwd_paramsE,"",@"SHT_CUDA_INFO"
	.sectionflags	@""
	.align	4


	//----- nvinfo : EIATTR_CUDA_API_VERSION
	.align		4
        /*0000*/ 	.byte	0x04, 0x37
        /*0002*/ 	.short	(.L_548 - .L_547)
.L_547:
        /*0004*/ 	.word	0x00000082


	//----- nvinfo : EIATTR_SW2861232_WAR
	.align		4
.L_548:
        /*0008*/ 	.byte	0x01, 0x35
	.zero		2


	//----- nvinfo : EIATTR_PARAM_CBANK
	.align		4
        /*000c*/ 	.byte	0x04, 0x0a
        /*000e*/ 	.short	(.L_550 - .L_549)
	.align		4
.L_549:
        /*0010*/ 	.word	index@(.nv.constant0._ZN5flash44flash_bwd_dq_dk_dv_loop_seqk_parallel_kernelI23Flash_bwd_kernel_traitsILi256ELi64ELi64ELi8ELi4ELi2ELi2ELb0ELb1EN7cutlass6half_tE19Flash_kernel_traitsILi256ELi64ELi64ELi8ES3_EELb0ELb0ELb1ELb0ELb0ELb0ELb0EEEvNS_16Flash_bwd_paramsE)
        /*0014*/ 	.short	0x0160
        /*0016*/ 	.short	0x0280


	//----- nvinfo : EIATTR_CBANK_PARAM_SIZE
	.align		4
.L_550:
        /*0018*/ 	.byte	0x03, 0x19
        /*001a*/ 	.short	0x0280


	//----- nvinfo : EIATTR_KPARAM_INFO
	.align		4
        /*001c*/ 	.byte	0x04, 0x17
        /*001e*/ 	.short	(.L_552 - .L_551)
.L_551:
        /*0020*/ 	.word	0x00000000
        /*0024*/ 	.short	0x0000
        /*0026*/ 	.short	0x0000
        /*0028*/ 	.byte	0x00, 0xf0, 0x01, 0x0a


	//----- nvinfo : EIATTR_MAXREG_COUNT
	.align		4
.L_552:
        /*002c*/ 	.byte	0x03, 0x1b
        /*002e*/ 	.short	0x00ff


	//----- nvinfo : EIATTR_NUM_BARRIERS
	.align		4
        /*0030*/ 	.byte	0x02, 0x4c
        /*0032*/ 	.byte	0x01
	.zero		1


	//----- nvinfo : EIATTR_MERCURY_ISA_VERSION
	.align		4
        /*0034*/ 	.byte	0x03, 0x5f
        /*0036*/ 	.short	0x0000


	//----- nvinfo : EIATTR_EXIT_INSTR_OFFSETS
	.align		4
        /*0038*/ 	.byte	0x04, 0x1c
        /*003a*/ 	.short	(.L_554 - .L_553)


	//   ....[0]....
.L_553:
        /*003c*/ 	.word	0x00000090


	//   ....[1]....
        /*0040*/ 	.word	0x0000a080


	//----- nvinfo : EIATTR_CTAIDZ_USED
	.align		4
.L_554:
        /*0044*/ 	.byte	0x01, 0x04
	.zero		2


	//----- nvinfo : EIATTR_CRS_STACK_SIZE
	.align		4
        /*0048*/ 	.byte	0x04, 0x1e
        /*004a*/ 	.short	(.L_556 - .L_555)
.L_555:
        /*004c*/ 	.word	0x00000000
.L_556:


//--------------------- .nv.info._ZN5flash44flash_bwd_dq_dk_dv_loop_seqk_parallel_kernelI23Flash_bwd_kernel_traitsILi256ELi64ELi64ELi8ELi4ELi2ELi2ELb0ELb1EN7cutlass6half_tE19Flash_kernel_traitsILi256ELi64ELi64ELi8ES3_EELb0ELb0ELb0ELb0ELb0ELb1ELb0EEEvNS_16Flash_bwd_paramsE --------------------------
	.section	.nv.info._ZN5flash44flash_bwd_dq_dk_dv_loop_seqk_parallel_kernelI23Flash_bwd_kernel_traitsILi256ELi64ELi64ELi8ELi4ELi2ELi2ELb0ELb1EN7cutlass6half_tE19Flash_kernel_traitsILi256ELi64ELi64ELi8ES3_EELb0ELb0ELb0ELb0ELb0ELb1ELb0EEEvNS_16Flash_bwd_paramsE,"",@"SHT_CUDA_INFO"
	.sectionflags	@""
	.align	4


	//----- nvinfo : EIATTR_CUDA_API_VERSION
	.align		4
        /*0000*/ 	.byte	0x04, 0x37
        /*0002*/ 	.short	(.L_558 - .L_557)
.L_557:
        /*0004*/ 	.word	0x00000082


	//----- nvinfo : EIATTR_SW2861232_WAR
	.align		4
.L_558:
        /*0008*/ 	.byte	0x01, 0x35
	.zero		2


	//----- nvinfo : EIATTR_PARAM_CBANK
	.align		4
        /*000c*/ 	.byte	0x04, 0x0a
        /*000e*/ 	.short	(.L_560 - .L_559)
	.align		4
.L_559:
        /*0010*/ 	.word	index@(.nv.constant0._ZN5flash44flash_bwd_dq_dk_dv_loop_seqk_parallel_kernelI23Flash_bwd_kernel_traitsILi256ELi64ELi64ELi8ELi4ELi2ELi2ELb0ELb1EN7cutlass6half_tE19Flash_kernel_traitsILi256ELi64ELi64ELi8ES3_EELb0ELb0ELb0ELb0ELb0ELb1ELb0EEEvNS_16Flash_bwd_paramsE)
        /*0014*/ 	.short	0x0160
        /*0016*/ 	.short	0x0280


	//----- nvinfo : EIATTR_CBANK_PARAM_SIZE
	.align		4
.L_560:
        /*0018*/ 	.byte	0x03, 0x19
        /*001a*/ 	.short	0x0280


	//----- nvinfo : EIATTR_KPARAM_INFO
	.align		4
        /*001c*/ 	.byte	0x04, 0x17
        /*001e*/ 	.short	(.L_562 - .L_561)
.L_561:
        /*0020*/ 	.word	0x00000000
        /*0024*/ 	.short	0x0000
        /*0026*/ 	.short	0x0000
        /*0028*/ 	.byte	0x00, 0xf0, 0x01, 0x0a


	//----- nvinfo : EIATTR_MAXREG_COUNT
	.align		4
.L_562:
        /*002c*/ 	.byte	0x03, 0x1b
        /*002e*/ 	.short	0x00ff


	//----- nvinfo : EIATTR_NUM_BARRIERS
	.align		4
        /*0030*/ 	.byte	0x02, 0x4c
        /*0032*/ 	.byte	0x01
	.zero		1


	//----- nvinfo : EIATTR_MERCURY_ISA_VERSION
	.align		4
        /*0034*/ 	.byte	0x03, 0x5f
        /*0036*/ 	.short	0x0000


	//----- nvinfo : EIATTR_EXIT_INSTR_OFFSETS
	.align		4
        /*0038*/ 	.byte	0x04, 0x1c
        /*003a*/ 	.short	(.L_564 - .L_563)


	//   ....[0]....
.L_563:
        /*003c*/ 	.word	0x00000090


	//   ....[1]....
        /*0040*/ 	.word	0x00008550


	//----- nvinfo : EIATTR_CTAIDZ_USED
	.align		4
.L_564:
        /*0044*/ 	.byte	0x01, 0x04
	.zero		2


	//----- nvinfo : EIATTR_CRS_STACK_SIZE
	.align		4
        /*0048*/ 	.byte	0x04, 0x1e
        /*004a*/ 	.short	(.L_566 - .L_565)
.L_565:
        /*004c*/ 	.word	0x00000000
.L_566:


//--------------------- .nv.info._ZN5flash44flash_bwd_dq_dk_dv_loop_seqk_parallel_kernelI23Flash_bwd_kernel_traitsILi256ELi64ELi64ELi8ELi4ELi2ELi2ELb0ELb1EN7cutlass6half_tE19Flash_kernel_traitsILi256ELi64ELi64ELi8ES3_EELb0ELb0ELb0ELb1ELb0ELb0ELb0EEEvNS_16Flash_bwd_paramsE --------------------------
	.section	.nv.info._ZN5flash44flash_bwd_dq_dk_dv_loop_seqk_parallel_kernelI23Flash_bwd_kernel_traitsILi256ELi64ELi64ELi8ELi4ELi2ELi2ELb0ELb1EN7cutlass6half_tE19Flash_kernel_traitsILi256ELi64ELi64ELi8ES3_EELb0ELb0ELb0ELb1ELb0ELb0ELb0EEEvNS_16Flash_bwd_paramsE,"",@"SHT_CUDA_INFO"
	.sectionflags	@""
	.align	4


	//----- nvinfo : EIATTR_CUDA_API_VERSION
	.align		4
        /*0000*/ 	.byte	0x04, 0x37
        /*0002*/ 	.short	(.L_568 - .L_567)
.L_567:
        /*0004*/ 	.word	0x00000082


	//----- nvinfo : EIATTR_SW2861232_WAR
	.align		4
.L_568:
        /*0008*/ 	.byte	0x01, 0x35
	.zero		2


	//----- nvinfo : EIATTR_PARAM_CBANK
	.align		4
        /*000c*/ 	.byte	0x04, 0x0a
        /*000e*/ 	.short	(.L_570 - .L_569)
	.align		4
.L_569:
        /*0010*/ 	.word	index@(.nv.constant0._ZN5flash44flash_bwd_dq_dk_dv_loop_seqk_parallel_kernelI23Flash_bwd_kernel_traitsILi256ELi64ELi64ELi8ELi4ELi2ELi2ELb0ELb1EN7cutlass6half_tE19Flash_kernel_traitsILi256ELi64ELi64ELi8ES3_EELb0ELb0ELb0ELb1ELb0ELb0ELb0EEEvNS_16Flash_bwd_paramsE)
        /*0014*/ 	.short	0x0160
        /*0016*/ 	.short	0x0280


	//----- nvinfo : EIATTR_CBANK_PARAM_SIZE
	.align		4
.L_570:
        /*0018*/ 	.byte	0x03, 0x19
        /*001a*/ 	.short	0x0280


	//----- nvinfo : EIATTR_KPARAM_INFO
	.align		4
        /*001c*/ 	.byte	0x04, 0x17
        /*001e*/ 	.short	(.L_572 - .L_571)
.L_571:
        /*0020*/ 	.word	0x00000000
        /*0024*/ 	.short	0x0000
        /*0026*/ 	.short	0x0000
        /*0028*/ 	.byte	0x00, 0xf0, 0x01, 0x0a


	//----- nvinfo : EIATTR_MAXREG_COUNT
	.align		4
.L_572:
        /*002c*/ 	.byte	0x03, 0x1b
        /*002e*/ 	.short	0x00ff


	//----- nvinfo : EIATTR_NUM_BARRIERS
	.align		4
        /*0030*/ 	.byte	0x02, 0x4c
        /*0032*/ 	.byte	0x01
	.zero		1


	//----- nvinfo : EIATTR_MERCURY_ISA_VERSION
	.align		4
        /*0034*/ 	.byte	0x03, 0x5f
        /*0036*/ 	.short	0x0000


	//----- nvinfo : EIATTR_EXIT_INSTR_OFFSETS
	.align		4
        /*0038*/ 	.byte	0x04, 0x1c
        /*003a*/ 	.short	(.L_574 - .L_573)


	//   ....[0]....
.L_573:
        /*003c*/ 	.word	0x00000090


	//   ....[1]....
        /*0040*/ 	.word	0x0000a330


	//----- nvinfo : EIATTR_CTAIDZ_USED
	.align		4
.L_574:
        /*0044*/ 	.byte	0x01, 0x04
	.zero		2


	//----- nvinfo : EIATTR_CRS_STACK_SIZE
	.align		4
        /*0048*/ 	.byte	0x04, 0x1e
        /*004a*/ 	.short	(.L_576 - .L_575)
.L_575:
        /*004c*/ 	.word	0x00000000
.L_576:


//--------------------- .nv.info._ZN5flash44flash_bwd_dq_dk_dv_loop_seqk_parallel_kernelI23Flash_bwd_kernel_traitsILi256ELi64ELi64ELi8ELi4ELi2ELi2ELb0ELb1EN7cutlass6half_tE19Flash_kernel_traitsILi256ELi64ELi64ELi8ES3_EELb0ELb0ELb1ELb0ELb0ELb1ELb0EEEvNS_16Flash_bwd_paramsE --------------------------
	.section	.nv.info._ZN5flash44flash_bwd_dq_dk_dv_loop_seqk_parallel_kernelI23Flash_bwd_kernel_traitsILi256ELi64ELi64ELi8ELi4ELi2ELi2ELb0ELb1EN7cutlass6half_tE19Flash_kernel_traitsILi256ELi64ELi64ELi8ES3_EELb0ELb0ELb1ELb0ELb0ELb1ELb0EEEvNS_16Flash_bwd_paramsE,"",@"SHT_CUDA_INFO"
	.sectionflags	@""
	.align	4


	//----- nvinfo : EIATTR_CUDA_API_VERSION
	.align		4
        /*0000*/ 	.byte	0x04, 0x37
        /*0002*/ 	.short	(.L_578 - .L_577)
.L_577:
        /*0004*/ 	.word	0x00000082


	//----- nvinfo : EIATTR_SW2861232_WAR
	.align		4
.L_578:
        /*0008*/ 	.byte	0x01, 0x35
	.zero		2


	//----- nvinfo : EIATTR_PARAM_CBANK
	.align		4
        /*000c*/ 	.byte	0x04, 0x0a
        /*000e*/ 	.short	(.L_580 - .L_579)
	.align		4
.L_579:
        /*0010*/ 	.word	index@(.nv.constant0._ZN5flash44flash_bwd_dq_dk_dv_loop_seqk_parallel_kernelI23Flash_bwd_kernel_traitsILi256ELi64ELi64ELi8ELi4ELi2ELi2ELb0ELb1EN7cutlass6half_tE19Flash_kernel_traitsILi256ELi64ELi64ELi8ES3_EELb0ELb0ELb1ELb0ELb0ELb1ELb0EEEvNS_16Flash_bwd_paramsE)
        /*0014*/ 	.short	0x0160
        /*0016*/ 	.short	0x0280


	//----- nvinfo : EIATTR_CBANK_PARAM_SIZE
	.align		4
.L_580:
        /*0018*/ 	.byte	0x03, 0x19
        /*001a*/ 	.short	0x0280


	//----- nvinfo : EIATTR_KPARAM_INFO
	.align		4
        /*001c*/ 	.byte	0x04, 0x17
        /*001e*/ 	.short	(.L_582 - .L_581)
.L_581:
        /*0020*/ 	.word	0x00000000
        /*0024*/ 	.short	0x0000
        /*0026*/ 	.short	0x0000
        /*0028*/ 	.byte	0x00, 0xf0, 0x01, 0x0a


	//----- nvinfo : EIATTR_MAXREG_COUNT
	.align		4
.L_582:
        /*002c*/ 	.byte	0x03, 0x1b
        /*002e*/ 	.short	0x00ff


	//----- nvinfo : EIATTR_NUM_BARRIERS
	.align		4
        /*0030*/ 	.byte	0x02, 0x4c
        /*0032*/ 	.byte	0x01
	.zero		1


	//----- nvinfo : EIATTR_MERCURY_ISA_VERSION
	.align		4
        /*0034*/ 	.byte	0x03, 0x5f
        /*0036*/ 	.short	0x0000


	//----- nvinfo : EIATTR_EXIT_INSTR_OFFSETS
	.align		4
        /*0038*/ 	.byte	0x04, 0x1c
        /*003a*/ 	.short	(.L_584 - .L_583)


	//   ....[0]....
.L_583:
        /*003c*/ 	.word	0x00000090


	//   ....[1]....
        /*0040*/ 	.word	0x00008730


	//----- nvinfo : EIATTR_CTAIDZ_USED
	.align		4
.L_584:
        /*0044*/ 	.byte	0x01, 0x04
	.zero		2


	//----- nvinfo : EIATTR_CRS_STACK_SIZE
	.align		4
        /*0048*/ 	.byte	0x04, 0x1e
        /*004a*/ 	.short	(.L_586 - .L_585)
.L_585:
        /*004c*/ 	.word	0x00000000
.L_586:


//--------------------- .nv.info._ZN5flash44flash_bwd_dq_dk_dv_loop_seqk_parallel_kernelI23Flash_bwd_kernel_traitsILi256ELi64ELi64ELi8ELi4ELi2ELi2ELb0ELb1EN7cutlass6half_tE19Flash_kernel_traitsILi256ELi64ELi64ELi8ES3_EELb0ELb0ELb1ELb1ELb0ELb0ELb0EEEvNS_16Flash_bwd_paramsE --------------------------
	.section	.nv.info._ZN5flash44flash_bwd_dq_dk_dv_loop_seqk_parallel_kernelI23Flash_bwd_kernel_traitsILi256ELi64ELi64ELi8ELi4ELi2ELi2ELb0ELb1EN7cutlass6half_tE19Flash_kernel_traitsILi256ELi64ELi64ELi8ES3_EELb0ELb0ELb1ELb1ELb0ELb0ELb0EEEvNS_16Flash_bwd_paramsE,"",@"SHT_CUDA_INFO"
	.sectionflags	@""
	.align	4


	//----- nvinfo : EIATTR_CUDA_API_VERSION
	.align		4
        /*0000*/ 	.byte	0x04, 0x37
        /*0002*/ 	.short	(.L_588 - .L_587)
.L_587:
        /*0004*/ 	.word	0x00000082


	//----- nvinfo : EIATTR_SW2861232_WAR
	.align		4
.L_588:
        /*0008*/ 	.byte	0x01, 0x35
	.zero		2


	//----- nvinfo : EIATTR_PARAM_CBANK
	.align		4
        /*000c*/ 	.byte	0x04, 0x0a
        /*000e*/ 	.short	(.L_590 - .L_589)
	.align		4
.L_589:
        /*0010*/ 	.word	index@(.nv.constant0._ZN5flash44flash_bwd_dq_dk_dv_loop_seqk_parallel_kernelI23Flash_bwd_kernel_traitsILi256ELi64ELi64ELi8ELi4ELi2ELi2ELb0ELb1EN7cutlass6half_tE19Flash_kernel_traitsILi256ELi64ELi64ELi8ES3_EELb0ELb0ELb1ELb1ELb0ELb0ELb0EEEvNS_16Flash_bwd_paramsE)
        /*0014*/ 	.short	0x0160
        /*0016*/ 	.short	0x0280


	//----- nvinfo : EIATTR_CBANK_PARAM_SIZE
	.align		4
.L_590:
        /*0018*/ 	.byte	0x03, 0x19
        /*001a*/ 	.short	0x0280


	//----- nvinfo : EIATTR_KPARAM_INFO
	.align		4
        /*001c*/ 	.byte	0x04, 0x17
        /*001e*/ 	.short	(.L_592 - .L_591)
.L_591:
        /*0020*/ 	.word	0x00000000
        /*0024*/ 	.short	0x0000
        /*0026*/ 	.short	0x0000
        /*0028*/ 	.byte	0x00, 0xf0, 0x01, 0x0a


	//----- nvinfo : EIATTR_MAXREG_COUNT
	.align		4
.L_592:
        /*002c*/ 	.byte	0x03, 0x1b
        /*002e*/ 	.short	0x00ff


	//----- nvinfo : EIATTR_NUM_BARRIERS
	.align		4
        /*0030*/ 	.byte	0x02, 0x4c
        /*0032*/ 	.byte	0x01
	.zero		1


	//----- nvinfo : EIATTR_MERCURY_ISA_VERSION
	.align		4
        /*0034*/ 	.byte	0x03, 0x5f
        /*0036*/ 	.short	0x0000


	//----- nvinfo : EIATTR_EXIT_INSTR_OFFSETS
	.align		4
        /*0038*/ 	.byte	0x04, 0x1c
        /*003a*/ 	.short	(.L_594 - .L_593)


	//   ....[0]....
.L_593:
        /*003c*/ 	.word	0x00000090


	//   ....[1]....
        /*0040*/ 	.word	0x0000a550


	//----- nvinfo : EIATTR_CTAIDZ_USED
	.align		4
.L_594:
        /*0044*/ 	.byte	0x01, 0x04
	.zero		2


	//----- nvinfo : EIATTR_CRS_STACK_SIZE
	.align		4
        /*0048*/ 	.byte	0x04, 0x1e
        /*004a*/ 	.short	(.L_596 - .L_595)
.L_595:
        /*004c*/ 	.word	0x00000000
.L_596:


//--------------------- .nv.info._ZN5flash44flash_bwd_dq_dk_dv_loop_seqk_parallel_kernelI23Flash_bwd_kernel_traitsILi256ELi64ELi64ELi8ELi4ELi2ELi2ELb0ELb0EN7cutlass6half_tE19Flash_kernel_traitsILi256ELi64ELi64ELi8ES3_EELb0ELb0ELb0ELb0ELb0ELb0ELb0EEEvNS_16Flash_bwd_paramsE --------------------------
	.section	.nv.info._ZN5flash44flash_bwd_dq_dk_dv_loop_seqk_parallel_kernelI23Flash_bwd_kernel_traitsILi256ELi64ELi64ELi8ELi4ELi2ELi2ELb0ELb0EN7cutlass6half_tE19Flash_kernel_traitsILi256ELi64ELi64ELi8ES3_EELb0ELb0ELb0ELb0ELb0ELb0ELb0EEEvNS_16Flash_bwd_paramsE,"",@"SHT_CUDA_INFO"
	.sectionflags	@""
	.align	4


	//----- nvinfo : EIATTR_CUDA_API_VERSION
	.align		4
        /*0000*/ 	.byte	0x04, 0x37
        /*0002*/ 	.short	(.L_598 - .L_597)
.L_597:
        /*0004*/ 	.word	0x00000082


	//----- nvinfo : EIATTR_SW2861232_WAR
	.align		4
.L_598:
        /*0008*/ 	.byte	0x01, 0x35
	.zero		2


	//----- nvinfo : EIATTR_PARAM_CBANK
	.align		4
        /*000c*/ 	.byte	0x04, 0x0a
        /*000e*/ 	.short	(.L_600 - .L_599)
	.align		4
.L_599:
        /*0010*/ 	.word	index@(.nv.constant0._ZN5flash44flash_bwd_dq_dk_dv_loop_seqk_parallel_kernelI23Flash_bwd_kernel_traitsILi256ELi64ELi64ELi8ELi4ELi2ELi2ELb0ELb0EN7cutlass6half_tE19Flash_kernel_traitsILi256ELi64ELi64ELi8ES3_EELb0ELb0ELb0ELb0ELb0ELb0ELb0EEEvNS_16Flash_bwd_paramsE)
        /*0014*/ 	.short	0x0160
        /*0016*/ 	.short	0x0280


	//----- nvinfo : EIATTR_CBANK_PARAM_SIZE
	.align		4
.L_600:
        /*0018*/ 	.byte	0x03, 0x19
        /*001a*/ 	.short	0x0280


	//----- nvinfo : EIATTR_KPARAM_INFO
	.align		4
        /*001c*/ 	.byte	0x04, 0x17
        /*001e*/ 	.short	(.L_602 - .L_601)
.L_601:
        /*0020*/ 	.word	0x00000000
        /*0024*/ 	.short	0x0000
        /*0026*/ 	.short	0x0000
        /*0028*/ 	.byte	0x00, 0xf0, 0x01, 0x0a


	//----- nvinfo : EIATTR_MAXREG_COUNT
	.align		4
.L_602:
        /*002c*/ 	.byte	0x03, 0x1b
        /*002e*/ 	.short	0x00ff


	//----- nvinfo : EIATTR_NUM_BARRIERS
	.align		4
        /*0030*/ 	.byte	0x02, 0x4c
        /*0032*/ 	.byte	0x01
	.zero		1


	//----- nvinfo : EIATTR_ANNOTATIONS
	.align		4
        /*0034*/ 	.byte	0x04, 0x55
        /*0036*/ 	.short	(.L_604 - .L_603)


	//   ....[0]....
.L_603:
        /*0038*/ 	.word	0x00000001
        /*003c*/ 	.byte	0xb0, 0x07, 0x00, 0x00, 0x01, 0x00, 0x00, 0x00, 0xf0, 0x08, 0x00, 0x00, 0x01, 0x00, 0x00, 0x00
        /* <DEDUP_REMOVED lines=22> */
        /*01ac*/ 	.byte	0xd0, 0x9d, 0x00, 0x00


	//----- nvinfo : EIATTR_MERCURY_ISA_VERSION
	.align		4
.L_604:
        /*01b0*/ 	.byte	0x03, 0x5f
        /*01b2*/ 	.short	0x0000


	//----- nvinfo : EIATTR_EXIT_INSTR_OFFSETS
	.align		4
        /*01b4*/ 	.byte	0x04, 0x1c
        /*01b6*/ 	.short	(.L_606 - .L_605)


	//   ....[0]....
.L_605:
        /*01b8*/ 	.word	0x000000a0


	//   ....[1]....
        /*01bc*/ 	.word	0x0000b120


	//----- nvinfo : EIATTR_CTAIDZ_USED
	.align		4
.L_606:
        /*01c0*/ 	.byte	0x01, 0x04
	.zero		2


	//----- nvinfo : EIATTR_CRS_STACK_SIZE
	.align		4
        /*01c4*/ 	.byte	0x04, 0x1e
        /*01c6*/ 	.short	(.L_608 - .L_607)
.L_607:
        /*01c8*/ 	.word	0x00000000
.L_608:


//--------------------- .nv.info._ZN5flash44flash_bwd_dq_dk_dv_loop_seqk_parallel_kernelI23Flash_bwd_kernel_traitsILi256ELi64ELi64ELi8ELi4ELi2ELi2ELb0ELb0EN7cutlass6half_tE19Flash_kernel_traitsILi256ELi64ELi64ELi8ES3_EELb0ELb0ELb1ELb0ELb0ELb0ELb0EEEvNS_16Flash_bwd_paramsE --------------------------
	.section	.nv.info._ZN5flash44flash_bwd_dq_dk_dv_loop_seqk_parallel_kernelI23Flash_bwd_kernel_traitsILi256ELi64ELi64ELi8ELi4ELi2ELi2ELb0ELb0EN7cutlass6half_tE19Flash_kernel_traitsILi256ELi64ELi64ELi8ES3_EELb0ELb0ELb1ELb0ELb0ELb0ELb0EEEvNS_16Flash_bwd_paramsE,"",@"SHT_CUDA_INFO"
	.sectionflags	@""
	.align	4


	//----- nvinfo : EIATTR_CUDA_API_VERSION
	.align		4
        /*0000*/ 	.byte	0x04, 0x37
        /*0002*/ 	.short	(.L_610 - .L_609)
.L_609:
        /*0004*/ 	.word	0x00000082


	//----- nvinfo : EIATTR_SW2861232_WAR
	.align		4
.L_610:
        /*0008*/ 	.byte	0x01, 0x35
	.zero		2


	//----- nvinfo : EIATTR_PARAM_CBANK
	.align		4
        /*000c*/ 	.byte	0x04, 0x0a
        /*000e*/ 	.short	(.L_612 - .L_611)
	.align		4
.L_611:
        /*0010*/ 	.word	index@(.nv.constant0._ZN5flash44flash_bwd_dq_dk_dv_loop_seqk_parallel_kernelI23Flash_bwd_kernel_traitsILi256ELi64ELi64ELi8ELi4ELi2ELi2ELb0ELb0EN7cutlass6half_tE19Flash_kernel_traitsILi256ELi64ELi64ELi8ES3_EELb0ELb0ELb1ELb0ELb0ELb0ELb0EEEvNS_16Flash_bwd_paramsE)
        /*0014*/ 	.short	0x0160
        /*0016*/ 	.short	0x0280


	//----- nvinfo : EIATTR_CBANK_PARAM_SIZE
	.align		4
.L_612:
        /*0018*/ 	.byte	0x03, 0x19
        /*001a*/ 	.short	0x0280


	//----- nvinfo : EIATTR_KPARAM_INFO
	.align		4
        /*001c*/ 	.byte	0x04, 0x17
        /*001e*/ 	.short	(.L_614 - .L_613)
.L_613:
        /*0020*/ 	.word	0x00000000
        /*0024*/ 	.short	0x0000
        /*0026*/ 	.short	0x0000
        /*0028*/ 	.byte	0x00, 0xf0, 0x01, 0x0a


	//----- nvinfo : EIATTR_MAXREG_COUNT
	.align		4
.L_614:
        /*002c*/ 	.byte	0x03, 0x1b
        /*002e*/ 	.short	0x00ff


	//----- nvinfo : EIATTR_NUM_BARRIERS
	.align		4
        /*0030*/ 	.byte	0x02, 0x4c
        /*0032*/ 	.byte	0x01
	.zero		1


	//----- nvinfo : EIATTR_ANNOTATIONS
	.align		4
        /*0034*/ 	.byte	0x04, 0x55
        /*0036*/ 	.short	(.L_616 - .L_615)


	//   ....[0]....
.L_615:
        /*0038*/ 	.word	0x00000001
        /*003c*/ 	.byte	0x00, 0x08, 0x00, 0x00, 0x01, 0x00, 0x00, 0x00, 0x20, 0x09, 0x00, 0x00, 0x01, 0x00, 0x00, 0x00
        /*004c*/ 	.byte	0xa0, 0x0a, 0x00, 0x00, 0x01, 0x00, 0x00, 0x00, 0x60, 0x27, 0x00, 0x00, 0x01, 0x00, 0x00, 0x00
        /*005c*/ 	.byte	0x10, 0x37, 0x00, 0x00, 0x01, 0x00, 0x00, 0x00, 0x50, 0x55, 0x00, 0x00, 0x01, 0x00, 0x00, 0x00
        /*006c*/ 	.byte	0x80, 0x55, 0x00, 0x00, 0x01, 0x00, 0x00, 0x00, 0xc0, 0x9f, 0x00, 0x00


	//----- nvinfo : EIATTR_MERCURY_ISA_VERSION
	.align		4
.L_616:
        /*0078*/ 	.byte	0x03, 0x5f
        /*007a*/ 	.short	0x0000


	//----- nvinfo : EIATTR_EXIT_INSTR_OFFSETS
	.align		4
        /*007c*/ 	.byte	0x04, 0x1c
        /*007e*/ 	.short	(.L_618 - .L_617)


	//   ....[0]....
.L_617:
        /*0080*/ 	.word	0x000000a0


	//   ....[1]....
        /*0084*/ 	.word	0x0000a940


	//----- nvinfo : EIATTR_CTAIDZ_USED
	.align		4
.L_618:
        /*0088*/ 	.byte	0x01, 0x04
	.zero		2


	//----- nvinfo : EIATTR_CRS_STACK_SIZE
	.align		4
        /*008c*/ 	.byte	0x04, 0x1e
        /*008e*/ 	.short	(.L_620 - .L_619)
.L_619:
        /*0090*/ 	.word	0x00000000
.L_620:


//--------------------- .nv.info._ZN5flash44flash_bwd_dq_dk_dv_loop_seqk_parallel_kernelI23Flash_bwd_kernel_traitsILi256ELi64ELi64ELi8ELi4ELi2ELi2ELb0ELb0EN7cutlass6half_tE19Flash_kernel_traitsILi256ELi64ELi64ELi8ES3_EELb0ELb0ELb0ELb0ELb0ELb1ELb0EEEvNS_16Flash_bwd_paramsE --------------------------
	.section	.nv.info._ZN5flash44flash_bwd_dq_dk_dv_loop_seqk_parallel_kernelI23Flash_bwd_kernel_traitsILi256ELi64ELi64ELi8ELi4ELi2ELi2ELb0ELb0EN7cutlass6half_tE19Flash_kernel_traitsILi256ELi64ELi64ELi8ES3_EELb0ELb0ELb0ELb0ELb0ELb1ELb0EEEvNS_16Flash_bwd_paramsE,"",@"SHT_CUDA_INFO"
	.sectionflags	@""
	.align	4


	//----- nvinfo : EIATTR_CUDA_API_VERSION
	.align		4
        /*0000*/ 	.byte	0x04, 0x37
        /*0002*/ 	.short	(.L_622 - .L_621)
.L_621:
        /*0004*/ 	.word	0x00000082


	//----- nvinfo : EIATTR_SW2861232_WAR
	.align		4
.L_622:
        /*0008*/ 	.byte	0x01, 0x35
	.zero		2


	//----- nvinfo : EIATTR_PARAM_CBANK
	.align		4
        /*000c*/ 	.byte	0x04, 0x0a
        /*000e*/ 	.short	(.L_624 - .L_623)
	.align		4
.L_623:
        /*0010*/ 	.word	index@(.nv.constant0._ZN5flash44flash_bwd_dq_dk_dv_loop_seqk_parallel_kernelI23Flash_bwd_kernel_traitsILi256ELi64ELi64ELi8ELi4ELi2ELi2ELb0ELb0EN7cutlass6half_tE19Flash_kernel_traitsILi256ELi64ELi64ELi8ES3_EELb0ELb0ELb0ELb0ELb0ELb1ELb0EEEvNS_16Flash_bwd_paramsE)
        /*0014*/ 	.short	0x0160
        /*0016*/ 	.short	0x0280


	//----- nvinfo : EIATTR_CBANK_PARAM_SIZE
	.align		4
.L_624:
        /*0018*/ 	.byte	0x03, 0x19
        /*001a*/ 	.short	0x0280


	//----- nvinfo : EIATTR_KPARAM_INFO
	.align		4
        /*001c*/ 	.byte	0x04, 0x17
        /*001e*/ 	.short	(.L_626 - .L_625)
.L_625:
        /*0020*/ 	.word	0x00000000
        /*0024*/ 	.short	0x0000
        /*0026*/ 	.short	0x0000
        /*0028*/ 	.byte	0x00, 0xf0, 0x01, 0x0a


	//----- nvinfo : EIATTR_MAXREG_COUNT
	.align		4
.L_626:
        /*002c*/ 	.byte	0x03, 0x1b
        /*002e*/ 	.short	0x00ff


	//----- nvinfo : EIATTR_NUM_BARRIERS
	.align		4
        /*0030*/ 	.byte	0x02, 0x4c
        /*0032*/ 	.byte	0x01
	.zero		1


	//----- nvinfo : EIATTR_ANNOTATIONS
	.align		4
        /*0034*/ 	.byte	0x04, 0x55
        /*0036*/ 	.short	(.L_628 - .L_627)


	//   ....[0]....
.L_627:
        /* <DEDUP_REMOVED lines=22> */
        /*018c*/ 	.byte	0xf0, 0x82, 0x00, 0x00, 0x01, 0x00, 0x00, 0x00, 0xe0, 0x8c, 0x00, 0x00


	//----- nvinfo : EIATTR_MERCURY_ISA_VERSION
	.align		4
.L_628:
        /*0198*/ 	.byte	0x03, 0x5f
        /*019a*/ 	.short	0x0000


	//----- nvinfo : EIATTR_EXIT_INSTR_OFFSETS
	.align		4
        /*019c*/ 	.byte	0x04, 0x1c
        /*019e*/ 	.short	(.L_630 - .L_629)


	//   ....[0]....
.L_629:
        /*01a0*/ 	.word	0x000000a0


	//   ....[1]....
        /*01a4*/ 	.word	0x000093e0


	//----- nvinfo : EIATTR_CTAIDZ_USED
	.align		4
.L_630:
        /*01a8*/ 	.byte	0x01, 0x04
	.zero		2


	//----- nvinfo : EIATTR_CRS_STACK_SIZE
	.align		4
        /*01ac*/ 	.byte	0x04, 0x1e
        /*01ae*/ 	.short	(.L_632 - .L_631)
.L_631:
        /*01b0*/ 	.word	0x00000000
.L_632:


//--------------------- .nv.info._ZN5flash44flash_bwd_dq_dk_dv_loop_seqk_parallel_kernelI23Flash_bwd_kernel_traitsILi256ELi64ELi64ELi8ELi4ELi2ELi2ELb0ELb0EN7cutlass6half_tE19Flash_kernel_traitsILi256ELi64ELi64ELi8ES3_EELb0ELb0ELb0ELb1ELb0ELb0ELb0EEEvNS_16Flash_bwd_paramsE --------------------------
	.section	.nv.info._ZN5flash44flash_bwd_dq_dk_dv_loop_seqk_parallel_kernelI23Flash_bwd_kernel_traitsILi256ELi64ELi64ELi8ELi4ELi2ELi2ELb0ELb0EN7cutlass6half_tE19Flash_kernel_traitsILi256ELi64ELi64ELi8ES3_EELb0ELb0ELb0ELb1ELb0ELb0ELb0EEEvNS_16Flash_bwd_paramsE,"",@"SHT_CUDA_INFO"
	.sectionflags	@""
	.align	4


	//----- nvinfo : EIATTR_CUDA_API_VERSION
	.align		4
        /*0000*/ 	.byte	0x04, 0x37
        /*0002*/ 	.short	(.L_634 - .L_633)
.L_633:
        /*0004*/ 	.word	0x00000082


	//----- nvinfo : EIATTR_SW2861232_WAR
	.align		4
.L_634:
        /*0008*/ 	.byte	0x01, 0x35
	.zero		2


	//----- nvinfo : EIATTR_PARAM_CBANK
	.align		4
        /*000c*/ 	.byte	0x04, 0x0a
        /*000e*/ 	.short	(.L_636 - .L_635)
	.align		4
.L_635:
        /*0010*/ 	.word	index@(.nv.constant0._ZN5flash44flash_bwd_dq_dk_dv_loop_seqk_parallel_kernelI23Flash_bwd_kernel_traitsILi256ELi64ELi64ELi8ELi4ELi2ELi2ELb0ELb0EN7cutlass6half_tE19Flash_kernel_traitsILi256ELi64ELi64ELi8ES3_EELb0ELb0ELb0ELb1ELb0ELb0ELb0EEEvNS_16Flash_bwd_paramsE)
        /*0014*/ 	.short	0x0160
        /*0016*/ 	.short	0x0280


	//----- nvinfo : EIATTR_CBANK_PARAM_SIZE
	.align		4
.L_636:
        /*0018*/ 	.byte	0x03, 0x19
        /*001a*/ 	.short	0x0280


	//----- nvinfo : EIATTR_KPARAM_INFO
	.align		4
        /*001c*/ 	.byte	0x04, 0x17
        /*001e*/ 	.short	(.L_638 - .L_637)
.L_637:
        /*0020*/ 	.word	0x00000000
        /*0024*/ 	.short	0x0000
        /*0026*/ 	.short	0x0000
        /*0028*/ 	.byte	0x00, 0xf0, 0x01, 0x0a


	//----- nvinfo : EIATTR_MAXREG_COUNT
	.align		4
.L_638:
        /*002c*/ 	.byte	0x03, 0x1b
        /*002e*/ 	.short	0x00ff


	//----- nvinfo : EIATTR_NUM_BARRIERS
	.align		4
        /*0030*/ 	.byte	0x02, 0x4c
        /*0032*/ 	.byte	0x01
	.zero		1


	//----- nvinfo : EIATTR_ANNOTATIONS
	.align		4
        /*0034*/ 	.byte	0x04, 0x55
        /*0036*/ 	.short	(.L_640 - .L_639)


	//   ....[0]....
.L_639:
        /* <DEDUP_REMOVED lines=26> */


	//----- nvinfo : EIATTR_MERCURY_ISA_VERSION
	.align		4
.L_640:
        /*01c8*/ 	.byte	0x03, 0x5f
        /*01ca*/ 	.short	0x0000


	//----- nvinfo : EIATTR_EXIT_INSTR_OFFSETS
	.align		4
        /*01cc*/ 	.byte	0x04, 0x1c
        /*01ce*/ 	.short	(.L_642 - .L_641)


	//   ....[0]....
.L_641:
        /*01d0*/ 	.word	0x000000a0


	//   ....[1]....
        /*01d4*/ 	.word	0x0000b640


	//----- nvinfo : EIATTR_CTAIDZ_USED
	.align		4
.L_642:
        /*01d8*/ 	.byte	0x01, 0x04
	.zero		2


	//----- nvinfo : EIATTR_CRS_STACK_SIZE
	.align		4
        /*01dc*/ 	.byte	0x04, 0x1e
        /*01de*/ 	.short	(.L_644 - .L_643)
.L_643:
        /*01e0*/ 	.word	0x00000000
.L_644:


//--------------------- .nv.info._ZN5flash44flash_bwd_dq_dk_dv_loop_seqk_parallel_kernelI23Flash_bwd_kernel_traitsILi256ELi64ELi64ELi8ELi4ELi2ELi2ELb0ELb0EN7cutlass6half_tE19Flash_kernel_traitsILi256ELi64ELi64ELi8ES3_EELb0ELb0ELb1ELb0ELb0ELb1ELb0EEEvNS_16Flash_bwd_paramsE --------------------------
	.section	.nv.info._ZN5flash44flash_bwd_dq_dk_dv_loop_seqk_parallel_kernelI23Flash_bwd_kernel_traitsILi256ELi64ELi64ELi8ELi4ELi2ELi2ELb0ELb0EN7cutlass6half_tE19Flash_kernel_traitsILi256ELi64ELi64ELi8ES3_EELb0ELb0ELb1ELb0ELb0ELb1ELb0EEEvNS_16Flash_bwd_paramsE,"",@"SHT_CUDA_INFO"
	.sectionflags	@""
	.align	4


	//----- nvinfo : EIATTR_CUDA_API_VERSION
	.align		4
        /*0000*/ 	.byte	0x04, 0x37
        /*0002*/ 	.short	(.L_646 - .L_645)
.L_645:
        /*0004*/ 	.word	0x00000082


	//----- nvinfo : EIATTR_SW2861232_WAR
	.align		4
.L_646:
        /*0008*/ 	.byte	0x01, 0x35
	.zero		2


	//----- nvinfo : EIATTR_PARAM_CBANK
	.align		4
        /*000c*/ 	.byte	0x04, 0x0a
        /*000e*/ 	.short	(.L_648 - .L_647)
	.align		4
.L_647:
        /*0010*/ 	.word	index@(.nv.constant0._ZN5flash44flash_bwd_dq_dk_dv_loop_seqk_parallel_kernelI23Flash_bwd_kernel_traitsILi256ELi64ELi64ELi8ELi4ELi2ELi2ELb0ELb0EN7cutlass6half_tE19Flash_kernel_traitsILi256ELi64ELi64ELi8ES3_EELb0ELb0ELb1ELb0ELb0ELb1ELb0EEEvNS_16Flash_bwd_paramsE)
        /*0014*/ 	.short	0x0160
        /*0016*/ 	.short	0x0280


	//----- nvinfo : EIATTR_CBANK_PARAM_SIZE
	.align		4
.L_648:
        /*0018*/ 	.byte	0x03, 0x19
        /*001a*/ 	.short	0x0280


	//----- nvinfo : EIATTR_KPARAM_INFO
	.align		4
        /*001c*/ 	.byte	0x04, 0x17
        /*001e*/ 	.short	(.L_650 - .L_649)
.L_649:
        /*0020*/ 	.word	0x00000000
        /*0024*/ 	.short	0x0000
        /*0026*/ 	.short	0x0000
        /*0028*/ 	.byte	0x00, 0xf0, 0x01, 0x0a


	//----- nvinfo : EIATTR_MAXREG_COUNT
	.align		4
.L_650:
        /*002c*/ 	.byte	0x03, 0x1b
        /*002e*/ 	.short	0x00ff


	//----- nvinfo : EIATTR_NUM_BARRIERS
	.align		4
        /*0030*/ 	.byte	0x02, 0x4c
        /*0032*/ 	.byte	0x01
	.zero		1


	//----- nvinfo : EIATTR_MERCURY_ISA_VERSION
	.align		4
        /*0034*/ 	.byte	0x03, 0x5f
        /*0036*/ 	.short	0x0000


	//----- nvinfo : EIATTR_EXIT_INSTR_OFFSETS
	.align		4
        /*0038*/ 	.byte	0x04, 0x1c
        /*003a*/ 	.short	(.L_652 - .L_651)


	//   ....[0]....
.L_651:
        /*003c*/ 	.word	0x00000090


	//   ....[1]....
        /*0040*/ 	.word	0x00008ad0


	//----- nvinfo : EIATTR_CTAIDZ_USED
	.align		4
.L_652:
        /*0044*/ 	.byte	0x01, 0x04
	.zero		2


	//----- nvinfo : EIATTR_CRS_STACK_SIZE
	.align		4
        /*0048*/ 	.byte	0x04, 0x1e
        /*004a*/ 	.short	(.L_654 - .L_653)
.L_653:
        /*004c*/ 	.word	0x00000000
.L_654:


//--------------------- .nv.info._ZN5flash44flash_bwd_dq_dk_dv_loop_seqk_parallel_kernelI23Flash_bwd_kernel_traitsILi256ELi64ELi64ELi8ELi4ELi2ELi2ELb0ELb0EN7cutlass6half_tE19Flash_kernel_traitsILi256ELi64ELi64ELi8ES3_EELb0ELb0ELb1ELb1ELb0ELb0ELb0EEEvNS_16Flash_bwd_paramsE --------------------------
	.section	.nv.info._ZN5flash44flash_bwd_dq_dk_dv_loop_seqk_parallel_kernelI23Flash_bwd_kernel_traitsILi256ELi64ELi64ELi8ELi4ELi2ELi2ELb0ELb0EN7cutlass6half_tE19Flash_kernel_traitsILi256ELi64ELi64ELi8ES3_EELb0ELb0ELb1ELb1ELb0ELb0ELb0EEEvNS_16Flash_bwd_paramsE,"",@"SHT_CUDA_INFO"
	.sectionflags	@""
	.align	4


	//----- nvinfo : EIATTR_CUDA_API_VERSION
	.align		4
        /*0000*/ 	.byte	0x04, 0x37
        /*0002*/ 	.short	(.L_656 - .L_655)
.L_655:
        /*0004*/ 	.word	0x00000082


	//----- nvinfo : EIATTR_SW2861232_WAR
	.align		4
.L_656:
        /*0008*/ 	.byte	0x01, 0x35
	.zero		2


	//----- nvinfo : EIATTR_PARAM_CBANK
	.align		4
        /*000c*/ 	.byte	0x04, 0x0a
        /*000e*/ 	.short	(.L_658 - .L_657)
	.align		4
.L_657:
        /*0010*/ 	.word	index@(.nv.constant0._ZN5flash44flash_bwd_dq_dk_dv_loop_seqk_parallel_kernelI23Flash_bwd_kernel_traitsILi256ELi64ELi64ELi8ELi4ELi2ELi2ELb0ELb0EN7cutlass6half_tE19Flash_kernel_traitsILi256ELi64ELi64ELi8ES3_EELb0ELb0ELb1ELb1ELb0ELb0ELb0EEEvNS_16Flash_bwd_paramsE)
        /*0014*/ 	.short	0x0160
        /*0016*/ 	.short	0x0280


	//----- nvinfo : EIATTR_CBANK_PARAM_SIZE
	.align		4
.L_658:
        /*0018*/ 	.byte	0x03, 0x19
        /*001a*/ 	.short	0x0280


	//----- nvinfo : EIATTR_KPARAM_INFO
	.align		4
        /*001c*/ 	.byte	0x04, 0x17
        /*001e*/ 	.short	(.L_660 - .L_659)
.L_659:
        /*0020*/ 	.word	0x00000000
        /*0024*/ 	.short	0x0000
        /*0026*/ 	.short	0x0000
        /*0028*/ 	.byte	0x00, 0xf0, 0x01, 0x0a


	//----- nvinfo : EIATTR_MAXREG_COUNT
	.align		4
.L_660:
        /*002c*/ 	.byte	0x03, 0x1b
        /*002e*/ 	.short	0x00ff


	//----- nvinfo : EIATTR_NUM_BARRIERS
	.align		4
        /*0030*/ 	.byte	0x02, 0x4c
        /*0032*/ 	.byte	0x01
	.zero		1


	//----- nvinfo : EIATTR_MERCURY_ISA_VERSION
	.align		4
        /*0034*/ 	.byte	0x03, 0x5f
        /*0036*/ 	.short	0x0000


	//----- nvinfo : EIATTR_EXIT_INSTR_OFFSETS
	.align		4
        /*0038*/ 	.byte	0x04, 0x1c
        /*003a*/ 	.short	(.L_662 - .L_661)


	//   ....[0]....
.L_661:
        /*003c*/ 	.word	0x00000090


	//   ....[1]....
        /*0040*/ 	.word	0x0000ad60


	//----- nvinfo : EIATTR_CTAIDZ_USED
	.align		4
.L_662:
        /*0044*/ 	.byte	0x01, 0x04
	.zero		2


	//----- nvinfo : EIATTR_CRS_STACK_SIZE
	.align		4
        /*0048*/ 	.byte	0x04, 0x1e
        /*004a*/ 	.short	(.L_664 - .L_663)
.L_663:
        /*004c*/ 	.word	0x00000000
.L_664:


//--------------------- .nv.info._ZN5flash27flash_bwd_convert_dq_kernelI23Flash_bwd_kernel_traitsILi256ELi64ELi64ELi8ELi4ELi2ELi2ELb0ELb1EN7cutlass6half_tE19Flash_kernel_traitsILi256ELi64ELi64ELi8ES3_EEEEvNS_16Flash_bwd_paramsEi --------------------------
	.section	.nv.info._ZN5flash27flash_bwd_convert_dq_kernelI23Flash_bwd_kernel_traitsILi256ELi64ELi64ELi8ELi4ELi2ELi2ELb0ELb1EN7cutlass6half_tE19Flash_kernel_traitsILi256ELi64ELi64ELi8ES3_EEEEvNS_16Flash_bwd_paramsEi,"",@"SHT_CUDA_INFO"
	.sectionflags	@""
	.align	4


	//----- nvinfo : EIATTR_CUDA_API_VERSION
	.align		4
        /*0000*/ 	.byte	0x04, 0x37
        /*0002*/ 	.short	(.L_666 - .L_665)
.L_665:
        /*0004*/ 	.word	0x00000082


	//----- nvinfo : EIATTR_SW2861232_WAR
	.align		4
.L_666:
        /*0008*/ 	.byte	0x01, 0x35
	.zero		2


	//----- nvinfo : EIATTR_PARAM_CBANK
	.align		4
        /*000c*/ 	.byte	0x04, 0x0a
        /*000e*/ 	.short	(.L_668 - .L_667)
	.align		4
.L_667:
        /*0010*/ 	.word	index@(.nv.constant0._ZN5flash27flash_bwd_convert_dq_kernelI23Flash_bwd_kernel_traitsILi256ELi64ELi64ELi8ELi4ELi2ELi2ELb0ELb1EN7cutlass6half_tE19Flash_kernel_traitsILi256ELi64ELi64ELi8ES3_EEEEvNS_16Flash_bwd_paramsEi)
        /*0014*/ 	.short	0x0160
        /*0016*/ 	.short	0x0284


	//----- nvinfo : EIATTR_CBANK_PARAM_SIZE
	.align		4
.L_668:
        /*0018*/ 	.byte	0x03, 0x19
        /*001a*/ 	.short	0x0284


	//----- nvinfo : EIATTR_KPARAM_INFO
	.align		4
        /*001c*/ 	.byte	0x04, 0x17
        /*001e*/ 	.short	(.L_670 - .L_669)
.L_669:
        /*0020*/ 	.word	0x00000000
        /*0024*/ 	.short	0x0001
        /*0026*/ 	.short	0x0280
        /*0028*/ 	.byte	0x00, 0xf0, 0x11, 0x00


	//----- nvinfo : EIATTR_KPARAM_INFO
	.align		4
.L_670:
        /*002c*/ 	.byte	0x04, 0x17
        /*002e*/ 	.short	(.L_672 - .L_671)
.L_671:
        /*0030*/ 	.word	0x00000000
        /*0034*/ 	.short	0x0000
        /*0036*/ 	.short	0x0000
        /*0038*/ 	.byte	0x00, 0xf0, 0x01, 0x0a


	//----- nvinfo : EIATTR_MAXREG_COUNT
	.align		4
.L_672:
        /*003c*/ 	.byte	0x03, 0x1b
        /*003e*/ 	.short	0x00ff


	//----- nvinfo : EIATTR_NUM_BARRIERS
	.align		4
        /*0040*/ 	.byte	0x02, 0x4c
        /*0042*/ 	.byte	0x01
	.zero		1


	//----- nvinfo : EIATTR_MERCURY_ISA_VERSION
	.align		4
        /*0044*/ 	.byte	0x03, 0x5f
        /*0046*/ 	.short	0x0000


	//----- nvinfo : EIATTR_EXIT_INSTR_OFFSETS
	.align		4
        /*0048*/ 	.byte	0x04, 0x1c
        /*004a*/ 	.short	(.L_674 - .L_673)


	//   ....[0]....
.L_673:
        /*004c*/ 	.word	0x00000170


	//   ....[1]....
        /*0050*/ 	.word	0x000021b0


	//   ....[2]....
        /*0054*/ 	.word	0x000022d0


	//   ....[3]....
        /*0058*/ 	.word	0x000022f0


	//----- nvinfo : EIATTR_CTAIDZ_USED
	.align		4
.L_674:
        /*005c*/ 	.byte	0x01, 0x04
	.zero		2


	//----- nvinfo : EIATTR_CRS_STACK_SIZE
	.align		4
        /*0060*/ 	.byte	0x04, 0x1e
        /*0062*/ 	.short	(.L_676 - .L_675)
.L_675:
        /*0064*/ 	.word	0x00000000
.L_676:


//--------------------- .nv.info._ZN5flash44flash_bwd_dq_dk_dv_loop_seqk_parallel_kernelI23Flash_bwd_kernel_traitsILi256ELi64ELi64ELi8ELi4ELi2ELi2ELb0ELb1EN7cutlass6half_tE19Flash_kernel_traitsILi256ELi64ELi64ELi8ES3_EELb1ELb0ELb0ELb0ELb0ELb0ELb0EEEvNS_16Flash_bwd_paramsE --------------------------
	.section	.nv.info._ZN5flash44flash_bwd_dq_dk_dv_loop_seqk_parallel_kernelI23Flash_bwd_kernel_traitsILi256ELi64ELi64ELi8ELi4ELi2ELi2ELb0ELb1EN7cutlass6half_tE19Flash_kernel_traitsILi256ELi64ELi64ELi8ES3_EELb1ELb0ELb0ELb0ELb0ELb0ELb0EEEvNS_16Flash_bwd_paramsE,"",@"SHT_CUDA_INFO"
	.sectionflags	@""
	.align	4


	//----- nvinfo : EIATTR_CUDA_API_VERSION
	.align		4
        /*0000*/ 	.byte	0x04, 0x37
        /*0002*/ 	.short	(.L_678 - .L_677)
.L_677:
        /*0004*/ 	.word	0x00000082


	//----- nvinfo : EIATTR_SW2861232_WAR
	.align		4
.L_678:
        /*0008*/ 	.byte	0x01, 0x35
	.zero		2


	//----- nvinfo : EIATTR_PARAM_CBANK
	.align		4
        /*000c*/ 	.byte	0x04, 0x0a
        /*000e*/ 	.short	(.L_680 - .L_679)
	.align		4
.L_679:
        /*0010*/ 	.word	index@(.nv.constant0._ZN5flash44flash_bwd_dq_dk_dv_loop_seqk_parallel_kernelI23Flash_bwd_kernel_traitsILi256ELi64ELi64ELi8ELi4ELi2ELi2ELb0ELb1EN7cutlass6half_tE19Flash_kernel_traitsILi256ELi64ELi64ELi8ES3_EELb1ELb0ELb0ELb0ELb0ELb0ELb0EEEvNS_16Flash_bwd_paramsE)
        /*0014*/ 	.short	0x0160
        /*0016*/ 	.short	0x0280


	//----- nvinfo : EIATTR_CBANK_PARAM_SIZE
	.align		4
.L_680:
        /*0018*/ 	.byte	0x03, 0x19
        /*001a*/ 	.short	0x0280


	//----- nvinfo : EIATTR_KPARAM_INFO
	.align		4
        /*001c*/ 	.byte	0x04, 0x17
        /*001e*/ 	.short	(.L_682 - .L_681)
.L_681:
        /*0020*/ 	.word	0x00000000
        /*0024*/ 	.short	0x0000
        /*0026*/ 	.short	0x0000
        /*0028*/ 	.byte	0x00, 0xf0, 0x01, 0x0a


	//----- nvinfo : EIATTR_MAXREG_COUNT
	.align		4
.L_682:
        /*002c*/ 	.byte	0x03, 0x1b
        /*002e*/ 	.short	0x00ff


	//----- nvinfo : EIATTR_NUM_BARRIERS
	.align		4
        /*0030*/ 	.byte	0x02, 0x4c
        /*0032*/ 	.byte	0x01
	.zero		1


	//----- nvinfo : EIATTR_MERCURY_ISA_VERSION
	.align		4
        /*0034*/ 	.byte	0x03, 0x5f
        /*0036*/ 	.short	0x0000


	//----- nvinfo : EIATTR_EXIT_INSTR_OFFSETS
	.align		4
        /*0038*/ 	.byte	0x04, 0x1c
        /*003a*/ 	.short	(.L_684 - .L_683)


	//   ....[0]....
.L_683:
        /*003c*/ 	.word	0x00000090


	//   ....[1]....
        /*0040*/ 	.word	0x0000ac20


	//----- nvinfo : EIATTR_CTAIDZ_USED
	.align		4
.L_684:
        /*0044*/ 	.byte	0x01, 0x04
	.zero		2


	//----- nvinfo : EIATTR_CRS_STACK_SIZE
	.align		4
        /*0048*/ 	.byte	0x04, 0x1e
        /*004a*/ 	.short	(.L_686 - .L_685)
.L_685:
        /*004c*/ 	.word	0x00000000
.L_686:


//--------------------- .nv.info._ZN5flash44flash_bwd_dq_dk_dv_loop_seqk_parallel_kernelI23Flash_bwd_kernel_traitsILi256ELi64ELi64ELi8ELi4ELi2ELi2ELb0ELb1EN7cutlass6half_tE19Flash_kernel_traitsILi256ELi64ELi64ELi8ES3_EELb0ELb0ELb0ELb0ELb0ELb0ELb1EEEvNS_16Flash_bwd_paramsE --------------------------
	.section	.nv.info._ZN5flash44flash_bwd_dq_dk_dv_loop_seqk_parallel_kernelI23Flash_bwd_kernel_traitsILi256ELi64ELi64ELi8ELi4ELi2ELi2ELb0ELb1EN7cutlass6half_tE19Flash_kernel_traitsILi256ELi64ELi64ELi8ES3_EELb0ELb0ELb0ELb0ELb0ELb0ELb1EEEvNS_16Flash_bwd_paramsE,"",@"SHT_CUDA_INFO"
	.sectionflags	@""
	.align	4


	//----- nvinfo : EIATTR_CUDA_API_VERSION
	.align		4
        /*0000*/ 	.byte	0x04, 0x37
        /*0002*/ 	.short	(.L_688 - .L_687)
.L_687:
        /*0004*/ 	.word	0x00000082


	//----- nvinfo : EIATTR_SW2861232_WAR
	.align		4
.L_688:
        /*0008*/ 	.byte	0x01, 0x35
	.zero		2


	//----- nvinfo : EIATTR_PARAM_CBANK
	.align		4
        /*000c*/ 	.byte	0x04, 0x0a
        /*000e*/ 	.short	(.L_690 - .L_689)
	.align		4
.L_689:
        /*0010*/ 	.word	index@(.nv.constant0._ZN5flash44flash_bwd_dq_dk_dv_loop_seqk_parallel_kernelI23Flash_bwd_kernel_traitsILi256ELi64ELi64ELi8ELi4ELi2ELi2ELb0ELb1EN7cutlass6half_tE19Flash_kernel_traitsILi256ELi64ELi64ELi8ES3_EELb0ELb0ELb0ELb0ELb0ELb0ELb1EEEvNS_16Flash_bwd_paramsE)
        /*0014*/ 	.short	0x0160
        /*0016*/ 	.short	0x0280


	//----- nvinfo : EIATTR_CBANK_PARAM_SIZE
	.align		4
.L_690:
        /*0018*/ 	.byte	0x03, 0x19
        /*001a*/ 	.short	0x0280


	//----- nvinfo : EIATTR_KPARAM_INFO
	.align		4
        /*001c*/ 	.byte	0x04, 0x17
        /*001e*/ 	.short	(.L_692 - .L_691)
.L_691:
        /*0020*/ 	.word	0x00000000
        /*0024*/ 	.short	0x0000
        /*0026*/ 	.short	0x0000
        /*0028*/ 	.byte	0x00, 0xf0, 0x01, 0x0a


	//----- nvinfo : EIATTR_MAXREG_COUNT
	.align		4
.L_692:
        /*002c*/ 	.byte	0x03, 0x1b
        /*002e*/ 	.short	0x00ff


	//----- nvinfo : EIATTR_NUM_BARRIERS
	.align		4
        /*0030*/ 	.byte	0x02, 0x4c
        /*0032*/ 	.byte	0x01
	.zero		1


	//----- nvinfo : EIATTR_MERCURY_ISA_VERSION
	.align		4
        /*0034*/ 	.byte	0x03, 0x5f
        /*0036*/ 	.short	0x0000


	//----- nvinfo : EIATTR_EXIT_INSTR_OFFSETS
	.align		4
        /*0038*/ 	.byte	0x04, 0x1c
        /*003a*/ 	.short	(.L_694 - .L_693)


	//   ....[0]....
.L_693:
        /*003c*/ 	.word	0x00000090


	//   ....[1]....
        /*0040*/ 	.word	0x0000a440


	//----- nvinfo : EIATTR_CTAIDZ_USED
	.align		4
.L_694:
        /*0044*/ 	.byte	0x01, 0x04
	.zero		2


	//----- nvinfo : EIATTR_CRS_STACK_SIZE
	.align		4
        /*0048*/ 	.byte	0x04, 0x1e
        /*004a*/ 	.short	(.L_696 - .L_695)
.L_695:
        /*004c*/ 	.word	0x00000000
.L_696:


//--------------------- .nv.info._ZN5flash44flash_bwd_dq_dk_dv_loop_seqk_parallel_kernelI23Flash_bwd_kernel_traitsILi256ELi64ELi64ELi8ELi4ELi2ELi2ELb0ELb1EN7cutlass6half_tE19Flash_kernel_traitsILi256ELi64ELi64ELi8ES3_EELb1ELb0ELb1ELb0ELb0ELb0ELb0EEEvNS_16Flash_bwd_paramsE --------------------------
	.section	.nv.info._ZN5flash44flash_bwd_dq_dk_dv_loop_seqk_parallel_kernelI23Flash_bwd_kernel_traitsILi256ELi64ELi64ELi8ELi4ELi2ELi2ELb0ELb1EN7cutlass6half_tE19Flash_kernel_traitsILi256ELi64ELi64ELi8ES3_EELb1ELb0ELb1ELb0ELb0ELb0ELb0EEEvNS_16Flash_bwd_paramsE,"",@"SHT_CUDA_INFO"
	.sectionflags	@""
	.align	4


	//----- nvinfo : EIATTR_CUDA_API_VERSION
	.align		4
        /*0000*/ 	.byte	0x04, 0x37
        /*0002*/ 	.short	(.L_698 - .L_697)
.L_697:
        /*0004*/ 	.word	0x00000082


	//----- nvinfo : EIATTR_SW2861232_WAR
	.align		4
.L_698:
        /*0008*/ 	.byte	0x01, 0x35
	.zero		2


	//----- nvinfo : EIATTR_PARAM_CBANK
	.align		4
        /*000c*/ 	.byte	0x04, 0x0a
        /*000e*/ 	.short	(.L_700 - .L_699)
	.align		4
.L_699:
        /*0010*/ 	.word	index@(.nv.constant0._ZN5flash44flash_bwd_dq_dk_dv_loop_seqk_parallel_kernelI23Flash_bwd_kernel_traitsILi256ELi64ELi64ELi8ELi4ELi2ELi2ELb0ELb1EN7cutlass6half_tE19Flash_kernel_traitsILi256ELi64ELi64ELi8ES3_EELb1ELb0ELb1ELb0ELb0ELb0ELb0EEEvNS_16Flash_bwd_paramsE)
        /*0014*/ 	.short	0x0160
        /*0016*/ 	.short	0x0280


	//----- nvinfo : EIATTR_CBANK_PARAM_SIZE
	.align		4
.L_700:
        /*0018*/ 	.byte	0x03, 0x19
        /*001a*/ 	.short	0x0280


	//----- nvinfo : EIATTR_KPARAM_INFO
	.align		4
        /*001c*/ 	.byte	0x04, 0x17
        /*001e*/ 	.short	(.L_702 - .L_701)
.L_701:
        /*0020*/ 	.word	0x00000000
        /*0024*/ 	.short	0x0000
        /*0026*/ 	.short	0x0000
        /*0028*/ 	.byte	0x00, 0xf0, 0x01, 0x0a


	//----- nvinfo : EIATTR_MAXREG_COUNT
	.align		4
.L_702:
        /*002c*/ 	.byte	0x03, 0x1b
        /*002e*/ 	.short	0x00ff


	//----- nvinfo : EIATTR_NUM_BARRIERS
	.align		4
        /*0030*/ 	.byte	0x02, 0x4c
        /*0032*/ 	.byte	0x01
	.zero		1


	//----- nvinfo : EIATTR_MERCURY_ISA_VERSION
	.align		4
        /*0034*/ 	.byte	0x03, 0x5f
        /*0036*/ 	.short	0x0000


	//----- nvinfo : EIATTR_EXIT_INSTR_OFFSETS
	.align		4
        /*0038*/ 	.byte	0x04, 0x1c
        /*003a*/ 	.short	(.L_704 - .L_703)


	//   ....[0]....
.L_703:
        /*003c*/ 	.word	0x00000090


	//   ....[1]....
        /*0040*/ 	.word	0x0000ae70


	//----- nvinfo : EIATTR_CTAIDZ_USED
	.align		4
.L_704:
        /*0044*/ 	.byte	0x01, 0x04
	.zero		2


	//----- nvinfo : EIATTR_CRS_STACK_SIZE
	.align		4
        /*0048*/ 	.byte	0x04, 0x1e
        /*004a*/ 	.short	(.L_706 - .L_705)
.L_705:
        /*004c*/ 	.word	0x00000000
.L_706:


//--------------------- .nv.info._ZN5flash44flash_bwd_dq_dk_dv_loop_seqk_parallel_kernelI23Flash_bwd_kernel_traitsILi256ELi64ELi64ELi8ELi4ELi2ELi2ELb0ELb1EN7cutlass6half_tE19Flash_kernel_traitsILi256ELi64ELi64ELi8ES3_EELb0ELb0ELb1ELb0ELb0ELb0ELb1EEEvNS_16Flash_bwd_paramsE --------------------------
	.section	.nv.info._ZN5flash44flash_bwd_dq_dk_dv_loop_seqk_parallel_kernelI23Flash_bwd_kernel_traitsILi256ELi64ELi64ELi8ELi4ELi2ELi2ELb0ELb1EN7cutlass6half_tE19Flash_kernel_traitsILi256ELi64ELi64ELi8ES3_EELb0ELb0ELb1ELb0ELb0ELb0ELb1EEEvNS_16Flash_bwd_paramsE,"",@"SHT_CUDA_INFO"
	.sectionflags	@""
	.align	4


	//----- nvinfo : EIATTR_CUDA_API_VERSION
	.align		4
        /*0000*/ 	.byte	0x04, 0x37
        /*0002*/ 	.short	(.L_708 - .L_707)
.L_707:
        /*0004*/ 	.word	0x00000082


	//----- nvinfo : EIATTR_SW2861232_WAR
	.align		4
.L_708:
        /*0008*/ 	.byte	0x01, 0x35
	.zero		2


	//----- nvinfo : EIATTR_PARAM_CBANK
	.align		4
        /*000c*/ 	.byte	0x04, 0x0a
        /*000e*/ 	.short	(.L_710 - .L_709)
	.align		4
.L_709:
        /*0010*/ 	.word	index@(.nv.constant0._ZN5flash44flash_bwd_dq_dk_dv_loop_seqk_parallel_kernelI23Flash_bwd_kernel_traitsILi256ELi64ELi64ELi8ELi4ELi2ELi2ELb0ELb1EN7cutlass6half_tE19Flash_kernel_traitsILi256ELi64ELi64ELi8ES3_EELb0ELb0ELb1ELb0ELb0ELb0ELb1EEEvNS_16Flash_bwd_paramsE)
        /*0014*/ 	.short	0x0160
        /*0016*/ 	.short	0x0280


	//----- nvinfo : EIATTR_CBANK_PARAM_SIZE
	.align		4
.L_710:
        /*0018*/ 	.byte	0x03, 0x19
        /*001a*/ 	.short	0x0280


	//----- nvinfo : EIATTR_KPARAM_INFO
	.align		4
        /*001c*/ 	.byte	0x04, 0x17
        /*001e*/ 	.short	(.L_712 - .L_711)
.L_711:
        /*0020*/ 	.word	0x00000000
        /*0024*/ 	.short	0x0000
        /*0026*/ 	.short	0x0000
        /*0028*/ 	.byte	0x00, 0xf0, 0x01, 0x0a


	//----- nvinfo : EIATTR_MAXREG_COUNT
	.align		4
.L_712:
        /*002c*/ 	.byte	0x03, 0x1b
        /*002e*/ 	.short	0x00ff


	//----- nvinfo : EIATTR_NUM_BARRIERS
	.align		4
        /*0030*/ 	.byte	0x02, 0x4c
        /*0032*/ 	.byte	0x01
	.zero		1


	//----- nvinfo : EIATTR_MERCURY_ISA_VERSION
	.align		4
        /*0034*/ 	.byte	0x03, 0x5f
        /*0036*/ 	.short	0x0000


	//----- nvinfo : EIATTR_EXIT_INSTR_OFFSETS
	.align		4
        /*0038*/ 	.byte	0x04, 0x1c
        /*003a*/ 	.short	(.L_714 - .L_713)


	//   ....[0]....
.L_713:
        /*003c*/ 	.word	0x00000090


	//   ....[1]....
        /*0040*/ 	.word	0x0000a640


	//----- nvinfo : EIATTR_CTAIDZ_USED
	.align		4
.L_714:
        /*0044*/ 	.byte	0x01, 0x04
	.zero		2


	//----- nvinfo : EIATTR_CRS_STACK_SIZE
	.align		4
        /*0048*/ 	.byte	0x04, 0x1e
        /*004a*/ 	.short	(.L_716 - .L_715)
.L_715:
        /*004c*/ 	.word	0x00000000
.L_716:


//--------------------- .nv.info._ZN5flash44flash_bwd_dq_dk_dv_loop_seqk_parallel_kernelI23Flash_bwd_kernel_traitsILi256ELi64ELi64ELi8ELi4ELi2ELi2ELb0ELb1EN7cutlass6half_tE19Flash_kernel_traitsILi256ELi64ELi64ELi8ES3_EELb1ELb0ELb0ELb0ELb0ELb1ELb0EEEvNS_16Flash_bwd_paramsE --------------------------
	.section	.nv.info._ZN5flash44flash_bwd_dq_dk_dv_loop_seqk_parallel_kernelI23Flash_bwd_kernel_traitsILi256ELi64ELi64ELi8ELi4ELi2ELi2ELb0ELb1EN7cutlass6half_tE19Flash_kernel_traitsILi256ELi64ELi64ELi8ES3_EELb1ELb0ELb0ELb0ELb0ELb1ELb0EEEvNS_16Flash_bwd_paramsE,"",@"SHT_CUDA_INFO"
	.sectionflags	@""
	.align	4


	//----- nvinfo : EIATTR_CUDA_API_VERSION
	.align		4
        /*0000*/ 	.byte	0x04, 0x37
        /*0002*/ 	.short	(.L_718 - .L_717)
.L_717:
        /*0004*/ 	.word	0x00000082


	//----- nvinfo : EIATTR_SW2861232_WAR
	.align		4
.L_718:
        /*0008*/ 	.byte	0x01, 0x35
	.zero		2


	//----- nvinfo : EIATTR_PARAM_CBANK
	.align		4
        /*000c*/ 	.byte	0x04, 0x0a
        /*000e*/ 	.short	(.L_720 - .L_719)
	.align		4
.L_719:
        /*0010*/ 	.word	index@(.nv.constant0._ZN5flash44flash_bwd_dq_dk_dv_loop_seqk_parallel_kernelI23Flash_bwd_kernel_traitsILi256ELi64ELi64ELi8ELi4ELi2ELi2ELb0ELb1EN7cutlass6half_tE19Flash_kernel_traitsILi256ELi64ELi64ELi8ES3_EELb1ELb0ELb0ELb0ELb0ELb1ELb0EEEvNS_16Flash_bwd_paramsE)
        /*0014*/ 	.short	0x0160
        /*0016*/ 	.short	0x0280


	//----- nvinfo : EIATTR_CBANK_PARAM_SIZE
	.align		4
.L_720:
        /*0018*/ 	.byte	0x03, 0x19
        /*001a*/ 	.short	0x0280


	//----- nvinfo : EIATTR_KPARAM_INFO
	.align		4
        /*001c*/ 	.byte	0x04, 0x17
        /*001e*/ 	.short	(.L_722 - .L_721)
.L_721:
        /*0020*/ 	.word	0x00000000
        /*0024*/ 	.short	0x0000
        /*0026*/ 	.short	0x0000
        /*0028*/ 	.byte	0x00, 0xf0, 0x01, 0x0a


	//----- nvinfo : EIATTR_MAXREG_COUNT
	.align		4
.L_722:
        /*002c*/ 	.byte	0x03, 0x1b
        /*002e*/ 	.short	0x00ff


	//----- nvinfo : EIATTR_NUM_BARRIERS
	.align		4
        /*0030*/ 	.byte	0x02, 0x4c
        /*0032*/ 	.byte	0x01
	.zero		1


	//----- nvinfo : EIATTR_MERCURY_ISA_VERSION
	.align		4
        /*0034*/ 	.byte	0x03, 0x5f
        /*0036*/ 	.short	0x0000


	//----- nvinfo : EIATTR_EXIT_INSTR_OFFSETS
	.align		4
        /*0038*/ 	.byte	0x04, 0x1c
        /*003a*/ 	.short	(.L_724 - .L_723)


	//   ....[0]....
.L_723:
        /*003c*/ 	.word	0x00000090


	//   ....[1]....
        /*0040*/ 	.word	0x00009300


	//----- nvinfo : EIATTR_CTAIDZ_USED
	.align		4
.L_724:
        /*0044*/ 	.byte	0x01, 0x04
	.zero		2


	//----- nvinfo : EIATTR_CRS_STACK_SIZE
	.align		4
        /*0048*/ 	.byte	0x04, 0x1e
        /*004a*/ 	.short	(.L_726 - .L_725)
.L_725:
        /*004c*/ 	.word	0x00000000
.L_726:


//--------------------- .nv.info._ZN5flash44flash_bwd_dq_dk_dv_loop_seqk_parallel_kernelI23Flash_bwd_kernel_traitsILi256ELi64ELi64ELi8ELi4ELi2ELi2ELb0ELb1EN7cutlass6half_tE19Flash_kernel_traitsILi256ELi64ELi64ELi8ES3_EELb0ELb0ELb0ELb0ELb0ELb1ELb1EEEvNS_16Flash_bwd_paramsE --------------------------
	.section	.nv.info._ZN5flash44flash_bwd_dq_dk_dv_loop_seqk_parallel_kernelI23Flash_bwd_kernel_traitsILi256ELi64ELi64ELi8ELi4ELi2ELi2ELb0ELb1EN7cutlass6half_tE19Flash_kernel_traitsILi256ELi64ELi64ELi8ES3_EELb0ELb0ELb0ELb0ELb0ELb1ELb1EEEvNS_16Flash_bwd_paramsE,"",@"SHT_CUDA_INFO"
	.sectionflags	@""
	.align	4


	//----- nvinfo : EIATTR_CUDA_API_VERSION
	.align		4
        /*0000*/ 	.byte	0x04, 0x37
        /*0002*/ 	.short	(.L_728 - .L_727)
.L_727:
        /*0004*/ 	.word	0x00000082


	//----- nvinfo : EIATTR_SW2861232_WAR
	.align		4
.L_728:
        /*0008*/ 	.byte	0x01, 0x35
	.zero		2


	//----- nvinfo : EIATTR_PARAM_CBANK
	.align		4
        /*000c*/ 	.byte	0x04, 0x0a
        /*000e*/ 	.short	(.L_730 - .L_729)
	.align		4
.L_729:
        /*0010*/ 	.word	index@(.nv.constant0._ZN5flash44flash_bwd_dq_dk_dv_loop_seqk_parallel_kernelI23Flash_bwd_kernel_traitsILi256ELi64ELi64ELi8ELi4ELi2ELi2ELb0ELb1EN7cutlass6half_tE19Flash_kernel_traitsILi256ELi64ELi64ELi8ES3_EELb0ELb0ELb0ELb0ELb0ELb1ELb1EEEvNS_16Flash_bwd_paramsE)
        /*0014*/ 	.short	0x0160
        /*0016*/ 	.short	0x0280


	//----- nvinfo : EIATTR_CBANK_PARAM_SIZE
	.align		4
.L_730:
        /*0018*/ 	.byte	0x03, 0x19
        /*001a*/ 	.short	0x0280


	//----- nvinfo : EIATTR_KPARAM_INFO
	.align		4
        /*001c*/ 	.byte	0x04, 0x17
        /*001e*/ 	.short	(.L_732 - .L_731)
.L_731:
        /*0020*/ 	.word	0x00000000
        /*0024*/ 	.short	0x0000
        /*0026*/ 	.short	0x0000
        /*0028*/ 	.byte	0x00, 0xf0, 0x01, 0x0a


	//----- nvinfo : EIATTR_MAXREG_COUNT
	.align		4
.L_732:
        /*002c*/ 	.byte	0x03, 0x1b
        /*002e*/ 	.short	0x00ff


	//----- nvinfo : EIATTR_NUM_BARRIERS
	.align		4
        /*0030*/ 	.byte	0x02, 0x4c
        /*0032*/ 	.byte	0x01
	.zero		1


	//----- nvinfo : EIATTR_MERCURY_ISA_VERSION
	.align		4
        /*0034*/ 	.byte	0x03, 0x5f
        /*0036*/ 	.short	0x0000


	//----- nvinfo : EIATTR_EXIT_INSTR_OFFSETS
	.align		4
        /*0038*/ 	.byte	0x04, 0x1c
        /*003a*/ 	.short	(.L_734 - .L_733)


	//   ....[0]....
.L_733:
        /*003c*/ 	.word	0x00000090


	//   ....[1]....
        /*0040*/ 	.word	0x00008ba0


	//----- nvinfo : EIATTR_CTAIDZ_USED
	.align		4
.L_734:
        /*0044*/ 	.byte	0x01, 0x04
	.zero		2


	//----- nvinfo : EIATTR_CRS_STACK_SIZE
	.align		4
        /*0048*/ 	.byte	0x04, 0x1e
        /*004a*/ 	.short	(.L_736 - .L_735)
.L_735:
        /*004c*/ 	.word	0x00000000
.L_736:


//--------------------- .nv.info._ZN5flash44flash_bwd_dq_dk_dv_loop_seqk_parallel_kernelI23Flash_bwd_kernel_traitsILi256ELi64ELi64ELi8ELi4ELi2ELi2ELb0ELb1EN7cutlass6half_tE19Flash_kernel_traitsILi256ELi64ELi64ELi8ES3_EELb1ELb0ELb0ELb1ELb0ELb0ELb0EEEvNS_16Flash_bwd_paramsE --------------------------
	.section	.nv.info._ZN5flash44flash_bwd_dq_dk_dv_loop_seqk_parallel_kernelI23Flash_bwd_kernel_traitsILi256ELi64ELi64ELi8ELi4ELi2ELi2ELb0ELb1EN7cutlass6half_tE19Flash_kernel_traitsILi256ELi64ELi64ELi8ES3_EELb1ELb0ELb0ELb1ELb0ELb0ELb0EEEvNS_16Flash_bwd_paramsE,"",@"SHT_CUDA_INFO"
	.sectionflags	@""
	.align	4


	//----- nvinfo : EIATTR_CUDA_API_VERSION
	.align		4
        /*0000*/ 	.byte	0x04, 0x37
        /*0002*/ 	.short	(.L_738 - .L_737)
.L_737:
        /*0004*/ 	.word	0x00000082


	//----- nvinfo : EIATTR_SW2861232_WAR
	.align		4
.L_738:
        /*0008*/ 	.byte	0x01, 0x35
	.zero		2


	//----- nvinfo : EIATTR_PARAM_CBANK
	.align		4
        /*000c*/ 	.byte	0x04, 0x0a
        /*000e*/ 	.short	(.L_740 - .L_739)
	.align		4
.L_739:
        /*0010*/ 	.word	index@(.nv.constant0._ZN5flash44flash_bwd_dq_dk_dv_loop_seqk_parallel_kernelI23Flash_bwd_kernel_traitsILi256ELi64ELi64ELi8ELi4ELi2ELi2ELb0ELb1EN7cutlass6half_tE19Flash_kernel_traitsILi256ELi64ELi64ELi8ES3_EELb1ELb0ELb0ELb1ELb0ELb0ELb0EEEvNS_16Flash_bwd_paramsE)
        /*0014*/ 	.short	0x0160
        /*0016*/ 	.short	0x0280


	//----- nvinfo : EIATTR_CBANK_PARAM_SIZE
	.align		4
.L_740:
        /*0018*/ 	.byte	0x03, 0x19
        /*001a*/ 	.short	0x0280


	//----- nvinfo : EIATTR_KPARAM_INFO
	.align		4
        /*001c*/ 	.byte	0x04, 0x17
        /*001e*/ 	.short	(.L_742 - .L_741)
.L_741:
        /*0020*/ 	.word	0x00000000
        /*0024*/ 	.short	0x0000
        /*0026*/ 	.short	0x0000
        /*0028*/ 	.byte	0x00, 0xf0, 0x01, 0x0a


	//----- nvinfo : EIATTR_MAXREG_COUNT
	.align		4
.L_742:
        /*002c*/ 	.byte	0x03, 0x1b
        /*002e*/ 	.short	0x00ff


	//----- nvinfo : EIATTR_NUM_BARRIERS
	.align		4
        /*0030*/ 	.byte	0x02, 0x4c
        /*0032*/ 	.byte	0x01
	.zero		1


	//----- nvinfo : EIATTR_MERCURY_ISA_VERSION
	.align		4
        /*0034*/ 	.byte	0x03, 0x5f
        /*0036*/ 	.short	0x0000


	//----- nvinfo : EIATTR_EXIT_INSTR_OFFSETS
	.align		4
        /*0038*/ 	.byte	0x04, 0x1c
        /*003a*/ 	.short	(.L_744 - .L_743)


	//   ....[0]....
.L_743:
        /*003c*/ 	.word	0x00000090


	//   ....[1]....
        /*0040*/ 	.word	0x0000b0c0


	//----- nvinfo : EIATTR_CTAIDZ_USED
	.align		4
.L_744:
        /*0044*/ 	.byte	0x01, 0x04
	.zero		2


	//----- nvinfo : EIATTR_CRS_STACK_SIZE
	.align		4
        /*0048*/ 	.byte	0x04, 0x1e
        /*004a*/ 	.short	(.L_746 - .L_745)
.L_745:
        /*004c*/ 	.word	0x00000000
.L_746:


//--------------------- .nv.info._ZN5flash44flash_bwd_dq_dk_dv_loop_seqk_parallel_kernelI23Flash_bwd_kernel_traitsILi256ELi64ELi64ELi8ELi4ELi2ELi2ELb0ELb1EN7cutlass6half_tE19Flash_kernel_traitsILi256ELi64ELi64ELi8ES3_EELb0ELb0ELb0ELb1ELb0ELb0ELb1EEEvNS_16Flash_bwd_paramsE --------------------------
	.section	.nv.info._ZN5flash44flash_bwd_dq_dk_dv_loop_seqk_parallel_kernelI23Flash_bwd_kernel_traitsILi256ELi64ELi64ELi8ELi4ELi2ELi2ELb0ELb1EN7cutlass6half_tE19Flash_kernel_traitsILi256ELi64ELi64ELi8ES3_EELb0ELb0ELb0ELb1ELb0ELb0ELb1EEEvNS_16Flash_bwd_paramsE,"",@"SHT_CUDA_INFO"
	.sectionflags	@""
	.align	4


	//----- nvinfo : EIATTR_CUDA_API_VERSION
	.align		4
        /*0000*/ 	.byte	0x04, 0x37
        /*0002*/ 	.short	(.L_748 - .L_747)
.L_747:
        /*0004*/ 	.word	0x00000082


	//----- nvinfo : EIATTR_SW2861232_WAR
	.align		4
.L_748:
        /*0008*/ 	.byte	0x01, 0x35
	.zero		2


	//----- nvinfo : EIATTR_PARAM_CBANK
	.align		4
        /*000c*/ 	.byte	0x04, 0x0a
        /*000e*/ 	.short	(.L_750 - .L_749)
	.align		4
.L_749:
        /*0010*/ 	.word	index@(.nv.constant0._ZN5flash44flash_bwd_dq_dk_dv_loop_seqk_parallel_kernelI23Flash_bwd_kernel_traitsILi256ELi64ELi64ELi8ELi4ELi2ELi2ELb0ELb1EN7cutlass6half_tE19Flash_kernel_traitsILi256ELi64ELi64ELi8ES3_EELb0ELb0ELb0ELb1ELb0ELb0ELb1EEEvNS_16Flash_bwd_paramsE)
        /*0014*/ 	.short	0x0160
        /*0016*/ 	.short	0x0280


	//----- nvinfo : EIATTR_CBANK_PARAM_SIZE
	.align		4
.L_750:
        /*0018*/ 	.byte	0x03, 0x19
        /*001a*/ 	.short	0x0280


	//----- nvinfo : EIATTR_KPARAM_INFO
	.align		4
        /*001c*/ 	.byte	0x04, 0x17
        /*001e*/ 	.short	(.L_752 - .L_751)
.L_751:
        /*0020*/ 	.word	0x00000000
        /*0024*/ 	.short	0x0000
        /*0026*/ 	.short	0x0000
        /*0028*/ 	.byte	0x00, 0xf0, 0x01, 0x0a


	//----- nvinfo : EIATTR_MAXREG_COUNT
	.align		4
.L_752:
        /*002c*/ 	.byte	0x03, 0x1b
        /*002e*/ 	.short	0x00ff


	//----- nvinfo : EIATTR_NUM_BARRIERS
	.align		4
        /*0030*/ 	.byte	0x02, 0x4c
        /*0032*/ 	.byte	0x01
	.zero		1


	//----- nvinfo : EIATTR_MERCURY_ISA_VERSION
	.align		4
        /*0034*/ 	.byte	0x03, 0x5f
        /*0036*/ 	.short	0x0000


	//----- nvinfo : EIATTR_EXIT_INSTR_OFFSETS
	.align		4
        /*0038*/ 	.byte	0x04, 0x1c
        /*003a*/ 	.short	(.L_754 - .L_753)


	//   ....[0]....
.L_753:
        /*003c*/ 	.word	0x00000090


	//   ....[1]....
        /*0040*/ 	.word	0x0000a830


	//----- nvinfo : EIATTR_CTAIDZ_USED
	.align		4
.L_754:
        /*0044*/ 	.byte	0x01, 0x04
	.zero		2


	//----- nvinfo : EIATTR_CRS_STACK_SIZE
	.align		4
        /*0048*/ 	.byte	0x04, 0x1e
        /*004a*/ 	.short	(.L_756 - .L_755)
.L_755:
        /*004c*/ 	.word	0x00000000
.L_756:


//--------------------- .nv.info._ZN5flash44flash_bwd_dq_dk_dv_loop_seqk_parallel_kernelI23Flash_bwd_kernel_traitsILi256ELi64ELi64ELi8ELi4ELi2ELi2ELb0ELb1EN7cutlass6half_tE19Flash_kernel_traitsILi256ELi64ELi64ELi8ES3_EELb1ELb0ELb1ELb0ELb0ELb1ELb0EEEvNS_16Flash_bwd_paramsE --------------------------
	.section	.nv.info._ZN5flash44flash_bwd_dq_dk_dv_loop_seqk_parallel_kernelI23Flash_bwd_kernel_traitsILi256ELi64ELi64ELi8ELi4ELi2ELi2ELb0ELb1EN7cutlass6half_tE19Flash_kernel_traitsILi256ELi64ELi64ELi8ES3_EELb1ELb0ELb1ELb0ELb0ELb1ELb0EEEvNS_16Flash_bwd_paramsE,"",@"SHT_CUDA_INFO"
	.sectionflags	@""
	.align	4


	//----- nvinfo : EIATTR_CUDA_API_VERSION
	.align		4
        /*0000*/ 	.byte	0x04, 0x37
        /*0002*/ 	.short	(.L_758 - .L_757)
.L_757:
        /*0004*/ 	.word	0x00000082


	//----- nvinfo : EIATTR_SW2861232_WAR
	.align		4
.L_758:
        /*0008*/ 	.byte	0x01, 0x35
	.zero		2


	//----- nvinfo : EIATTR_PARAM_CBANK
	.align		4
        /*000c*/ 	.byte	0x04, 0x0a
        /*000e*/ 	.short	(.L_760 - .L_759)
	.align		4
.L_759:
        /*0010*/ 	.word	index@(.nv.constant0._ZN5flash44flash_bwd_dq_dk_dv_loop_seqk_parallel_kernelI23Flash_bwd_kernel_traitsILi256ELi64ELi64ELi8ELi4ELi2ELi2ELb0ELb1EN7cutlass6half_tE19Flash_kernel_traitsILi256ELi64ELi64ELi8ES3_EELb1ELb0ELb1ELb0ELb0ELb1ELb0EEEvNS_16Flash_bwd_paramsE)
        /*0014*/ 	.short	0x0160
        /*0016*/ 	.short	0x0280


	//----- nvinfo : EIATTR_CBANK_PARAM_SIZE
	.align		4
.L_760:
        /*0018*/ 	.byte	0x03, 0x19
        /*001a*/ 	.short	0x0280


	//----- nvinfo : EIATTR_KPARAM_INFO
	.align		4
        /*001c*/ 	.byte	0x04, 0x17
        /*001e*/ 	.short	(.L_762 - .L_761)
.L_761:
        /*0020*/ 	.word	0x00000000
        /*0024*/ 	.short	0x0000
        /*0026*/ 	.short	0x0000
        /*0028*/ 	.byte	0x00, 0xf0, 0x01, 0x0a


	//----- nvinfo : EIATTR_MAXREG_COUNT
	.align		4
.L_762:
        /*002c*/ 	.byte	0x03, 0x1b
        /*002e*/ 	.short	0x00ff


	//----- nvinfo : EIATTR_NUM_BARRIERS
	.align		4
        /*0030*/ 	.byte	0x02, 0x4c
        /*0032*/ 	.byte	0x01
	.zero		1


	//----- nvinfo : EIATTR_ANNOTATIONS
	.align		4
        /*0034*/ 	.byte	0x04, 0x55
        /*0036*/ 	.short	(.L_764 - .L_763)


	//   ....[0]....
.L_763:
        /*0038*/ 	.word	0x00000001
        /*003c*/ 	.byte	0x30, 0x06, 0x00, 0x00, 0x01, 0x00, 0x00, 0x00, 0xe0, 0x14, 0x00, 0x00


	//----- nvinfo : EIATTR_MERCURY_ISA_VERSION
	.align		4
.L_764:
        /*0048*/ 	.byte	0x03, 0x5f
        /*004a*/ 	.short	0x0000


	//----- nvinfo : EIATTR_EXIT_INSTR_OFFSETS
	.align		4
        /*004c*/ 	.byte	0x04, 0x1c
        /*004e*/ 	.short	(.L_766 - .L_765)


	//   ....[0]....
.L_765:
        /*0050*/ 	.word	0x000000a0


	//   ....[1]....
        /*0054*/ 	.word	0x00009550


	//----- nvinfo : EIATTR_CTAIDZ_USED
	.align		4
.L_766:
        /*0058*/ 	.byte	0x01, 0x04
	.zero		2


	//----- nvinfo : EIATTR_CRS_STACK_SIZE
	.align		4
        /*005c*/ 	.byte	0x04, 0x1e
        /*005e*/ 	.short	(.L_768 - .L_767)
.L_767:
        /*0060*/ 	.word	0x00000000
.L_768:


//--------------------- .nv.info._ZN5flash44flash_bwd_dq_dk_dv_loop_seqk_parallel_kernelI23Flash_bwd_kernel_traitsILi256ELi64ELi64ELi8ELi4ELi2ELi2ELb0ELb1EN7cutlass6half_tE19Flash_kernel_traitsILi256ELi64ELi64ELi8ES3_EELb0ELb0ELb1ELb0ELb0ELb1ELb1EEEvNS_16Flash_bwd_paramsE --------------------------
	.section	.nv.info._ZN5flash44flash_bwd_dq_dk_dv_loop_seqk_parallel_kernelI23Flash_bwd_kernel_traitsILi256ELi64ELi64ELi8ELi4ELi2ELi2ELb0ELb1EN7cutlass6half_tE19Flash_kernel_traitsILi256ELi64ELi64ELi8ES3_EELb0ELb0ELb1ELb0ELb0ELb1ELb1EEEvNS_16Flash_bwd_paramsE,"",@"SHT_CUDA_INFO"
	.sectionflags	@""
	.align	4


	//----- nvinfo : EIATTR_CUDA_API_VERSION
	.align		4
        /*0000*/ 	.byte	0x04, 0x37
        /*0002*/ 	.short	(.L_770 - .L_769)
.L_769:
        /*0004*/ 	.word	0x00000082


	//----- nvinfo : EIATTR_SW2861232_WAR
	.align		4
.L_770:
        /*0008*/ 	.byte	0x01, 0x35
	.zero		2


	//----- nvinfo : EIATTR_PARAM_CBANK
	.align		4
        /*000c*/ 	.byte	0x04, 0x0a
        /*000e*/ 	.short	(.L_772 - .L_771)
	.align		4
.L_771:
        /*0010*/ 	.word	index@(.nv.constant0._ZN5flash44flash_bwd_dq_dk_dv_loop_seqk_parallel_kernelI23Flash_bwd_kernel_traitsILi256ELi64ELi64ELi8ELi4ELi2ELi2ELb0ELb1EN7cutlass6half_tE19Flash_kernel_traitsILi256ELi64ELi64ELi8ES3_EELb0ELb0ELb1ELb0ELb0ELb1ELb1EEEvNS_16Flash_bwd_paramsE)
        /*0014*/ 	.short	0x0160
        /*0016*/ 	.short	0x0280


	//----- nvinfo : EIATTR_CBANK_PARAM_SIZE
	.align		4
.L_772:
        /*0018*/ 	.byte	0x03, 0x19
        /*001a*/ 	.short	0x0280


	//----- nvinfo : EIATTR_KPARAM_INFO
	.align		4
        /*001c*/ 	.byte	0x04, 0x17
        /*001e*/ 	.short	(.L_774 - .L_773)
.L_773:
        /*0020*/ 	.word	0x00000000
        /*0024*/ 	.short	0x0000
        /*0026*/ 	.short	0x0000
        /*0028*/ 	.byte	0x00, 0xf0, 0x01, 0x0a


	//----- nvinfo : EIATTR_MAXREG_COUNT
	.align		4
.L_774:
        /*002c*/ 	.byte	0x03, 0x1b
        /*002e*/ 	.short	0x00ff


	//----- nvinfo : EIATTR_NUM_BARRIERS
	.align		4
        /*0030*/ 	.byte	0x02, 0x4c
        /*0032*/ 	.byte	0x01
	.zero		1


	//----- nvinfo : EIATTR_MERCURY_ISA_VERSION
	.align		4
        /*0034*/ 	.byte	0x03, 0x5f
        /*0036*/ 	.short	0x0000


	//----- nvinfo : EIATTR_EXIT_INSTR_OFFSETS
	.align		4
        /*0038*/ 	.byte	0x04, 0x1c
        /*003a*/ 	.short	(.L_776 - .L_775)


	//   ....[0]....
.L_775:
        /*003c*/ 	.word	0x00000090


	//   ....[1]....
        /*0040*/ 	.word	0x00008d40


	//----- nvinfo : EIATTR_CTAIDZ_USED
	.align		4
.L_776:
        /*0044*/ 	.byte	0x01, 0x04
	.zero		2


	//----- nvinfo : EIATTR_CRS_STACK_SIZE
	.align		4
        /*0048*/ 	.byte	0x04, 0x1e
        /*004a*/ 	.short	(.L_778 - .L_777)
.L_777:
        /*004c*/ 	.word	0x00000000
.L_778:


//--------------------- .nv.info._ZN5flash44flash_bwd_dq_dk_dv_loop_seqk_parallel_kernelI23Flash_bwd_kernel_traitsILi256ELi64ELi64ELi8ELi4ELi2ELi2ELb0ELb1EN7cutlass6half_tE19Flash_kernel_traitsILi256ELi64ELi64ELi8ES3_EELb1ELb0ELb1ELb1ELb0ELb0ELb0EEEvNS_16Flash_bwd_paramsE --------------------------
	.section	.nv.info._ZN5flash44flash_bwd_dq_dk_dv_loop_seqk_parallel_kernelI23Flash_bwd_kernel_traitsILi256ELi64ELi64ELi8ELi4ELi2ELi2ELb0ELb1EN7cutlass6half_tE19Flash_kernel_traitsILi256ELi64ELi64ELi8ES3_EELb1ELb0ELb1ELb1ELb0ELb0ELb0EEEvNS_16Flash_bwd_paramsE,"",@"SHT_CUDA_INFO"
	.sectionflags	@""
	.align	4


	//----- nvinfo : EIATTR_CUDA_API_VERSION
	.align		4
        /*0000*/ 	.byte	0x04, 0x37
        /*0002*/ 	.short	(.L_780 - .L_779)
.L_779:
        /*0004*/ 	.word	0x00000082


	//----- nvinfo : EIATTR_SW2861232_WAR
	.align		4
.L_780:
        /*0008*/ 	.byte	0x01, 0x35
	.zero		2


	//----- nvinfo : EIATTR_PARAM_CBANK
	.align		4
        /*000c*/ 	.byte	0x04, 0x0a
        /*000e*/ 	.short	(.L_782 - .L_781)
	.align		4
.L_781:
        /*0010*/ 	.word	index@(.nv.constant0._ZN5flash44flash_bwd_dq_dk_dv_loop_seqk_parallel_kernelI23Flash_bwd_kernel_traitsILi256ELi64ELi64ELi8ELi4ELi2ELi2ELb0ELb1EN7cutlass6half_tE19Flash_kernel_traitsILi256ELi64ELi64ELi8ES3_EELb1ELb0ELb1ELb1ELb0ELb0ELb0EEEvNS_16Flash_bwd_paramsE)
        /*0014*/ 	.short	0x0160
        /*0016*/ 	.short	0x0280


	//----- nvinfo : EIATTR_CBANK_PARAM_SIZE
	.align		4
.L_782:
        /*0018*/ 	.byte	0x03, 0x19
        /*001a*/ 	.short	0x0280


	//----- nvinfo : EIATTR_KPARAM_INFO
	.align		4
        /*001c*/ 	.byte	0x04, 0x17
        /*001e*/ 	.short	(.L_784 - .L_783)
.L_783:
        /*0020*/ 	.word	0x00000000
        /*0024*/ 	.short	0x0000
        /*0026*/ 	.short	0x0000
        /*0028*/ 	.byte	0x00, 0xf0, 0x01, 0x0a


	//----- nvinfo : EIATTR_MAXREG_COUNT
	.align		4
.L_784:
        /*002c*/ 	.byte	0x03, 0x1b
        /*002e*/ 	.short	0x00ff


	//----- nvinfo : EIATTR_NUM_BARRIERS
	.align		4
        /*0030*/ 	.byte	0x02, 0x4c
        /*0032*/ 	.byte	0x01
	.zero		1


	//----- nvinfo : EIATTR_MERCURY_ISA_VERSION
	.align		4
        /*0034*/ 	.byte	0x03, 0x5f
        /*0036*/ 	.short	0x0000


	//----- nvinfo : EIATTR_EXIT_INSTR_OFFSETS
	.align		4
        /*0038*/ 	.byte	0x04, 0x1c
        /*003a*/ 	.short	(.L_786 - .L_785)


	//   ....[0]....
.L_785:
        /*003c*/ 	.word	0x00000090


	//   ....[1]....
        /*0040*/ 	.word	0x0000b360


	//----- nvinfo : EIATTR_CTAIDZ_USED
	.align		4
.L_786:
        /*0044*/ 	.byte	0x01, 0x04
	.zero		2


	//----- nvinfo : EIATTR_CRS_STACK_SIZE
	.align		4
        /*0048*/ 	.byte	0x04, 0x1e
        /*004a*/ 	.short	(.L_788 - .L_787)
.L_787:
        /*004c*/ 	.word	0x00000000
.L_788:


//--------------------- .nv.info._ZN5flash44flash_bwd_dq_dk_dv_loop_seqk_parallel_kernelI23Flash_bwd_kernel_traitsILi256ELi64ELi64ELi8ELi4ELi2ELi2ELb0ELb1EN7cutlass6half_tE19Flash_kernel_traitsILi256ELi64ELi64ELi8ES3_EELb0ELb0ELb1ELb1ELb0ELb0ELb1EEEvNS_16Flash_bwd_paramsE --------------------------
	.section	.nv.info._ZN5flash44flash_bwd_dq_dk_dv_loop_seqk_parallel_kernelI23Flash_bwd_kernel_traitsILi256ELi64ELi64ELi8ELi4ELi2ELi2ELb0ELb1EN7cutlass6half_tE19Flash_kernel_traitsILi256ELi64ELi64ELi8ES3_EELb0ELb0ELb1ELb1ELb0ELb0ELb1EEEvNS_16Flash_bwd_paramsE,"",@"SHT_CUDA_INFO"
	.sectionflags	@""
	.align	4


	//----- nvinfo : EIATTR_CUDA_API_VERSION
	.align		4
        /*0000*/ 	.byte	0x04, 0x37
        /*0002*/ 	.short	(.L_790 - .L_789)
.L_789:
        /*0004*/ 	.word	0x00000082


	//----- nvinfo : EIATTR_SW2861232_WAR
	.align		4
.L_790:
        /*0008*/ 	.byte	0x01, 0x35
	.zero		2


	//----- nvinfo : EIATTR_PARAM_CBANK
	.align		4
        /*000c*/ 	.byte	0x04, 0x0a
        /*000e*/ 	.short	(.L_792 - .L_791)
	.align		4
.L_791:
        /*0010*/ 	.word	index@(.nv.constant0._ZN5flash44flash_bwd_dq_dk_dv_loop_seqk_parallel_kernelI23Flash_bwd_kernel_traitsILi256ELi64ELi64ELi8ELi4ELi2ELi2ELb0ELb1EN7cutlass6half_tE19Flash_kernel_traitsILi256ELi64ELi64ELi8ES3_EELb0ELb0ELb1ELb1ELb0ELb0ELb1EEEvNS_16Flash_bwd_paramsE)
        /*0014*/ 	.short	0x0160
        /*0016*/ 	.short	0x0280


	//----- nvinfo : EIATTR_CBANK_PARAM_SIZE
	.align		4
.L_792:
        /*0018*/ 	.byte	0x03, 0x19
        /*001a*/ 	.short	0x0280


	//----- nvinfo : EIATTR_KPARAM_INFO
	.align		4
        /*001c*/ 	.byte	0x04, 0x17
        /*001e*/ 	.short	(.L_794 - .L_793)
.L_793:
        /*0020*/ 	.word	0x00000000
        /*0024*/ 	.short	0x0000
        /*0026*/ 	.short	0x0000
        /*0028*/ 	.byte	0x00, 0xf0, 0x01, 0x0a


	//----- nvinfo : EIATTR_MAXREG_COUNT
	.align		4
.L_794:
        /*002c*/ 	.byte	0x03, 0x1b
        /*002e*/ 	.short	0x00ff


	//----- nvinfo : EIATTR_NUM_BARRIERS
	.align		4
        /*0030*/ 	.byte	0x02, 0x4c
        /*0032*/ 	.byte	0x01
	.zero		1


	//----- nvinfo : EIATTR_MERCURY_ISA_VERSION
	.align		4
        /*0034*/ 	.byte	0x03, 0x5f
        /*0036*/ 	.short	0x0000


	//----- nvinfo : EIATTR_EXIT_INSTR_OFFSETS
	.align		4
        /*0038*/ 	.byte	0x04, 0x1c
        /*003a*/ 	.short	(.L_796 - .L_795)


	//   ....[0]....
.L_795:
        /*003c*/ 	.word	0x00000090


	//   ....[1]....
        /*0040*/ 	.word	0x0000aa60


	//----- nvinfo : EIATTR_CTAIDZ_USED
	.align		4
.L_796:
        /*0044*/ 	.byte	0x01, 0x04
	.zero		2


	//----- nvinfo : EIATTR_CRS_STACK_SIZE
	.align		4
        /*0048*/ 	.byte	0x04, 0x1e
        /*004a*/ 	.short	(.L_798 - .L_797)
.L_797:
        /*004c*/ 	.word	0x00000000
.L_798:


//--------------------- .nv.info._ZN5flash25flash_bwd_dot_do_o_kernelILb0E23Flash_bwd_kernel_traitsILi256ELi64ELi64ELi8ELi4ELi2ELi2ELb0ELb1EN7cutlass6half_tE19Flash_kernel_traitsILi256ELi64ELi64ELi8ES3_EEEEvNS_16Flash_bwd_paramsE --------------------------
	.section	.nv.info._ZN5flash25flash_bwd_dot_do_o_kernelILb0E23Flash_bwd_kernel_traitsILi256ELi64ELi64ELi8ELi4ELi2ELi2ELb0ELb1EN7cutlass6half_tE19Flash_kernel_traitsILi256ELi64ELi64ELi8ES3_EEEEvNS_16Flash_bwd_paramsE,"",@"SHT_CUDA_INFO"
	.sectionflags	@""
	.align	4


	//----- nvinfo : EIATTR_CUDA_API_VERSION
	.align		4
        /*0000*/ 	.byte	0x04, 0x37
        /*0002*/ 	.short	(.L_800 - .L_799)
.L_799:
        /*0004*/ 	.word	0x00000082


	//----- nvinfo : EIATTR_SW2861232_WAR
	.align		4
.L_800:
        /*0008*/ 	.byte	0x01, 0x35
	.zero		2


	//----- nvinfo : EIATTR_PARAM_CBANK
	.align		4
        /*000c*/ 	.byte	0x04, 0x0a
        /*000e*/ 	.short	(.L_802 - .L_801)
	.align		4
.L_801:
        /*0010*/ 	.word	index@(.nv.constant0._ZN5flash25flash_bwd_dot_do_o_kernelILb0E23Flash_bwd_kernel_traitsILi256ELi64ELi64ELi8ELi4ELi2ELi2ELb0ELb1EN7cutlass6half_tE19Flash_kernel_traitsILi256ELi64ELi64ELi8ES3_EEEEvNS_16Flash_bwd_paramsE)
        /*0014*/ 	.short	0x0160
        /*0016*/ 	.short	0x0280


	//----- nvinfo : EIATTR_CBANK_PARAM_SIZE
	.align		4
.L_802:
        /*0018*/ 	.byte	0x03, 0x19
        /*001a*/ 	.short	0x0280


	//----- nvinfo : EIATTR_KPARAM_INFO
	.align		4
        /*001c*/ 	.byte	0x04, 0x17
        /*001e*/ 	.short	(.L_804 - .L_803)
.L_803:
        /*0020*/ 	.word	0x00000000
        /*0024*/ 	.short	0x0000
        /*0026*/ 	.short	0x0000
        /*0028*/ 	.byte	0x00, 0xf0, 0x01, 0x0a


	//----- nvinfo : EIATTR_MAXREG_COUNT
	.align		4
.L_804:
        /*002c*/ 	.byte	0x03, 0x1b
        /*002e*/ 	.short	0x00ff


	//----- nvinfo : EIATTR_MERCURY_ISA_VERSION
	.align		4
        /*0030*/ 	.byte	0x03, 0x5f
        /*0032*/ 	.short	0x0000


	//----- nvinfo : EIATTR_COOP_GROUP_MASK_REGIDS
	.align		4
        /*0034*/ 	.byte	0x04, 0x29
        /*0036*/ 	.short	(.L_806 - .L_805)


	//   ....[0]....
.L_805:
        /*0038*/ 	.word	0xffffffff


	//   ....[1]....
        /*003c*/ 	.word	0xffffffff


	//   ....[2]....
        /*0040*/ 	.word	0xffffffff


	//   ....[3]....
        /*0044*/ 	.word	0xffffffff


	//   ....[4]....
        /*0048*/ 	.word	0xffffffff


	//   ....[5]....
        /*004c*/ 	.word	0xffffffff


	//----- nvinfo : EIATTR_COOP_GROUP_INSTR_OFFSETS
	.align		4
.L_806:
        /*0050*/ 	.byte	0x04, 0x28
        /*0052*/ 	.short	(.L_808 - .L_807)


	//   ....[0]....
.L_807:
        /*0054*/ 	.word	0x00001a80


	//   ....[1]....
        /*0058*/ 	.word	0x00001af0


	//   ....[2]....
        /*005c*/ 	.word	0x00001b10


	//   ....[3]....
        /*0060*/ 	.word	0x00001b30


	//   ....[4]....
        /*0064*/ 	.word	0x00001b60


	//   ....[5]....
        /*0068*/ 	.word	0x00001b90


	//----- nvinfo : EIATTR_EXIT_INSTR_OFFSETS
	.align		4
.L_808:
        /*006c*/ 	.byte	0x04, 0x1c
        /*006e*/ 	.short	(.L_810 - .L_809)


	//   ....[0]....
.L_809:
        /*0070*/ 	.word	0x000000f0


	//   ....[1]....
        /*0074*/ 	.word	0x00001be0


	//   ....[2]....
        /*0078*/ 	.word	0x00001c10


	//----- nvinfo : EIATTR_CTAIDZ_USED
	.align		4
.L_810:
        /*007c*/ 	.byte	0x01, 0x04
	.zero		2


	//----- nvinfo : EIATTR_CRS_STACK_SIZE
	.align		4
        /*0080*/ 	.byte	0x04, 0x1e
        /*0082*/ 	.short	(.L_812 - .L_811)
.L_811:
        /*0084*/ 	.word	0x00000000
.L_812:


//--------------------- .nv.info._ZN5flash25flash_bwd_dot_do_o_kernelILb1E23Flash_bwd_kernel_traitsILi256ELi64ELi64ELi8ELi4ELi2ELi2ELb0ELb1EN7cutlass6half_tE19Flash_kernel_traitsILi256ELi64ELi64ELi8ES3_EEEEvNS_16Flash_bwd_paramsE --------------------------
	.section	.nv.info._ZN5flash25flash_bwd_dot_do_o_kernelILb1E23Flash_bwd_kernel_traitsILi256ELi64ELi64ELi8ELi4ELi2ELi2ELb0ELb1EN7cutlass6half_tE19Flash_kernel_traitsILi256ELi64ELi64ELi8ES3_EEEEvNS_16Flash_bwd_paramsE,"",@"SHT_CUDA_INFO"
	.sectionflags	@""
	.align	4


	//----- nvinfo : EIATTR_CUDA_API_VERSION
	.align		4
        /*0000*/ 	.byte	0x04, 0x37
        /*0002*/ 	.short	(.L_814 - .L_813)
.L_813:
        /*0004*/ 	.word	0x00000082


	//----- nvinfo : EIATTR_SW2861232_WAR
	.align		4
.L_814:
        /*0008*/ 	.byte	0x01, 0x35
	.zero		2


	//----- nvinfo : EIATTR_PARAM_CBANK
	.align		4
        /*000c*/ 	.byte	0x04, 0x0a
        /*000e*/ 	.short	(.L_816 - .L_815)
	.align		4
.L_815:
        /*0010*/ 	.word	index@(.nv.constant0._ZN5flash25flash_bwd_dot_do_o_kernelILb1E23Flash_bwd_kernel_traitsILi256ELi64ELi64ELi8ELi4ELi2ELi2ELb0ELb1EN7cutlass6half_tE19Flash_kernel_traitsILi256ELi64ELi64ELi8ES3_EEEEvNS_16Flash_bwd_paramsE)
        /*0014*/ 	.short	0x0160
        /*0016*/ 	.short	0x0280


	//----- nvinfo : EIATTR_CBANK_PARAM_SIZE
	.align		4
.L_816:
        /*0018*/ 	.byte	0x03, 0x19
        /*001a*/ 	.short	0x0280


	//----- nvinfo : EIATTR_KPARAM_INFO
	.align		4
        /*001c*/ 	.byte	0x04, 0x17
        /*001e*/ 	.short	(.L_818 - .L_817)
.L_817:
        /*0020*/ 	.word	0x00000000
        /*0024*/ 	.short	0x0000
        /*0026*/ 	.short	0x0000
        /*0028*/ 	.byte	0x00, 0xf0, 0x01, 0x0a


	//----- nvinfo : EIATTR_MAXREG_COUNT
	.align		4
.L_818:
        /*002c*/ 	.byte	0x03, 0x1b
        /*002e*/ 	.short	0x00ff


	//----- nvinfo : EIATTR_MERCURY_ISA_VERSION
	.align		4
        /*0030*/ 	.byte	0x03, 0x5f
        /*0032*/ 	.short	0x0000


	//----- nvinfo : EIATTR_COOP_GROUP_MASK_REGIDS
	.align		4
        /*0034*/ 	.byte	0x04, 0x29
        /*0036*/ 	.short	(.L_820 - .L_819)


	//   ....[0]....
.L_819:
        /*0038*/ 	.word	0xffffffff


	//   ....[1]....
        /*003c*/ 	.word	0xffffffff


	//   ....[2]....
        /*0040*/ 	.word	0xffffffff


	//   ....[3]....
        /*0044*/ 	.word	0xffffffff


	//   ....[4]....
        /*0048*/ 	.word	0xffffffff


	//   ....[5]....
        /*004c*/ 	.word	0xffffffff


	//----- nvinfo : EIATTR_COOP_GROUP_INSTR_OFFSETS
	.align		4
.L_820:
        /*0050*/ 	.byte	0x04, 0x28
        /*0052*/ 	.short	(.L_822 - .L_821)


	//   ....[0]....
.L_821:
        /*0054*/ 	.word	0x00001d30


	//   ....[1]....
        /*0058*/ 	.word	0x00001d50


	//   ....[2]....
        /*005c*/ 	.word	0x00001db0


	//   ....[3]....
        /*0060*/ 	.word	0x00001dc0


	//   ....[4]....
        /*0064*/ 	.word	0x00001e10


	//   ....[5]....
        /*0068*/ 	.word	0x00001e30


	//----- nvinfo : EIATTR_EXIT_INSTR_OFFSETS
	.align		4
.L_822:
        /*006c*/ 	.byte	0x04, 0x1c
        /*006e*/ 	.short	(.L_824 - .L_823)


	//   ....[0]....
.L_823:
        /*0070*/ 	.word	0x000000f0


	//   ....[1]....
        /*0074*/ 	.word	0x00001fe0


	//----- nvinfo : EIATTR_CTAIDZ_USED
	.align		4
.L_824:
        /*0078*/ 	.byte	0x01, 0x04
	.zero		2


	//----- nvinfo : EIATTR_CRS_STACK_SIZE
	.align		4
        /*007c*/ 	.byte	0x04, 0x1e
        /*007e*/ 	.short	(.L_826 - .L_825)
.L_825:
        /*0080*/ 	.word	0x00000000
.L_826:


//--------------------- .nv.info._ZN5flash27flash_bwd_convert_dq_kernelI23Flash_bwd_kernel_traitsILi256ELi64ELi64ELi8ELi4ELi2ELi2ELb0ELb0EN7cutlass6half_tE19Flash_kernel_traitsILi256ELi64ELi64ELi8ES3_EEEEvNS_16Flash_bwd_paramsEi --------------------------
	.section	.nv.info._ZN5flash27flash_bwd_convert_dq_kernelI23Flash_bwd_kernel_traitsILi256ELi64ELi64ELi8ELi4ELi2ELi2ELb0ELb0EN7cutlass6half_tE19Flash_kernel_traitsILi256ELi64ELi64ELi8ES3_EEEEvNS_16Flash_bwd_paramsEi,"",@"SHT_CUDA_INFO"
	.sectionflags	@""
	.align	4


	//----- nvinfo : EIATTR_CUDA_API_VERSION
	.align		4
        /*0000*/ 	.byte	0x04, 0x37
        /*0002*/ 	.short	(.L_828 - .L_827)
.L_827:
        /*0004*/ 	.word	0x00000082


	//----- nvinfo : EIATTR_SW2861232_WAR
	.align		4
.L_828:
        /*0008*/ 	.byte	0x01, 0x35
	.zero		2


	//----- nvinfo : EIATTR_PARAM_CBANK
	.align		4
        /*000c*/ 	.byte	0x04, 0x0a
        /*000e*/ 	.short	(.L_830 - .L_829)
	.align		4
.L_829:
        /*0010*/ 	.word	index@(.nv.constant0._ZN5flash27flash_bwd_convert_dq_kernelI23Flash_bwd_kernel_traitsILi256ELi64ELi64ELi8ELi4ELi2ELi2ELb0ELb0EN7cutlass6half_tE19Flash_kernel_traitsILi256ELi64ELi64ELi8ES3_EEEEvNS_16Flash_bwd_paramsEi)
        /*0014*/ 	.short	0x0160
        /*0016*/ 	.short	0x0284


	//----- nvinfo : EIATTR_CBANK_PARAM_SIZE
	.align		4
.L_830:
        /*0018*/ 	.byte	0x03, 0x19
        /*001a*/ 	.short	0x0284


	//----- nvinfo : EIATTR_KPARAM_INFO
	.align		4
        /*001c*/ 	.byte	0x04, 0x17
        /*001e*/ 	.short	(.L_832 - .L_831)
.L_831:
        /*0020*/ 	.word	0x00000000
        /*0024*/ 	.short	0x0001
        /*0026*/ 	.short	0x0280
        /*0028*/ 	.byte	0x00, 0xf0, 0x11, 0x00


	//----- nvinfo : EIATTR_KPARAM_INFO
	.align		4
.L_832:
        /*002c*/ 	.byte	0x04, 0x17
        /*002e*/ 	.short	(.L_834 - .L_833)
.L_833:
        /*0030*/ 	.word	0x00000000
        /*0034*/ 	.short	0x0000
        /*0036*/ 	.short	0x0000
        /*0038*/ 	.byte	0x00, 0xf0, 0x01, 0x0a


	//----- nvinfo : EIATTR_MAXREG_COUNT
	.align		4
.L_834:
        /*003c*/ 	.byte	0x03, 0x1b
        /*003e*/ 	.short	0x00ff


	//----- nvinfo : EIATTR_NUM_BARRIERS
	.align		4
        /*0040*/ 	.byte	0x02, 0x4c
        /*0042*/ 	.byte	0x01
	.zero		1


	//----- nvinfo : EIATTR_MERCURY_ISA_VERSION
	.align		4
        /*0044*/ 	.byte	0x03, 0x5f
        /*0046*/ 	.short	0x0000


	//----- nvinfo : EIATTR_EXIT_INSTR_OFFSETS
	.align		4
        /*0048*/ 	.byte	0x04, 0x1c
        /*004a*/ 	.short	(.L_836 - .L_835)


	//   ....[0]....
.L_835:
        /*004c*/ 	.word	0x00000170


	//   ....[1]....
        /*0050*/ 	.word	0x000021b0


	//   ....[2]....
        /*0054*/ 	.word	0x000022d0


	//   ....[3]....
        /*0058*/ 	.word	0x000022f0


	//----- nvinfo : EIATTR_CTAIDZ_USED
	.align		4
.L_836:
        /*005c*/ 	.byte	0x01, 0x04
	.zero		2


	//----- nvinfo : EIATTR_CRS_STACK_SIZE
	.align		4
        /*0060*/ 	.byte	0x04, 0x1e
        /*0062*/ 	.short	(.L_838 - .L_837)
.L_837:
        /*0064*/ 	.word	0x00000000
.L_838:


//--------------------- .nv.info._ZN5flash44flash_bwd_dq_dk_dv_loop_seqk_parallel_kernelI23Flash_bwd_kernel_traitsILi256ELi64ELi64ELi8ELi4ELi2ELi2ELb0ELb0EN7cutlass6half_tE19Flash_kernel_traitsILi256ELi64ELi64ELi8ES3_EELb1ELb0ELb0ELb0ELb0ELb0ELb0EEEvNS_16Flash_bwd_paramsE --------------------------
	.section	.nv.info._ZN5flash44flash_bwd_dq_dk_dv_loop_seqk_parallel_kernelI23Flash_bwd_kernel_traitsILi256ELi64ELi64ELi8ELi4ELi2ELi2ELb0ELb0EN7cutlass6half_tE19Flash_kernel_traitsILi256ELi64ELi64ELi8ES3_EELb1ELb0ELb0ELb0ELb0ELb0ELb0EEEvNS_16Flash_bwd_paramsE,"",@"SHT_CUDA_INFO"
	.sectionflags	@""
	.align	4


	//----- nvinfo : EIATTR_CUDA_API_VERSION
	.align		4
        /*0000*/ 	.byte	0x04, 0x37
        /*0002*/ 	.short	(.L_840 - .L_839)
.L_839:
        /*0004*/ 	.word	0x00000082


	//----- nvinfo : EIATTR_SW2861232_WAR
	.align		4
.L_840:
        /*0008*/ 	.byte	0x01, 0x35
	.zero		2


	//----- nvinfo : EIATTR_PARAM_CBANK
	.align		4
        /*000c*/ 	.byte	0x04, 0x0a
        /*000e*/ 	.short	(.L_842 - .L_841)
	.align		4
.L_841:
        /*0010*/ 	.word	index@(.nv.constant0._ZN5flash44flash_bwd_dq_dk_dv_loop_seqk_parallel_kernelI23Flash_bwd_kernel_traitsILi256ELi64ELi64ELi8ELi4ELi2ELi2ELb0ELb0EN7cutlass6half_tE19Flash_kernel_traitsILi256ELi64ELi64ELi8ES3_EELb1ELb0ELb0ELb0ELb0ELb0ELb0EEEvNS_16Flash_bwd_paramsE)
        /*0014*/ 	.short	0x0160
        /*0016*/ 	.short	0x0280


	//----- nvinfo : EIATTR_CBANK_PARAM_SIZE
	.align		4
.L_842:
        /*0018*/ 	.byte	0x03, 0x19
        /*001a*/ 	.short	0x0280


	//----- nvinfo : EIATTR_KPARAM_INFO
	.align		4
        /*001c*/ 	.byte	0x04, 0x17
        /*001e*/ 	.short	(.L_844 - .L_843)
.L_843:
        /*0020*/ 	.word	0x00000000
        /*0024*/ 	.short	0x0000
        /*0026*/ 	.short	0x0000
        /*0028*/ 	.byte	0x00, 0xf0, 0x01, 0x0a


	//----- nvinfo : EIATTR_MAXREG_COUNT
	.align		4
.L_844:
        /*002c*/ 	.byte	0x03, 0x1b
        /*002e*/ 	.short	0x00ff


	//----- nvinfo : EIATTR_NUM_BARRIERS
	.align		4
        /*0030*/ 	.byte	0x02, 0x4c
        /*0032*/ 	.byte	0x01
	.zero		1


	//----- nvinfo : EIATTR_ANNOTATIONS
	.align		4
        /*0034*/ 	.byte	0x04, 0x55
        /*0036*/ 	.short	(.L_846 - .L_845)


	//   ....[0]....
.L_845:
        /* <DEDUP_REMOVED lines=27> */


	//----- nvinfo : EIATTR_MERCURY_ISA_VERSION
	.align		4
.L_846:
        /*01d0*/ 	.byte	0x03, 0x5f
        /*01d2*/ 	.short	0x0000


	//----- nvinfo : EIATTR_EXIT_INSTR_OFFSETS
	.align		4
        /*01d4*/ 	.byte	0x04, 0x1c
        /*01d6*/ 	.short	(.L_848 - .L_847)


	//   ....[0]....
.L_847:
        /*01d8*/ 	.word	0x000000a0


	//   ....[1]....
        /*01dc*/ 	.word	0x0000bfd0


	//----- nvinfo : EIATTR_CTAIDZ_USED
	.align		4
.L_848:
        /*01e0*/ 	.byte	0x01, 0x04
	.zero		2


	//----- nvinfo : EIATTR_CRS_STACK_SIZE
	.align		4
        /*01e4*/ 	.byte	0x04, 0x1e
        /*01e6*/ 	.short	(.L_850 - .L_849)
.L_849:
        /*01e8*/ 	.word	0x00000000
.L_850:


//--------------------- .nv.info._ZN5flash44flash_bwd_dq_dk_dv_loop_seqk_parallel_kernelI23Flash_bwd_kernel_traitsILi256ELi64ELi64ELi8ELi4ELi2ELi2ELb0ELb0EN7cutlass6half_tE19Flash_kernel_traitsILi256ELi64ELi64ELi8ES3_EELb0ELb0ELb0ELb0ELb0ELb0ELb1EEEvNS_16Flash_bwd_paramsE --------------------------
	.section	.nv.info._ZN5flash44flash_bwd_dq_dk_dv_loop_seqk_parallel_kernelI23Flash_bwd_kernel_traitsILi256ELi64ELi64ELi8ELi4ELi2ELi2ELb0ELb0EN7cutlass6half_tE19Flash_kernel_traitsILi256ELi64ELi64ELi8ES3_EELb0ELb0ELb0ELb0ELb0ELb0ELb1EEEvNS_16Flash_bwd_paramsE,"",@"SHT_CUDA_INFO"
	.sectionflags	@""
	.align	4


	//----- nvinfo : EIATTR_CUDA_API_VERSION
	.align		4
        /*0000*/ 	.byte	0x04, 0x37
        /*0002*/ 	.short	(.L_852 - .L_851)
.L_851:
        /*0004*/ 	.word	0x00000082


	//----- nvinfo : EIATTR_SW2861232_WAR
	.align		4
.L_852:
        /*0008*/ 	.byte	0x01, 0x35
	.zero		2


	//----- nvinfo : EIATTR_PARAM_CBANK
	.align		4
        /*000c*/ 	.byte	0x04, 0x0a
        /*000e*/ 	.short	(.L_854 - .L_853)
	.align		4
.L_853:
        /*0010*/ 	.word	index@(.nv.constant0._ZN5flash44flash_bwd_dq_dk_dv_loop_seqk_parallel_kernelI23Flash_bwd_kernel_traitsILi256ELi64ELi64ELi8ELi4ELi2ELi2ELb0ELb0EN7cutlass6half_tE19Flash_kernel_traitsILi256ELi64ELi64ELi8ES3_EELb0ELb0ELb0ELb0ELb0ELb0ELb1EEEvNS_16Flash_bwd_paramsE)
        /*0014*/ 	.short	0x0160
        /*0016*/ 	.short	0x0280


	//----- nvinfo : EIATTR_CBANK_PARAM_SIZE
	.align		4
.L_854:
        /*0018*/ 	.byte	0x03, 0x19
        /*001a*/ 	.short	0x0280


	//----- nvinfo : EIATTR_KPARAM_INFO
	.align		4
        /*001c*/ 	.byte	0x04, 0x17
        /*001e*/ 	.short	(.L_856 - .L_855)
.L_855:
        /*0020*/ 	.word	0x00000000
        /*0024*/ 	.short	0x0000
        /*0026*/ 	.short	0x0000
        /*0028*/ 	.byte	0x00, 0xf0, 0x01, 0x0a


	//----- nvinfo : EIATTR_MAXREG_COUNT
	.align		4
.L_856:
        /*002c*/ 	.byte	0x03, 0x1b
        /*002e*/ 	.short	0x00ff


	//----- nvinfo : EIATTR_NUM_BARRIERS
	.align		4
        /*0030*/ 	.byte	0x02, 0x4c
        /*0032*/ 	.byte	0x01
	.zero		1


	//----- nvinfo : EIATTR_ANNOTATIONS
	.align		4
        /*0034*/ 	.byte	0x04, 0x55
        /*0036*/ 	.short	(.L_858 - .L_857)


	//   ....[0]....
.L_857:
        /* <DEDUP_REMOVED lines=25> */


	//----- nvinfo : EIATTR_MERCURY_ISA_VERSION
	.align		4
.L_858:
        /*01b0*/ 	.byte	0x03, 0x5f
        /*01b2*/ 	.short	0x0000


	//----- nvinfo : EIATTR_EXIT_INSTR_OFFSETS
	.align		4
        /*01b4*/ 	.byte	0x04, 0x1c
        /*01b6*/ 	.short	(.L_860 - .L_859)


	//   ....[0]....
.L_859:
        /*01b8*/ 	.word	0x000000a0


	//   ....[1]....
        /*01bc*/ 	.word	0x0000b740


	//----- nvinfo : EIATTR_CTAIDZ_USED
	.align		4
.L_860:
        /*01c0*/ 	.byte	0x01, 0x04
	.zero		2


	//----- nvinfo : EIATTR_CRS_STACK_SIZE
	.align		4
        /*01c4*/ 	.byte	0x04, 0x1e
        /*01c6*/ 	.short	(.L_862 - .L_861)
.L_861:
        /*01c8*/ 	.word	0x00000000
.L_862:


//--------------------- .nv.info._ZN5flash44flash_bwd_dq_dk_dv_loop_seqk_parallel_kernelI23Flash_bwd_kernel_traitsILi256ELi64ELi64ELi8ELi4ELi2ELi2ELb0ELb0EN7cutlass6half_tE19Flash_kernel_traitsILi256ELi64ELi64ELi8ES3_EELb1ELb0ELb1ELb0ELb0ELb0ELb0EEEvNS_16Flash_bwd_paramsE --------------------------
	.section	.nv.info._ZN5flash44flash_bwd_dq_dk_dv_loop_seqk_parallel_kernelI23Flash_bwd_kernel_traitsILi256ELi64ELi64ELi8ELi4ELi2ELi2ELb0ELb0EN7cutlass6half_tE19Flash_kernel_traitsILi256ELi64ELi64ELi8ES3_EELb1ELb0ELb1ELb0ELb0ELb0ELb0EEEvNS_16Flash_bwd_paramsE,"",@"SHT_CUDA_INFO"
	.sectionflags	@""
	.align	4


	//----- nvinfo : EIATTR_CUDA_API_VERSION
	.align		4
        /*0000*/ 	.byte	0x04, 0x37
        /*0002*/ 	.short	(.L_864 - .L_863)
.L_863:
        /*0004*/ 	.word	0x00000082


	//----- nvinfo : EIATTR_SW2861232_WAR
	.align		4
.L_864:
        /*0008*/ 	.byte	0x01, 0x35
	.zero		2


	//----- nvinfo : EIATTR_PARAM_CBANK
	.align		4
        /*000c*/ 	.byte	0x04, 0x0a
        /*000e*/ 	.short	(.L_866 - .L_865)
	.align		4
.L_865:
        /*0010*/ 	.word	index@(.nv.constant0._ZN5flash44flash_bwd_dq_dk_dv_loop_seqk_parallel_kernelI23Flash_bwd_kernel_traitsILi256ELi64ELi64ELi8ELi4ELi2ELi2ELb0ELb0EN7cutlass6half_tE19Flash_kernel_traitsILi256ELi64ELi64ELi8ES3_EELb1ELb0ELb1ELb0ELb0ELb0ELb0EEEvNS_16Flash_bwd_paramsE)
        /*0014*/ 	.short	0x0160
        /*0016*/ 	.short	0x0280


	//----- nvinfo : EIATTR_CBANK_PARAM_SIZE
	.align		4
.L_866:
        /*0018*/ 	.byte	0x03, 0x19
        /*001a*/ 	.short	0x0280


	//----- nvinfo : EIATTR_KPARAM_INFO
	.align		4
        /*001c*/ 	.byte	0x04, 0x17
        /*001e*/ 	.short	(.L_868 - .L_867)
.L_867:
        /*0020*/ 	.word	0x00000000
        /*0024*/ 	.short	0x0000
        /*0026*/ 	.short	0x0000
        /*0028*/ 	.byte	0x00, 0xf0, 0x01, 0x0a


	//----- nvinfo : EIATTR_MAXREG_COUNT
	.align		4
.L_868:
        /*002c*/ 	.byte	0x03, 0x1b
        /*002e*/ 	.short	0x00ff


	//----- nvinfo : EIATTR_NUM_BARRIERS
	.align		4
        /*0030*/ 	.byte	0x02, 0x4c
        /*0032*/ 	.byte	0x01
	.zero		1


	//----- nvinfo : EIATTR_ANNOTATIONS
	.align		4
        /*0034*/ 	.byte	0x04, 0x55
        /*0036*/ 	.short	(.L_870 - .L_869)


	//   ....[0]....
.L_869:
        /*0038*/ 	.word	0x00000001
        /*003c*/ 	.byte	0x80, 0x06, 0x00, 0x00, 0x01, 0x00, 0x00, 0x00, 0x10, 0x14, 0x00, 0x00


	//----- nvinfo : EIATTR_MERCURY_ISA_VERSION
	.align		4
.L_870:
        /*0048*/ 	.byte	0x03, 0x5f
        /*004a*/ 	.short	0x0000


	//----- nvinfo : EIATTR_EXIT_INSTR_OFFSETS
	.align		4
        /*004c*/ 	.byte	0x04, 0x1c
        /*004e*/ 	.short	(.L_872 - .L_871)


	//   ....[0]....
.L_871:
        /*0050*/ 	.word	0x000000a0


	//   ....[1]....
        /*0054*/ 	.word	0x0000b620


	//----- nvinfo : EIATTR_CTAIDZ_USED
	.align		4
.L_872:
        /*0058*/ 	.byte	0x01, 0x04
	.zero		2


	//----- nvinfo : EIATTR_CRS_STACK_SIZE
	.align		4
        /*005c*/ 	.byte	0x04, 0x1e
        /*005e*/ 	.short	(.L_874 - .L_873)
.L_873:
        /*0060*/ 	.word	0x00000000
.L_874:


//--------------------- .nv.info._ZN5flash44flash_bwd_dq_dk_dv_loop_seqk_parallel_kernelI23Flash_bwd_kernel_traitsILi256ELi64ELi64ELi8ELi4ELi2ELi2ELb0ELb0EN7cutlass6half_tE19Flash_kernel_traitsILi256ELi64ELi64ELi8ES3_EELb0ELb0ELb1ELb0ELb0ELb0ELb1EEEvNS_16Flash_bwd_paramsE --------------------------
	.section	.nv.info._ZN5flash44flash_bwd_dq_dk_dv_loop_seqk_parallel_kernelI23Flash_bwd_kernel_traitsILi256ELi64ELi64ELi8ELi4ELi2ELi2ELb0ELb0EN7cutlass6half_tE19Flash_kernel_traitsILi256ELi64ELi64ELi8ES3_EELb0ELb0ELb1ELb0ELb0ELb0ELb1EEEvNS_16Flash_bwd_paramsE,"",@"SHT_CUDA_INFO"
	.sectionflags	@""
	.align	4


	//----- nvinfo : EIATTR_CUDA_API_VERSION
	.align		4
        /*0000*/ 	.byte	0x04, 0x37
        /*0002*/ 	.short	(.L_876 - .L_875)
.L_875:
        /*0004*/ 	.word	0x00000082


	//----- nvinfo : EIATTR_SW2861232_WAR
	.align		4
.L_876:
        /*0008*/ 	.byte	0x01, 0x35
	.zero		2


	//----- nvinfo : EIATTR_PARAM_CBANK
	.align		4
        /*000c*/ 	.byte	0x04, 0x0a
        /*000e*/ 	.short	(.L_878 - .L_877)
	.align		4
.L_877:
        /*0010*/ 	.word	index@(.nv.constant0._ZN5flash44flash_bwd_dq_dk_dv_loop_seqk_parallel_kernelI23Flash_bwd_kernel_traitsILi256ELi64ELi64ELi8ELi4ELi2ELi2ELb0ELb0EN7cutlass6half_tE19Flash_kernel_traitsILi256ELi64ELi64ELi8ES3_EELb0ELb0ELb1ELb0ELb0ELb0ELb1EEEvNS_16Flash_bwd_paramsE)
        /*0014*/ 	.short	0x0160
        /*0016*/ 	.short	0x0280


	//----- nvinfo : EIATTR_CBANK_PARAM_SIZE
	.align		4
.L_878:
        /*0018*/ 	.byte	0x03, 0x19
        /*001a*/ 	.short	0x0280


	//----- nvinfo : EIATTR_KPARAM_INFO
	.align		4
        /*001c*/ 	.byte	0x04, 0x17
        /*001e*/ 	.short	(.L_880 - .L_879)
.L_879:
        /*0020*/ 	.word	0x00000000
        /*0024*/ 	.short	0x0000
        /*0026*/ 	.short	0x0000
        /*0028*/ 	.byte	0x00, 0xf0, 0x01, 0x0a


	//----- nvinfo : EIATTR_MAXREG_COUNT
	.align		4
.L_880:
        /*002c*/ 	.byte	0x03, 0x1b
        /*002e*/ 	.short	0x00ff


	//----- nvinfo : EIATTR_NUM_BARRIERS
	.align		4
        /*0030*/ 	.byte	0x02, 0x4c
        /*0032*/ 	.byte	0x01
	.zero		1


	//----- nvinfo : EIATTR_ANNOTATIONS
	.align		4
        /*0034*/ 	.byte	0x04, 0x55
        /*0036*/ 	.short	(.L_882 - .L_881)


	//   ....[0]....
.L_881:
        /*0038*/ 	.word	0x00000001
        /*003c*/ 	.byte	0x00, 0x08, 0x00, 0x00, 0x01, 0x00, 0x00, 0x00, 0x20, 0x09, 0x00, 0x00, 0x01, 0x00, 0x00, 0x00
        /*004c*/ 	.byte	0xa0, 0x0a, 0x00, 0x00, 0x01, 0x00, 0x00, 0x00, 0x60, 0x27, 0x00, 0x00, 0x01, 0x00, 0x00, 0x00
        /*005c*/ 	.byte	0x10, 0x37, 0x00, 0x00, 0x01, 0x00, 0x00, 0x00, 0x60, 0x58, 0x00, 0x00, 0x01, 0x00, 0x00, 0x00
        /*006c*/ 	.byte	0x90, 0x58, 0x00, 0x00, 0x01, 0x00, 0x00, 0x00, 0xd0, 0xa5, 0x00, 0x00


	//----- nvinfo : EIATTR_MERCURY_ISA_VERSION
	.align		4
.L_882:
        /*0078*/ 	.byte	0x03, 0x5f
        /*007a*/ 	.short	0x0000


	//----- nvinfo : EIATTR_EXIT_INSTR_OFFSETS
	.align		4
        /*007c*/ 	.byte	0x04, 0x1c
        /*007e*/ 	.short	(.L_884 - .L_883)


	//   ....[0]....
.L_883:
        /*0080*/ 	.word	0x000000a0


	//   ....[1]....
        /*0084*/ 	.word	0x0000af50


	//----- nvinfo : EIATTR_CTAIDZ_USED
	.align		4
.L_884:
        /*0088*/ 	.byte	0x01, 0x04
	.zero		2


	//----- nvinfo : EIATTR_CRS_STACK_SIZE
	.align		4
        /*008c*/ 	.byte	0x04, 0x1e
        /*008e*/ 	.short	(.L_886 - .L_885)
.L_885:
        /*0090*/ 	.word	0x00000000
.L_886:


//--------------------- .nv.info._ZN5flash44flash_bwd_dq_dk_dv_loop_seqk_parallel_kernelI23Flash_bwd_kernel_traitsILi256ELi64ELi64ELi8ELi4ELi2ELi2ELb0ELb0EN7cutlass6half_tE19Flash_kernel_traitsILi256ELi64ELi64ELi8ES3_EELb1ELb0ELb0ELb0ELb0ELb1ELb0EEEvNS_16Flash_bwd_paramsE --------------------------
	.section	.nv.info._ZN5flash44flash_bwd_dq_dk_dv_loop_seqk_parallel_kernelI23Flash_bwd_kernel_traitsILi256ELi64ELi64ELi8ELi4ELi2ELi2ELb0ELb0EN7cutlass6half_tE19Flash_kernel_traitsILi256ELi64ELi64ELi8ES3_EELb1ELb0ELb0ELb0ELb0ELb1ELb0EEEvNS_16Flash_bwd_paramsE,"",@"SHT_CUDA_INFO"
	.sectionflags	@""
	.align	4


	//----- nvinfo : EIATTR_CUDA_API_VERSION
	.align		4
        /*0000*/ 	.byte	0x04, 0x37
        /*0002*/ 	.short	(.L_888 - .L_887)
.L_887:
        /*0004*/ 	.word	0x00000082


	//----- nvinfo : EIATTR_SW2861232_WAR
	.align		4
.L_888:
        /*0008*/ 	.byte	0x01, 0x35
	.zero		2


	//----- nvinfo : EIATTR_PARAM_CBANK
	.align		4
        /*000c*/ 	.byte	0x04, 0x0a
        /*000e*/ 	.short	(.L_890 - .L_889)
	.align		4
.L_889:
        /*0010*/ 	.word	index@(.nv.constant0._ZN5flash44flash_bwd_dq_dk_dv_loop_seqk_parallel_kernelI23Flash_bwd_kernel_traitsILi256ELi64ELi64ELi8ELi4ELi2ELi2ELb0ELb0EN7cutlass6half_tE19Flash_kernel_traitsILi256ELi64ELi64ELi8ES3_EELb1ELb0ELb0ELb0ELb0ELb1ELb0EEEvNS_16Flash_bwd_paramsE)
        /*0014*/ 	.short	0x0160
        /*0016*/ 	.short	0x0280


	//----- nvinfo : EIATTR_CBANK_PARAM_SIZE
	.align		4
.L_890:
        /*0018*/ 	.byte	0x03, 0x19
        /*001a*/ 	.short	0x0280


	//----- nvinfo : EIATTR_KPARAM_INFO
	.align		4
        /*001c*/ 	.byte	0x04, 0x17
        /*001e*/ 	.short	(.L_892 - .L_891)
.L_891:
        /*0020*/ 	.word	0x00000000
        /*0024*/ 	.short	0x0000
        /*0026*/ 	.short	0x0000
        /*0028*/ 	.byte	0x00, 0xf0, 0x01, 0x0a


	//----- nvinfo : EIATTR_MAXREG_COUNT
	.align		4
.L_892:
        /*002c*/ 	.byte	0x03, 0x1b
        /*002e*/ 	.short	0x00ff


	//----- nvinfo : EIATTR_NUM_BARRIERS
	.align		4
        /*0030*/ 	.byte	0x02, 0x4c
        /*0032*/ 	.byte	0x01
	.zero		1


	//----- nvinfo : EIATTR_ANNOTATIONS
	.align		4
        /*0034*/ 	.byte	0x04, 0x55
        /*0036*/ 	.short	(.L_894 - .L_893)


	//   ....[0]....
.L_893:
        /* <DEDUP_REMOVED lines=23> */


	//----- nvinfo : EIATTR_MERCURY_ISA_VERSION
	.align		4
.L_894:
        /*0198*/ 	.byte	0x03, 0x5f
        /*019a*/ 	.short	0x0000


	//----- nvinfo : EIATTR_EXIT_INSTR_OFFSETS
	.align		4
        /*019c*/ 	.byte	0x04, 0x1c
        /*019e*/ 	.short	(.L_896 - .L_895)


	//   ....[0]....
.L_895:
        /*01a0*/ 	.word	0x000000a0


	//   ....[1]....
        /*01a4*/ 	.word	0x0000a2a0


	//----- nvinfo : EIATTR_CTAIDZ_USED
	.align		4
.L_896:
        /*01a8*/ 	.byte	0x01, 0x04
	.zero		2


	//----- nvinfo : EIATTR_CRS_STACK_SIZE
	.align		4
        /*01ac*/ 	.byte	0x04, 0x1e
        /*01ae*/ 	.short	(.L_898 - .L_897)
.L_897:
        /*01b0*/ 	.word	0x00000000
.L_898:


//--------------------- .nv.info._ZN5flash44flash_bwd_dq_dk_dv_loop_seqk_parallel_kernelI23Flash_bwd_kernel_traitsILi256ELi64ELi64ELi8ELi4ELi2ELi2ELb0ELb0EN7cutlass6half_tE19Flash_kernel_traitsILi256ELi64ELi64ELi8ES3_EELb0ELb0ELb0ELb0ELb0ELb1ELb1EEEvNS_16Flash_bwd_paramsE --------------------------
	.section	.nv.info._ZN5flash44flash_bwd_dq_dk_dv_loop_seqk_parallel_kernelI23Flash_bwd_kernel_traitsILi256ELi64ELi64ELi8ELi4ELi2ELi2ELb0ELb0EN7cutlass6half_tE19Flash_kernel_traitsILi256ELi64ELi64ELi8ES3_EELb0ELb0ELb0ELb0ELb0ELb1ELb1EEEvNS_16Flash_bwd_paramsE,"",@"SHT_CUDA_INFO"
	.sectionflags	@""
	.align	4


	//----- nvinfo : EIATTR_CUDA_API_VERSION
	.align		4
        /*0000*/ 	.byte	0x04, 0x37
        /*0002*/ 	.short	(.L_900 - .L_899)
.L_899:
        /*0004*/ 	.word	0x00000082


	//----- nvinfo : EIATTR_SW2861232_WAR
	.align		4
.L_900:
        /*0008*/ 	.byte	0x01, 0x35
	.zero		2


	//----- nvinfo : EIATTR_PARAM_CBANK
	.align		4
        /*000c*/ 	.byte	0x04, 0x0a
        /*000e*/ 	.short	(.L_902 - .L_901)
	.align		4
.L_901:
        /*0010*/ 	.word	index@(.nv.constant0._ZN5flash44flash_bwd_dq_dk_dv_loop_seqk_parallel_kernelI23Flash_bwd_kernel_traitsILi256ELi64ELi64ELi8ELi4ELi2ELi2ELb0ELb0EN7cutlass6half_tE19Flash_kernel_traitsILi256ELi64ELi64ELi8ES3_EELb0ELb0ELb0ELb0ELb0ELb1ELb1EEEvNS_16Flash_bwd_paramsE)
        /*0014*/ 	.short	0x0160
        /*0016*/ 	.short	0x0280


	//----- nvinfo : EIATTR_CBANK_PARAM_SIZE
	.align		4
.L_902:
        /*0018*/ 	.byte	0x03, 0x19
        /*001a*/ 	.short	0x0280


	//----- nvinfo : EIATTR_KPARAM_INFO
	.align		4
        /*001c*/ 	.byte	0x04, 0x17
        /*001e*/ 	.short	(.L_904 - .L_903)
.L_903:
        /*0020*/ 	.word	0x00000000
        /*0024*/ 	.short	0x0000
        /*0026*/ 	.short	0x0000
        /*0028*/ 	.byte	0x00, 0xf0, 0x01, 0x0a


	//----- nvinfo : EIATTR_MAXREG_COUNT
	.align		4
.L_904:
        /*002c*/ 	.byte	0x03, 0x1b
        /*002e*/ 	.short	0x00ff


	//----- nvinfo : EIATTR_NUM_BARRIERS
	.align		4
        /*0030*/ 	.byte	0x02, 0x4c
        /*0032*/ 	.byte	0x01
	.zero		1


	//----- nvinfo : EIATTR_ANNOTATIONS
	.align		4
        /*0034*/ 	.byte	0x04, 0x55
        /*0036*/ 	.short	(.L_906 - .L_905)


	//   ....[0]....
.L_905:
        /* <DEDUP_REMOVED lines=22> */


	//----- nvinfo : EIATTR_MERCURY_ISA_VERSION
	.align		4
.L_906:
        /*0188*/ 	.byte	0x03, 0x5f
        /*018a*/ 	.short	0x0000


	//----- nvinfo : EIATTR_EXIT_INSTR_OFFSETS
	.align		4
        /*018c*/ 	.byte	0x04, 0x1c
        /*018e*/ 	.short	(.L_908 - .L_907)


	//   ....[0]....
.L_907:
        /*0190*/ 	.word	0x000000a0


	//   ....[1]....
        /*0194*/ 	.word	0x00009a50


	//----- nvinfo : EIATTR_CTAIDZ_USED
	.align		4
.L_908:
        /*0198*/ 	.byte	0x01, 0x04
	.zero		2


	//----- nvinfo : EIATTR_CRS_STACK_SIZE
	.align		4
        /*019c*/ 	.byte	0x04, 0x1e
        /*019e*/ 	.short	(.L_910 - .L_909)
.L_909:
        /*01a0*/ 	.word	0x00000000
.L_910:


//--------------------- .nv.info._ZN5flash44flash_bwd_dq_dk_dv_loop_seqk_parallel_kernelI23Flash_bwd_kernel_traitsILi256ELi64ELi64ELi8ELi4ELi2ELi2ELb0ELb0EN7cutlass6half_tE19Flash_kernel_traitsILi256ELi64ELi64ELi8ES3_EELb1ELb0ELb0ELb1ELb0ELb0ELb0EEEvNS_16Flash_bwd_paramsE --------------------------
	.section	.nv.info._ZN5flash44flash_bwd_dq_dk_dv_loop_seqk_parallel_kernelI23Flash_bwd_kernel_traitsILi256ELi64ELi64ELi8ELi4ELi2ELi2ELb0ELb0EN7cutlass6half_tE19Flash_kernel_traitsILi256ELi64ELi64ELi8ES3_EELb1ELb0ELb0ELb1ELb0ELb0ELb0EEEvNS_16Flash_bwd_paramsE,"",@"SHT_CUDA_INFO"
	.sectionflags	@""
	.align	4


	//----- nvinfo : EIATTR_CUDA_API_VERSION
	.align		4
        /*0000*/ 	.byte	0x04, 0x37
        /*0002*/ 	.short	(.L_912 - .L_911)
.L_911:
        /*0004*/ 	.word	0x00000082


	//----- nvinfo : EIATTR_SW2861232_WAR
	.align		4
.L_912:
        /*0008*/ 	.byte	0x01, 0x35
	.zero		2


	//----- nvinfo : EIATTR_PARAM_CBANK
	.align		4
        /*000c*/ 	.byte	0x04, 0x0a
        /*000e*/ 	.short	(.L_914 - .L_913)
	.align		4
.L_913:
        /*0010*/ 	.word	index@(.nv.constant0._ZN5flash44flash_bwd_dq_dk_dv_loop_seqk_parallel_kernelI23Flash_bwd_kernel_traitsILi256ELi64ELi64ELi8ELi4ELi2ELi2ELb0ELb0EN7cutlass6half_tE19Flash_kernel_traitsILi256ELi64ELi64ELi8ES3_EELb1ELb0ELb0ELb1ELb0ELb0ELb0EEEvNS_16Flash_bwd_paramsE)
        /*0014*/ 	.short	0x0160
        /*0016*/ 	.short	0x0280


	//----- nvinfo : EIATTR_CBANK_PARAM_SIZE
	.align		4
.L_914:
        /*0018*/ 	.byte	0x03, 0x19
        /*001a*/ 	.short	0x0280


	//----- nvinfo : EIATTR_KPARAM_INFO
	.align		4
        /*001c*/ 	.byte	0x04, 0x17
        /*001e*/ 	.short	(.L_916 - .L_915)
.L_915:
        /*0020*/ 	.word	0x00000000
        /*0024*/ 	.short	0x0000
        /*0026*/ 	.short	0x0000
        /*0028*/ 	.byte	0x00, 0xf0, 0x01, 0x0a


	//----- nvinfo : EIATTR_MAXREG_COUNT
	.align		4
.L_916:
        /*002c*/ 	.byte	0x03, 0x1b
        /*002e*/ 	.short	0x00ff


	//----- nvinfo : EIATTR_NUM_BARRIERS
	.align		4
        /*0030*/ 	.byte	0x02, 0x4c
        /*0032*/ 	.byte	0x01
	.zero		1


	//----- nvinfo : EIATTR_ANNOTATIONS
	.align		4
        /*0034*/ 	.byte	0x04, 0x55
        /*0036*/ 	.short	(.L_918 - .L_917)


	//   ....[0]....
.L_917:
        /* <DEDUP_REMOVED lines=29> */


	//----- nvinfo : EIATTR_MERCURY_ISA_VERSION
	.align		4
.L_918:
        /*01f8*/ 	.byte	0x03, 0x5f
        /*01fa*/ 	.short	0x0000


	//----- nvinfo : EIATTR_EXIT_INSTR_OFFSETS
	.align		4
        /*01fc*/ 	.byte	0x04, 0x1c
        /*01fe*/ 	.short	(.L_920 - .L_919)


	//   ....[0]....
.L_919:
        /*0200*/ 	.word	0x000000a0


	//   ....[1]....
        /*0204*/ 	.word	0x0000c410


	//----- nvinfo : EIATTR_CTAIDZ_USED
	.align		4
.L_920:
        /*0208*/ 	.byte	0x01, 0x04
	.zero		2


	//----- nvinfo : EIATTR_CRS_STACK_SIZE
	.align		4
        /*020c*/ 	.byte	0x04, 0x1e
        /*020e*/ 	.short	(.L_922 - .L_921)
.L_921:
        /*0210*/ 	.word	0x00000000
.L_922:


//--------------------- .nv.info._ZN5flash44flash_bwd_dq_dk_dv_loop_seqk_parallel_kernelI23Flash_bwd_kernel_traitsILi256ELi64ELi64ELi8ELi4ELi2ELi2ELb0ELb0EN7cutlass6half_tE19Flash_kernel_traitsILi256ELi64ELi64ELi8ES3_EELb0ELb0ELb0ELb1ELb0ELb0ELb1EEEvNS_16Flash_bwd_paramsE --------------------------
	.section	.nv.info._ZN5flash44flash_bwd_dq_dk_dv_loop_seqk_parallel_kernelI23Flash_bwd_kernel_traitsILi256ELi64ELi64ELi8ELi4ELi2ELi2ELb0ELb0EN7cutlass6half_tE19Flash_kernel_traitsILi256ELi64ELi64ELi8ES3_EELb0ELb0ELb0ELb1ELb0ELb0ELb1EEEvNS_16Flash_bwd_paramsE,"",@"SHT_CUDA_INFO"
	.sectionflags	@""
	.align	4


	//----- nvinfo : EIATTR_CUDA_API_VERSION
	.align		4
        /*0000*/ 	.byte	0x04, 0x37
        /*0002*/ 	.short	(.L_924 - .L_923)
.L_923:
        /*0004*/ 	.word	0x00000082


	//----- nvinfo : EIATTR_SW2861232_WAR
	.align		4
.L_924:
        /*0008*/ 	.byte	0x01, 0x35
	.zero		2


	//----- nvinfo : EIATTR_PARAM_CBANK
	.align		4
        /*000c*/ 	.byte	0x04, 0x0a
        /*000e*/ 	.short	(.L_926 - .L_925)
	.align		4
.L_925:
        /*0010*/ 	.word	index@(.nv.constant0._ZN5flash44flash_bwd_dq_dk_dv_loop_seqk_parallel_kernelI23Flash_bwd_kernel_traitsILi256ELi64ELi64ELi8ELi4ELi2ELi2ELb0ELb0EN7cutlass6half_tE19Flash_kernel_traitsILi256ELi64ELi64ELi8ES3_EELb0ELb0ELb0ELb1ELb0ELb0ELb1EEEvNS_16Flash_bwd_paramsE)
        /*0014*/ 	.short	0x0160
        /*0016*/ 	.short	0x0280


	//----- nvinfo : EIATTR_CBANK_PARAM_SIZE
	.align		4
.L_926:
        /*0018*/ 	.byte	0x03, 0x19
        /*001a*/ 	.short	0x0280


	//----- nvinfo : EIATTR_KPARAM_INFO
	.align		4
        /*001c*/ 	.byte	0x04, 0x17
        /*001e*/ 	.short	(.L_928 - .L_927)
.L_927:
        /*0020*/ 	.word	0x00000000
        /*0024*/ 	.short	0x0000
        /*0026*/ 	.short	0x0000
        /*0028*/ 	.byte	0x00, 0xf0, 0x01, 0x0a


	//----- nvinfo : EIATTR_MAXREG_COUNT
	.align		4
.L_928:
        /*002c*/ 	.byte	0x03, 0x1b
        /*002e*/ 	.short	0x00ff


	//----- nvinfo : EIATTR_NUM_BARRIERS
	.align		4
        /*0030*/ 	.byte	0x02, 0x4c
        /*0032*/ 	.byte	0x01
	.zero		1


	//----- nvinfo : EIATTR_ANNOTATIONS
	.align		4
        /*0034*/ 	.byte	0x04, 0x55
        /*0036*/ 	.short	(.L_930 - .L_929)


	//   ....[0]....
.L_929:
        /* <DEDUP_REMOVED lines=26> */


	//----- nvinfo : EIATTR_MERCURY_ISA_VERSION
	.align		4
.L_930:
        /*01c8*/ 	.byte	0x03, 0x5f
        /*01ca*/ 	.short	0x0000


	//----- nvinfo : EIATTR_EXIT_INSTR_OFFSETS
	.align		4
        /*01cc*/ 	.byte	0x04, 0x1c
        /*01ce*/ 	.short	(.L_932 - .L_931)


	//   ....[0]....
.L_931:
        /*01d0*/ 	.word	0x000000a0


	//   ....[1]....
        /*01d4*/ 	.word	0x0000bb40


	//----- nvinfo : EIATTR_CTAIDZ_USED
	.align		4
.L_932:
        /*01d8*/ 	.byte	0x01, 0x04
	.zero		2


	//----- nvinfo : EIATTR_CRS_STACK_SIZE
	.align		4
        /*01dc*/ 	.byte	0x04, 0x1e
        /*01de*/ 	.short	(.L_934 - .L_933)
.L_933:
        /*01e0*/ 	.word	0x00000000
.L_934:


//--------------------- .nv.info._ZN5flash44flash_bwd_dq_dk_dv_loop_seqk_parallel_kernelI23Flash_bwd_kernel_traitsILi256ELi64ELi64ELi8ELi4ELi2ELi2ELb0ELb0EN7cutlass6half_tE19Flash_kernel_traitsILi256ELi64ELi64ELi8ES3_EELb1ELb0ELb1ELb0ELb0ELb1ELb0EEEvNS_16Flash_bwd_paramsE --------------------------
	.section	.nv.info._ZN5flash44flash_bwd_dq_dk_dv_loop_seqk_parallel_kernelI23Flash_bwd_kernel_traitsILi256ELi64ELi64ELi8ELi4ELi2ELi2ELb0ELb0EN7cutlass6half_tE19Flash_kernel_traitsILi256ELi64ELi64ELi8ES3_EELb1ELb0ELb1ELb0ELb0ELb1ELb0EEEvNS_16Flash_bwd_paramsE,"",@"SHT_CUDA_INFO"
	.sectionflags	@""
	.align	4


	//----- nvinfo : EIATTR_CUDA_API_VERSION
	.align		4
        /*0000*/ 	.byte	0x04, 0x37
        /*0002*/ 	.short	(.L_936 - .L_935)
.L_935:
        /*0004*/ 	.word	0x00000082


	//----- nvinfo : EIATTR_SW2861232_WAR
	.align		4
.L_936:
        /*0008*/ 	.byte	0x01, 0x35
	.zero		2


	//----- nvinfo : EIATTR_PARAM_CBANK
	.align		4
        /*000c*/ 	.byte	0x04, 0x0a
        /*000e*/ 	.short	(.L_938 - .L_937)
	.align		4
.L_937:
        /*0010*/ 	.word	index@(.nv.constant0._ZN5flash44flash_bwd_dq_dk_dv_loop_seqk_parallel_kernelI23Flash_bwd_kernel_traitsILi256ELi64ELi64ELi8ELi4ELi2ELi2ELb0ELb0EN7cutlass6half_tE19Flash_kernel_traitsILi256ELi64ELi64ELi8ES3_EELb1ELb0ELb1ELb0ELb0ELb1ELb0EEEvNS_16Flash_bwd_paramsE)
        /*0014*/ 	.short	0x0160
        /*0016*/ 	.short	0x0280


	//----- nvinfo : EIATTR_CBANK_PARAM_SIZE
	.align		4
.L_938:
        /*0018*/ 	.byte	0x03, 0x19
        /*001a*/ 	.short	0x0280


	//----- nvinfo : EIATTR_KPARAM_INFO
	.align		4
        /*001c*/ 	.byte	0x04, 0x17
        /*001e*/ 	.short	(.L_940 - .L_939)
.L_939:
        /*0020*/ 	.word	0x00000000
        /*0024*/ 	.short	0x0000
        /*0026*/ 	.short	0x0000
        /*0028*/ 	.byte	0x00, 0xf0, 0x01, 0x0a


	//----- nvinfo : EIATTR_MAXREG_COUNT
	.align		4
.L_940:
        /*002c*/ 	.byte	0x03, 0x1b
        /*002e*/ 	.short	0x00ff


	//----- nvinfo : EIATTR_NUM_BARRIERS
	.align		4
        /*0030*/ 	.byte	0x02, 0x4c
        /*0032*/ 	.byte	0x01
	.zero		1


	//----- nvinfo : EIATTR_ANNOTATIONS
	.align		4
        /*0034*/ 	.byte	0x04, 0x55
        /*0036*/ 	.short	(.L_942 - .L_941)


	//   ....[0]....
.L_941:
        /*0038*/ 	.word	0x00000001
        /*003c*/ 	.byte	0xc0, 0x06, 0x00, 0x00, 0x01, 0x00, 0x00, 0x00, 0xf0, 0x2b, 0x00, 0x00


	//----- nvinfo : EIATTR_MERCURY_ISA_VERSION
	.align		4
.L_942:
        /*0048*/ 	.byte	0x03, 0x5f
        /*004a*/ 	.short	0x0000


	//----- nvinfo : EIATTR_EXIT_INSTR_OFFSETS
	.align		4
        /*004c*/ 	.byte	0x04, 0x1c
        /*004e*/ 	.short	(.L_944 - .L_943)


	//   ....[0]....
.L_943:
        /*0050*/ 	.word	0x000000a0


	//   ....[1]....
        /*0054*/ 	.word	0x00009940


	//----- nvinfo : EIATTR_CTAIDZ_USED
	.align		4
.L_944:
        /*0058*/ 	.byte	0x01, 0x04
	.zero		2


	//----- nvinfo : EIATTR_CRS_STACK_SIZE
	.align		4
        /*005c*/ 	.byte	0x04, 0x1e
        /*005e*/ 	.short	(.L_946 - .L_945)
.L_945:
        /*0060*/ 	.word	0x00000000
.L_946:


//--------------------- .nv.info._ZN5flash44flash_bwd_dq_dk_dv_loop_seqk_parallel_kernelI23Flash_bwd_kernel_traitsILi256ELi64ELi64ELi8ELi4ELi2ELi2ELb0ELb0EN7cutlass6half_tE19Flash_kernel_traitsILi256ELi64ELi64ELi8ES3_EELb0ELb0ELb1ELb0ELb0ELb1ELb1EEEvNS_16Flash_bwd_paramsE --------------------------
	.section	.nv.info._ZN5flash44flash_bwd_dq_dk_dv_loop_seqk_parallel_kernelI23Flash_bwd_kernel_traitsILi256ELi64ELi64ELi8ELi4ELi2ELi2ELb0ELb0EN7cutlass6half_tE19Flash_kernel_traitsILi256ELi64ELi64ELi8ES3_EELb0ELb0ELb1ELb0ELb0ELb1ELb1EEEvNS_16Flash_bwd_paramsE,"",@"SHT_CUDA_INFO"
	.sectionflags	@""
	.align	4


	//----- nvinfo : EIATTR_CUDA_API_VERSION
	.align		4
        /*0000*/ 	.byte	0x04, 0x37
        /*0002*/ 	.short	(.L_948 - .L_947)
.L_947:
        /*0004*/ 	.word	0x00000082


	//----- nvinfo : EIATTR_SW2861232_WAR
	.align		4
.L_948:
        /*0008*/ 	.byte	0x01, 0x35
	.zero		2


	//----- nvinfo : EIATTR_PARAM_CBANK
	.align		4
        /*000c*/ 	.byte	0x04, 0x0a
        /*000e*/ 	.short	(.L_950 - .L_949)
	.align		4
.L_949:
        /*0010*/ 	.word	index@(.nv.constant0._ZN5flash44flash_bwd_dq_dk_dv_loop_seqk_parallel_kernelI23Flash_bwd_kernel_traitsILi256ELi64ELi64ELi8ELi4ELi2ELi2ELb0ELb0EN7cutlass6half_tE19Flash_kernel_traitsILi256ELi64ELi64ELi8ES3_EELb0ELb0ELb1ELb0ELb0ELb1ELb1EEEvNS_16Flash_bwd_paramsE)
        /*0014*/ 	.short	0x0160
        /*0016*/ 	.short	0x0280


	//----- nvinfo : EIATTR_CBANK_PARAM_SIZE
	.align		4
.L_950:
        /*0018*/ 	.byte	0x03, 0x19
        /*001a*/ 	.short	0x0280


	//----- nvinfo : EIATTR_KPARAM_INFO
	.align		4
        /*001c*/ 	.byte	0x04, 0x17
        /*001e*/ 	.short	(.L_952 - .L_951)
.L_951:
        /*0020*/ 	.word	0x00000000
        /*0024*/ 	.short	0x0000
        /*0026*/ 	.short	0x0000
        /*0028*/ 	.byte	0x00, 0xf0, 0x01, 0x0a


	//----- nvinfo : EIATTR_MAXREG_COUNT
	.align		4
.L_952:
        /*002c*/ 	.byte	0x03, 0x1b
        /*002e*/ 	.short	0x00ff


	//----- nvinfo : EIATTR_NUM_BARRIERS
	.align		4
        /*0030*/ 	.byte	0x02, 0x4c
        /*0032*/ 	.byte	0x01
	.zero		1


	//----- nvinfo : EIATTR_ANNOTATIONS
	.align		4
        /*0034*/ 	.byte	0x04, 0x55
        /*0036*/ 	.short	(.L_954 - .L_953)


	//   ....[0]....
.L_953:
        /*0038*/ 	.word	0x00000001
        /*003c*/ 	.byte	0xa0, 0x05, 0x00, 0x00, 0x01, 0x00, 0x00, 0x00, 0x60, 0x07, 0x00, 0x00, 0x01, 0x00, 0x00, 0x00
        /*004c*/ 	.byte	0x50, 0x08, 0x00, 0x00, 0x01, 0x00, 0x00, 0x00, 0x60, 0x18, 0x00, 0x00, 0x01, 0x00, 0x00, 0x00
        /*005c*/ 	.byte	0x70, 0x18, 0x00, 0x00, 0x01, 0x00, 0x00, 0x00, 0x80, 0x1b, 0x00, 0x00, 0x01, 0x00, 0x00, 0x00
        /*006c*/ 	.byte	0xa0, 0x25, 0x00, 0x00, 0x01, 0x00, 0x00, 0x00, 0x50, 0x2c, 0x00, 0x00, 0x01, 0x00, 0x00, 0x00
        /*007c*/ 	.byte	0x10, 0x8a, 0x00, 0x00


	//----- nvinfo : EIATTR_MERCURY_ISA_VERSION
	.align		4
.L_954:
        /*0080*/ 	.byte	0x03, 0x5f
        /*0082*/ 	.short	0x0000


	//----- nvinfo : EIATTR_EXIT_INSTR_OFFSETS
	.align		4
        /*0084*/ 	.byte	0x04, 0x1c
        /*0086*/ 	.short	(.L_956 - .L_955)


	//   ....[0]....
.L_955:
        /*0088*/ 	.word	0x000000a0


	//   ....[1]....
        /*008c*/ 	.word	0x00009210


	//----- nvinfo : EIATTR_CTAIDZ_USED
	.align		4
.L_956:
        /*0090*/ 	.byte	0x01, 0x04
	.zero		2


	//----- nvinfo : EIATTR_CRS_STACK_SIZE
	.align		4
        /*0094*/ 	.byte	0x04, 0x1e
        /*0096*/ 	.short	(.L_958 - .L_957)
.L_957:
        /*0098*/ 	.word	0x00000000
.L_958:


//--------------------- .nv.info._ZN5flash44flash_bwd_dq_dk_dv_loop_seqk_parallel_kernelI23Flash_bwd_kernel_traitsILi256ELi64ELi64ELi8ELi4ELi2ELi2ELb0ELb0EN7cutlass6half_tE19Flash_kernel_traitsILi256ELi64ELi64ELi8ES3_EELb1ELb0ELb1ELb1ELb0ELb0ELb0EEEvNS_16Flash_bwd_paramsE --------------------------
	.section	.nv.info._ZN5flash44flash_bwd_dq_dk_dv_loop_seqk_parallel_kernelI23Flash_bwd_kernel_traitsILi256ELi64ELi64ELi8ELi4ELi2ELi2ELb0ELb0EN7cutlass6half_tE19Flash_kernel_traitsILi256ELi64ELi64ELi8ES3_EELb1ELb0ELb1ELb1ELb0ELb0ELb0EEEvNS_16Flash_bwd_paramsE,"",@"SHT_CUDA_INFO"
	.sectionflags	@""
	.align	4


	//----- nvinfo : EIATTR_CUDA_API_VERSION
	.align		4
        /*0000*/ 	.byte	0x04, 0x37
        /*0002*/ 	.short	(.L_960 - .L_959)
.L_959:
        /*0004*/ 	.word	0x00000082


	//----- nvinfo : EIATTR_SW2861232_WAR
	.align		4
.L_960:
        /*0008*/ 	.byte	0x01, 0x35
	.zero		2


	//----- nvinfo : EIATTR_PARAM_CBANK
	.align		4
        /*000c*/ 	.byte	0x04, 0x0a
        /*000e*/ 	.short	(.L_962 - .L_961)
	.align		4
.L_961:
        /*0010*/ 	.word	index@(.nv.constant0._ZN5flash44flash_bwd_dq_dk_dv_loop_seqk_parallel_kernelI23Flash_bwd_kernel_traitsILi256ELi64ELi64ELi8ELi4ELi2ELi2ELb0ELb0EN7cutlass6half_tE19Flash_kernel_traitsILi256ELi64ELi64ELi8ES3_EELb1ELb0ELb1ELb1ELb0ELb0ELb0EEEvNS_16Flash_bwd_paramsE)
        /*0014*/ 	.short	0x0160
        /*0016*/ 	.short	0x0280


	//----- nvinfo : EIATTR_CBANK_PARAM_SIZE
	.align		4
.L_962:
        /*0018*/ 	.byte	0x03, 0x19
        /*001a*/ 	.short	0x0280


	//----- nvinfo : EIATTR_KPARAM_INFO
	.align		4
        /*001c*/ 	.byte	0x04, 0x17
        /*001e*/ 	.short	(.L_964 - .L_963)
.L_963:
        /*0020*/ 	.word	0x00000000
        /*0024*/ 	.short	0x0000
        /*0026*/ 	.short	0x0000
        /*0028*/ 	.byte	0x00, 0xf0, 0x01, 0x0a


	//----- nvinfo : EIATTR_MAXREG_COUNT
	.align		4
.L_964:
        /*002c*/ 	.byte	0x03, 0x1b
        /*002e*/ 	.short	0x00ff


	//----- nvinfo : EIATTR_NUM_BARRIERS
	.align		4
        /*0030*/ 	.byte	0x02, 0x4c
        /*0032*/ 	.byte	0x01
	.zero		1


	//----- nvinfo : EIATTR_ANNOTATIONS
	.align		4
        /*0034*/ 	.byte	0x04, 0x55
        /*0036*/ 	.short	(.L_966 - .L_965)


	//   ....[0]....
.L_965:
        /* <DEDUP_REMOVED lines=16> */


	//----- nvinfo : EIATTR_MERCURY_ISA_VERSION
	.align		4
.L_966:
        /*0120*/ 	.byte	0x03, 0x5f
        /*0122*/ 	.short	0x0000


	//----- nvinfo : EIATTR_EXIT_INSTR_OFFSETS
	.align		4
        /*0124*/ 	.byte	0x04, 0x1c
        /*0126*/ 	.short	(.L_968 - .L_967)


	//   ....[0]....
.L_967:
        /*0128*/ 	.word	0x000000a0


	//   ....[1]....
        /*012c*/ 	.word	0x0000bcd0


	//----- nvinfo : EIATTR_CTAIDZ_USED
	.align		4
.L_968:
        /*0130*/ 	.byte	0x01, 0x04
	.zero		2


	//----- nvinfo : EIATTR_CRS_STACK_SIZE
	.align		4
        /*0134*/ 	.byte	0x04, 0x1e
        /*0136*/ 	.short	(.L_970 - .L_969)
.L_969:
        /*0138*/ 	.word	0x00000000
.L_970:


//--------------------- .nv.info._ZN5flash44flash_bwd_dq_dk_dv_loop_seqk_parallel_kernelI23Flash_bwd_kernel_traitsILi256ELi64ELi64ELi8ELi4ELi2ELi2ELb0ELb0EN7cutlass6half_tE19Flash_kernel_traitsILi256ELi64ELi64ELi8ES3_EELb0ELb0ELb1ELb1ELb0ELb0ELb1EEEvNS_16Flash_bwd_paramsE --------------------------
	.section	.nv.info._ZN5flash44flash_bwd_dq_dk_dv_loop_seqk_parallel_kernelI23Flash_bwd_kernel_traitsILi256ELi64ELi64ELi8ELi4ELi2ELi2ELb0ELb0EN7cutlass6half_tE19Flash_kernel_traitsILi256ELi64ELi64ELi8ES3_EELb0ELb0ELb1ELb1ELb0ELb0ELb1EEEvNS_16Flash_bwd_paramsE,"",@"SHT_CUDA_INFO"
	.sectionflags	@""
	.align	4


	//----- nvinfo : EIATTR_CUDA_API_VERSION
	.align		4
        /*0000*/ 	.byte	0x04, 0x37
        /*0002*/ 	.short	(.L_972 - .L_971)
.L_971:
        /*0004*/ 	.word	0x00000082


	//----- nvinfo : EIATTR_SW2861232_WAR
	.align		4
.L_972:
        /*0008*/ 	.byte	0x01, 0x35
	.zero		2


	//----- nvinfo : EIATTR_PARAM_CBANK
	.align		4
        /*000c*/ 	.byte	0x04, 0x0a
        /*000e*/ 	.short	(.L_974 - .L_973)
	.align		4
.L_973:
        /*0010*/ 	.word	index@(.nv.constant0._ZN5flash44flash_bwd_dq_dk_dv_loop_seqk_parallel_kernelI23Flash_bwd_kernel_traitsILi256ELi64ELi64ELi8ELi4ELi2ELi2ELb0ELb0EN7cutlass6half_tE19Flash_kernel_traitsILi256ELi64ELi64ELi8ES3_EELb0ELb0ELb1ELb1ELb0ELb0ELb1EEEvNS_16Flash_bwd_paramsE)
        /*0014*/ 	.short	0x0160
        /*0016*/ 	.short	0x0280


	//----- nvinfo : EIATTR_CBANK_PARAM_SIZE
	.align		4
.L_974:
        /*0018*/ 	.byte	0x03, 0x19
        /*001a*/ 	.short	0x0280


	//----- nvinfo : EIATTR_KPARAM_INFO
	.align		4
        /*001c*/ 	.byte	0x04, 0x17
        /*001e*/ 	.short	(.L_976 - .L_975)
.L_975:
        /*0020*/ 	.word	0x00000000
        /*0024*/ 	.short	0x0000
        /*0026*/ 	.short	0x0000
        /*0028*/ 	.byte	0x00, 0xf0, 0x01, 0x0a


	//----- nvinfo : EIATTR_MAXREG_COUNT
	.align		4
.L_976:
        /*002c*/ 	.byte	0x03, 0x1b
        /*002e*/ 	.short	0x00ff


	//----- nvinfo : EIATTR_NUM_BARRIERS
	.align		4
        /*0030*/ 	.byte	0x02, 0x4c
        /*0032*/ 	.byte	0x01
	.zero		1


	//----- nvinfo : EIATTR_ANNOTATIONS
	.align		4
        /*0034*/ 	.byte	0x04, 0x55
        /*0036*/ 	.short	(.L_978 - .L_977)


	//   ....[0]....
.L_977:
        /*0038*/ 	.word	0x00000001
        /*003c*/ 	.byte	0x00, 0x08, 0x00, 0x00, 0x01, 0x00, 0x00, 0x00, 0x20, 0x09, 0x00, 0x00, 0x01, 0x00, 0x00, 0x00
        /*004c*/ 	.byte	0x40, 0x27, 0x00, 0x00, 0x01, 0x00, 0x00, 0x00, 0xd0, 0x46, 0x00, 0x00, 0x01, 0x00, 0x00, 0x00
        /*005c*/ 	.byte	0x10, 0x4e, 0x00, 0x00, 0x01, 0x00, 0x00, 0x00, 0x90, 0x4e, 0x00, 0x00, 0x01, 0x00, 0x00, 0x00
        /*006c*/ 	.byte	0x60, 0x5e, 0x00, 0x00, 0x01, 0x00, 0x00, 0x00, 0x90, 0xa9, 0x00, 0x00


	//----- nvinfo : EIATTR_MERCURY_ISA_VERSION
	.align		4
.L_978:
        /*0078*/ 	.byte	0x03, 0x5f
        /*007a*/ 	.short	0x0000


	//----- nvinfo : EIATTR_EXIT_INSTR_OFFSETS
	.align		4
        /*007c*/ 	.byte	0x04, 0x1c
        /*007e*/ 	.short	(.L_980 - .L_979)


	//   ....[0]....
.L_979:
        /*0080*/ 	.word	0x000000a0


	//   ....[1]....
        /*0084*/ 	.word	0x0000b310


	//----- nvinfo : EIATTR_CTAIDZ_USED
	.align		4
.L_980:
        /*0088*/ 	.byte	0x01, 0x04
	.zero		2


	//----- nvinfo : EIATTR_CRS_STACK_SIZE
	.align		4
        /*008c*/ 	.byte	0x04, 0x1e
        /*008e*/ 	.short	(.L_982 - .L_981)
.L_981:
        /*0090*/ 	.word	0x00000000
.L_982:


//--------------------- .nv.info._ZN5flash25flash_bwd_dot_do_o_kernelILb0E23Flash_bwd_kernel_traitsILi256ELi64ELi64ELi8ELi4ELi2ELi2ELb0ELb0EN7cutlass6half_tE19Flash_kernel_traitsILi256ELi64ELi64ELi8ES3_EEEEvNS_16Flash_bwd_paramsE --------------------------
	.section	.nv.info._ZN5flash25flash_bwd_dot_do_o_kernelILb0E23Flash_bwd_kernel_traitsILi256ELi64ELi64ELi8ELi4ELi2ELi2ELb0ELb0EN7cutlass6half_tE19Flash_kernel_traitsILi256ELi64ELi64ELi8ES3_EEEEvNS_16Flash_bwd_paramsE,"",@"SHT_CUDA_INFO"
	.sectionflags	@""
	.align	4


	//----- nvinfo : EIATTR_CUDA_API_VERSION
	.align		4
        /*0000*/ 	.byte	0x04, 0x37
        /*0002*/ 	.short	(.L_984 - .L_983)
.L_983:
        /*0004*/ 	.word	0x00000082


	//----- nvinfo : EIATTR_SW2861232_WAR
	.align		4
.L_984:
        /*0008*/ 	.byte	0x01, 0x35
	.zero		2


	//----- nvinfo : EIATTR_PARAM_CBANK
	.align		4
        /*000c*/ 	.byte	0x04, 0x0a
        /*000e*/ 	.short	(.L_986 - .L_985)
	.align		4
.L_985:
        /*0010*/ 	.word	index@(.nv.constant0._ZN5flash25flash_bwd_dot_do_o_kernelILb0E23Flash_bwd_kernel_traitsILi256ELi64ELi64ELi8ELi4ELi2ELi2ELb0ELb0EN7cutlass6half_tE19Flash_kernel_traitsILi256ELi64ELi64ELi8ES3_EEEEvNS_16Flash_bwd_paramsE)
        /*0014*/ 	.short	0x0160
        /*0016*/ 	.short	0x0280


	//----- nvinfo : EIATTR_CBANK_PARAM_SIZE
	.align		4
.L_986:
        /*0018*/ 	.byte	0x03, 0x19
        /*001a*/ 	.short	0x0280


	//----- nvinfo : EIATTR_KPARAM_INFO
	.align		4
        /*001c*/ 	.byte	0x04, 0x17
        /*001e*/ 	.short	(.L_988 - .L_987)
.L_987:
        /*0020*/ 	.word	0x00000000
        /*0024*/ 	.short	0x0000
        /*0026*/ 	.short	0x0000
        /*0028*/ 	.byte	0x00, 0xf0, 0x01, 0x0a


	//----- nvinfo : EIATTR_MAXREG_COUNT
	.align		4
.L_988:
        /*002c*/ 	.byte	0x03, 0x1b
        /*002e*/ 	.short	0x00ff


	//----- nvinfo : EIATTR_MERCURY_ISA_VERSION
	.align		4
        /*0030*/ 	.byte	0x03, 0x5f
        /*0032*/ 	.short	0x0000


	//----- nvinfo : EIATTR_COOP_GROUP_MASK_REGIDS
	.align		4
        /*0034*/ 	.byte	0x04, 0x29
        /*0036*/ 	.short	(.L_990 - .L_989)


	//   ....[0]....
.L_989:
        /*0038*/ 	.word	0xffffffff


	//   ....[1]....
        /*003c*/ 	.word	0xffffffff


	//   ....[2]....
        /*0040*/ 	.word	0xffffffff


	//   ....[3]....
        /*0044*/ 	.word	0xffffffff


	//   ....[4]....
        /*0048*/ 	.word	0xffffffff


	//   ....[5]....
        /*004c*/ 	.word	0xffffffff


	//----- nvinfo : EIATTR_COOP_GROUP_INSTR_OFFSETS
	.align		4
.L_990:
        /*0050*/ 	.byte	0x04, 0x28
        /*0052*/ 	.short	(.L_992 - .L_991)


	//   ....[0]....
.L_991:
        /*0054*/ 	.word	0x00001a80


	//   ....[1]....
        /*0058*/ 	.word	0x00001af0


	//   ....[2]....
        /*005c*/ 	.word	0x00001b10


	//   ....[3]....
        /*0060*/ 	.word	0x00001b30


	//   ....[4]....
        /*0064*/ 	.word	0x00001b60


	//   ....[5]....
        /*0068*/ 	.word	0x00001b90


	//----- nvinfo : EIATTR_EXIT_INSTR_OFFSETS
	.align		4
.L_992:
        /*006c*/ 	.byte	0x04, 0x1c
        /*006e*/ 	.short	(.L_994 - .L_993)


	//   ....[0]....
.L_993:
        /*0070*/ 	.word	0x000000f0


	//   ....[1]....
        /*0074*/ 	.word	0x00001be0


	//   ....[2]....
        /*0078*/ 	.word	0x00001c10


	//----- nvinfo : EIATTR_CTAIDZ_USED
	.align		4
.L_994:
        /*007c*/ 	.byte	0x01, 0x04
	.zero		2


	//----- nvinfo : EIATTR_CRS_STACK_SIZE
	.align		4
        /*0080*/ 	.byte	0x04, 0x1e
        /*0082*/ 	.short	(.L_996 - .L_995)
.L_995:
        /*0084*/ 	.word	0x00000000
.L_996:


//--------------------- .nv.info._ZN5flash25flash_bwd_dot_do_o_kernelILb1E23Flash_bwd_kernel_traitsILi256ELi64ELi64ELi8ELi4ELi2ELi2ELb0ELb0EN7cutlass6half_tE19Flash_kernel_traitsILi256ELi64ELi64ELi8ES3_EEEEvNS_16Flash_bwd_paramsE --------------------------
	.section	.nv.info._ZN5flash25flash_bwd_dot_do_o_kernelILb1E23Flash_bwd_kernel_traitsILi256ELi64ELi64ELi8ELi4ELi2ELi2ELb0ELb0EN7cutlass6half_tE19Flash_kernel_traitsILi256ELi64ELi64ELi8ES3_EEEEvNS_16Flash_bwd_paramsE,"",@"SHT_CUDA_INFO"
	.sectionflags	@""
	.align	4


	//----- nvinfo : EIATTR_CUDA_API_VERSION
	.align		4
        /*0000*/ 	.byte	0x04, 0x37
        /*0002*/ 	.short	(.L_998 - .L_997)
.L_997:
        /*0004*/ 	.word	0x00000082


	//----- nvinfo : EIATTR_SW2861232_WAR
	.align		4
.L_998:
        /*0008*/ 	.byte	0x01, 0x35
	.zero		2


	//----- nvinfo : EIATTR_PARAM_CBANK
	.align		4
        /*000c*/ 	.byte	0x04, 0x0a
        /*000e*/ 	.short	(.L_1000 - .L_999)
	.align		4
.L_999:
        /*0010*/ 	.word	index@(.nv.constant0._ZN5flash25flash_bwd_dot_do_o_kernelILb1E23Flash_bwd_kernel_traitsILi256ELi64ELi64ELi8ELi4ELi2ELi2ELb0ELb0EN7cutlass6half_tE19Flash_kernel_traitsILi256ELi64ELi64ELi8ES3_EEEEvNS_16Flash_bwd_paramsE)
        /*0014*/ 	.short	0x0160
        /*0016*/ 	.short	0x0280


	//----- nvinfo : EIATTR_CBANK_PARAM_SIZE
	.align		4
.L_1000:
        /*0018*/ 	.byte	0x03, 0x19
        /*001a*/ 	.short	0x0280


	//----- nvinfo : EIATTR_KPARAM_INFO
	.align		4
        /*001c*/ 	.byte	0x04, 0x17
        /*001e*/ 	.short	(.L_1002 - .L_1001)
.L_1001:
        /*0020*/ 	.word	0x00000000
        /*0024*/ 	.short	0x0000
        /*0026*/ 	.short	0x0000
        /*0028*/ 	.byte	0x00, 0xf0, 0x01, 0x0a


	//----- nvinfo : EIATTR_MAXREG_COUNT
	.align		4
.L_1002:
        /*002c*/ 	.byte	0x03, 0x1b
        /*002e*/ 	.short	0x00ff


	//----- nvinfo : EIATTR_MERCURY_ISA_VERSION
	.align		4
        /*0030*/ 	.byte	0x03, 0x5f
        /*0032*/ 	.short	0x0000


	//----- nvinfo : EIATTR_COOP_GROUP_MASK_REGIDS
	.align		4
        /*0034*/ 	.byte	0x04, 0x29
        /*0036*/ 	.short	(.L_1004 - .L_1003)


	//   ....[0]....
.L_1003:
        /*0038*/ 	.word	0xffffffff


	//   ....[1]....
        /*003c*/ 	.word	0xffffffff


	//   ....[2]....
        /*0040*/ 	.word	0xffffffff


	//   ....[3]....
        /*0044*/ 	.word	0xffffffff


	//   ....[4]....
        /*0048*/ 	.word	0xffffffff


	//   ....[5]....
        /*004c*/ 	.word	0xffffffff


	//----- nvinfo : EIATTR_COOP_GROUP_INSTR_OFFSETS
	.align		4
.L_1004:
        /*0050*/ 	.byte	0x04, 0x28
        /*0052*/ 	.short	(.L_1006 - .L_1005)


	//   ....[0]....
.L_1005:
        /*0054*/ 	.word	0x00001d30


	//   ....[1]....
        /*0058*/ 	.word	0x00001d50


	//   ....[2]....
        /*005c*/ 	.word	0x00001db0


	//   ....[3]....
        /*0060*/ 	.word	0x00001dc0


	//   ....[4]....
        /*0064*/ 	.word	0x00001e10


	//   ....[5]....
        /*0068*/ 	.word	0x00001e30


	//----- nvinfo : EIATTR_EXIT_INSTR_OFFSETS
	.align		4
.L_1006:
        /*006c*/ 	.byte	0x04, 0x1c
        /*006e*/ 	.short	(.L_1008 - .L_1007)


	//   ....[0]....
.L_1007:
        /*0070*/ 	.word	0x000000f0


	//   ....[1]....
        /*0074*/ 	.word	0x00001fe0


	//----- nvinfo : EIATTR_CTAIDZ_USED
	.align		4
.L_1008:
        /*0078*/ 	.byte	0x01, 0x04
	.zero		2


	//----- nvinfo : EIATTR_CRS_STACK_SIZE
	.align		4
        /*007c*/ 	.byte	0x04, 0x1e
        /*007e*/ 	.short	(.L_1010 - .L_1009)
.L_1009:
        /*0080*/ 	.word	0x00000000
.L_1010:


//--------------------- .nv.callgraph             --------------------------
	.section	.nv.callgraph,"",@"SHT_CUDA_CALLGRAPH"
	.align	4
	.sectionentsize	8
	.align		4
        /*0000*/ 	.word	0x00000000
	.align		4
        /*0004*/ 	.word	0xffffffff
	.align		4
        /*0008*/ 	.word	0x00000000
	.align		4
        /*000c*/ 	.word	0xfffffffe
	.align		4
        /*0010*/ 	.word	0x00000000
	.align		4
        /*0014*/ 	.word	0xfffffffd
	.align		4
        /*0018*/ 	.word	0x00000000
	.align		4
        /*001c*/ 	.word	0xfffffffc


//--------------------- .nv.rel.action            --------------------------
	.section	.nv.rel.action,"",@"SHT_CUDA_RELOCINFO"
	.align	8
	.sectionentsize	8
        /*0000*/ 	.byte	0x73, 0x00, 0x00, 0x00, 0x00, 0x00, 0x00, 0x00, 0x00, 0x00, 0x00, 0x11, 0x25, 0x00, 0x05, 0x36


//--------------------- .nv.constant4             --------------------------
	.section	.nv.constant4,"a",@progbits
	.align	8
	.align		8
.nv.constant4:
        /*0000*/ 	.dword	_ZN66_INTERNAL_c896cc1e_30_flash_bwd_hdim256_fp16_sm80_cu_93b96ec2_33134cuda3std3__45__cpo5beginE
	.align		8
        /*0008*/ 	.dword	_ZN66_INTERNAL_c896cc1e_30_flash_bwd_hdim256_fp16_sm80_cu_93b96ec2_33134cuda3std3__45__cpo3endE
	.align		8
        /*0010*/ 	.dword	_ZN66_INTERNAL_c896cc1e_30_flash_bwd_hdim256_fp16_sm80_cu_93b96ec2_33134cuda3std3__45__cpo6cbeginE
	.align		8
        /*0018*/ 	.dword	_ZN66_INTERNAL_c896cc1e_30_flash_bwd_hdim256_fp16_sm80_cu_93b96ec2_33134cuda3std3__45__cpo4cendE
	.align		8
        /*0020*/ 	.dword	_ZN66_INTERNAL_c896cc1e_30_flash_bwd_hdim256_fp16_sm80_cu_93b96ec2_33134cuda3std3__468_GLOBAL__N__c896cc1e_30_flash_bwd_hdim256_fp16_sm80_cu_93b96ec2_33136ignoreE
	.align		8
        /*0028*/ 	.dword	_ZN66_INTERNAL_c896cc1e_30_flash_bwd_hdim256_fp16_sm80_cu_93b96ec2_33134cuda3std3__419piecewise_constructE
	.align		8
        /*0030*/ 	.dword	_ZN66_INTERNAL_c896cc1e_30_flash_bwd_hdim256_fp16_sm80_cu_93b96ec2_33134cuda3std3__48in_placeE
	.align		8
        /*0038*/ 	.dword	_ZN66_INTERNAL_c896cc1e_30_flash_bwd_hdim256_fp16_sm80_cu_93b96ec2_33134cuda3std6ranges3__45__cpo4swapE
	.align		8
        /*0040*/ 	.dword	_ZN66_INTERNAL_c896cc1e_30_flash_bwd_hdim256_fp16_sm80_cu_93b96ec2_33134cuda3std6ranges3__45__cpo9iter_moveE
	.align		8
        /*0048*/ 	.dword	_ZN66_INTERNAL_c896cc1e_30_flash_bwd_hdim256_fp16_sm80_cu_93b96ec2_33134cute7productE
	.align		8
        /*0050*/ 	.dword	_ZN66_INTERNAL_c896cc1e_30_flash_bwd_hdim256_fp16_sm80_cu_93b96ec2_33134cute1_E


//--------------------- .nv.constant0._ZN5flash27flash_bwd_convert_dq_kernelI23Flash_bwd_kernel_traitsILi256ELi64ELi32ELi8ELi4ELi1ELi2ELb1ELb1EN7cutlass6half_tE19Flash_kernel_traitsILi256ELi64ELi32ELi8ES3_EEEEvNS_16Flash_bwd_paramsEi --------------------------
	.section	.nv.constant0._ZN5flash27flash_bwd_convert_dq_kernelI23Flash_bwd_kernel_traitsILi256ELi64ELi32ELi8ELi4ELi1ELi2ELb1ELb1EN7cutlass6half_tE19Flash_kernel_traitsILi256ELi64ELi32ELi8ES3_EEEEvNS_16Flash_bwd_paramsEi,"a",@progbits
	.sectionflags	@""
	.align	4
.nv.constant0._ZN5flash27flash_bwd_convert_dq_kernelI23Flash_bwd_kernel_traitsILi256ELi64ELi32ELi8ELi4ELi1ELi2ELb1ELb1EN7cutlass6half_tE19Flash_kernel_traitsILi256ELi64ELi32ELi8ES3_EEEEvNS_16Flash_bwd_paramsEi:
	.zero		996


//--------------------- .nv.constant0._ZN5flash44flash_bwd_dq_dk_dv_loop_seqk_parallel_kernelI23Flash_bwd_kernel_traitsILi256ELi64ELi32ELi8ELi4ELi1ELi2ELb1ELb1EN7cutlass6half_tE19Flash_kernel_traitsILi256ELi64ELi32ELi8ES3_EELb0ELb0ELb0ELb0ELb0ELb0ELb0EEEvNS_16Flash_bwd_paramsE --------------------------
	.section	.nv.constant0._ZN5flash44flash_bwd_dq_dk_dv_loop_seqk_parallel_kernelI23Flash_bwd_kernel_traitsILi256ELi64ELi32ELi8ELi4ELi1ELi2ELb1ELb1EN7cutlass6half_tE19Flash_kernel_traitsILi256ELi64ELi32ELi8ES3_EELb0ELb0ELb0ELb0ELb0ELb0ELb0EEEvNS_16Flash_bwd_paramsE,"a",@progbits
	.sectionflags	@""
	.align	4
.nv.constant0._ZN5flash44flash_bwd_dq_dk_dv_loop_seqk_parallel_kernelI23Flash_bwd_kernel_traitsILi256ELi64ELi32ELi8ELi4ELi1ELi2ELb1ELb1EN7cutlass6half_tE19Flash_kernel_traitsILi256ELi64ELi32ELi8ES3_EELb0ELb0ELb0ELb0ELb0ELb0ELb0EEEvNS_16Flash_bwd_paramsE:
	.zero		992


//--------------------- .nv.constant0._ZN5flash44flash_bwd_dq_dk_dv_loop_seqk_parallel_kernelI23Flash_bwd_kernel_traitsILi256ELi64ELi32ELi8ELi4ELi1ELi2ELb1ELb1EN7cutlass6half_tE19Flash_kernel_traitsILi256ELi64ELi32ELi8ES3_EELb0ELb0ELb0ELb0ELb0ELb0ELb1EEEvNS_16Flash_bwd_paramsE --------------------------
	.section	.nv.constant0._ZN5flash44flash_bwd_dq_dk_dv_loop_seqk_parallel_kernelI23Flash_bwd_kernel_traitsILi256ELi64ELi32ELi8ELi4ELi1ELi2ELb1ELb1EN7cutlass6half_tE19Flash_kernel_traitsILi256ELi64ELi32ELi8ES3_EELb0ELb0ELb0ELb0ELb0ELb0ELb1EEEvNS_16Flash_bwd_paramsE,"a",@progbits
	.sectionflags	@""
	.align	4
.nv.constant0._ZN5flash44flash_bwd_dq_dk_dv_loop_seqk_parallel_kernelI23Flash_bwd_kernel_traitsILi256ELi64ELi32ELi8ELi4ELi1ELi2ELb1ELb1EN7cutlass6half_tE19Flash_kernel_traitsILi256ELi64ELi32ELi8ES3_EELb0ELb0ELb0ELb0ELb0ELb0ELb1EEEvNS_16Flash_bwd_paramsE:
	.zero		992


//--------------------- .nv.constant0._ZN5flash44flash_bwd_dq_dk_dv_loop_seqk_parallel_kernelI23Flash_bwd_kernel_traitsILi256ELi64ELi32ELi8ELi4ELi1ELi2ELb1ELb1EN7cutlass6half_tE19Flash_kernel_traitsILi256ELi64ELi32ELi8ES3_EELb0ELb0ELb1ELb0ELb0ELb0ELb0EEEvNS_16Flash_bwd_paramsE --------------------------
	.section	.nv.constant0._ZN5flash44flash_bwd_dq_dk_dv_loop_seqk_parallel_kernelI23Flash_bwd_kernel_traitsILi256ELi64ELi32ELi8ELi4ELi1ELi2ELb1ELb1EN7cutlass6half_tE19Flash_kernel_traitsILi256ELi64ELi32ELi8ES3_EELb0ELb0ELb1ELb0ELb0ELb0ELb0EEEvNS_16Flash_bwd_paramsE,"a",@progbits
	.sectionflags	@""
	.align	4
.nv.constant0._ZN5flash44flash_bwd_dq_dk_dv_loop_seqk_parallel_kernelI23Flash_bwd_kernel_traitsILi256ELi64ELi32ELi8ELi4ELi1ELi2ELb1ELb1EN7cutlass6half_tE19Flash_kernel_traitsILi256ELi64ELi32ELi8ES3_EELb0ELb0ELb1ELb0ELb0ELb0ELb0EEEvNS_16Flash_bwd_paramsE:
	.zero		992


//--------------------- .nv.constant0._ZN5flash44flash_bwd_dq_dk_dv_loop_seqk_parallel_kernelI23Flash_bwd_kernel_traitsILi256ELi64ELi32ELi8ELi4ELi1ELi2ELb1ELb1EN7cutlass6half_tE19Flash_kernel_traitsILi256ELi64ELi32ELi8ES3_EELb0ELb0ELb1ELb0ELb0ELb0ELb1EEEvNS_16Flash_bwd_paramsE --------------------------
	.section	.nv.constant0._ZN5flash44flash_bwd_dq_dk_dv_loop_seqk_parallel_kernelI23Flash_bwd_kernel_traitsILi256ELi64ELi32ELi8ELi4ELi1ELi2ELb1ELb1EN7cutlass6half_tE19Flash_kernel_traitsILi256ELi64ELi32ELi8ES3_EELb0ELb0ELb1ELb0ELb0ELb0ELb1EEEvNS_16Flash_bwd_paramsE,"a",@progbits
	.sectionflags	@""
	.align	4
.nv.constant0._ZN5flash44flash_bwd_dq_dk_dv_loop_seqk_parallel_kernelI23Flash_bwd_kernel_traitsILi256ELi64ELi32ELi8ELi4ELi1ELi2ELb1ELb1EN7cutlass6half_tE19Flash_kernel_traitsILi256ELi64ELi32ELi8ES3_EELb0ELb0ELb1ELb0ELb0ELb0ELb1EEEvNS_16Flash_bwd_paramsE:
	.zero		992


//--------------------- .nv.constant0._ZN5flash44flash_bwd_dq_dk_dv_loop_seqk_parallel_kernelI23Flash_bwd_kernel_traitsILi256ELi64ELi32ELi8ELi4ELi1ELi2ELb1ELb1EN7cutlass6half_tE19Flash_kernel_traitsILi256ELi64ELi32ELi8ES3_EELb0ELb0ELb0ELb0ELb0ELb1ELb0EEEvNS_16Flash_bwd_paramsE --------------------------
	.section	.nv.constant0._ZN5flash44flash_bwd_dq_dk_dv_loop_seqk_parallel_kernelI23Flash_bwd_kernel_traitsILi256ELi64ELi32ELi8ELi4ELi1ELi2ELb1ELb1EN7cutlass6half_tE19Flash_kernel_traitsILi256ELi64ELi32ELi8ES3_EELb0ELb0ELb0ELb0ELb0ELb1ELb0EEEvNS_16Flash_bwd_paramsE,"a",@progbits
	.sectionflags	@""
	.align	4
.nv.constant0._ZN5flash44flash_bwd_dq_dk_dv_loop_seqk_parallel_kernelI23Flash_bwd_kernel_traitsILi256ELi64ELi32ELi8ELi4ELi1ELi2ELb1ELb1EN7cutlass6half_tE19Flash_kernel_traitsILi256ELi64ELi32ELi8ES3_EELb0ELb0ELb0ELb0ELb0ELb1ELb0EEEvNS_16Flash_bwd_paramsE:
	.zero		992


//--------------------- .nv.constant0._ZN5flash44flash_bwd_dq_dk_dv_loop_seqk_parallel_kernelI23Flash_bwd_kernel_traitsILi256ELi64ELi32ELi8ELi4ELi1ELi2ELb1ELb1EN7cutlass6half_tE19Flash_kernel_traitsILi256ELi64ELi32ELi8ES3_EELb0ELb0ELb0ELb0ELb0ELb1ELb1EEEvNS_16Flash_bwd_paramsE --------------------------
	.section	.nv.constant0._ZN5flash44flash_bwd_dq_dk_dv_loop_seqk_parallel_kernelI23Flash_bwd_kernel_traitsILi256ELi64ELi32ELi8ELi4ELi1ELi2ELb1ELb1EN7cutlass6half_tE19Flash_kernel_traitsILi256ELi64ELi32ELi8ES3_EELb0ELb0ELb0ELb0ELb0ELb1ELb1EEEvNS_16Flash_bwd_paramsE,"a",@progbits
	.sectionflags	@""
	.align	4
.nv.constant0._ZN5flash44flash_bwd_dq_dk_dv_loop_seqk_parallel_kernelI23Flash_bwd_kernel_traitsILi256ELi64ELi32ELi8ELi4ELi1ELi2ELb1ELb1EN7cutlass6half_tE19Flash_kernel_traitsILi256ELi64ELi32ELi8ES3_EELb0ELb0ELb0ELb0ELb0ELb1ELb1EEEvNS_16Flash_bwd_paramsE:
	.zero		992


//--------------------- .nv.constant0._ZN5flash44flash_bwd_dq_dk_dv_loop_seqk_parallel_kernelI23Flash_bwd_kernel_traitsILi256ELi64ELi32ELi8ELi4ELi1ELi2ELb1ELb1EN7cutlass6half_tE19Flash_kernel_traitsILi256ELi64ELi32ELi8ES3_EELb0ELb0ELb0ELb1ELb0ELb0ELb0EEEvNS_16Flash_bwd_paramsE --------------------------
	.section	.nv.constant0._ZN5flash44flash_bwd_dq_dk_dv_loop_seqk_parallel_kernelI23Flash_bwd_kernel_traitsILi256ELi64ELi32ELi8ELi4ELi1ELi2ELb1ELb1EN7cutlass6half_tE19Flash_kernel_traitsILi256ELi64ELi32ELi8ES3_EELb0ELb0ELb0ELb1ELb0ELb0ELb0EEEvNS_16Flash_bwd_paramsE,"a",@progbits
	.sectionflags	@""
	.align	4
.nv.constant0._ZN5flash44flash_bwd_dq_dk_dv_loop_seqk_parallel_kernelI23Flash_bwd_kernel_traitsILi256ELi64ELi32ELi8ELi4ELi1ELi2ELb1ELb1EN7cutlass6half_tE19Flash_kernel_traitsILi256ELi64ELi32ELi8ES3_EELb0ELb0ELb0ELb1ELb0ELb0ELb0EEEvNS_16Flash_bwd_paramsE:
	.zero		992


//--------------------- .nv.constant0._ZN5flash44flash_bwd_dq_dk_dv_loop_seqk_parallel_kernelI23Flash_bwd_kernel_traitsILi256ELi64ELi32ELi8ELi4ELi1ELi2ELb1ELb1EN7cutlass6half_tE19Flash_kernel_traitsILi256ELi64ELi32ELi8ES3_EELb0ELb0ELb0ELb1ELb0ELb0ELb1EEEvNS_16Flash_bwd_paramsE --------------------------
	.section	.nv.constant0._ZN5flash44flash_bwd_dq_dk_dv_loop_seqk_parallel_kernelI23Flash_bwd_kernel_traitsILi256ELi64ELi32ELi8ELi4ELi1ELi2ELb1ELb1EN7cutlass6half_tE19Flash_kernel_traitsILi256ELi64ELi32ELi8ES3_EELb0ELb0ELb0ELb1ELb0ELb0ELb1EEEvNS_16Flash_bwd_paramsE,"a",@progbits
	.sectionflags	@""
	.align	4
.nv.constant0._ZN5flash44flash_bwd_dq_dk_dv_loop_seqk_parallel_kernelI23Flash_bwd_kernel_traitsILi256ELi64ELi32ELi8ELi4ELi1ELi2ELb1ELb1EN7cutlass6half_tE19Flash_kernel_traitsILi256ELi64ELi32ELi8ES3_EELb0ELb0ELb0ELb1ELb0ELb0ELb1EEEvNS_16Flash_bwd_paramsE:
	.zero		992


//--------------------- .nv.constant0._ZN5flash44flash_bwd_dq_dk_dv_loop_seqk_parallel_kernelI23Flash_bwd_kernel_traitsILi256ELi64ELi32ELi8ELi4ELi1ELi2ELb1ELb1EN7cutlass6half_tE19Flash_kernel_traitsILi256ELi64ELi32ELi8ES3_EELb0ELb0ELb1ELb0ELb0ELb1ELb0EEEvNS_16Flash_bwd_paramsE --------------------------
	.section	.nv.constant0._ZN5flash44flash_bwd_dq_dk_dv_loop_seqk_parallel_kernelI23Flash_bwd_kernel_traitsILi256ELi64ELi32ELi8ELi4ELi1ELi2ELb1ELb1EN7cutlass6half_tE19Flash_kernel_traitsILi256ELi64ELi32ELi8ES3_EELb0ELb0ELb1ELb0ELb0ELb1ELb0EEEvNS_16Flash_bwd_paramsE,"a",@progbits
	.sectionflags	@""
	.align	4
.nv.constant0._ZN5flash44flash_bwd_dq_dk_dv_loop_seqk_parallel_kernelI23Flash_bwd_kernel_traitsILi256ELi64ELi32ELi8ELi4ELi1ELi2ELb1ELb1EN7cutlass6half_tE19Flash_kernel_traitsILi256ELi64ELi32ELi8ES3_EELb0ELb0ELb1ELb0ELb0ELb1ELb0EEEvNS_16Flash_bwd_paramsE:
	.zero		992


//--------------------- .nv.constant0._ZN5flash44flash_bwd_dq_dk_dv_loop_seqk_parallel_kernelI23Flash_bwd_kernel_traitsILi256ELi64ELi32ELi8ELi4ELi1ELi2ELb1ELb1EN7cutlass6half_tE19Flash_kernel_traitsILi256ELi64ELi32ELi8ES3_EELb0ELb0ELb1ELb0ELb0ELb1ELb1EEEvNS_16Flash_bwd_paramsE --------------------------
	.section	.nv.constant0._ZN5flash44flash_bwd_dq_dk_dv_loop_seqk_parallel_kernelI23Flash_bwd_kernel_traitsILi256ELi64ELi32ELi8ELi4ELi1ELi2ELb1ELb1EN7cutlass6half_tE19Flash_kernel_traitsILi256ELi64ELi32ELi8ES3_EELb0ELb0ELb1ELb0ELb0ELb1ELb1EEEvNS_16Flash_bwd_paramsE,"a",@progbits
	.sectionflags	@""
	.align	4
.nv.constant0._ZN5flash44flash_bwd_dq_dk_dv_loop_seqk_parallel_kernelI23Flash_bwd_kernel_traitsILi256ELi64ELi32ELi8ELi4ELi1ELi2ELb1ELb1EN7cutlass6half_tE19Flash_kernel_traitsILi256ELi64ELi32ELi8ES3_EELb0ELb0ELb1ELb0ELb0ELb1ELb1EEEvNS_16Flash_bwd_paramsE:
	.zero		992


//--------------------- .nv.constant0._ZN5flash44flash_bwd_dq_dk_dv_loop_seqk_parallel_kernelI23Flash_bwd_kernel_traitsILi256ELi64ELi32ELi8ELi4ELi1ELi2ELb1ELb1EN7cutlass6half_tE19Flash_kernel_traitsILi256ELi64ELi32ELi8ES3_EELb0ELb0ELb1ELb1ELb0ELb0ELb0EEEvNS_16Flash_bwd_paramsE --------------------------
	.section	.nv.constant0._ZN5flash44flash_bwd_dq_dk_dv_loop_seqk_parallel_kernelI23Flash_bwd_kernel_traitsILi256ELi64ELi32ELi8ELi4ELi1ELi2ELb1ELb1EN7cutlass6half_tE19Flash_kernel_traitsILi256ELi64ELi32ELi8ES3_EELb0ELb0ELb1ELb1ELb0ELb0ELb0EEEvNS_16Flash_bwd_paramsE,"a",@progbits
	.sectionflags	@""
	.align	4
.nv.constant0._ZN5flash44flash_bwd_dq_dk_dv_loop_seqk_parallel_kernelI23Flash_bwd_kernel_traitsILi256ELi64ELi32ELi8ELi4ELi1ELi2ELb1ELb1EN7cutlass6half_tE19Flash_kernel_traitsILi256ELi64ELi32ELi8ES3_EELb0ELb0ELb1ELb1ELb0ELb0ELb0EEEvNS_16Flash_bwd_paramsE:
	.zero		992


//--------------------- .nv.constant0._ZN5flash44flash_bwd_dq_dk_dv_loop_seqk_parallel_kernelI23Flash_bwd_kernel_traitsILi256ELi64ELi32ELi8ELi4ELi1ELi2ELb1ELb1EN7cutlass6half_tE19Flash_kernel_traitsILi256ELi64ELi32ELi8ES3_EELb0ELb0ELb1ELb1ELb0ELb0ELb1EEEvNS_16Flash_bwd_paramsE --------------------------
	.section	.nv.constant0._ZN5flash44flash_bwd_dq_dk_dv_loop_seqk_parallel_kernelI23Flash_bwd_kernel_traitsILi256ELi64ELi32ELi8ELi4ELi1ELi2ELb1ELb1EN7cutlass6half_tE19Flash_kernel_traitsILi256ELi64ELi32ELi8ES3_EELb0ELb0ELb1ELb1ELb0ELb0ELb1EEEvNS_16Flash_bwd_paramsE,"a",@progbits
	.sectionflags	@""
	.align	4
.nv.constant0._ZN5flash44flash_bwd_dq_dk_dv_loop_seqk_parallel_kernelI23Flash_bwd_kernel_traitsILi256ELi64ELi32ELi8ELi4ELi1ELi2ELb1ELb1EN7cutlass6half_tE19Flash_kernel_traitsILi256ELi64ELi32ELi8ES3_EELb0ELb0ELb1ELb1ELb0ELb0ELb1EEEvNS_16Flash_bwd_paramsE:
	.zero		992


//--------------------- .nv.constant0._ZN5flash25flash_bwd_dot_do_o_kernelILb0E23Flash_bwd_kernel_traitsILi256ELi64ELi32ELi8ELi4ELi1ELi2ELb1ELb1EN7cutlass6half_tE19Flash_kernel_traitsILi256ELi64ELi32ELi8ES3_EEEEvNS_16Flash_bwd_paramsE --------------------------
	.section	.nv.constant0._ZN5flash25flash_bwd_dot_do_o_kernelILb0E23Flash_bwd_kernel_traitsILi256ELi64ELi32ELi8ELi4ELi1ELi2ELb1ELb1EN7cutlass6half_tE19Flash_kernel_traitsILi256ELi64ELi32ELi8ES3_EEEEvNS_16Flash_bwd_paramsE,"a",@progbits
	.sectionflags	@""
	.align	4
.nv.constant0._ZN5flash25flash_bwd_dot_do_o_kernelILb0E23Flash_bwd_kernel_traitsILi256ELi64ELi32ELi8ELi4ELi1ELi2ELb1ELb1EN7cutlass6half_tE19Flash_kernel_traitsILi256ELi64ELi32ELi8ES3_EEEEvNS_16Flash_bwd_paramsE:
	.zero		992


//--------------------- .nv.constant0._ZN5flash25flash_bwd_dot_do_o_kernelILb1E23Flash_bwd_kernel_traitsILi256ELi64ELi32ELi8ELi4ELi1ELi2ELb1ELb1EN7cutlass6half_tE19Flash_kernel_traitsILi256ELi64ELi32ELi8ES3_EEEEvNS_16Flash_bwd_paramsE --------------------------
	.section	.nv.constant0._ZN5flash25flash_bwd_dot_do_o_kernelILb1E23Flash_bwd_kernel_traitsILi256ELi64ELi32ELi8ELi4ELi1ELi2ELb1ELb1EN7cutlass6half_tE19Flash_kernel_traitsILi256ELi64ELi32ELi8ES3_EEEEvNS_16Flash_bwd_paramsE,"a",@progbits
	.sectionflags	@""
	.align	4
.nv.constant0._ZN5flash25flash_bwd_dot_do_o_kernelILb1E23Flash_bwd_kernel_traitsILi256ELi64ELi32ELi8ELi4ELi1ELi2ELb1ELb1EN7cutlass6half_tE19Flash_kernel_traitsILi256ELi64ELi32ELi8ES3_EEEEvNS_16Flash_bwd_paramsE:
	.zero		992


//--------------------- .nv.constant0._ZN5flash44flash_bwd_dq_dk_dv_loop_seqk_parallel_kernelI23Flash_bwd_kernel_traitsILi256ELi64ELi64ELi8ELi4ELi2ELi2ELb0ELb1EN7cutlass6half_tE19Flash_kernel_traitsILi256ELi64ELi64ELi8ES3_EELb0ELb0ELb0ELb0ELb0ELb0ELb0EEEvNS_16Flash_bwd_paramsE --------------------------
	.section	.nv.constant0._ZN5flash44flash_bwd_dq_dk_dv_loop_seqk_parallel_kernelI23Flash_bwd_kernel_traitsILi256ELi64ELi64ELi8ELi4ELi2ELi2ELb0ELb1EN7cutlass6half_tE19Flash_kernel_traitsILi256ELi64ELi64ELi8ES3_EELb0ELb0ELb0ELb0ELb0ELb0ELb0EEEvNS_16Flash_bwd_paramsE,"a",@progbits
	.sectionflags	@""
	.align	4
.nv.constant0._ZN5flash44flash_bwd_dq_dk_dv_loop_seqk_parallel_kernelI23Flash_bwd_kernel_traitsILi256ELi64ELi64ELi8ELi4ELi2ELi2ELb0ELb1EN7cutlass6half_tE19Flash_kernel_traitsILi256ELi64ELi64ELi8ES3_EELb0ELb0ELb0ELb0ELb0ELb0ELb0EEEvNS_16Flash_bwd_paramsE:
	.zero		992


//--------------------- .nv.constant0._ZN5flash44flash_bwd_dq_dk_dv_loop_seqk_parallel_kernelI23Flash_bwd_kernel_traitsILi256ELi64ELi64ELi8ELi4ELi2ELi2ELb0ELb1EN7cutlass6half_tE19Flash_kernel_traitsILi256ELi64ELi64ELi8ES3_EELb0ELb0ELb1ELb0ELb0ELb0ELb0EEEvNS_16Flash_bwd_paramsE --------------------------
	.section	.nv.constant0._ZN5flash44flash_bwd_dq_dk_dv_loop_seqk_parallel_kernelI23Flash_bwd_kernel_traitsILi256ELi64ELi64ELi8ELi4ELi2ELi2ELb0ELb1EN7cutlass6half_tE19Flash_kernel_traitsILi256ELi64ELi64ELi8ES3_EELb0ELb0ELb1ELb0ELb0ELb0ELb0EEEvNS_16Flash_bwd_paramsE,"a",@progbits
	.sectionflags	@""
	.align	4
.nv.constant0._ZN5flash44flash_bwd_dq_dk_dv_loop_seqk_parallel_kernelI23Flash_bwd_kernel_traitsILi256ELi64ELi64ELi8ELi4ELi2ELi2ELb0ELb1EN7cutlass6half_tE19Flash_kernel_traitsILi256ELi64ELi64ELi8ES3_EELb0ELb0ELb1ELb0ELb0ELb0ELb0EEEvNS_16Flash_bwd_paramsE:
	.zero		992


//--------------------- .nv.constant0._ZN5flash44flash_bwd_dq_dk_dv_loop_seqk_parallel_kernelI23Flash_bwd_kernel_traitsILi256ELi64ELi64ELi8ELi4ELi2ELi2ELb0ELb1EN7cutlass6half_tE19Flash_kernel_traitsILi256ELi64ELi64ELi8ES3_EELb0ELb0ELb0ELb0ELb0ELb1ELb0EEEvNS_16Flash_bwd_paramsE --------------------------
	.section	.nv.constant0._ZN5flash44flash_bwd_dq_dk_dv_loop_seqk_parallel_kernelI23Flash_bwd_kernel_traitsILi256ELi64ELi64ELi8ELi4ELi2ELi2ELb0ELb1EN7cutlass6half_tE19Flash_kernel_traitsILi256ELi64ELi64ELi8ES3_EELb0ELb0ELb0ELb0ELb0ELb1ELb0EEEvNS_16Flash_bwd_paramsE,"a",@progbits
	.sectionflags	@""
	.align	4
.nv.constant0._ZN5flash44flash_bwd_dq_dk_dv_loop_seqk_parallel_kernelI23Flash_bwd_kernel_traitsILi256ELi64ELi64ELi8ELi4ELi2ELi2ELb0ELb1EN7cutlass6half_tE19Flash_kernel_traitsILi256ELi64ELi64ELi8ES3_EELb0ELb0ELb0ELb0ELb0ELb1ELb0EEEvNS_16Flash_bwd_paramsE:
	.zero		992


//--------------------- .nv.constant0._ZN5flash44flash_bwd_dq_dk_dv_loop_seqk_parallel_kernelI23Flash_bwd_kernel_traitsILi256ELi64ELi64ELi8ELi4ELi2ELi2ELb0ELb1EN7cutlass6half_tE19Flash_kernel_traitsILi256ELi64ELi64ELi8ES3_EELb0ELb0ELb0ELb1ELb0ELb0ELb0EEEvNS_16Flash_bwd_paramsE --------------------------
	.section	.nv.constant0._ZN5flash44flash_bwd_dq_dk_dv_loop_seqk_parallel_kernelI23Flash_bwd_kernel_traitsILi256ELi64ELi64ELi8ELi4ELi2ELi2ELb0ELb1EN7cutlass6half_tE19Flash_kernel_traitsILi256ELi64ELi64ELi8ES3_EELb0ELb0ELb0ELb1ELb0ELb0ELb0EEEvNS_16Flash_bwd_paramsE,"a",@progbits
	.sectionflags	@""
	.align	4
.nv.constant0._ZN5flash44flash_bwd_dq_dk_dv_loop_seqk_parallel_kernelI23Flash_bwd_kernel_traitsILi256ELi64ELi64ELi8ELi4ELi2ELi2ELb0ELb1EN7cutlass6half_tE19Flash_kernel_traitsILi256ELi64ELi64ELi8ES3_EELb0ELb0ELb0ELb1ELb0ELb0ELb0EEEvNS_16Flash_bwd_paramsE:
	.zero		992


//--------------------- .nv.constant0._ZN5flash44flash_bwd_dq_dk_dv_loop_seqk_parallel_kernelI23Flash_bwd_kernel_traitsILi256ELi64ELi64ELi8ELi4ELi2ELi2ELb0ELb1EN7cutlass6half_tE19Flash_kernel_traitsILi256ELi64ELi64ELi8ES3_EELb0ELb0ELb1ELb0ELb0ELb1ELb0EEEvNS_16Flash_bwd_paramsE --------------------------
	.section	.nv.constant0._ZN5flash44flash_bwd_dq_dk_dv_loop_seqk_parallel_kernelI23Flash_bwd_kernel_traitsILi256ELi64ELi64ELi8ELi4ELi2ELi2ELb0ELb1EN7cutlass6half_tE19Flash_kernel_traitsILi256ELi64ELi64ELi8ES3_EELb0ELb0ELb1ELb0ELb0ELb1ELb0EEEvNS_16Flash_bwd_paramsE,"a",@progbits
	.sectionflags	@""
	.align	4
.nv.constant0._ZN5flash44flash_bwd_dq_dk_dv_loop_seqk_parallel_kernelI23Flash_bwd_kernel_traitsILi256ELi64ELi64ELi8ELi4ELi2ELi2ELb0ELb1EN7cutlass6half_tE19Flash_kernel_traitsILi256ELi64ELi64ELi8ES3_EELb0ELb0ELb1ELb0ELb0ELb1ELb0EEEvNS_16Flash_bwd_paramsE:
	.zero		992


//--------------------- .nv.constant0._ZN5flash44flash_bwd_dq_dk_dv_loop_seqk_parallel_kernelI23Flash_bwd_kernel_traitsILi256ELi64ELi64ELi8ELi4ELi2ELi2ELb0ELb1EN7cutlass6half_tE19Flash_kernel_traitsILi256ELi64ELi64ELi8ES3_EELb0ELb0ELb1ELb1ELb0ELb0ELb0EEEvNS_16Flash_bwd_paramsE --------------------------
	.section	.nv.constant0._ZN5flash44flash_bwd_dq_dk_dv_loop_seqk_parallel_kernelI23Flash_bwd_kernel_traitsILi256ELi64ELi64ELi8ELi4ELi2ELi2ELb0ELb1EN7cutlass6half_tE19Flash_kernel_traitsILi256ELi64ELi64ELi8ES3_EELb0ELb0ELb1ELb1ELb0ELb0ELb0EEEvNS_16Flash_bwd_paramsE,"a",@progbits
	.sectionflags	@""
	.align	4
.nv.constant0._ZN5flash44flash_bwd_dq_dk_dv_loop_seqk_parallel_kernelI23Flash_bwd_kernel_traitsILi256ELi64ELi64ELi8ELi4ELi2ELi2ELb0ELb1EN7cutlass6half_tE19Flash_kernel_traitsILi256ELi64ELi64ELi8ES3_EELb0ELb0ELb1ELb1ELb0ELb0ELb0EEEvNS_16Flash_bwd_paramsE:
	.zero		992


//--------------------- .nv.constant0._ZN5flash44flash_bwd_dq_dk_dv_loop_seqk_parallel_kernelI23Flash_bwd_kernel_traitsILi256ELi64ELi64ELi8ELi4ELi2ELi2ELb0ELb0EN7cutlass6half_tE19Flash_kernel_traitsILi256ELi64ELi64ELi8ES3_EELb0ELb0ELb0ELb0ELb0ELb0ELb0EEEvNS_16Flash_bwd_paramsE --------------------------
	.section	.nv.constant0._ZN5flash44flash_bwd_dq_dk_dv_loop_seqk_parallel_kernelI23Flash_bwd_kernel_traitsILi256ELi64ELi64ELi8ELi4ELi2ELi2ELb0ELb0EN7cutlass6half_tE19Flash_kernel_traitsILi256ELi64ELi64ELi8ES3_EELb0ELb0ELb0ELb0ELb0ELb0ELb0EEEvNS_16Flash_bwd_paramsE,"a",@progbits
	.sectionflags	@""
	.align	4
.nv.constant0._ZN5flash44flash_bwd_dq_dk_dv_loop_seqk_parallel_kernelI23Flash_bwd_kernel_traitsILi256ELi64ELi64ELi8ELi4ELi2ELi2ELb0ELb0EN7cutlass6half_tE19Flash_kernel_traitsILi256ELi64ELi64ELi8ES3_EELb0ELb0ELb0ELb0ELb0ELb0ELb0EEEvNS_16Flash_bwd_paramsE:
	.zero		992


//--------------------- .nv.constant0._ZN5flash44flash_bwd_dq_dk_dv_loop_seqk_parallel_kernelI23Flash_bwd_kernel_traitsILi256ELi64ELi64ELi8ELi4ELi2ELi2ELb0ELb0EN7cutlass6half_tE19Flash_kernel_traitsILi256ELi64ELi64ELi8ES3_EELb0ELb0ELb1ELb0ELb0ELb0ELb0EEEvNS_16Flash_bwd_paramsE --------------------------
	.section	.nv.constant0._ZN5flash44flash_bwd_dq_dk_dv_loop_seqk_parallel_kernelI23Flash_bwd_kernel_traitsILi256ELi64ELi64ELi8ELi4ELi2ELi2ELb0ELb0EN7cutlass6half_tE19Flash_kernel_traitsILi256ELi64ELi64ELi8ES3_EELb0ELb0ELb1ELb0ELb0ELb0ELb0EEEvNS_16Flash_bwd_paramsE,"a",@progbits
	.sectionflags	@""
	.align	4
.nv.constant0._ZN5flash44flash_bwd_dq_dk_dv_loop_seqk_parallel_kernelI23Flash_bwd_kernel_traitsILi256ELi64ELi64ELi8ELi4ELi2ELi2ELb0ELb0EN7cutlass6half_tE19Flash_kernel_traitsILi256ELi64ELi64ELi8ES3_EELb0ELb0ELb1ELb0ELb0ELb0ELb0EEEvNS_16Flash_bwd_paramsE:
	.zero		992


//--------------------- .nv.constant0._ZN5flash44flash_bwd_dq_dk_dv_loop_seqk_parallel_kernelI23Flash_bwd_kernel_traitsILi256ELi64ELi64ELi8ELi4ELi2ELi2ELb0ELb0EN7cutlass6half_tE19Flash_kernel_traitsILi256ELi64ELi64ELi8ES3_EELb0ELb0ELb0ELb0ELb0ELb1ELb0EEEvNS_16Flash_bwd_paramsE --------------------------
	.section	.nv.constant0._ZN5flash44flash_bwd_dq_dk_dv_loop_seqk_parallel_kernelI23Flash_bwd_kernel_traitsILi256ELi64ELi64ELi8ELi4ELi2ELi2ELb0ELb0EN7cutlass6half_tE19Flash_kernel_traitsILi256ELi64ELi64ELi8ES3_EELb0ELb0ELb0ELb0ELb0ELb1ELb0EEEvNS_16Flash_bwd_paramsE,"a",@progbits
	.sectionflags	@""
	.align	4
.nv.constant0._ZN5flash44flash_bwd_dq_dk_dv_loop_seqk_parallel_kernelI23Flash_bwd_kernel_traitsILi256ELi64ELi64ELi8ELi4ELi2ELi2ELb0ELb0EN7cutlass6half_tE19Flash_kernel_traitsILi256ELi64ELi64ELi8ES3_EELb0ELb0ELb0ELb0ELb0ELb1ELb0EEEvNS_16Flash_bwd_paramsE:
	.zero		992


//--------------------- .nv.constant0._ZN5flash44flash_bwd_dq_dk_dv_loop_seqk_parallel_kernelI23Flash_bwd_kernel_traitsILi256ELi64ELi64ELi8ELi4ELi2ELi2ELb0ELb0EN7cutlass6half_tE19Flash_kernel_traitsILi256ELi64ELi64ELi8ES3_EELb0ELb0ELb0ELb1ELb0ELb0ELb0EEEvNS_16Flash_bwd_paramsE --------------------------
	.section	.nv.constant0._ZN5flash44flash_bwd_dq_dk_dv_loop_seqk_parallel_kernelI23Flash_bwd_kernel_traitsILi256ELi64ELi64ELi8ELi4ELi2ELi2ELb0ELb0EN7cutlass6half_tE19Flash_kernel_traitsILi256ELi64ELi64ELi8ES3_EELb0ELb0ELb0ELb1ELb0ELb0ELb0EEEvNS_16Flash_bwd_paramsE,"a",@progbits
	.sectionflags	@""
	.align	4
.nv.constant0._ZN5flash44flash_bwd_dq_dk_dv_loop_seqk_parallel_kernelI23Flash_bwd_kernel_traitsILi256ELi64ELi64ELi8ELi4ELi2ELi2ELb0ELb0EN7cutlass6half_tE19Flash_kernel_traitsILi256ELi64ELi64ELi8ES3_EELb0ELb0ELb0ELb1ELb0ELb0ELb0EEEvNS_16Flash_bwd_paramsE:
	.zero		992


//--------------------- .nv.constant0._ZN5flash44flash_bwd_dq_dk_dv_loop_seqk_parallel_kernelI23Flash_bwd_kernel_traitsILi256ELi64ELi64ELi8ELi4ELi2ELi2ELb0ELb0EN7cutlass6half_tE19Flash_kernel_traitsILi256ELi64ELi64ELi8ES3_EELb0ELb0ELb1ELb0ELb0ELb1ELb0EEEvNS_16Flash_bwd_paramsE --------------------------
	.section	.nv.constant0._ZN5flash44flash_bwd_dq_dk_dv_loop_seqk_parallel_kernelI23Flash_bwd_kernel_traitsILi256ELi64ELi64ELi8ELi4ELi2ELi2ELb0ELb0EN7cutlass6half_tE19Flash_kernel_traitsILi256ELi64ELi64ELi8ES3_EELb0ELb0ELb1ELb0ELb0ELb1ELb0EEEvNS_16Flash_bwd_paramsE,"a",@progbits
	.sectionflags	@""
	.align	4
.nv.constant0._ZN5flash44flash_bwd_dq_dk_dv_loop_seqk_parallel_kernelI23Flash_bwd_kernel_traitsILi256ELi64ELi64ELi8ELi4ELi2ELi2ELb0ELb0EN7cutlass6half_tE19Flash_kernel_traitsILi256ELi64ELi64ELi8ES3_EELb0ELb0ELb1ELb0ELb0ELb1ELb0EEEvNS_16Flash_bwd_paramsE:
	.zero		992


//--------------------- .nv.constant0._ZN5flash44flash_bwd_dq_dk_dv_loop_seqk_parallel_kernelI23Flash_bwd_kernel_traitsILi256ELi64ELi64ELi8ELi4ELi2ELi2ELb0ELb0EN7cutlass6half_tE19Flash_kernel_traitsILi256ELi64ELi64ELi8ES3_EELb0ELb0ELb1ELb1ELb0ELb0ELb0EEEvNS_16Flash_bwd_paramsE --------------------------
	.section	.nv.constant0._ZN5flash44flash_bwd_dq_dk_dv_loop_seqk_parallel_kernelI23Flash_bwd_kernel_traitsILi256ELi64ELi64ELi8ELi4ELi2ELi2ELb0ELb0EN7cutlass6half_tE19Flash_kernel_traitsILi256ELi64ELi64ELi8ES3_EELb0ELb0ELb1ELb1ELb0ELb0ELb0EEEvNS_16Flash_bwd_paramsE,"a",@progbits
	.sectionflags	@""
	.align	4
.nv.constant0._ZN5flash44flash_bwd_dq_dk_dv_loop_seqk_parallel_kernelI23Flash_bwd_kernel_traitsILi256ELi64ELi64ELi8ELi4ELi2ELi2ELb0ELb0EN7cutlass6half_tE19Flash_kernel_traitsILi256ELi64ELi64ELi8ES3_EELb0ELb0ELb1ELb1ELb0ELb0ELb0EEEvNS_16Flash_bwd_paramsE:
	.zero		992


//--------------------- .nv.constant0._ZN5flash27flash_bwd_convert_dq_kernelI23Flash_bwd_kernel_traitsILi256ELi64ELi64ELi8ELi4ELi2ELi2ELb0ELb1EN7cutlass6half_tE19Flash_kernel_traitsILi256ELi64ELi64ELi8ES3_EEEEvNS_16Flash_bwd_paramsEi --------------------------
	.section	.nv.constant0._ZN5flash27flash_bwd_convert_dq_kernelI23Flash_bwd_kernel_traitsILi256ELi64ELi64ELi8ELi4ELi2ELi2ELb0ELb1EN7cutlass6half_tE19Flash_kernel_traitsILi256ELi64ELi64ELi8ES3_EEEEvNS_16Flash_bwd_paramsEi,"a",@progbits
	.sectionflags	@""
	.align	4
.nv.constant0._ZN5flash27flash_bwd_convert_dq_kernelI23Flash_bwd_kernel_traitsILi256ELi64ELi64ELi8ELi4ELi2ELi2ELb0ELb1EN7cutlass6half_tE19Flash_kernel_traitsILi256ELi64ELi64ELi8ES3_EEEEvNS_16Flash_bwd_paramsEi:
	.zero		996


//--------------------- .nv.constant0._ZN5flash44flash_bwd_dq_dk_dv_loop_seqk_parallel_kernelI23Flash_bwd_kernel_traitsILi256ELi64ELi64ELi8ELi4ELi2ELi2ELb0ELb1EN7cutlass6half_tE19Flash_kernel_traitsILi256ELi64ELi64ELi8ES3_EELb1ELb0ELb0ELb0ELb0ELb0ELb0EEEvNS_16Flash_bwd_paramsE --------------------------
	.section	.nv.constant0._ZN5flash44flash_bwd_dq_dk_dv_loop_seqk_parallel_kernelI23Flash_bwd_kernel_traitsILi256ELi64ELi64ELi8ELi4ELi2ELi2ELb0ELb1EN7cutlass6half_tE19Flash_kernel_traitsILi256ELi64ELi64ELi8ES3_EELb1ELb0ELb0ELb0ELb0ELb0ELb0EEEvNS_16Flash_bwd_paramsE,"a",@progbits
	.sectionflags	@""
	.align	4
.nv.constant0._ZN5flash44flash_bwd_dq_dk_dv_loop_seqk_parallel_kernelI23Flash_bwd_kernel_traitsILi256ELi64ELi64ELi8ELi4ELi2ELi2ELb0ELb1EN7cutlass6half_tE19Flash_kernel_traitsILi256ELi64ELi64ELi8ES3_EELb1ELb0ELb0ELb0ELb0ELb0ELb0EEEvNS_16Flash_bwd_paramsE:
	.zero		992


//--------------------- .nv.constant0._ZN5flash44flash_bwd_dq_dk_dv_loop_seqk_parallel_kernelI23Flash_bwd_kernel_traitsILi256ELi64ELi64ELi8ELi4ELi2ELi2ELb0ELb1EN7cutlass6half_tE19Flash_kernel_traitsILi256ELi64ELi64ELi8ES3_EELb0ELb0ELb0ELb0ELb0ELb0ELb1EEEvNS_16Flash_bwd_paramsE --------------------------
	.section	.nv.constant0._ZN5flash44flash_bwd_dq_dk_dv_loop_seqk_parallel_kernelI23Flash_bwd_kernel_traitsILi256ELi64ELi64ELi8ELi4ELi2ELi2ELb0ELb1EN7cutlass6half_tE19Flash_kernel_traitsILi256ELi64ELi64ELi8ES3_EELb0ELb0ELb0ELb0ELb0ELb0ELb1EEEvNS_16Flash_bwd_paramsE,"a",@progbits
	.sectionflags	@""
	.align	4
.nv.constant0._ZN5flash44flash_bwd_dq_dk_dv_loop_seqk_parallel_kernelI23Flash_bwd_kernel_traitsILi256ELi64ELi64ELi8ELi4ELi2ELi2ELb0ELb1EN7cutlass6half_tE19Flash_kernel_traitsILi256ELi64ELi64ELi8ES3_EELb0ELb0ELb0ELb0ELb0ELb0ELb1EEEvNS_16Flash_bwd_paramsE:
	.zero		992


//--------------------- .nv.constant0._ZN5flash44flash_bwd_dq_dk_dv_loop_seqk_parallel_kernelI23Flash_bwd_kernel_traitsILi256ELi64ELi64ELi8ELi4ELi2ELi2ELb0ELb1EN7cutlass6half_tE19Flash_kernel_traitsILi256ELi64ELi64ELi8ES3_EELb1ELb0ELb1ELb0ELb0ELb0ELb0EEEvNS_16Flash_bwd_paramsE --------------------------
	.section	.nv.constant0._ZN5flash44flash_bwd_dq_dk_dv_loop_seqk_parallel_kernelI23Flash_bwd_kernel_traitsILi256ELi64ELi64ELi8ELi4ELi2ELi2ELb0ELb1EN7cutlass6half_tE19Flash_kernel_traitsILi256ELi64ELi64ELi8ES3_EELb1ELb0ELb1ELb0ELb0ELb0ELb0EEEvNS_16Flash_bwd_paramsE,"a",@progbits
	.sectionflags	@""
	.align	4
.nv.constant0._ZN5flash44flash_bwd_dq_dk_dv_loop_seqk_parallel_kernelI23Flash_bwd_kernel_traitsILi256ELi64ELi64ELi8ELi4ELi2ELi2ELb0ELb1EN7cutlass6half_tE19Flash_kernel_traitsILi256ELi64ELi64ELi8ES3_EELb1ELb0ELb1ELb0ELb0ELb0ELb0EEEvNS_16Flash_bwd_paramsE:
	.zero		992


//--------------------- .nv.constant0._ZN5flash44flash_bwd_dq_dk_dv_loop_seqk_parallel_kernelI23Flash_bwd_kernel_traitsILi256ELi64ELi64ELi8ELi4ELi2ELi2ELb0ELb1EN7cutlass6half_tE19Flash_kernel_traitsILi256ELi64ELi64ELi8ES3_EELb0ELb0ELb1ELb0ELb0ELb0ELb1EEEvNS_16Flash_bwd_paramsE --------------------------
	.section	.nv.constant0._ZN5flash44flash_bwd_dq_dk_dv_loop_seqk_parallel_kernelI23Flash_bwd_kernel_traitsILi256ELi64ELi64ELi8ELi4ELi2ELi2ELb0ELb1EN7cutlass6half_tE19Flash_kernel_traitsILi256ELi64ELi64ELi8ES3_EELb0ELb0ELb1ELb0ELb0ELb0ELb1EEEvNS_16Flash_bwd_paramsE,"a",@progbits
	.sectionflags	@""
	.align	4
.nv.constant0._ZN5flash44flash_bwd_dq_dk_dv_loop_seqk_parallel_kernelI23Flash_bwd_kernel_traitsILi256ELi64ELi64ELi8ELi4ELi2ELi2ELb0ELb1EN7cutlass6half_tE19Flash_kernel_traitsILi256ELi64ELi64ELi8ES3_EELb0ELb0ELb1ELb0ELb0ELb0ELb1EEEvNS_16Flash_bwd_paramsE:
	.zero		992


//--------------------- .nv.constant0._ZN5flash44flash_bwd_dq_dk_dv_loop_seqk_parallel_kernelI23Flash_bwd_kernel_traitsILi256ELi64ELi64ELi8ELi4ELi2ELi2ELb0ELb1EN7cutlass6half_tE19Flash_kernel_traitsILi256ELi64ELi64ELi8ES3_EELb1ELb0ELb0ELb0ELb0ELb1ELb0EEEvNS_16Flash_bwd_paramsE --------------------------
	.section	.nv.constant0._ZN5flash44flash_bwd_dq_dk_dv_loop_seqk_parallel_kernelI23Flash_bwd_kernel_traitsILi256ELi64ELi64ELi8ELi4ELi2ELi2ELb0ELb1EN7cutlass6half_tE19Flash_kernel_traitsILi256ELi64ELi64ELi8ES3_EELb1ELb0ELb0ELb0ELb0ELb1ELb0EEEvNS_16Flash_bwd_paramsE,"a",@progbits
	.sectionflags	@""
	.align	4
.nv.constant0._ZN5flash44flash_bwd_dq_dk_dv_loop_seqk_parallel_kernelI23Flash_bwd_kernel_traitsILi256ELi64ELi64ELi8ELi4ELi2ELi2ELb0ELb1EN7cutlass6half_tE19Flash_kernel_traitsILi256ELi64ELi64ELi8ES3_EELb1ELb0ELb0ELb0ELb0ELb1ELb0EEEvNS_16Flash_bwd_paramsE:
	.zero		992


//--------------------- .nv.constant0._ZN5flash44flash_bwd_dq_dk_dv_loop_seqk_parallel_kernelI23Flash_bwd_kernel_traitsILi256ELi64ELi64ELi8ELi4ELi2ELi2ELb0ELb1EN7cutlass6half_tE19Flash_kernel_traitsILi256ELi64ELi64ELi8ES3_EELb0ELb0ELb0ELb0ELb0ELb1ELb1EEEvNS_16Flash_bwd_paramsE --------------------------
	.section	.nv.constant0._ZN5flash44flash_bwd_dq_dk_dv_loop_seqk_parallel_kernelI23Flash_bwd_kernel_traitsILi256ELi64ELi64ELi8ELi4ELi2ELi2ELb0ELb1EN7cutlass6half_tE19Flash_kernel_traitsILi256ELi64ELi64ELi8ES3_EELb0ELb0ELb0ELb0ELb0ELb1ELb1EEEvNS_16Flash_bwd_paramsE,"a",@progbits
	.sectionflags	@""
	.align	4
.nv.constant0._ZN5flash44flash_bwd_dq_dk_dv_loop_seqk_parallel_kernelI23Flash_bwd_kernel_traitsILi256ELi64ELi64ELi8ELi4ELi2ELi2ELb0ELb1EN7cutlass6half_tE19Flash_kernel_traitsILi256ELi64ELi64ELi8ES3_EELb0ELb0ELb0ELb0ELb0ELb1ELb1EEEvNS_16Flash_bwd_paramsE:
	.zero		992


//--------------------- .nv.constant0._ZN5flash44flash_bwd_dq_dk_dv_loop_seqk_parallel_kernelI23Flash_bwd_kernel_traitsILi256ELi64ELi64ELi8ELi4ELi2ELi2ELb0ELb1EN7cutlass6half_tE19Flash_kernel_traitsILi256ELi64ELi64ELi8ES3_EELb1ELb0ELb0ELb1ELb0ELb0ELb0EEEvNS_16Flash_bwd_paramsE --------------------------
	.section	.nv.constant0._ZN5flash44flash_bwd_dq_dk_dv_loop_seqk_parallel_kernelI23Flash_bwd_kernel_traitsILi256ELi64ELi64ELi8ELi4ELi2ELi2ELb0ELb1EN7cutlass6half_tE19Flash_kernel_traitsILi256ELi64ELi64ELi8ES3_EELb1ELb0ELb0ELb1ELb0ELb0ELb0EEEvNS_16Flash_bwd_paramsE,"a",@progbits
	.sectionflags	@""
	.align	4
.nv.constant0._ZN5flash44flash_bwd_dq_dk_dv_loop_seqk_parallel_kernelI23Flash_bwd_kernel_traitsILi256ELi64ELi64ELi8ELi4ELi2ELi2ELb0ELb1EN7cutlass6half_tE19Flash_kernel_traitsILi256ELi64ELi64ELi8ES3_EELb1ELb0ELb0ELb1ELb0ELb0ELb0EEEvNS_16Flash_bwd_paramsE:
	.zero		992


//--------------------- .nv.constant0._ZN5flash44flash_bwd_dq_dk_dv_loop_seqk_parallel_kernelI23Flash_bwd_kernel_traitsILi256ELi64ELi64ELi8ELi4ELi2ELi2ELb0ELb1EN7cutlass6half_tE19Flash_kernel_traitsILi256ELi64ELi64ELi8ES3_EELb0ELb0ELb0ELb1ELb0ELb0ELb1EEEvNS_16Flash_bwd_paramsE --------------------------
	.section	.nv.constant0._ZN5flash44flash_bwd_dq_dk_dv_loop_seqk_parallel_kernelI23Flash_bwd_kernel_traitsILi256ELi64ELi64ELi8ELi4ELi2ELi2ELb0ELb1EN7cutlass6half_tE19Flash_kernel_traitsILi256ELi64ELi64ELi8ES3_EELb0ELb0ELb0ELb1ELb0ELb0ELb1EEEvNS_16Flash_bwd_paramsE,"a",@progbits
	.sectionflags	@""
	.align	4
.nv.constant0._ZN5flash44flash_bwd_dq_dk_dv_loop_seqk_parallel_kernelI23Flash_bwd_kernel_traitsILi256ELi64ELi64ELi8ELi4ELi2ELi2ELb0ELb1EN7cutlass6half_tE19Flash_kernel_traitsILi256ELi64ELi64ELi8ES3_EELb0ELb0ELb0ELb1ELb0ELb0ELb1EEEvNS_16Flash_bwd_paramsE:
	.zero		992


//--------------------- .nv.constant0._ZN5flash44flash_bwd_dq_dk_dv_loop_seqk_parallel_kernelI23Flash_bwd_kernel_traitsILi256ELi64ELi64ELi8ELi4ELi2ELi2ELb0ELb1EN7cutlass6half_tE19Flash_kernel_traitsILi256ELi64ELi64ELi8ES3_EELb1ELb0ELb1ELb0ELb0ELb1ELb0EEEvNS_16Flash_bwd_paramsE --------------------------
	.section	.nv.constant0._ZN5flash44flash_bwd_dq_dk_dv_loop_seqk_parallel_kernelI23Flash_bwd_kernel_traitsILi256ELi64ELi64ELi8ELi4ELi2ELi2ELb0ELb1EN7cutlass6half_tE19Flash_kernel_traitsILi256ELi64ELi64ELi8ES3_EELb1ELb0ELb1ELb0ELb0ELb1ELb0EEEvNS_16Flash_bwd_paramsE,"a",@progbits
	.sectionflags	@""
	.align	4
.nv.constant0._ZN5flash44flash_bwd_dq_dk_dv_loop_seqk_parallel_kernelI23Flash_bwd_kernel_traitsILi256ELi64ELi64ELi8ELi4ELi2ELi2ELb0ELb1EN7cutlass6half_tE19Flash_kernel_traitsILi256ELi64ELi64ELi8ES3_EELb1ELb0ELb1ELb0ELb0ELb1ELb0EEEvNS_16Flash_bwd_paramsE:
	.zero		992


//--------------------- .nv.constant0._ZN5flash44flash_bwd_dq_dk_dv_loop_seqk_parallel_kernelI23Flash_bwd_kernel_traitsILi256ELi64ELi64ELi8ELi4ELi2ELi2ELb0ELb1EN7cutlass6half_tE19Flash_kernel_traitsILi256ELi64ELi64ELi8ES3_EELb0ELb0ELb1ELb0ELb0ELb1ELb1EEEvNS_16Flash_bwd_paramsE --------------------------
	.section	.nv.constant0._ZN5flash44flash_bwd_dq_dk_dv_loop_seqk_parallel_kernelI23Flash_bwd_kernel_traitsILi256ELi64ELi64ELi8ELi4ELi2ELi2ELb0ELb1EN7cutlass6half_tE19Flash_kernel_traitsILi256ELi64ELi64ELi8ES3_EELb0ELb0ELb1ELb0ELb0ELb1ELb1EEEvNS_16Flash_bwd_paramsE,"a",@progbits
	.sectionflags	@""
	.align	4
.nv.constant0._ZN5flash44flash_bwd_dq_dk_dv_loop_seqk_parallel_kernelI23Flash_bwd_kernel_traitsILi256ELi64ELi64ELi8ELi4ELi2ELi2ELb0ELb1EN7cutlass6half_tE19Flash_kernel_traitsILi256ELi64ELi64ELi8ES3_EELb0ELb0ELb1ELb0ELb0ELb1ELb1EEEvNS_16Flash_bwd_paramsE:
	.zero		992


//--------------------- .nv.constant0._ZN5flash44flash_bwd_dq_dk_dv_loop_seqk_parallel_kernelI23Flash_bwd_kernel_traitsILi256ELi64ELi64ELi8ELi4ELi2ELi2ELb0ELb1EN7cutlass6half_tE19Flash_kernel_traitsILi256ELi64ELi64ELi8ES3_EELb1ELb0ELb1ELb1ELb0ELb0ELb0EEEvNS_16Flash_bwd_paramsE --------------------------
	.section	.nv.constant0._ZN5flash44flash_bwd_dq_dk_dv_loop_seqk_parallel_kernelI23Flash_bwd_kernel_traitsILi256ELi64ELi64ELi8ELi4ELi2ELi2ELb0ELb1EN7cutlass6half_tE19Flash_kernel_traitsILi256ELi64ELi64ELi8ES3_EELb1ELb0ELb1ELb1ELb0ELb0ELb0EEEvNS_16Flash_bwd_paramsE,"a",@progbits
	.sectionflags	@""
	.align	4
.nv.constant0._ZN5flash44flash_bwd_dq_dk_dv_loop_seqk_parallel_kernelI23Flash_bwd_kernel_traitsILi256ELi64ELi64ELi8ELi4ELi2ELi2ELb0ELb1EN7cutlass6half_tE19Flash_kernel_traitsILi256ELi64ELi64ELi8ES3_EELb1ELb0ELb1ELb1ELb0ELb0ELb0EEEvNS_16Flash_bwd_paramsE:
	.zero		992


//--------------------- .nv.constant0._ZN5flash44flash_bwd_dq_dk_dv_loop_seqk_parallel_kernelI23Flash_bwd_kernel_traitsILi256ELi64ELi64ELi8ELi4ELi2ELi2ELb0ELb1EN7cutlass6half_tE19Flash_kernel_traitsILi256ELi64ELi64ELi8ES3_EELb0ELb0ELb1ELb1ELb0ELb0ELb1EEEvNS_16Flash_bwd_paramsE --------------------------
	.section	.nv.constant0._ZN5flash44flash_bwd_dq_dk_dv_loop_seqk_parallel_kernelI23Flash_bwd_kernel_traitsILi256ELi64ELi64ELi8ELi4ELi2ELi2ELb0ELb1EN7cutlass6half_tE19Flash_kernel_traitsILi256ELi64ELi64ELi8ES3_EELb0ELb0ELb1ELb1ELb0ELb0ELb1EEEvNS_16Flash_bwd_paramsE,"a",@progbits
	.sectionflags	@""
	.align	4
.nv.constant0._ZN5flash44flash_bwd_dq_dk_dv_loop_seqk_parallel_kernelI23Flash_bwd_kernel_traitsILi256ELi64ELi64ELi8ELi4ELi2ELi2ELb0ELb1EN7cutlass6half_tE19Flash_kernel_traitsILi256ELi64ELi64ELi8ES3_EELb0ELb0ELb1ELb1ELb0ELb0ELb1EEEvNS_16Flash_bwd_paramsE:
	.zero		992


//--------------------- .nv.constant0._ZN5flash25flash_bwd_dot_do_o_kernelILb0E23Flash_bwd_kernel_traitsILi256ELi64ELi64ELi8ELi4ELi2ELi2ELb0ELb1EN7cutlass6half_tE19Flash_kernel_traitsILi256ELi64ELi64ELi8ES3_EEEEvNS_16Flash_bwd_paramsE --------------------------
	.section	.nv.constant0._ZN5flash25flash_bwd_dot_do_o_kernelILb0E23Flash_bwd_kernel_traitsILi256ELi64ELi64ELi8ELi4ELi2ELi2ELb0ELb1EN7cutlass6half_tE19Flash_kernel_traitsILi256ELi64ELi64ELi8ES3_EEEEvNS_16Flash_bwd_paramsE,"a",@progbits
	.sectionflags	@""
	.align	4
.nv.constant0._ZN5flash25flash_bwd_dot_do_o_kernelILb0E23Flash_bwd_kernel_traitsILi256ELi64ELi64ELi8ELi4ELi2ELi2ELb0ELb1EN7cutlass6half_tE19Flash_kernel_traitsILi256ELi64ELi64ELi8ES3_EEEEvNS_16Flash_bwd_paramsE:
	.zero		992


//--------------------- .nv.constant0._ZN5flash25flash_bwd_dot_do_o_kernelILb1E23Flash_bwd_kernel_traitsILi256ELi64ELi64ELi8ELi4ELi2ELi2ELb0ELb1EN7cutlass6half_tE19Flash_kernel_traitsILi256ELi64ELi64ELi8ES3_EEEEvNS_16Flash_bwd_paramsE --------------------------
	.section	.nv.constant0._ZN5flash25flash_bwd_dot_do_o_kernelILb1E23Flash_bwd_kernel_traitsILi256ELi64ELi64ELi8ELi4ELi2ELi2ELb0ELb1EN7cutlass6half_tE19Flash_kernel_traitsILi256ELi64ELi64ELi8ES3_EEEEvNS_16Flash_bwd_paramsE,"a",@progbits
	.sectionflags	@""
	.align	4
.nv.constant0._ZN5flash25flash_bwd_dot_do_o_kernelILb1E23Flash_bwd_kernel_traitsILi256ELi64ELi64ELi8ELi4ELi2ELi2ELb0ELb1EN7cutlass6half_tE19Flash_kernel_traitsILi256ELi64ELi64ELi8ES3_EEEEvNS_16Flash_bwd_paramsE:
	.zero		992


//--------------------- .nv.constant0._ZN5flash27flash_bwd_convert_dq_kernelI23Flash_bwd_kernel_traitsILi256ELi64ELi64ELi8ELi4ELi2ELi2ELb0ELb0EN7cutlass6half_tE19Flash_kernel_traitsILi256ELi64ELi64ELi8ES3_EEEEvNS_16Flash_bwd_paramsEi --------------------------
	.section	.nv.constant0._ZN5flash27flash_bwd_convert_dq_kernelI23Flash_bwd_kernel_traitsILi256ELi64ELi64ELi8ELi4ELi2ELi2ELb0ELb0EN7cutlass6half_tE19Flash_kernel_traitsILi256ELi64ELi64ELi8ES3_EEEEvNS_16Flash_bwd_paramsEi,"a",@progbits
	.sectionflags	@""
	.align	4
.nv.constant0._ZN5flash27flash_bwd_convert_dq_kernelI23Flash_bwd_kernel_traitsILi256ELi64ELi64ELi8ELi4ELi2ELi2ELb0ELb0EN7cutlass6half_tE19Flash_kernel_traitsILi256ELi64ELi64ELi8ES3_EEEEvNS_16Flash_bwd_paramsEi:
	.zero		996


//--------------------- .nv.constant0._ZN5flash44flash_bwd_dq_dk_dv_loop_seqk_parallel_kernelI23Flash_bwd_kernel_traitsILi256ELi64ELi64ELi8ELi4ELi2ELi2ELb0ELb0EN7cutlass6half_tE19Flash_kernel_traitsILi256ELi64ELi64ELi8ES3_EELb1ELb0ELb0ELb0ELb0ELb0ELb0EEEvNS_16Flash_bwd_paramsE --------------------------
	.section	.nv.constant0._ZN5flash44flash_bwd_dq_dk_dv_loop_seqk_parallel_kernelI23Flash_bwd_kernel_traitsILi256ELi64ELi64ELi8ELi4ELi2ELi2ELb0ELb0EN7cutlass6half_tE19Flash_kernel_traitsILi256ELi64ELi64ELi8ES3_EELb1ELb0ELb0ELb0ELb0ELb0ELb0EEEvNS_16Flash_bwd_paramsE,"a",@progbits
	.sectionflags	@""
	.align	4
.nv.constant0._ZN5flash44flash_bwd_dq_dk_dv_loop_seqk_parallel_kernelI23Flash_bwd_kernel_traitsILi256ELi64ELi64ELi8ELi4ELi2ELi2ELb0ELb0EN7cutlass6half_tE19Flash_kernel_traitsILi256ELi64ELi64ELi8ES3_EELb1ELb0ELb0ELb0ELb0ELb0ELb0EEEvNS_16Flash_bwd_paramsE:
	.zero		992


//--------------------- .nv.constant0._ZN5flash44flash_bwd_dq_dk_dv_loop_seqk_parallel_kernelI23Flash_bwd_kernel_traitsILi256ELi64ELi64ELi8ELi4ELi2ELi2ELb0ELb0EN7cutlass6half_tE19Flash_kernel_traitsILi256ELi64ELi64ELi8ES3_EELb0ELb0ELb0ELb0ELb0ELb0ELb1EEEvNS_16Flash_bwd_paramsE --------------------------
	.section	.nv.constant0._ZN5flash44flash_bwd_dq_dk_dv_loop_seqk_parallel_kernelI23Flash_bwd_kernel_traitsILi256ELi64ELi64ELi8ELi4ELi2ELi2ELb0ELb0EN7cutlass6half_tE19Flash_kernel_traitsILi256ELi64ELi64ELi8ES3_EELb0ELb0ELb0ELb0ELb0ELb0ELb1EEEvNS_16Flash_bwd_paramsE,"a",@progbits
	.sectionflags	@""
	.align	4
.nv.constant0._ZN5flash44flash_bwd_dq_dk_dv_loop_seqk_parallel_kernelI23Flash_bwd_kernel_traitsILi256ELi64ELi64ELi8ELi4ELi2ELi2ELb0ELb0EN7cutlass6half_tE19Flash_kernel_traitsILi256ELi64ELi64ELi8ES3_EELb0ELb0ELb0ELb0ELb0ELb0ELb1EEEvNS_16Flash_bwd_paramsE:
	.zero		992


//--------------------- .nv.constant0._ZN5flash44flash_bwd_dq_dk_dv_loop_seqk_parallel_kernelI23Flash_bwd_kernel_traitsILi256ELi64ELi64ELi8ELi4ELi2ELi2ELb0ELb0EN7cutlass6half_tE19Flash_kernel_traitsILi256ELi64ELi64ELi8ES3_EELb1ELb0ELb1ELb0ELb0ELb0ELb0EEEvNS_16Flash_bwd_paramsE --------------------------
	.section	.nv.constant0._ZN5flash44flash_bwd_dq_dk_dv_loop_seqk_parallel_kernelI23Flash_bwd_kernel_traitsILi256ELi64ELi64ELi8ELi4ELi2ELi2ELb0ELb0EN7cutlass6half_tE19Flash_kernel_traitsILi256ELi64ELi64ELi8ES3_EELb1ELb0ELb1ELb0ELb0ELb0ELb0EEEvNS_16Flash_bwd_paramsE,"a",@progbits
	.sectionflags	@""
	.align	4
.nv.constant0._ZN5flash44flash_bwd_dq_dk_dv_loop_seqk_parallel_kernelI23Flash_bwd_kernel_traitsILi256ELi64ELi64ELi8ELi4ELi2ELi2ELb0ELb0EN7cutlass6half_tE19Flash_kernel_traitsILi256ELi64ELi64ELi8ES3_EELb1ELb0ELb1ELb0ELb0ELb0ELb0EEEvNS_16Flash_bwd_paramsE:
	.zero		992


//--------------------- .nv.constant0._ZN5flash44flash_bwd_dq_dk_dv_loop_seqk_parallel_kernelI23Flash_bwd_kernel_traitsILi256ELi64ELi64ELi8ELi4ELi2ELi2ELb0ELb0EN7cutlass6half_tE19Flash_kernel_traitsILi256ELi64ELi64ELi8ES3_EELb0ELb0ELb1ELb0ELb0ELb0ELb1EEEvNS_16Flash_bwd_paramsE --------------------------
	.section	.nv.constant0._ZN5flash44flash_bwd_dq_dk_dv_loop_seqk_parallel_kernelI23Flash_bwd_kernel_traitsILi256ELi64ELi64ELi8ELi4ELi2ELi2ELb0ELb0EN7cutlass6half_tE19Flash_kernel_traitsILi256ELi64ELi64ELi8ES3_EELb0ELb0ELb1ELb0ELb0ELb0ELb1EEEvNS_16Flash_bwd_paramsE,"a",@progbits
	.sectionflags	@""
	.align	4
.nv.constant0._ZN5flash44flash_bwd_dq_dk_dv_loop_seqk_parallel_kernelI23Flash_bwd_kernel_traitsILi256ELi64ELi64ELi8ELi4ELi2ELi2ELb0ELb0EN7cutlass6half_tE19Flash_kernel_traitsILi256ELi64ELi64ELi8ES3_EELb0ELb0ELb1ELb0ELb0ELb0ELb1EEEvNS_16Flash_bwd_paramsE:
	.zero		992


//--------------------- .nv.constant0._ZN5flash44flash_bwd_dq_dk_dv_loop_seqk_parallel_kernelI23Flash_bwd_kernel_traitsILi256ELi64ELi64ELi8ELi4ELi2ELi2ELb0ELb0EN7cutlass6half_tE19Flash_kernel_traitsILi256ELi64ELi64ELi8ES3_EELb1ELb0ELb0ELb0ELb0ELb1ELb0EEEvNS_16Flash_bwd_paramsE --------------------------
	.section	.nv.constant0._ZN5flash44flash_bwd_dq_dk_dv_loop_seqk_parallel_kernelI23Flash_bwd_kernel_traitsILi256ELi64ELi64ELi8ELi4ELi2ELi2ELb0ELb0EN7cutlass6half_tE19Flash_kernel_traitsILi256ELi64ELi64ELi8ES3_EELb1ELb0ELb0ELb0ELb0ELb1ELb0EEEvNS_16Flash_bwd_paramsE,"a",@progbits
	.sectionflags	@""
	.align	4
.nv.constant0._ZN5flash44flash_bwd_dq_dk_dv_loop_seqk_parallel_kernelI23Flash_bwd_kernel_traitsILi256ELi64ELi64ELi8ELi4ELi2ELi2ELb0ELb0EN7cutlass6half_tE19Flash_kernel_traitsILi256ELi64ELi64ELi8ES3_EELb1ELb0ELb0ELb0ELb0ELb1ELb0EEEvNS_16Flash_bwd_paramsE:
	.zero		992


//--------------------- .nv.constant0._ZN5flash44flash_bwd_dq_dk_dv_loop_seqk_parallel_kernelI23Flash_bwd_kernel_traitsILi256ELi64ELi64ELi8ELi4ELi2ELi2ELb0ELb0EN7cutlass6half_tE19Flash_kernel_traitsILi256ELi64ELi64ELi8ES3_EELb0ELb0ELb0ELb0ELb0ELb1ELb1EEEvNS_16Flash_bwd_paramsE --------------------------
	.section	.nv.constant0._ZN5flash44flash_bwd_dq_dk_dv_loop_seqk_parallel_kernelI23Flash_bwd_kernel_traitsILi256ELi64ELi64ELi8ELi4ELi2ELi2ELb0ELb0EN7cutlass6half_tE19Flash_kernel_traitsILi256ELi64ELi64ELi8ES3_EELb0ELb0ELb0ELb0ELb0ELb1ELb1EEEvNS_16Flash_bwd_paramsE,"a",@progbits
	.sectionflags	@""
	.align	4
.nv.constant0._ZN5flash44flash_bwd_dq_dk_dv_loop_seqk_parallel_kernelI23Flash_bwd_kernel_traitsILi256ELi64ELi64ELi8ELi4ELi2ELi2ELb0ELb0EN7cutlass6half_tE19Flash_kernel_traitsILi256ELi64ELi64ELi8ES3_EELb0ELb0ELb0ELb0ELb0ELb1ELb1EEEvNS_16Flash_bwd_paramsE:
	.zero		992


//--------------------- .nv.constant0._ZN5flash44flash_bwd_dq_dk_dv_loop_seqk_parallel_kernelI23Flash_bwd_kernel_traitsILi256ELi64ELi64ELi8ELi4ELi2ELi2ELb0ELb0EN7cutlass6half_tE19Flash_kernel_traitsILi256ELi64ELi64ELi8ES3_EELb1ELb0ELb0ELb1ELb0ELb0ELb0EEEvNS_16Flash_bwd_paramsE --------------------------
	.section	.nv.constant0._ZN5flash44flash_bwd_dq_dk_dv_loop_seqk_parallel_kernelI23Flash_bwd_kernel_traitsILi256ELi64ELi64ELi8ELi4ELi2ELi2ELb0ELb0EN7cutlass6half_tE19Flash_kernel_traitsILi256ELi64ELi64ELi8ES3_EELb1ELb0ELb0ELb1ELb0ELb0ELb0EEEvNS_16Flash_bwd_paramsE,"a",@progbits
	.sectionflags	@""
	.align	4
.nv.constant0._ZN5flash44flash_bwd_dq_dk_dv_loop_seqk_parallel_kernelI23Flash_bwd_kernel_traitsILi256ELi64ELi64ELi8ELi4ELi2ELi2ELb0ELb0EN7cutlass6half_tE19Flash_kernel_traitsILi256ELi64ELi64ELi8ES3_EELb1ELb0ELb0ELb1ELb0ELb0ELb0EEEvNS_16Flash_bwd_paramsE:
	.zero		992


//--------------------- .nv.constant0._ZN5flash44flash_bwd_dq_dk_dv_loop_seqk_parallel_kernelI23Flash_bwd_kernel_traitsILi256ELi64ELi64ELi8ELi4ELi2ELi2ELb0ELb0EN7cutlass6half_tE19Flash_kernel_traitsILi256ELi64ELi64ELi8ES3_EELb0ELb0ELb0ELb1ELb0ELb0ELb1EEEvNS_16Flash_bwd_paramsE --------------------------
	.section	.nv.constant0._ZN5flash44flash_bwd_dq_dk_dv_loop_seqk_parallel_kernelI23Flash_bwd_kernel_traitsILi256ELi64ELi64ELi8ELi4ELi2ELi2ELb0ELb0EN7cutlass6half_tE19Flash_kernel_traitsILi256ELi64ELi64ELi8ES3_EELb0ELb0ELb0ELb1ELb0ELb0ELb1EEEvNS_16Flash_bwd_paramsE,"a",@progbits
	.sectionflags	@""
	.align	4
.nv.constant0._ZN5flash44flash_bwd_dq_dk_dv_loop_seqk_parallel_kernelI23Flash_bwd_kernel_traitsILi256ELi64ELi64ELi8ELi4ELi2ELi2ELb0ELb0EN7cutlass6half_tE19Flash_kernel_traitsILi256ELi64ELi64ELi8ES3_EELb0ELb0ELb0ELb1ELb0ELb0ELb1EEEvNS_16Flash_bwd_paramsE:
	.zero		992


//--------------------- .nv.constant0._ZN5flash44flash_bwd_dq_dk_dv_loop_seqk_parallel_kernelI23Flash_bwd_kernel_traitsILi256ELi64ELi64ELi8ELi4ELi2ELi2ELb0ELb0EN7cutlass6half_tE19Flash_kernel_traitsILi256ELi64ELi64ELi8ES3_EELb1ELb0ELb1ELb0ELb0ELb1ELb0EEEvNS_16Flash_bwd_paramsE --------------------------
	.section	.nv.constant0._ZN5flash44flash_bwd_dq_dk_dv_loop_seqk_parallel_kernelI23Flash_bwd_kernel_traitsILi256ELi64ELi64ELi8ELi4ELi2ELi2ELb0ELb0EN7cutlass6half_tE19Flash_kernel_traitsILi256ELi64ELi64ELi8ES3_EELb1ELb0ELb1ELb0ELb0ELb1ELb0EEEvNS_16Flash_bwd_paramsE,"a",@progbits
	.sectionflags	@""
	.align	4
.nv.constant0._ZN5flash44flash_bwd_dq_dk_dv_loop_seqk_parallel_kernelI23Flash_bwd_kernel_traitsILi256ELi64ELi64ELi8ELi4ELi2ELi2ELb0ELb0EN7cutlass6half_tE19Flash_kernel_traitsILi256ELi64ELi64ELi8ES3_EELb1ELb0ELb1ELb0ELb0ELb1ELb0EEEvNS_16Flash_bwd_paramsE:
	.zero		992


//--------------------- .nv.constant0._ZN5flash44flash_bwd_dq_dk_dv_loop_seqk_parallel_kernelI23Flash_bwd_kernel_traitsILi256ELi64ELi64ELi8ELi4ELi2ELi2ELb0ELb0EN7cutlass6half_tE19Flash_kernel_traitsILi256ELi64ELi64ELi8ES3_EELb0ELb0ELb1ELb0ELb0ELb1ELb1EEEvNS_16Flash_bwd_paramsE --------------------------
	.section	.nv.constant0._ZN5flash44flash_bwd_dq_dk_dv_loop_seqk_parallel_kernelI23Flash_bwd_kernel_traitsILi256ELi64ELi64ELi8ELi4ELi2ELi2ELb0ELb0EN7cutlass6half_tE19Flash_kernel_traitsILi256ELi64ELi64ELi8ES3_EELb0ELb0ELb1ELb0ELb0ELb1ELb1EEEvNS_16Flash_bwd_paramsE,"a",@progbits
	.sectionflags	@""
	.align	4
.nv.constant0._ZN5flash44flash_bwd_dq_dk_dv_loop_seqk_parallel_kernelI23Flash_bwd_kernel_traitsILi256ELi64ELi64ELi8ELi4ELi2ELi2ELb0ELb0EN7cutlass6half_tE19Flash_kernel_traitsILi256ELi64ELi64ELi8ES3_EELb0ELb0ELb1ELb0ELb0ELb1ELb1EEEvNS_16Flash_bwd_paramsE:
	.zero		992


//--------------------- .nv.constant0._ZN5flash44flash_bwd_dq_dk_dv_loop_seqk_parallel_kernelI23Flash_bwd_kernel_traitsILi256ELi64ELi64ELi8ELi4ELi2ELi2ELb0ELb0EN7cutlass6half_tE19Flash_kernel_traitsILi256ELi64ELi64ELi8ES3_EELb1ELb0ELb1ELb1ELb0ELb0ELb0EEEvNS_16Flash_bwd_paramsE --------------------------
	.section	.nv.constant0._ZN5flash44flash_bwd_dq_dk_dv_loop_seqk_parallel_kernelI23Flash_bwd_kernel_traitsILi256ELi64ELi64ELi8ELi4ELi2ELi2ELb0ELb0EN7cutlass6half_tE19Flash_kernel_traitsILi256ELi64ELi64ELi8ES3_EELb1ELb0ELb1ELb1ELb0ELb0ELb0EEEvNS_16Flash_bwd_paramsE,"a",@progbits
	.sectionflags	@""
	.align	4
.nv.constant0._ZN5flash44flash_bwd_dq_dk_dv_loop_seqk_parallel_kernelI23Flash_bwd_kernel_traitsILi256ELi64ELi64ELi8ELi4ELi2ELi2ELb0ELb0EN7cutlass6half_tE19Flash_kernel_traitsILi256ELi64ELi64ELi8ES3_EELb1ELb0ELb1ELb1ELb0ELb0ELb0EEEvNS_16Flash_bwd_paramsE:
	.zero		992


//--------------------- .nv.constant0._ZN5flash44flash_bwd_dq_dk_dv_loop_seqk_parallel_kernelI23Flash_bwd_kernel_traitsILi256ELi64ELi64ELi8ELi4ELi2ELi2ELb0ELb0EN7cutlass6half_tE19Flash_kernel_traitsILi256ELi64ELi64ELi8ES3_EELb0ELb0ELb1ELb1ELb0ELb0ELb1EEEvNS_16Flash_bwd_paramsE --------------------------
	.section	.nv.constant0._ZN5flash44flash_bwd_dq_dk_dv_loop_seqk_parallel_kernelI23Flash_bwd_kernel_traitsILi256ELi64ELi64ELi8ELi4ELi2ELi2ELb0ELb0EN7cutlass6half_tE19Flash_kernel_traitsILi256ELi64ELi64ELi8ES3_EELb0ELb0ELb1ELb1ELb0ELb0ELb1EEEvNS_16Flash_bwd_paramsE,"a",@progbits
	.sectionflags	@""
	.align	4
.nv.constant0._ZN5flash44flash_bwd_dq_dk_dv_loop_seqk_parallel_kernelI23Flash_bwd_kernel_traitsILi256ELi64ELi64ELi8ELi4ELi2ELi2ELb0ELb0EN7cutlass6half_tE19Flash_kernel_traitsILi256ELi64ELi64ELi8ES3_EELb0ELb0ELb1ELb1ELb0ELb0ELb1EEEvNS_16Flash_bwd_paramsE:
	.zero		992


//--------------------- .nv.constant0._ZN5flash25flash_bwd_dot_do_o_kernelILb0E23Flash_bwd_kernel_traitsILi256ELi64ELi64ELi8ELi4ELi2ELi2ELb0ELb0EN7cutlass6half_tE19Flash_kernel_traitsILi256ELi64ELi64ELi8ES3_EEEEvNS_16Flash_bwd_paramsE --------------------------
	.section	.nv.constant0._ZN5flash25flash_bwd_dot_do_o_kernelILb0E23Flash_bwd_kernel_traitsILi256ELi64ELi64ELi8ELi4ELi2ELi2ELb0ELb0EN7cutlass6half_tE19Flash_kernel_traitsILi256ELi64ELi64ELi8ES3_EEEEvNS_16Flash_bwd_paramsE,"a",@progbits
	.sectionflags	@""
	.align	4
.nv.constant0._ZN5flash25flash_bwd_dot_do_o_kernelILb0E23Flash_bwd_kernel_traitsILi256ELi64ELi64ELi8ELi4ELi2ELi2ELb0ELb0EN7cutlass6half_tE19Flash_kernel_traitsILi256ELi64ELi64ELi8ES3_EEEEvNS_16Flash_bwd_paramsE:
	.zero		992


//--------------------- .nv.constant0._ZN5flash25flash_bwd_dot_do_o_kernelILb1E23Flash_bwd_kernel_traitsILi256ELi64ELi64ELi8ELi4ELi2ELi2ELb0ELb0EN7cutlass6half_tE19Flash_kernel_traitsILi256ELi64ELi64ELi8ES3_EEEEvNS_16Flash_bwd_paramsE --------------------------
	.section	.nv.constant0._ZN5flash25flash_bwd_dot_do_o_kernelILb1E23Flash_bwd_kernel_traitsILi256ELi64ELi64ELi8ELi4ELi2ELi2ELb0ELb0EN7cutlass6half_tE19Flash_kernel_traitsILi256ELi64ELi64ELi8ES3_EEEEvNS_16Flash_bwd_paramsE,"a",@progbits
	.sectionflags	@""
	.align	4
.nv.constant0._ZN5flash25flash_bwd_dot_do_o_kernelILb1E23Flash_bwd_kernel_traitsILi256ELi64ELi64ELi8ELi4ELi2ELi2ELb0ELb0EN7cutlass6half_tE19Flash_kernel_traitsILi256ELi64ELi64ELi8ES3_EEEEvNS_16Flash_bwd_paramsE:
	.zero		992


//--------------------- .text._ZN5flash27flash_bwd_convert_dq_kernelI23Flash_bwd_kernel_traitsILi256ELi64ELi32ELi8ELi4ELi1ELi2ELb1ELb1EN7cutlass6half_tE19Flash_kernel_traitsILi256ELi64ELi32ELi8ES3_EEEEvNS_16Flash_bwd_paramsEi --------------------------
	.section	.text._ZN5flash27flash_bwd_convert_dq_kernelI23Flash_bwd_kernel_traitsILi256ELi64ELi32ELi8ELi4ELi1ELi2ELb1ELb1EN7cutlass6half_tE19Flash_kernel_traitsILi256ELi64ELi32ELi8ES3_EEEEvNS_16Flash_bwd_paramsEi,"ax",@progbits
	.sectioninfo	@"SHI_REGISTERS=96"
	.align	128
        .global         _ZN5flash27flash_bwd_convert_dq_kernelI23Flash_bwd_kernel_traitsILi256ELi64ELi32ELi8ELi4ELi1ELi2ELb1ELb1EN7cutlass6half_tE19Flash_kernel_traitsILi256ELi64ELi32ELi8ES3_EEEEvNS_16Flash_bwd_paramsEi
        .type           _ZN5flash27flash_bwd_convert_dq_kernelI23Flash_bwd_kernel_traitsILi256ELi64ELi32ELi8ELi4ELi1ELi2ELb1ELb1EN7cutlass6half_tE19Flash_kernel_traitsILi256ELi64ELi32ELi8ES3_EEEEvNS_16Flash_bwd_paramsEi,@function
        .size           _ZN5flash27flash_bwd_convert_dq_kernelI23Flash_bwd_kernel_traitsILi256ELi64ELi32ELi8ELi4ELi1ELi2ELb1ELb1EN7cutlass6half_tE19Flash_kernel_traitsILi256ELi64ELi32ELi8ES3_EEEEvNS_16Flash_bwd_paramsEi,(.L_x_1997 - _ZN5flash27flash_bwd_convert_dq_kernelI23Flash_bwd_kernel_traitsILi256ELi64ELi32ELi8ELi4ELi1ELi2ELb1ELb1EN7cutlass6half_tE19Flash_kernel_traitsILi256ELi64ELi32ELi8ES3_EEEEvNS_16Flash_bwd_paramsEi)
        .other          _ZN5flash27flash_bwd_convert_dq_kernelI23Flash_bwd_kernel_traitsILi256ELi64ELi32ELi8ELi4ELi1ELi2ELb1ELb1EN7cutlass6half_tE19Flash_kernel_traitsILi256ELi64ELi32ELi8ES3_EEEEvNS_16Flash_bwd_paramsEi,@"STO_CUDA_ENTRY STV_DEFAULT"
_ZN5flash27flash_bwd_convert_dq_kernelI23Flash_bwd_kernel_traitsILi256ELi64ELi32ELi8ELi4ELi1ELi2ELb1ELb1EN7cutlass6half_tE19Flash_kernel_traitsILi256ELi64ELi32ELi8ES3_EEEEvNS_16Flash_bwd_paramsEi:
.text._ZN5flash27flash_bwd_convert_dq_kernelI23Flash_bwd_kernel_traitsILi256ELi64ELi32ELi8ELi4ELi1ELi2ELb1ELb1EN7cutlass6half_tE19Flash_kernel_traitsILi256ELi64ELi32ELi8ES3_EEEEvNS_16Flash_bwd_paramsEi:
[----:B------:R-:W-:Y:S02]  /*0000*/  MOV R1, c[0x0][0x28] ;  /* 0x00000a0000017a02 */ /* 0x000fe40000000f00 */
[----:B------:R-:W0:Y:S01]  /*0010*/  S2UR UR9, SR_CTAID.Y ;  /* 0x00000000000979c3 */ /* 0x000e220000002600 */
[----:B------:R-:W-:Y:S02]  /*0020*/  ULDC.64 UR4, c[0x0][0x240] ;  /* 0x0000900000047ab9 */ /* 0x000fe40000000a00 */
[----:B------:R-:W-:Y:S02]  /*0030*/  UISETP.NE.U32.AND UP0, UPT, URZ, UR4, UPT ;  /* 0x000000043f00728c */ /* 0x000fe4000bf05070 */
[----:B------:R-:W-:Y:S02]  /*0040*/  UMOV UR6, 0x4 ;  /* 0x0000000400067882 */ /* 0x000fe40000000000 */
[----:B------:R-:W-:Y:S02]  /*0050*/  UISETP.NE.AND.EX UP0, UPT, URZ, UR5, UPT, UP0 ;  /* 0x000000053f00728c */ /* 0x000fe4000bf05300 */
[----:B------:R-:W-:Y:S02]  /*0060*/  ULDC.64 UR22, c[0x0][0x118] ;  /* 0x0000460000167ab9 */ /* 0x000fe40000000a00 */
[----:B------:R-:W-:-:S02]  /*0070*/  ULDC.64 UR4, c[0x0][0x240] ;  /* 0x0000900000047ab9 */ /* 0x000fc40000000a00 */
[----:B------:R-:W-:Y:S01]  /*0080*/  PLOP3.LUT P0, PT, PT, PT, UP0, 0x80, 0x0 ;  /* 0x000000000000781c */ /* 0x000fe20003f0f008 */
[----:B0-----:R-:W-:-:S06]  /*0090*/  UIMAD.WIDE UR4, UR9, UR6, UR4 ;  /* 0x00000006090472a5 */ /* 0x001fcc000f8e0204 */
[----:B------:R-:W-:Y:S02]  /*00a0*/  MOV R2, UR4 ;  /* 0x0000000400027c02 */ /* 0x000fe40008000f00 */
[----:B------:R-:W-:-:S05]  /*00b0*/  MOV R3, UR5 ;  /* 0x0000000500037c02 */ /* 0x000fca0008000f00 */
[----:B------:R-:W2:Y:S04]  /*00c0*/  @P0 LDG.E R4, [R2.64] ;  /* 0x0000001602040981 */ /* 0x000ea8000c1e1900 */
[----:B------:R-:W3:Y:S01]  /*00d0*/  @P0 LDG.E R0, [R2.64+0x4] ;  /* 0x0000041602000981 */ /* 0x000ee2000c1e1900 */
[----:B------:R-:W-:Y:S01]  /*00e0*/  UMOV UR17, 0xffffffff ;  /* 0xffffffff00117882 */ /* 0x000fe20000000000 */
[----:B------:R-:W0:Y:S02]  /*00f0*/  S2UR UR6, SR_CTAID.X ;  /* 0x00000000000679c3 */ /* 0x000e240000002500 */
[----:B0-----:R-:W-:-:S06]  /*0100*/  USHF.L.U32 UR6, UR6, 0x6, URZ ;  /* 0x0000000606067899 */ /* 0x001fcc000800063f */
[----:B--2---:R-:W0:Y:S08]  /*0110*/  @P0 R2UR UR17, R4 ;  /* 0x00000000041103c2 */ /* 0x004e3000000e0000 */
[----:B---3--:R-:W0:Y:S02]  /*0120*/  @P0 R2UR UR5, R0 ;  /* 0x00000000000503c2 */ /* 0x008e2400000e0000 */
[----:B0-----:R-:W-:-:S07]  /*0130*/  @UP0 UIADD3 UR5, UR5, -UR17, URZ ;  /* 0x8000001105050290 */ /* 0x001fce000fffe03f */
[----:B------:R-:W-:Y:S02]  /*0140*/  @!UP0 ULDC UR5, c[0x0][0x214] ;  /* 0x0000850000058ab9 */ /* 0x000fe40000000800 */
[----:B------:R-:W-:-:S06]  /*0150*/  UISETP.GT.AND UP1, UPT, UR5, UR6, UPT ;  /* 0x000000060500728c */ /* 0x000fcc000bf24270 */
[----:B------:R-:W-:-:S13]  /*0160*/  PLOP3.LUT P0, PT, PT, PT, UP1, 0x80, 0x0 ;  /* 0x000000000000781c */ /* 0x000fda0003f0f018 */
[----:B------:R-:W-:Y:S05]  /*0170*/  @!P0 EXIT ;  /* 0x000000000000894d */ /* 0x000fea0003800000 */
[----:B------:R-:W0:Y:S01]  /*0180*/  S2R R9, SR_TID.X ;  /* 0x0000000000097919 */ /* 0x000e220000002100 */
[----:B------:R-:W1:Y:S01]  /*0190*/  S2UR UR7, SR_CTAID.Z ;  /* 0x00000000000779c3 */ /* 0x000e620000002700 */
[----:B------:R-:W-:Y:S01]  /*01a0*/  MOV R2, c[0x0][0x3e0] ;  /* 0x0000f80000027a02 */ /* 0x000fe20000000f00 */
[----:B------:R-:W-:Y:S01]  /*01b0*/  ULDC UR18, c[0x0][0x224] ;  /* 0x0000890000127ab9 */ /* 0x000fe20000000800 */
[----:B------:R-:W-:Y:S01]  /*01c0*/  HFMA2.MMA R57, -RZ, RZ, 0, 0 ;  /* 0x00000000ff397435 */ /* 0x000fe200000001ff */
[----:B------:R-:W-:Y:S01]  /*01d0*/  UIMAD.WIDE UR18, UR9, UR18, URZ ;  /* 0x00000012091272a5 */ /* 0x000fe2000f8e023f */
[----:B------:R-:W-:Y:S01]  /*01e0*/  ISETP.GE.AND P1, PT, R2, 0x1, PT ;  /* 0x000000010200780c */ /* 0x000fe20003f26270 */
[----:B------:R-:W-:Y:S01]  /*01f0*/  UISETP.NE.AND UP1, UPT, UR17, -0x1, UPT ;  /* 0xffffffff1100788c */ /* 0x000fe2000bf25270 */
[----:B------:R-:W-:Y:S01]  /*0200*/  HFMA2.MMA R22, -RZ, RZ, 0, 0 ;  /* 0x00000000ff167435 */ /* 0x000fe200000001ff */
[----:B------:R-:W-:Y:S01]  /*0210*/  ULDC UR16, c[0x0][0x1c0] ;  /* 0x0000700000107ab9 */ /* 0x000fe20000000800 */
[----:B------:R-:W-:Y:S01]  /*0220*/  CS2R R26, SRZ ;  /* 0x00000000001a7805 */ /* 0x000fe2000001ff00 */
[----:B------:R-:W-:Y:S01]  /*0230*/  UIMAD.WIDE UR14, UR9, 0x80, URZ ;  /* 0x00000080090e78a5 */ /* 0x000fe2000f8e023f */
[----:B------:R-:W-:Y:S01]  /*0240*/  CS2R R28, SRZ ;  /* 0x00000000001c7805 */ /* 0x000fe2000001ff00 */
[----:B------:R-:W-:Y:S01]  /*0250*/  USHF.R.S32.HI UR20, URZ, 0x1f, UR16 ;  /* 0x0000001f3f147899 */ /* 0x000fe20008011410 */
[----:B------:R-:W-:Y:S01]  /*0260*/  CS2R R30, SRZ ;  /* 0x00000000001e7805 */ /* 0x000fe2000001ff00 */
[----:B------:R-:W-:Y:S01]  /*0270*/  UIMAD UR19, UR19, UR16, URZ ;  /* 0x00000010131372a4 */ /* 0x000fe2000f8e023f */
[----:B------:R-:W-:Y:S01]  /*0280*/  CS2R R70, SRZ ;  /* 0x0000000000467805 */ /* 0x000fe2000001ff00 */
[----:B------:R-:W-:Y:S01]  /*0290*/  USEL UR24, UR14, URZ, UP0 ;  /* 0x0000003f0e187287 */ /* 0x000fe20008000000 */
[----:B------:R-:W-:Y:S01]  /*02a0*/  CS2R R32, SRZ ;  /* 0x0000000000207805 */ /* 0x000fe2000001ff00 */
[----:B------:R-:W-:Y:S01]  /*02b0*/  USEL UR25, UR15, URZ, UP0 ;  /* 0x0000003f0f197287 */ /* 0x000fe20008000000 */
[----:B------:R-:W-:Y:S01]  /*02c0*/  CS2R R34, SRZ ;  /* 0x0000000000227805 */ /* 0x000fe2000001ff00 */
[----:B------:R-:W-:Y:S01]  /*02d0*/  UIMAD.WIDE.U32 UR14, UR18, UR16, URZ ;  /* 0x00000010120e72a5 */ /* 0x000fe2000f8e003f */
[----:B------:R-:W-:Y:S01]  /*02e0*/  CS2R R36, SRZ ;  /* 0x0000000000247805 */ /* 0x000fe2000001ff00 */
[----:B------:R-:W-:Y:S01]  /*02f0*/  UIMAD UR28, UR18, UR20, UR19 ;  /* 0x00000014121c72a4 */ /* 0x000fe2000f8e0213 */
[----:B0-----:R-:W-:Y:S01]  /*0300*/  SHF.R.S32.HI R0, RZ, 0x1f, R9 ;  /* 0x0000001fff007819 */ /* 0x001fe20000011409 */
[----:B------:R-:W-:Y:S01]  /*0310*/  ULDC UR29, c[0x0][0x22c] ;  /* 0x00008b00001d7ab9 */ /* 0x000fe20000000800 */
[----:B------:R-:W-:Y:S01]  /*0320*/  CS2R R38, SRZ ;  /* 0x0000000000267805 */ /* 0x000fe2000001ff00 */
[----:B------:R-:W-:Y:S01]  /*0330*/  UIMAD.WIDE UR12, UR16, UR29, URZ ;  /* 0x0000001d100c72a5 */ /* 0x000fe2000f8e023f */
[CC--:B------:R-:W-:Y:S01]  /*0340*/  LEA.HI R2, R0.reuse, R9.reuse, RZ, 0x2 ;  /* 0x0000000900027211 */ /* 0x0c0fe200078f10ff */
[----:B------:R-:W-:Y:S01]  /*0350*/  UIADD3 UR15, UR15, UR28, URZ ;  /* 0x0000001c0f0f7290 */ /* 0x000fe2000fffe03f */
[CC--:B------:R-:W-:Y:S01]  /*0360*/  LEA.HI R5, R0.reuse, R9.reuse, RZ, 0x6 ;  /* 0x0000000900057211 */ /* 0x0c0fe200078f30ff */
[----:B------:R-:W-:Y:S01]  /*0370*/  @UP1 UMOV UR27, UR17 ;  /* 0x00000011001b1c82 */ /* 0x000fe20008000000 */
[--C-:B------:R-:W-:Y:S01]  /*0380*/  SHF.R.S32.HI R3, RZ, 0x2, R2.reuse ;  /* 0x00000002ff037819 */ /* 0x100fe20000011402 */
[----:B------:R-:W-:Y:S01]  /*0390*/  @!UP1 UMOV UR27, 0xffffffff ;  /* 0xffffffff001b9882 */ /* 0x000fe20000000000 */
[----:B------:R-:W-:Y:S01]  /*03a0*/  SHF.R.S32.HI R4, RZ, 0x1f, R2 ;  /* 0x0000001fff047819 */ /* 0x000fe20000011402 */
[----:B------:R-:W-:Y:S01]  /*03b0*/  USHF.R.S32.HI UR21, URZ, 0x1f, UR29 ;  /* 0x0000001f3f157899 */ /* 0x000fe2000801141d */
[----:B------:R-:W-:Y:S01]  /*03c0*/  LEA.HI R6, R0, R9, RZ, 0x5 ;  /* 0x0000000900067211 */ /* 0x000fe200078f28ff */
[----:B------:R-:W-:Y:S01]  /*03d0*/  UIMAD.WIDE.U32 UR30, UR12, UR27, URZ ;  /* 0x0000001b0c1e72a5 */ /* 0x000fe2000f8e003f */
[----:B------:R-:W-:Y:S01]  /*03e0*/  LEA.HI R4, R4, R3, RZ, 0x3 ;  /* 0x0000000304047211 */ /* 0x000fe200078f18ff */
[----:B------:R-:W-:Y:S01]  /*03f0*/  UIMAD UR15, UR15, UR29, URZ ;  /* 0x0000001d0f0f72a4 */ /* 0x000fe2000f8e023f */
[----:B------:R-:W-:Y:S01]  /*0400*/  LEA.HI R0, R0, R9, RZ, 0x3 ;  /* 0x0000000900007211 */ /* 0x000fe200078f18ff */
[----:B------:R-:W-:Y:S01]  /*0410*/  UIMAD.WIDE.U32 UR18, UR14, UR29, URZ ;  /* 0x0000001d0e1272a5 */ /* 0x000fe2000f8e003f */
[----:B------:R-:W-:Y:S01]  /*0420*/  LOP3.LUT R4, R4, 0xfffffff8, RZ, 0xc0, !PT ;  /* 0xfffffff804047812 */ /* 0x000fe200078ec0ff */
[----:B------:R-:W-:Y:S01]  /*0430*/  UIMAD UR27, UR13, UR27, URZ ;  /* 0x0000001b0d1b72a4 */ /* 0x000fe2000f8e023f */
[----:B------:R-:W-:Y:S01]  /*0440*/  LOP3.LUT R7, R0, 0x1ffffff8, RZ, 0xc0, !PT ;  /* 0x1ffffff800077812 */ /* 0x000fe200078ec0ff */
[----:B------:R-:W-:Y:S01]  /*0450*/  UMOV UR4, URZ ;  /* 0x0000003f00047c82 */ /* 0x000fe20008000000 */
[----:B------:R-:W-:Y:S01]  /*0460*/  IADD3 R4, R3, -R4, RZ ;  /* 0x8000000403047210 */ /* 0x000fe20007ffe0ff */
[----:B------:R-:W-:Y:S01]  /*0470*/  USHF.R.S32.HI UR8, URZ, 0x1f, UR6 ;  /* 0x0000001f3f087899 */ /* 0x000fe20008011406 */
[----:B------:R-:W-:Y:S01]  /*0480*/  SHF.R.S32.HI R3, RZ, 0x5, R6 ;  /* 0x00000005ff037819 */ /* 0x000fe20000011406 */
[----:B------:R-:W-:Y:S01]  /*0490*/  UIADD3 UR24, UP0, UR6, UR24, URZ ;  /* 0x0000001806187290 */ /* 0x000fe2000ff1e03f */
[----:B------:R-:W-:Y:S01]  /*04a0*/  SHF.R.S32.HI R17, RZ, 0x3, R0 ;  /* 0x00000003ff117819 */ /* 0x000fe20000011400 */
[----:B------:R-:W-:Y:S01]  /*04b0*/  UIMAD UR15, UR21, UR14, UR15 ;  /* 0x0000000e150f72a4 */ /* 0x000fe2000f8e020f */
[C---:B------:R-:W-:Y:S01]  /*04c0*/  LOP3.LUT R8, R6.reuse, 0xffffffe0, RZ, 0xc0, !PT ;  /* 0xffffffe006087812 */ /* 0x040fe200078ec0ff */
[----:B-1----:R-:W-:Y:S01]  /*04d0*/  UIMAD UR32, UR7, UR29, URZ ;  /* 0x0000001d072072a4 */ /* 0x002fe2000f8e023f */
[----:B------:R-:W-:Y:S01]  /*04e0*/  IMAD.IADD R7, R9, 0x1, -R7 ;  /* 0x0000000109077824 */ /* 0x000fe200078e0a07 */
[----:B------:R-:W-:Y:S01]  /*04f0*/  UIMAD UR4, UR12, UR4, UR27 ;  /* 0x000000040c0472a4 */ /* 0x000fe2000f8e021b */
[----:B------:R-:W-:Y:S01]  /*0500*/  LEA.HI R6, R6, R3, RZ, 0x1 ;  /* 0x0000000306067211 */ /* 0x000fe200078f08ff */
[----:B------:R-:W-:Y:S01]  /*0510*/  USEL UR18, UR18, UR30, !UP1 ;  /* 0x0000001e12127287 */ /* 0x000fe2000c800000 */
[----:B------:R-:W-:Y:S01]  /*0520*/  SHF.L.U32 R0, R17, 0x6, RZ ;  /* 0x0000000611007819 */ /* 0x000fe200000006ff */
[----:B------:R-:W-:Y:S01]  /*0530*/  UIADD3.X UR20, UR8, UR25, URZ, UP0, !UPT ;  /* 0x0000001908147290 */ /* 0x000fe200087fe43f */
[-C--:B------:R-:W-:Y:S01]  /*0540*/  IADD3 R8, -R8, R9.reuse, RZ ;  /* 0x0000000908087210 */ /* 0x080fe20007ffe1ff */
[----:B------:R-:W-:Y:S01]  /*0550*/  UIADD3 UR19, UR19, UR15, URZ ;  /* 0x0000000f13137290 */ /* 0x000fe2000fffe03f */
[----:B------:R-:W-:Y:S01]  /*0560*/  LOP3.LUT R6, R6, 0x3ffffe, RZ, 0xc0, !PT ;  /* 0x003ffffe06067812 */ /* 0x000fe200078ec0ff */
[----:B------:R-:W-:Y:S01]  /*0570*/  UIMAD UR26, UR29, UR16, URZ ;  /* 0x000000101d1a72a4 */ /* 0x000fe2000f8e023f */
[----:B------:R-:W-:Y:S01]  /*0580*/  SHF.L.U32 R46, R7, 0x3, RZ ;  /* 0x00000003072e7819 */ /* 0x000fe200000006ff */
[----:B------:R-:W-:Y:S01]  /*0590*/  UIADD3 UR18, UP0, UR32, UR18, URZ ;  /* 0x0000001220127290 */ /* 0x000fe2000ff1e03f */
[----:B------:R-:W-:Y:S01]  /*05a0*/  LOP3.LUT R2, R2, 0x7ffffffc, RZ, 0xc0, !PT ;  /* 0x7ffffffc02027812 */ /* 0x000fe200078ec0ff */
[----:B------:R-:W-:Y:S01]  /*05b0*/  @UP1 UIADD3 UR19, UR31, UR4, URZ ;  /* 0x000000041f131290 */ /* 0x000fe2000fffe03f */
[----:B------:R-:W-:Y:S01]  /*05c0*/  LOP3.LUT R7, R0, 0x1c0, RZ, 0xc0, !PT ;  /* 0x000001c000077812 */ /* 0x000fe200078ec0ff */
[----:B------:R-:W-:Y:S01]  /*05d0*/  UIMAD UR20, UR20, UR12, URZ ;  /* 0x0000000c141472a4 */ /* 0x000fe2000f8e023f */
[C---:B------:R-:W-:Y:S01]  /*05e0*/  IMAD R8, R3.reuse, UR26, R8 ;  /* 0x0000001a03087c24 */ /* 0x040fe2000f8e0208 */
[----:B------:R-:W-:Y:S01]  /*05f0*/  ULEA.HI.X.SX32 UR19, UR32, UR19, 0x1, UP0 ;  /* 0x0000001320137291 */ /* 0x000fe200080f0e3f */
[----:B------:R-:W-:Y:S01]  /*0600*/  IMAD.IADD R3, R3, 0x1, -R6 ;  /* 0x0000000103037824 */ /* 0x000fe200078e0a06 */
[----:B------:R-:W-:Y:S01]  /*0610*/  UIMAD UR20, UR13, UR24, UR20 ;  /* 0x000000180d1472a4 */ /* 0x000fe2000f8e0214 */
[----:B------:R-:W-:Y:S01]  /*0620*/  IADD3 R2, -R2, R9, RZ ;  /* 0x0000000902027210 */ /* 0x000fe20007ffe1ff */
[----:B------:R-:W-:Y:S01]  /*0630*/  UIMAD.WIDE.U32 UR12, UR12, UR24, UR18 ;  /* 0x000000180c0c72a5 */ /* 0x000fe2000f8e0012 */
[----:B------:R-:W-:Y:S01]  /*0640*/  LOP3.LUT R0, R7, 0x38, R46, 0xf8, !PT ;  /* 0x0000003807007812 */ /* 0x000fe200078ef82e */
[----:B------:R-:W-:Y:S01]  /*0650*/  @!UP1 USHF.R.S32.HI UR4, URZ, 0x1f, UR9 ;  /* 0x0000001f3f049899 */ /* 0x000fe20008011409 */
[----:B------:R-:W-:Y:S01]  /*0660*/  SHF.R.U32.HI R7, RZ, 0x3, R7 ;  /* 0x00000003ff077819 */ /* 0x000fe20000011607 */
[----:B------:R-:W-:Y:S01]  /*0670*/  ULDC.64 UR10, c[0x0][0x398] ;  /* 0x0000e600000a7ab9 */ /* 0x000fe20000000a00 */
[----:B------:R-:W-:Y:S01]  /*0680*/  LEA R18, R3, R2, 0x9 ;  /* 0x0000000203127211 */ /* 0x000fe200078e48ff */
[----:B------:R-:W-:Y:S01]  /*0690*/  ULDC.64 UR18, c[0x0][0x380] ;  /* 0x0000e00000127ab9 */ /* 0x000fe20000000a00 */
[----:B------:R-:W-:Y:S01]  /*06a0*/  LOP3.LUT R0, R0, R7, RZ, 0x3c, !PT ;  /* 0x0000000700007212 */ /* 0x000fe200078e3cff */
[----:B------:R-:W-:Y:S01]  /*06b0*/  @UP1 UIMAD.WIDE.U32 UR14, UR17, UR10, URZ ;  /* 0x0000000a110e12a5 */ /* 0x000fe2000f8e003f */
[----:B------:R-:W-:Y:S01]  /*06c0*/  SHF.R.S32.HI R5, RZ, 0x6, R5 ;  /* 0x00000006ff057819 */ /* 0x000fe20000011405 */
[----:B------:R-:W-:Y:S01]  /*06d0*/  @!UP1 UIMAD UR4, UR4, UR18, URZ ;  /* 0x00000012040492a4 */ /* 0x000fe2000f8e023f */
[----:B------:R-:W-:Y:S01]  /*06e0*/  SHF.R.S32.HI R2, RZ, 0x1f, R8 ;  /* 0x0000001fff027819 */ /* 0x000fe20000011408 */
[----:B------:R-:W-:Y:S01]  /*06f0*/  @UP1 UIMAD UR11, UR17, UR11, UR15 ;  /* 0x0000000b110b12a4 */ /* 0x000fe2000f8e020f */
[----:B------:R-:W-:Y:S01]  /*0700*/  MOV R23, UR20 ;  /* 0x0000001400177c02 */ /* 0x000fe20008000f00 */
[----:B------:R-:W-:Y:S01]  /*0710*/  @!UP1 UIMAD UR4, UR9, UR19, UR4 ;  /* 0x00000013090492a4 */ /* 0x000fe2000f8e0204 */
[----:B------:R-:W-:Y:S01]  /*0720*/  LOP3.LUT P0, RZ, R4, 0x4, RZ, 0xc0, !PT ;  /* 0x0000000404ff7812 */ /* 0x000fe2000780c0ff */
[----:B------:R-:W-:Y:S01]  /*0730*/  @UP1 UMOV UR20, UR14 ;  /* 0x0000000e00141c82 */ /* 0x000fe20008000000 */
[----:B------:R-:W-:Y:S01]  /*0740*/  IADD3 R8, P2, R8, UR12, RZ ;  /* 0x0000000c08087c10 */ /* 0x000fe2000ff5e0ff */
[----:B------:R-:W-:Y:S01]  /*0750*/  CS2R R40, SRZ ;  /* 0x0000000000287805 */ /* 0x000fe2000001ff00 */
[----:B------:R-:W-:Y:S01]  /*0760*/  SHF.L.U32 R4, R4, 0x6, RZ ;  /* 0x0000000604047819 */ /* 0x000fe200000006ff */
[----:B------:R-:W-:Y:S01]  /*0770*/  CS2R R68, SRZ ;  /* 0x0000000000447805 */ /* 0x000fe2000001ff00 */
[C---:B------:R-:W-:Y:S01]  /*0780*/  LEA R19, R5.reuse, R0, 0x9 ;  /* 0x0000000005137211 */ /* 0x040fe200078e48ff */
[----:B------:R-:W-:Y:S01]  /*0790*/  IMAD.SHL.U32 R5, R5, 0x8, RZ ;  /* 0x0000000805057824 */ /* 0x000fe200078e00ff */
[----:B------:R-:W-:Y:S01]  /*07a0*/  IADD3.X R23, R2, UR13, R23, P2, !PT ;  /* 0x0000000d02177c10 */ /* 0x000fe200097fe417 */
[----:B------:R-:W-:Y:S01]  /*07b0*/  @!UP1 UIMAD.WIDE.U32 UR12, UR9, UR18, URZ ;  /* 0x00000012090c92a5 */ /* 0x000fe2000f8e003f */
[----:B------:R-:W-:Y:S01]  /*07c0*/  LOP3.LUT R4, R4, 0x1c0, RZ, 0xc0, !PT ;  /* 0x000001c004047812 */ /* 0x000fe200078ec0ff */
[----:B------:R-:W-:Y:S01]  /*07d0*/  USHF.R.S32.HI UR9, URZ, 0x1f, UR7 ;  /* 0x0000001f3f097899 */ /* 0x000fe20008011407 */
[----:B------:R-:W-:Y:S01]  /*07e0*/  LEA R56, P2, R8, c[0x0][0x350], 0x2 ;  /* 0x0000d40008387a11 */ /* 0x000fe200078410ff */
[----:B------:R-:W-:Y:S01]  /*07f0*/  @!UP1 UIADD3 UR11, UR13, UR4, URZ ;  /* 0x000000040d0b9290 */ /* 0x000fe2000fffe03f */
[----:B------:R-:W-:Y:S01]  /*0800*/  LOP3.LUT R5, R4, 0x18, R5, 0xf8, !PT ;  /* 0x0000001804057812 */ /* 0x000fe200078ef805 */
[----:B------:R-:W-:Y:S01]  /*0810*/  HFMA2.MMA R0, -RZ, RZ, 0, 0 ;  /* 0x00000000ff007435 */ /* 0x000fe200000001ff */
[----:B------:R-:W-:Y:S01]  /*0820*/  SHF.R.U32.HI R4, RZ, 0x3, R4 ;  /* 0x00000003ff047819 */ /* 0x000fe20000011604 */
[----:B------:R-:W-:Y:S01]  /*0830*/  @!UP1 UMOV UR20, UR12 ;  /* 0x0000000c00149c82 */ /* 0x000fe20008000000 */
[----:B------:R-:W-:Y:S01]  /*0840*/  LEA.HI.X R23, R8, c[0x0][0x354], R23, 0x2, P2 ;  /* 0x0000d50008177a11 */ /* 0x000fe200010f1417 */
[----:B------:R-:W-:Y:S01]  /*0850*/  CS2R R74, SRZ ;  /* 0x00000000004a7805 */ /* 0x000fe2000001ff00 */
[----:B------:R-:W-:Y:S01]  /*0860*/  LOP3.LUT R21, R5, R4, RZ, 0x3c, !PT ;  /* 0x0000000405157212 */ /* 0x000fe200078e3cff */
[----:B------:R-:W-:Y:S01]  /*0870*/  CS2R R8, SRZ ;  /* 0x0000000000087805 */ /* 0x000fe2000001ff00 */
[----:B------:R-:W-:Y:S01]  /*0880*/  CS2R R72, SRZ ;  /* 0x0000000000487805 */ /* 0x000fe2000001ff00 */
[----:B------:R-:W-:Y:S01]  /*0890*/  CS2R R10, SRZ ;  /* 0x00000000000a7805 */ /* 0x000fe2000001ff00 */
[----:B------:R-:W-:Y:S01]  /*08a0*/  CS2R R2, SRZ ;  /* 0x0000000000027805 */ /* 0x000fe2000001ff00 */
[----:B------:R-:W-:Y:S01]  /*08b0*/  CS2R R42, SRZ ;  /* 0x00000000002a7805 */ /* 0x000fe2000001ff00 */
[----:B------:R-:W-:Y:S01]  /*08c0*/  CS2R R44, SRZ ;  /* 0x00000000002c7805 */ /* 0x000fe2000001ff00 */
[----:B------:R-:W-:Y:S01]  /*08d0*/  CS2R R52, SRZ ;  /* 0x0000000000347805 */ /* 0x000fe2000001ff00 */
[----:B------:R-:W-:Y:S01]  /*08e0*/  CS2R R54, SRZ ;  /* 0x0000000000367805 */ /* 0x000fe2000001ff00 */
[----:B------:R-:W-:Y:S01]  /*08f0*/  MOV R76, RZ ;  /* 0x000000ff004c7202 */ /* 0x000fe20000000f00 */
        /* <DEDUP_REMOVED lines=9> */
[----:B------:R-:W-:Y:S01]  /*0990*/  IMAD.MOV.U32 R16, RZ, RZ, RZ ;  /* 0x000000ffff107224 */ /* 0x000fe200078e00ff */
[----:B------:R-:W-:Y:S01]  /*09a0*/  CS2R R64, SRZ ;  /* 0x0000000000407805 */ /* 0x000fe2000001ff00 */
[----:B------:R-:W-:Y:S01]  /*09b0*/  CS2R R66, SRZ ;  /* 0x0000000000427805 */ /* 0x000fe2000001ff00 */
[----:B------:R-:W-:Y:S05]  /*09c0*/  @!P1 BRA `(.L_x_0) ;  /* 0x00000c7000009947 */ /* 0x000fea0003800000 */
[----:B------:R-:W-:Y:S01]  /*09d0*/  USHF.L.U32 UR21, UR26, 0x3, URZ ;  /* 0x000000031a157899 */ /* 0x000fe2000800063f */
[----:B------:R-:W-:Y:S01]  /*09e0*/  MOV R27, RZ ;  /* 0x000000ff001b7202 */ /* 0x000fe20000000f00 */
[----:B------:R-:W-:-:S02]  /*09f0*/  UMOV UR13, 0x2 ;  /* 0x00000002000d7882 */ /* 0x000fc40000000000 */
[----:B------:R-:W-:Y:S02]  /*0a00*/  UIADD3 UR27, UR21, 0x20, UR21 ;  /* 0x00000020151b7890 */ /* 0x000fe4000fffe015 */
[----:B------:R-:W-:Y:S02]  /*0a10*/  ULDC.64 UR24, c[0x0][0x3d8] ;  /* 0x0000f60000187ab9 */ /* 0x000fe40000000a00 */
[----:B------:R-:W-:Y:S02]  /*0a20*/  UIADD3 UR28, UR21, UR27, URZ ;  /* 0x0000001b151c7290 */ /* 0x000fe4000fffe03f */
[----:B------:R-:W-:Y:S02]  /*0a30*/  USHF.L.U64.HI UR13, UR24, UR13, UR25 ;  /* 0x0000000d180d7299 */ /* 0x000fe40008010219 */
[----:B------:R-:W-:Y:S02]  /*0a40*/  UIADD3 UR25, UR21, UR28, URZ ;  /* 0x0000001c15197290 */ /* 0x000fe4000fffe03f */
[----:B------:R-:W-:-:S02]  /*0a50*/  ULDC UR10, c[0x0][0x22c] ;  /* 0x00008b00000a7ab9 */ /* 0x000fc40000000800 */
[----:B------:R-:W-:Y:S02]  /*0a60*/  USHF.R.S32.HI UR4, URZ, 0x1f, UR21 ;  /* 0x0000001f3f047899 */ /* 0x000fe40008011415 */
[----:B------:R-:W-:Y:S02]  /*0a70*/  UIADD3 UR29, UR21, UR25, URZ ;  /* 0x00000019151d7290 */ /* 0x000fe4000fffe03f */
[----:B------:R-:W-:Y:S02]  /*0a80*/  UIMAD UR16, UR16, UR10, URZ ;  /* 0x0000000a101072a4 */ /* 0x000fe4000f8e023f */
[----:B------:R-:W-:Y:S02]  /*0a90*/  USHF.R.S32.HI UR10, URZ, 0x1f, UR27 ;  /* 0x0000001f3f0a7899 */ /* 0x000fe4000801141b */
[----:B------:R-:W-:Y:S02]  /*0aa0*/  USHF.L.U64.HI UR19, UR21, 0x2, UR4 ;  /* 0x0000000215137899 */ /* 0x000fe40008010204 */
[----:B------:R-:W-:-:S02]  /*0ab0*/  USHF.R.S32.HI UR4, URZ, 0x1f, UR28 ;  /* 0x0000001f3f047899 */ /* 0x000fc4000801141c */
[----:B------:R-:W-:Y:S02]  /*0ac0*/  UIADD3 UR30, UR21, UR29, URZ ;  /* 0x0000001d151e7290 */ /* 0x000fe4000fffe03f */
[----:B------:R-:W-:Y:S02]  /*0ad0*/  USHF.L.U64.HI UR18, UR27, 0x2, UR10 ;  /* 0x000000021b127899 */ /* 0x000fe4000801020a */
[----:B------:R-:W-:Y:S02]  /*0ae0*/  USHF.R.S32.HI UR10, URZ, 0x1f, UR25 ;  /* 0x0000001f3f0a7899 */ /* 0x000fe40008011419 */
[----:B------:R-:W-:Y:S02]  /*0af0*/  USHF.L.U64.HI UR17, UR28, 0x2, UR4 ;  /* 0x000000021c117899 */ /* 0x000fe40008010204 */
[----:B------:R-:W-:Y:S02]  /*0b00*/  UIADD3 UR31, UR21, UR30, URZ ;  /* 0x0000001e151f7290 */ /* 0x000fe4000fffe03f */
[----:B------:R-:W-:-:S02]  /*0b10*/  USHF.R.S32.HI UR4, URZ, 0x1f, UR29 ;  /* 0x0000001f3f047899 */ /* 0x000fc4000801141d */
[----:B------:R-:W-:Y:S02]  /*0b20*/  USHF.L.U64.HI UR15, UR25, 0x2, UR10 ;  /* 0x00000002190f7899 */ /* 0x000fe4000801020a */
[----:B------:R-:W-:Y:S02]  /*0b30*/  USHF.R.S32.HI UR10, URZ, 0x1f, UR30 ;  /* 0x0000001f3f0a7899 */ /* 0x000fe4000801141e */
[----:B------:R-:W-:Y:S02]  /*0b40*/  USHF.R.S32.HI UR12, URZ, 0x1f, UR31 ;  /* 0x0000001f3f0c7899 */ /* 0x000fe4000801141f */
[----:B------:R-:W-:Y:S02]  /*0b50*/  USHF.L.U64.HI UR14, UR29, 0x2, UR4 ;  /* 0x000000021d0e7899 */ /* 0x000fe40008010204 */
[----:B------:R-:W-:Y:S02]  /*0b60*/  USHF.L.U64.HI UR10, UR30, 0x2, UR10 ;  /* 0x000000021e0a7899 */ /* 0x000fe4000801020a */
[----:B------:R-:W-:-:S02]  /*0b70*/  USHF.L.U64.HI UR12, UR31, 0x2, UR12 ;  /* 0x000000021f0c7899 */ /* 0x000fc4000801020c */
[----:B------:R-:W-:Y:S02]  /*0b80*/  UMOV UR4, URZ ;  /* 0x0000003f00047c82 */ /* 0x000fe40008000000 */
.L_x_1:
[----:B------:R-:W-:Y:S01]  /*0b90*/  MOV R49, UR21 ;  /* 0x0000001500317c02 */ /* 0x000fe20008000f00 */
[----:B------:R-:W-:Y:S01]  /*0ba0*/  IMAD.U32 R85, RZ, RZ, UR16 ;  /* 0x00000010ff557e24 */ /* 0x000fe2000f8e00ff */
[----:B------:R-:W-:Y:S02]  /*0bb0*/  MOV R81, UR26 ;  /* 0x0000001a00517c02 */ /* 0x000fe40008000f00 */
[----:B------:R-:W-:Y:S02]  /*0bc0*/  LEA R48, P1, R49, R56, 0x2 ;  /* 0x0000003831307211 */ /* 0x000fe400078210ff */
[----:B------:R-:W-:Y:S02]  /*0bd0*/  MOV R83, UR16 ;  /* 0x0000001000537c02 */ /* 0x000fe40008000f00 */
[----:B------:R-:W-:Y:S02]  /*0be0*/  IADD3.X R49, R23, UR19, RZ, P1, !PT ;  /* 0x0000001317317c10 */ /* 0x000fe40008ffe4ff */
[----:B------:R-:W-:-:S02]  /*0bf0*/  MOV R89, UR16 ;  /* 0x0000001000597c02 */ /* 0x000fc40008000f00 */
[----:B------:R-:W-:Y:S01]  /*0c00*/  MOV R51, UR16 ;  /* 0x0000001000337c02 */ /* 0x000fe20008000f00 */
[----:B------:R-:W-:Y:S01]  /*0c10*/  IMAD.WIDE R80, R81, 0x20, R48 ;  /* 0x0000002051507825 */ /* 0x000fe200078e0230 */
[----:B------:R-:W-:Y:S01]  /*0c20*/  MOV R77, UR16 ;  /* 0x00000010004d7c02 */ /* 0x000fe20008000f00 */
[----:B------:R0:W2:Y:S04]  /*0c30*/  LDG.E R90, [R48.64] ;  /* 0x00000016305a7981 */ /* 0x0000a8000c1e1900 */
[----:B------:R-:W-:Y:S01]  /*0c40*/  IMAD.WIDE R82, R83, 0x20, R80 ;  /* 0x0000002053527825 */ /* 0x000fe200078e0250 */
[----:B------:R1:W3:Y:S04]  /*0c50*/  LDG.E R86, [R80.64] ;  /* 0x0000001650567981 */ /* 0x0002e8000c1e1900 */
[----:B------:R0:W4:Y:S01]  /*0c60*/  LDG.E R79, [R48.64+0x80] ;  /* 0x00008016304f7981 */ /* 0x000122000c1e1900 */
[----:B------:R-:W-:-:S03]  /*0c70*/  IMAD.WIDE R88, R89, 0x20, R82 ;  /* 0x0000002059587825 */ /* 0x000fc600078e0252 */
[----:B------:R5:W2:Y:S03]  /*0c80*/  LDG.E R83, [R82.64] ;  /* 0x0000001652537981 */ /* 0x000aa6000c1e1900 */
[----:B------:R-:W-:Y:S01]  /*0c90*/  IMAD.WIDE R84, R85, 0x20, R88 ;  /* 0x0000002055547825 */ /* 0x000fe200078e0258 */
[----:B-1----:R0:W4:Y:S04]  /*0ca0*/  LDG.E R80, [R48.64+0x100] ;  /* 0x0001001630507981 */ /* 0x002128000c1e1900 */
[----:B------:R1:W4:Y:S01]  /*0cb0*/  LDG.E R88, [R88.64] ;  /* 0x0000001658587981 */ /* 0x000322000c1e1900 */
[----:B------:R-:W-:-:S03]  /*0cc0*/  IMAD.WIDE R50, R51, 0x20, R84 ;  /* 0x0000002033327825 */ /* 0x000fc600078e0254 */
[----:B------:R0:W4:Y:S04]  /*0cd0*/  LDG.E R85, [R84.64] ;  /* 0x0000001654557981 */ /* 0x000128000c1e1900 */
[----:B------:R0:W4:Y:S04]  /*0ce0*/  LDG.E R87, [R50.64] ;  /* 0x0000001632577981 */ /* 0x000128000c1e1900 */
[----:B------:R1:W4:Y:S04]  /*0cf0*/  LDG.E R78, [R48.64+0x200] ;  /* 0x00020016304e7981 */ /* 0x000328000c1e1900 */
[----:B------:R1:W4:Y:S01]  /*0d00*/  LDG.E R81, [R48.64+0x280] ;  /* 0x0002801630517981 */ /* 0x000322000c1e1900 */
[----:B0-----:R-:W-:-:S03]  /*0d10*/  IMAD.WIDE R50, R77, 0x20, R50 ;  /* 0x000000204d327825 */ /* 0x001fc600078e0232 */
[----:B------:R1:W4:Y:S04]  /*0d20*/  LDG.E R77, [R48.64+0x180] ;  /* 0x00018016304d7981 */ /* 0x000328000c1e1900 */
[----:B------:R0:W4:Y:S04]  /*0d30*/  LDG.E R93, [R50.64] ;  /* 0x00000016325d7981 */ /* 0x000128000c1e1900 */
[----:B------:R1:W4:Y:S04]  /*0d40*/  LDG.E R84, [R48.64+0x300] ;  /* 0x0003001630547981 */ /* 0x000328000c1e1900 */
[----:B------:R1:W4:Y:S01]  /*0d50*/  LDG.E R92, [R48.64+0x380] ;  /* 0x00038016305c7981 */ /* 0x000322000c1e1900 */
[----:B0-----:R-:W-:-:S02]  /*0d60*/  MOV R50, R56 ;  /* 0x0000003800327202 */ /* 0x001fc40000000f00 */
[----:B------:R-:W-:-:S05]  /*0d70*/  MOV R51, R23 ;  /* 0x0000001700337202 */ /* 0x000fca0000000f00 */
[----:B-----5:R0:W5:Y:S01]  /*0d80*/  LDG.E R82, [R50.64] ;  /* 0x0000001632527981 */ /* 0x020162000c1e1900 */
[----:B-1----:R-:W-:-:S03]  /*0d90*/  MOV R49, UR27 ;  /* 0x0000001b00317c02 */ /* 0x002fc60008000f00 */
[----:B------:R0:W5:Y:S01]  /*0da0*/  LDG.E R89, [R50.64+0x300] ;  /* 0x0003001632597981 */ /* 0x000162000c1e1900 */
[----:B------:R-:W-:-:S03]  /*0db0*/  LEA R48, P1, R49, R56, 0x2 ;  /* 0x0000003831307211 */ /* 0x000fc600078210ff */
[----:B------:R0:W5:Y:S01]  /*0dc0*/  LDG.E R91, [R50.64+0x380] ;  /* 0x00038016325b7981 */ /* 0x000162000c1e1900 */
[----:B------:R-:W-:Y:S01]  /*0dd0*/  IADD3.X R49, R23, UR18, RZ, P1, !PT ;  /* 0x0000001217317c10 */ /* 0x000fe20008ffe4ff */
[----:B---3--:R-:W-:Y:S02]  /*0de0*/  FADD.FTZ R67, R86, R67 ;  /* 0x0000004356437221 */ /* 0x008fe40000010000 */
[----:B------:R0:W3:Y:S01]  /*0df0*/  LDG.E R86, [R50.64+0x100] ;  /* 0x0001001632567981 */ /* 0x0000e2000c1e1900 */
[----:B--2---:R-:W-:-:S03]  /*0e00*/  FADD.FTZ R66, R83, R66 ;  /* 0x0000004253427221 */ /* 0x004fc60000010000 */
[----:B------:R0:W2:Y:S01]  /*0e10*/  LDG.E R83, [R50.64+0x80] ;  /* 0x0000801632537981 */ /* 0x0000a2000c1e1900 */
[----:B----4-:R-:W-:-:S03]  /*0e20*/  FADD.FTZ R65, R88, R65 ;  /* 0x0000004158417221 */ /* 0x010fc60000010000 */
[----:B------:R0:W4:Y:S01]  /*0e30*/  LDG.E R88, [R50.64+0x200] ;  /* 0x0002001632587981 */ /* 0x000122000c1e1900 */
[----:B------:R-:W-:-:S03]  /*0e40*/  FADD.FTZ R64, R85, R64 ;  /* 0x0000004055407221 */ /* 0x000fc60000010000 */
[----:B------:R0:W4:Y:S01]  /*0e50*/  LDG.E R85, [R50.64+0x180] ;  /* 0x0001801632557981 */ /* 0x000122000c1e1900 */
[----:B------:R-:W-:-:S03]  /*0e60*/  FADD.FTZ R63, R87, R63 ;  /* 0x0000003f573f7221 */ /* 0x000fc60000010000 */
[----:B------:R0:W4:Y:S02]  /*0e70*/  LDG.E R87, [R50.64+0x280] ;  /* 0x0002801632577981 */ /* 0x000124000c1e1900 */
[----:B0-----:R-:W-:Y:S02]  /*0e80*/  IMAD.U32 R51, RZ, RZ, UR28 ;  /* 0x0000001cff337e24 */ /* 0x001fe4000f8e00ff */
[----:B------:R-:W-:Y:S02]  /*0e90*/  FADD.FTZ R12, R77, R12 ;  /* 0x0000000c4d0c7221 */ /* 0x000fe40000010000 */
[----:B------:R0:W4:Y:S01]  /*0ea0*/  LDG.E R77, [R48.64+0x100] ;  /* 0x00010016304d7981 */ /* 0x000122000c1e1900 */
[----:B------:R-:W-:Y:S01]  /*0eb0*/  LEA R50, P1, R51, R56, 0x2 ;  /* 0x0000003833327211 */ /* 0x000fe200078210ff */
[----:B------:R-:W-:Y:S02]  /*0ec0*/  FADD.FTZ R16, R93, R16 ;  /* 0x000000105d107221 */ /* 0x000fe40000010000 */
[----:B------:R-:W-:Y:S01]  /*0ed0*/  FADD.FTZ R15, R90, R15 ;  /* 0x0000000f5a0f7221 */ /* 0x000fe20000010000 */
[----:B------:R-:W-:Y:S01]  /*0ee0*/  IADD3.X R51, R23, UR17, RZ, P1, !PT ;  /* 0x0000001117337c10 */ /* 0x000fe20008ffe4ff */
[----:B------:R-:W-:Y:S01]  /*0ef0*/  FADD.FTZ R14, R79, R14 ;  /* 0x0000000e4f0e7221 */ /* 0x000fe20000010000 */
[----:B------:R0:W4:Y:S01]  /*0f00*/  LDG.E R93, [R48.64] ;  /* 0x00000016305d7981 */ /* 0x000122000c1e1900 */
[----:B------:R-:W-:-:S02]  /*0f10*/  FADD.FTZ R13, R80, R13 ;  /* 0x0000000d500d7221 */ /* 0x000fc40000010000 */
[----:B------:R-:W-:Y:S01]  /*0f20*/  FADD.FTZ R11, R78, R11 ;  /* 0x0000000b4e0b7221 */ /* 0x000fe20000010000 */
[----:B------:R0:W4:Y:S01]  /*0f30*/  LDG.E R90, [R48.64+0x80] ;  /* 0x00008016305a7981 */ /* 0x000122000c1e1900 */
[----:B------:R-:W-:-:S03]  /*0f40*/  FADD.FTZ R10, R81, R10 ;  /* 0x0000000a510a7221 */ /* 0x000fc60000010000 */
[----:B------:R0:W4:Y:S01]  /*0f50*/  LDG.E R79, [R48.64+0x180] ;  /* 0x00018016304f7981 */ /* 0x000122000c1e1900 */
[----:B-----5:R-:W-:-:S03]  /*0f60*/  FADD.FTZ R7, R82, R7 ;  /* 0x0000000752077221 */ /* 0x020fc60000010000 */
[----:B------:R0:W5:Y:S04]  /*0f70*/  LDG.E R78, [R48.64+0x200] ;  /* 0x00020016304e7981 */ /* 0x000168000c1e1900 */
[----:B------:R0:W5:Y:S04]  /*0f80*/  LDG.E R81, [R48.64+0x280] ;  /* 0x0002801630517981 */ /* 0x000168000c1e1900 */
[----:B------:R0:W5:Y:S04]  /*0f90*/  LDG.E R80, [R48.64+0x300] ;  /* 0x0003001630507981 */ /* 0x000168000c1e1900 */
[----:B------:R1:W5:Y:S01]  /*0fa0*/  LDG.E R82, [R50.64] ;  /* 0x0000001632527981 */ /* 0x000362000c1e1900 */
[----:B0-----:R-:W-:-:S04]  /*0fb0*/  MOV R49, UR25 ;  /* 0x0000001900317c02 */ /* 0x001fc80008000f00 */
[----:B------:R-:W-:Y:S01]  /*0fc0*/  LEA R48, P1, R49, R56, 0x2 ;  /* 0x0000003831307211 */ /* 0x000fe200078210ff */
[----:B------:R-:W-:Y:S02]  /*0fd0*/  FADD.FTZ R9, R84, R9 ;  /* 0x0000000954097221 */ /* 0x000fe40000010000 */
[----:B------:R-:W-:Y:S01]  /*0fe0*/  FADD.FTZ R8, R92, R8 ;  /* 0x000000085c087221 */ /* 0x000fe20000010000 */
[----:B------:R-:W-:Y:S01]  /*0ff0*/  IADD3.X R49, R23, UR15, RZ, P1, !PT ;  /* 0x0000000f17317c10 */ /* 0x000fe20008ffe4ff */
[----:B------:R1:W5:Y:S04]  /*1000*/  LDG.E R84, [R50.64+0x80] ;  /* 0x0000801632547981 */ /* 0x000368000c1e1900 */
[----:B------:R1:W5:Y:S01]  /*1010*/  LDG.E R92, [R50.64+0x300] ;  /* 0x00030016325c7981 */ /* 0x000362000c1e1900 */
[----:B------:R-:W-:-:S03]  /*1020*/  FADD.FTZ R32, R91, R32 ;  /* 0x000000205b207221 */ /* 0x000fc60000010000 */
[----:B------:R0:W5:Y:S01]  /*1030*/  LDG.E R91, [R48.64+0x80] ;  /* 0x00008016305b7981 */ /* 0x000162000c1e1900 */
[----:B---3--:R-:W-:-:S03]  /*1040*/  FADD.FTZ R5, R86, R5 ;  /* 0x0000000556057221 */ /* 0x008fc60000010000 */
[----:B------:R1:W3:Y:S01]  /*1050*/  LDG.E R86, [R50.64+0x180] ;  /* 0x0001801632567981 */ /* 0x0002e2000c1e1900 */
[----:B--2---:R-:W-:-:S03]  /*1060*/  FADD.FTZ R6, R83, R6 ;  /* 0x0000000653067221 */ /* 0x004fc60000010000 */
[----:B------:R1:W2:Y:S01]  /*1070*/  LDG.E R83, [R50.64+0x100] ;  /* 0x0001001632537981 */ /* 0x0002a2000c1e1900 */
[----:B----4-:R-:W-:-:S03]  /*1080*/  FADD.FTZ R3, R88, R3 ;  /* 0x0000000358037221 */ /* 0x010fc60000010000 */
[----:B------:R1:W4:Y:S01]  /*1090*/  LDG.E R88, [R50.64+0x280] ;  /* 0x0002801632587981 */ /* 0x000322000c1e1900 */
[----:B------:R-:W-:-:S03]  /*10a0*/  FADD.FTZ R4, R85, R4 ;  /* 0x0000000455047221 */ /* 0x000fc60000010000 */
[----:B------:R1:W4:Y:S02]  /*10b0*/  LDG.E R85, [R50.64+0x200] ;  /* 0x0002001632557981 */ /* 0x000324000c1e1900 */
[----:B-1----:R-:W-:Y:S01]  /*10c0*/  MOV R51, UR29 ;  /* 0x0000001d00337c02 */ /* 0x002fe20008000f00 */
[----:B------:R-:W-:Y:S02]  /*10d0*/  FADD.FTZ R76, R77, R76 ;  /* 0x0000004c4d4c7221 */ /* 0x000fe40000010000 */
[----:B------:R0:W4:Y:S01]  /*10e0*/  LDG.E R77, [R48.64+0x180] ;  /* 0x00018016304d7981 */ /* 0x000122000c1e1900 */
[----:B------:R-:W-:-:S04]  /*10f0*/  LEA R50, P1, R51, R56, 0x2 ;  /* 0x0000003833327211 */ /* 0x000fc800078210ff */
[----:B------:R-:W-:Y:S01]  /*1100*/  IADD3.X R51, R23, UR14, RZ, P1, !PT ;  /* 0x0000000e17337c10 */ /* 0x000fe20008ffe4ff */
[----:B------:R-:W-:Y:S02]  /*1110*/  FADD.FTZ R26, R93, R26 ;  /* 0x0000001a5d1a7221 */ /* 0x000fe40000010000 */
[----:B------:R0:W4:Y:S01]  /*1120*/  LDG.E R93, [R48.64] ;  /* 0x00000016305d7981 */ /* 0x000122000c1e1900 */
[----:B------:R-:W-:-:S03]  /*1130*/  FADD.FTZ R62, R90, R62 ;  /* 0x0000003e5a3e7221 */ /* 0x000fc60000010000 */
[----:B------:R0:W4:Y:S01]  /*1140*/  LDG.E R90, [R48.64+0x100] ;  /* 0x00010016305a7981 */ /* 0x000122000c1e1900 */
[----:B------:R-:W-:-:S03]  /*1150*/  FADD.FTZ R54, R79, R54 ;  /* 0x000000364f367221 */ /* 0x000fc60000010000 */
[----:B------:R0:W4:Y:S01]  /*1160*/  LDG.E R79, [R48.64+0x200] ;  /* 0x00020016304f7981 */ /* 0x000122000c1e1900 */
[----:B-----5:R-:W-:-:S03]  /*1170*/  FADD.FTZ R41, R78, R41 ;  /* 0x000000294e297221 */ /* 0x020fc60000010000 */
[----:B------:R1:W5:Y:S01]  /*1180*/  LDG.E R78, [R50.64+0x80] ;  /* 0x00008016324e7981 */ /* 0x000362000c1e1900 */
[----:B------:R-:W-:-:S03]  /*1190*/  FADD.FTZ R38, R81, R38 ;  /* 0x0000002651267221 */ /* 0x000fc60000010000 */
[----:B------:R1:W5:Y:S01]  /*11a0*/  LDG.E R81, [R50.64] ;  /* 0x0000001632517981 */ /* 0x000362000c1e1900 */
[----:B------:R-:W-:-:S03]  /*11b0*/  FADD.FTZ R71, R80, R71 ;  /* 0x0000004750477221 */ /* 0x000fc60000010000 */
[----:B------:R1:W5:Y:S01]  /*11c0*/  LDG.E R80, [R50.64+0x180] ;  /* 0x0001801632507981 */ /* 0x000362000c1e1900 */
[----:B------:R-:W-:-:S03]  /*11d0*/  FADD.FTZ R73, R82, R73 ;  /* 0x0000004952497221 */ /* 0x000fc60000010000 */
[----:B------:R1:W5:Y:S01]  /*11e0*/  LDG.E R82, [R50.64+0x100] ;  /* 0x0001001632527981 */ /* 0x000362000c1e1900 */
[----:B------:R-:W-:Y:S02]  /*11f0*/  FADD.FTZ R2, R87, R2 ;  /* 0x0000000257027221 */ /* 0x000fe40000010000 */
[----:B------:R-:W-:Y:S01]  /*1200*/  FADD.FTZ R0, R89, R0 ;  /* 0x0000000059007221 */ /* 0x000fe20000010000 */
[----:B------:R0:W5:Y:S04]  /*1210*/  LDG.E R87, [R48.64+0x280] ;  /* 0x0002801630577981 */ /* 0x000168000c1e1900 */
[----:B------:R0:W5:Y:S02]  /*1220*/  LDG.E R89, [R48.64+0x300] ;  /* 0x0003001630597981 */ /* 0x000164000c1e1900 */
[----:B0-----:R-:W-:-:S04]  /*1230*/  MOV R49, UR30 ;  /* 0x0000001e00317c02 */ /* 0x001fc80008000f00 */
[----:B------:R-:W-:Y:S01]  /*1240*/  LEA R48, P1, R49, R56, 0x2 ;  /* 0x0000003831307211 */ /* 0x000fe200078210ff */
[----:B------:R-:W-:Y:S02]  /*1250*/  FADD.FTZ R61, R84, R61 ;  /* 0x0000003d543d7221 */ /* 0x000fe40000010000 */
[----:B------:R1:W5:Y:S01]  /*1260*/  LDG.E R84, [R50.64+0x200] ;  /* 0x0002001632547981 */ /* 0x000362000c1e1900 */
[----:B------:R-:W-:Y:S01]  /*1270*/  IADD3.X R49, R23, UR10, RZ, P1, !PT ;  /* 0x0000000a17317c10 */ /* 0x000fe20008ffe4ff */
[----:B------:R-:W-:Y:S02]  /*1280*/  FADD.FTZ R31, R92, R31 ;  /* 0x0000001f5c1f7221 */ /* 0x000fe40000010000 */
[----:B------:R-:W-:Y:S02]  /*1290*/  FADD.FTZ R60, R91, R60 ;  /* 0x0000003c5b3c7221 */ /* 0x000fe40000010000 */
[----:B------:R0:W5:Y:S04]  /*12a0*/  LDG.E R91, [R48.64+0x200] ;  /* 0x00020016305b7981 */ /* 0x000168000c1e1900 */
[----:B------:R0:W5:Y:S01]  /*12b0*/  LDG.E R92, [R48.64+0x300] ;  /* 0x00030016305c7981 */ /* 0x000162000c1e1900 */
[----:B---3--:R-:W-:-:S03]  /*12c0*/  FADD.FTZ R53, R86, R53 ;  /* 0x0000003556357221 */ /* 0x008fc60000010000 */
[----:B------:R1:W3:Y:S01]  /*12d0*/  LDG.E R86, [R50.64+0x280] ;  /* 0x0002801632567981 */ /* 0x0002e2000c1e1900 */
[----:B--2---:R-:W-:-:S03]  /*12e0*/  FADD.FTZ R42, R83, R42 ;  /* 0x0000002a532a7221 */ /* 0x004fc60000010000 */
[----:B------:R1:W2:Y:S02]  /*12f0*/  LDG.E R83, [R50.64+0x300] ;  /* 0x0003001632537981 */ /* 0x0002a4000c1e1900 */
[----:B-1----:R-:W-:-:S04]  /*1300*/  MOV R51, UR31 ;  /* 0x0000001f00337c02 */ /* 0x002fc80008000f00 */
[----:B------:R-:W-:Y:S01]  /*1310*/  LEA R50, P1, R51, R56, 0x2 ;  /* 0x0000003833327211 */ /* 0x000fe200078210ff */
[----:B----4-:R-:W-:Y:S02]  /*1320*/  FADD.FTZ R72, R85, R72 ;  /* 0x0000004855487221 */ /* 0x010fe40000010000 */
[----:B------:R-:W-:Y:S01]  /*1330*/  FADD.FTZ R37, R88, R37 ;  /* 0x0000002558257221 */ /* 0x000fe20000010000 */
[----:B------:R-:W-:Y:S01]  /*1340*/  IADD3.X R51, R23, UR12, RZ, P1, !PT ;  /* 0x0000000c17337c10 */ /* 0x000fe20008ffe4ff */
[----:B------:R0:W4:Y:S04]  /*1350*/  LDG.E R88, [R48.64+0x100] ;  /* 0x0001001630587981 */ /* 0x000128000c1e1900 */
[----:B------:R0:W4:Y:S01]  /*1360*/  LDG.E R85, [R48.64+0x280] ;  /* 0x0002801630557981 */ /* 0x000122000c1e1900 */
[----:B------:R-:W-:-:S03]  /*1370*/  FADD.FTZ R52, R77, R52 ;  /* 0x000000344d347221 */ /* 0x000fc60000010000 */
[----:B------:R0:W4:Y:S01]  /*1380*/  LDG.E R77, [R48.64] ;  /* 0x00000016304d7981 */ /* 0x000122000c1e1900 */
[----:B------:R-:W-:-:S03]  /*1390*/  FADD.FTZ R25, R93, R25 ;  /* 0x000000195d197221 */ /* 0x000fc60000010000 */
[----:B------:R0:W4:Y:S01]  /*13a0*/  LDG.E R93, [R48.64+0x180] ;  /* 0x00018016305d7981 */ /* 0x000122000c1e1900 */
[----:B------:R-:W-:-:S03]  /*13b0*/  FADD.FTZ R75, R90, R75 ;  /* 0x0000004b5a4b7221 */ /* 0x000fc60000010000 */
[----:B------:R0:W4:Y:S01]  /*13c0*/  LDG.E R90, [R48.64+0x80] ;  /* 0x00008016305a7981 */ /* 0x000122000c1e1900 */
[----:B------:R-:W-:-:S03]  /*13d0*/  FADD.FTZ R74, R79, R74 ;  /* 0x0000004a4f4a7221 */ /* 0x000fc60000010000 */
[----:B------:R-:W4:Y:S01]  /*13e0*/  LDG.E R79, [R50.64+0x280] ;  /* 0x00028016324f7981 */ /* 0x000f22000c1e1900 */
[----:B-----5:R-:W-:-:S03]  /*13f0*/  FADD.FTZ R59, R78, R59 ;  /* 0x0000003b4e3b7221 */ /* 0x020fc60000010000 */
[----:B------:R-:W5:Y:S01]  /*1400*/  LDG.E R78, [R50.64+0x100] ;  /* 0x00010016324e7981 */ /* 0x000f62000c1e1900 */
[----:B------:R-:W-:-:S03]  /*1410*/  FADD.FTZ R24, R81, R24 ;  /* 0x0000001851187221 */ /* 0x000fc60000010000 */
[----:B0-----:R-:W5:Y:S01]  /*1420*/  LDG.E R49, [R50.64] ;  /* 0x0000001632317981 */ /* 0x001f62000c1e1900 */
[----:B------:R-:W-:-:S03]  /*1430*/  FADD.FTZ R45, R80, R45 ;  /* 0x0000002d502d7221 */ /* 0x000fc60000010000 */
[----:B------:R-:W5:Y:S01]  /*1440*/  LDG.E R48, [R50.64+0x80] ;  /* 0x0000801632307981 */ /* 0x000f62000c1e1900 */
[----:B------:R-:W-:-:S03]  /*1450*/  FADD.FTZ R70, R82, R70 ;  /* 0x0000004652467221 */ /* 0x000fc60000010000 */
[----:B------:R-:W5:Y:S04]  /*1460*/  LDG.E R80, [R50.64+0x180] ;  /* 0x0001801632507981 */ /* 0x000f68000c1e1900 */
[----:B------:R-:W5:Y:S04]  /*1470*/  LDG.E R82, [R50.64+0x200] ;  /* 0x0002001632527981 */ /* 0x000f68000c1e1900 */
[----:B------:R-:W5:Y:S01]  /*1480*/  LDG.E R81, [R50.64+0x300] ;  /* 0x0003001632517981 */ /* 0x000f62000c1e1900 */
[----:B------:R-:W-:Y:S02]  /*1490*/  UIADD3 UR4, UR4, 0x1, URZ ;  /* 0x0000000104047890 */ /* 0x000fe4000fffe03f */
[----:B------:R-:W-:-:S02]  /*14a0*/  ULDC UR32, c[0x0][0x3e0] ;  /* 0x0000f80000207ab9 */ /* 0x000fc40000000800 */
[----:B------:R-:W-:-:S06]  /*14b0*/  UISETP.GE.AND UP0, UPT, UR4, UR32, UPT ;  /* 0x000000200400728c */ /* 0x000fcc000bf06270 */
[----:B------:R-:W-:Y:S01]  /*14c0*/  PLOP3.LUT P2, PT, PT, PT, UP0, 0x80, 0x0 ;  /* 0x000000000000781c */ /* 0x000fe20003f4f008 */
[----:B------:R-:W-:Y:S02]  /*14d0*/  FADD.FTZ R36, R87, R36 ;  /* 0x0000002457247221 */ /* 0x000fe40000010000 */
[----:B------:R-:W-:Y:S02]  /*14e0*/  FADD.FTZ R30, R89, R30 ;  /* 0x0000001e591e7221 */ /* 0x000fe40000010000 */
[----:B------:R-:W-:Y:S02]  /*14f0*/  FADD.FTZ R69, R84, R69 ;  /* 0x0000004554457221 */ /* 0x000fe40000010000 */
[----:B------:R-:W-:Y:S02]  /*1500*/  FADD.FTZ R40, R91, R40 ;  /* 0x000000285b287221 */ /* 0x000fe40000010000 */
[----:B------:R-:W-:Y:S02]  /*1510*/  FADD.FTZ R28, R92, R28 ;  /* 0x0000001c5c1c7221 */ /* 0x000fe40000010000 */
[----:B---3--:R-:W-:-:S02]  /*1520*/  FADD.FTZ R35, R86, R35 ;  /* 0x0000002356237221 */ /* 0x008fc40000010000 */
[----:B--2---:R-:W-:Y:S02]  /*1530*/  FADD.FTZ R29, R83, R29 ;  /* 0x0000001d531d7221 */ /* 0x004fe40000010000 */
[----:B----4-:R-:W-:Y:S01]  /*1540*/  FADD.FTZ R22, R77, R22 ;  /* 0x000000164d167221 */ /* 0x010fe20000010000 */
[----:B------:R-:W-:-:S04]  /*1550*/  MOV R77, UR24 ;  /* 0x00000018004d7c02 */ /* 0x000fc80008000f00 */
[----:B------:R-:W-:Y:S01]  /*1560*/  LEA R56, P1, R77, R56, 0x2 ;  /* 0x000000384d387211 */ /* 0x000fe200078210ff */
[----:B------:R-:W-:-:S03]  /*1570*/  FADD.FTZ R68, R88, R68 ;  /* 0x0000004458447221 */ /* 0x000fc60000010000 */
[----:B------:R-:W-:Y:S01]  /*1580*/  IADD3.X R23, R23, UR13, RZ, P1, !PT ;  /* 0x0000000d17177c10 */ /* 0x000fe20008ffe4ff */
[----:B------:R-:W-:Y:S02]  /*1590*/  FADD.FTZ R44, R93, R44 ;  /* 0x0000002c5d2c7221 */ /* 0x000fe40000010000 */
[----:B------:R-:W-:Y:S02]  /*15a0*/  FADD.FTZ R58, R90, R58 ;  /* 0x0000003a5a3a7221 */ /* 0x000fe40000010000 */
[----:B------:R-:W-:Y:S02]  /*15b0*/  FADD.FTZ R34, R85, R34 ;  /* 0x0000002255227221 */ /* 0x000fe40000010000 */
[----:B------:R-:W-:Y:S02]  /*15c0*/  FADD.FTZ R33, R79, R33 ;  /* 0x000000214f217221 */ /* 0x000fe40000010000 */
[----:B-----5:R-:W-:Y:S02]  /*15d0*/  FADD.FTZ R55, R78, R55 ;  /* 0x000000374e377221 */ /* 0x020fe40000010000 */
[----:B------:R-:W-:-:S02]  /*15e0*/  FADD.FTZ R20, R49, R20 ;  /* 0x0000001431147221 */ /* 0x000fc40000010000 */
[----:B------:R-:W-:Y:S02]  /*15f0*/  FADD.FTZ R57, R48, R57 ;  /* 0x0000003930397221 */ /* 0x000fe40000010000 */
[----:B------:R-:W-:Y:S02]  /*1600*/  FADD.FTZ R43, R80, R43 ;  /* 0x0000002b502b7221 */ /* 0x000fe40000010000 */
[----:B------:R-:W-:Y:S02]  /*1610*/  FADD.FTZ R39, R82, R39 ;  /* 0x0000002752277221 */ /* 0x000fe40000010000 */
[----:B------:R-:W-:Y:S01]  /*1620*/  FADD.FTZ R27, R81, R27 ;  /* 0x0000001b511b7221 */ /* 0x000fe20000010000 */
[----:B------:R-:W-:Y:S05]  /*1630*/  @!P2 BRA `(.L_x_1) ;  /* 0xfffff5500000a947 */ /* 0x000fea000383ffff */
.L_x_0:
[----:B------:R-:W-:Y:S01]  /*1640*/  FMUL.FTZ R6, R6, c[0x0][0x2e0] ;  /* 0x0000b80006067a20 */ /* 0x000fe20000410000 */
[----:B------:R-:W-:Y:S01]  /*1650*/  ULDC.64 UR12, c[0x0][0x398] ;  /* 0x0000e600000c7ab9 */ /* 0x000fe20000000a00 */
[----:B------:R-:W-:Y:S01]  /*1660*/  FMUL.FTZ R23, R14, c[0x0][0x2e0] ;  /* 0x0000b8000e177a20 */ /* 0x000fe20000410000 */
[----:B------:R-:W-:Y:S01]  /*1670*/  UIMAD UR8, UR8, UR12, URZ ;  /* 0x0000000c080872a4 */ /* 0x000fe2000f8e023f */
[----:B------:R-:W-:Y:S01]  /*1680*/  FMUL.FTZ R25, R25, c[0x0][0x2e0] ;  /* 0x0000b80019197a20 */ /* 0x000fe20000410000 */
[----:B------:R-:W-:Y:S01]  /*1690*/  UIADD3 UR5, -UR6, UR5, URZ ;  /* 0x0000000506057290 */ /* 0x000fe2000fffe13f */
[----:B------:R-:W-:Y:S01]  /*16a0*/  FMUL.FTZ R24, R24, c[0x0][0x2e0] ;  /* 0x0000b80018187a20 */ /* 0x000fe20000410000 */
[----:B------:R-:W-:Y:S01]  /*16b0*/  UIMAD UR8, UR6, UR13, UR8 ;  /* 0x0000000d060872a4 */ /* 0x000fe2000f8e0208 */
[----:B------:R-:W-:Y:S01]  /*16c0*/  FMUL.FTZ R47, R20, c[0x0][0x2e0] ;  /* 0x0000b800142f7a20 */ /* 0x000fe20000410000 */
[----:B------:R-:W-:Y:S01]  /*16d0*/  BSSY B0, `(.L_x_2) ;  /* 0x00000ac000007945 */ /* 0x000fe20003800000 */
[----:B------:R-:W-:Y:S01]  /*16e0*/  FMUL.FTZ R20, R5, c[0x0][0x2e0] ;  /* 0x0000b80005147a20 */ /* 0x000fe20000410000 */
[----:B------:R-:W-:Y:S01]  /*16f0*/  F2FP.PACK_AB R5, R23, R6 ;  /* 0x000000061705723e */ /* 0x000fe200000000ff */
[----:B------:R-:W-:Y:S01]  /*1700*/  FMUL.FTZ R49, R13, c[0x0][0x2e0] ;  /* 0x0000b8000d317a20 */ /* 0x000fe20000410000 */
[----:B------:R-:W-:Y:S01]  /*1710*/  F2FP.PACK_AB R13, R24, R25 ;  /* 0x00000019180d723e */ /* 0x000fe200000000ff */
[----:B------:R-:W-:Y:S01]  /*1720*/  FMUL.FTZ R23, R4, c[0x0][0x2e0] ;  /* 0x0000b80004177a20 */ /* 0x000fe20000410000 */
[----:B------:R-:W-:Y:S01]  /*1730*/  ULDC.64 UR12, c[0x0][0x3b0] ;  /* 0x0000ec00000c7ab9 */ /* 0x000fe20000000a00 */
[----:B------:R-:W-:Y:S01]  /*1740*/  FMUL.FTZ R24, R12, c[0x0][0x2e0] ;  /* 0x0000b8000c187a20 */ /* 0x000fe20000410000 */
[----:B------:R-:W-:Y:S01]  /*1750*/  F2FP.PACK_AB R20, R49, R20 ;  /* 0x000000143114723e */ /* 0x000fe200000000ff */
[----:B------:R-:W-:Y:S01]  /*1760*/  FMUL.FTZ R26, R26, c[0x0][0x2e0] ;  /* 0x0000b8001a1a7a20 */ /* 0x000fe20000410000 */
[----:B------:R-:W-:Y:S01]  /*1770*/  ISETP.GE.AND P1, PT, R17, UR5, PT ;  /* 0x0000000511007c0c */ /* 0x000fe2000bf26270 */
[----:B------:R-:W-:Y:S01]  /*1780*/  FMUL.FTZ R73, R73, c[0x0][0x2e0] ;  /* 0x0000b80049497a20 */ /* 0x000fe20000410000 */
[----:B------:R-:W-:Y:S01]  /*1790*/  F2FP.PACK_AB R23, R24, R23 ;  /* 0x000000171817723e */ /* 0x000fe200000000ff */
[----:B------:R-:W-:Y:S01]  /*17a0*/  FMUL.FTZ R76, R76, c[0x0][0x2e0] ;  /* 0x0000b8004c4c7a20 */ /* 0x000fe20000410000 */
[----:B------:R-:W-:Y:S01]  /*17b0*/  UIMAD UR9, UR9, UR12, URZ ;  /* 0x0000000c090972a4 */ /* 0x000fe2000f8e023f */
[----:B------:R-:W-:Y:S01]  /*17c0*/  FMUL.FTZ R25, R42, c[0x0][0x2e0] ;  /* 0x0000b8002a197a20 */ /* 0x000fe20000410000 */
[----:B------:R-:W-:Y:S01]  /*17d0*/  F2FP.PACK_AB R6, R73, R26 ;  /* 0x0000001a4906723e */ /* 0x000fe200000000ff */
[----:B------:R-:W-:Y:S01]  /*17e0*/  IMAD.U32 R18, R18, 0x2, R21 ;  /* 0x0000000212127824 */ /* 0x000fe200078e0015 */
[----:B------:R-:W-:Y:S01]  /*17f0*/  UIMAD UR9, UR7, UR13, UR9 ;  /* 0x0000000d070972a4 */ /* 0x000fe2000f8e0209 */
[----:B------:R-:W-:Y:S01]  /*1800*/  FMUL.FTZ R48, R15, c[0x0][0x2e0] ;  /* 0x0000b8000f307a20 */ /* 0x000fe20000410000 */
[----:B------:R-:W-:Y:S01]  /*1810*/  F2FP.PACK_AB R24, R25, R76 ;  /* 0x0000004c1918723e */ /* 0x000fe200000000ff */
[----:B------:R-:W-:Y:S01]  /*1820*/  FMUL.FTZ R25, R3, c[0x0][0x2e0] ;  /* 0x0000b80003197a20 */ /* 0x000fe20000410000 */
[----:B------:R-:W-:Y:S01]  /*1830*/  SHF.L.U32 R18, R18, 0x1, RZ ;  /* 0x0000000112127819 */ /* 0x000fe200000006ff */
[----:B------:R-:W-:Y:S01]  /*1840*/  FMUL.FTZ R26, R11, c[0x0][0x2e0] ;  /* 0x0000b8000b1a7a20 */ /* 0x000fe20000410000 */
[----:B------:R-:W-:Y:S01]  /*1850*/  IADD3 R42, R46, 0xc0, RZ ;  /* 0x000000c02e2a7810 */ /* 0x000fe20007ffe0ff */
[----:B------:R-:W-:-:S02]  /*1860*/  FMUL.FTZ R7, R7, c[0x0][0x2e0] ;  /* 0x0000b80007077a20 */ /* 0x000fc40000410000 */
[----:B------:R-:W-:Y:S01]  /*1870*/  FMUL.FTZ R15, R67, c[0x0][0x2e0] ;  /* 0x0000b800430f7a20 */ /* 0x000fe20000410000 */
[----:B------:R-:W-:Y:S01]  /*1880*/  F2FP.PACK_AB R25, R26, R25 ;  /* 0x000000191a19723e */ /* 0x000fe200000000ff */
[----:B------:R-:W-:Y:S01]  /*1890*/  FMUL.FTZ R66, R66, c[0x0][0x2e0] ;  /* 0x0000b80042427a20 */ /* 0x000fe20000410000 */
[----:B------:R-:W-:Y:S01]  /*18a0*/  F2FP.PACK_AB R7, R48, R7 ;  /* 0x000000073007723e */ /* 0x000fe200000000ff */
[----:B------:R-:W-:Y:S01]  /*18b0*/  FMUL.FTZ R65, R65, c[0x0][0x2e0] ;  /* 0x0000b80041417a20 */ /* 0x000fe20000410000 */
[----:B------:R-:W-:Y:S01]  /*18c0*/  IADD3 R26, R18, 0x40, RZ ;  /* 0x00000040121a7810 */ /* 0x000fe20007ffe0ff */
[----:B------:R-:W-:Y:S01]  /*18d0*/  FMUL.FTZ R64, R64, c[0x0][0x2e0] ;  /* 0x0000b80040407a20 */ /* 0x000fe20000410000 */
[----:B------:R-:W-:Y:S01]  /*18e0*/  F2FP.PACK_AB R15, R66, R15 ;  /* 0x0000000f420f723e */ /* 0x000fe200000000ff */
[----:B------:R-:W-:Y:S01]  /*18f0*/  FMUL.FTZ R63, R63, c[0x0][0x2e0] ;  /* 0x0000b8003f3f7a20 */ /* 0x000fe20000410000 */
[----:B------:R-:W-:Y:S01]  /*1900*/  @P0 IADD3 R26, R18, -0x40, RZ ;  /* 0xffffffc0121a0810 */ /* 0x000fe20007ffe0ff */
[----:B------:R-:W-:Y:S01]  /*1910*/  FMUL.FTZ R50, R16, c[0x0][0x2e0] ;  /* 0x0000b80010327a20 */ /* 0x000fe20000410000 */
[----:B------:R-:W-:Y:S01]  /*1920*/  F2FP.PACK_AB R16, R64, R65 ;  /* 0x000000414010723e */ /* 0x000fe200000000ff */
[----:B------:R-:W-:Y:S01]  /*1930*/  FMUL.FTZ R14, R22, c[0x0][0x2e0] ;  /* 0x0000b800160e7a20 */ /* 0x000fe20000410000 */
[----:B------:R-:W-:Y:S01]  /*1940*/  STS [R18], R7 ;  /* 0x0000000712007388 */ /* 0x000fe20000000800 */
[----:B------:R-:W-:Y:S01]  /*1950*/  FMUL.FTZ R52, R52, c[0x0][0x2e0] ;  /* 0x0000b80034347a20 */ /* 0x000fe20000410000 */
[----:B------:R-:W-:Y:S01]  /*1960*/  F2FP.PACK_AB R21, R50, R63 ;  /* 0x0000003f3215723e */ /* 0x000fe200000000ff */
[----:B------:R-:W-:Y:S01]  /*1970*/  FMUL.FTZ R45, R45, c[0x0][0x2e0] ;  /* 0x0000b8002d2d7a20 */ /* 0x000fe20000410000 */
[----:B------:R-:W-:Y:S01]  /*1980*/  F2FP.PACK_AB R14, R47, R14 ;  /* 0x0000000e2f0e723e */ /* 0x000fe200000000ff */
[----:B------:R-:W-:Y:S01]  /*1990*/  FMUL.FTZ R62, R62, c[0x0][0x2e0] ;  /* 0x0000b8003e3e7a20 */ /* 0x000fe20000410000 */
[----:B------:R-:W-:Y:S01]  /*19a0*/  STS [R18+0x400], R15 ;  /* 0x0004000f12007388 */ /* 0x000fe20000000800 */
[----:B------:R-:W-:Y:S01]  /*19b0*/  FMUL.FTZ R61, R61, c[0x0][0x2e0] ;  /* 0x0000b8003d3d7a20 */ /* 0x000fe20000410000 */
[----:B------:R-:W-:Y:S01]  /*19c0*/  F2FP.PACK_AB R52, R45, R52 ;  /* 0x000000342d34723e */ /* 0x000fe200000000ff */
[----:B------:R-:W-:Y:S01]  /*19d0*/  FMUL.FTZ R60, R60, c[0x0][0x2e0] ;  /* 0x0000b8003c3c7a20 */ /* 0x000fe20000410000 */
[----:B------:R-:W-:Y:S01]  /*19e0*/  STS [R26], R5 ;  /* 0x000000051a007388 */ /* 0x000fe20000000800 */
[----:B------:R-:W-:Y:S01]  /*19f0*/  FMUL.FTZ R59, R59, c[0x0][0x2e0] ;  /* 0x0000b8003b3b7a20 */ /* 0x000fe20000410000 */
[----:B------:R-:W-:Y:S01]  /*1a00*/  F2FP.PACK_AB R4, R61, R62 ;  /* 0x0000003e3d04723e */ /* 0x000fe200000000ff */
[----:B------:R-:W-:Y:S01]  /*1a10*/  FMUL.FTZ R22, R58, c[0x0][0x2e0] ;  /* 0x0000b8003a167a20 */ /* 0x000fe20000410000 */
[----:B------:R-:W-:Y:S01]  /*1a20*/  STS [R26+0x400], R6 ;  /* 0x000400061a007388 */ /* 0x000fe20000000800 */
[----:B------:R-:W-:Y:S01]  /*1a30*/  FMUL.FTZ R57, R57, c[0x0][0x2e0] ;  /* 0x0000b80039397a20 */ /* 0x000fe20000410000 */
[----:B------:R-:W-:Y:S01]  /*1a40*/  F2FP.PACK_AB R12, R59, R60 ;  /* 0x0000003c3b0c723e */ /* 0x000fe200000000ff */
[----:B------:R-:W-:Y:S01]  /*1a50*/  FMUL.FTZ R75, R75, c[0x0][0x2e0] ;  /* 0x0000b8004b4b7a20 */ /* 0x000fe20000410000 */
[----:B------:R0:W-:Y:S01]  /*1a60*/  STS [R18+0x1000], R16 ;  /* 0x0010001012007388 */ /* 0x0001e20000000800 */
[----:B------:R-:W-:Y:S01]  /*1a70*/  FMUL.FTZ R70, R70, c[0x0][0x2e0] ;  /* 0x0000b80046467a20 */ /* 0x000fe20000410000 */
[----:B------:R-:W-:Y:S01]  /*1a80*/  F2FP.PACK_AB R22, R57, R22 ;  /* 0x000000163916723e */ /* 0x000fe200000000ff */
[----:B------:R-:W-:Y:S01]  /*1a90*/  FMUL.FTZ R68, R68, c[0x0][0x2e0] ;  /* 0x0000b80044447a20 */ /* 0x000fe20000410000 */
[----:B------:R-:W-:Y:S01]  /*1aa0*/  STS [R18+0x1400], R21 ;  /* 0x0014001512007388 */ /* 0x000fe20000000800 */
        /* <DEDUP_REMOVED lines=9> */
[----:B0-----:R-:W-:Y:S01]  /*1b40*/  SHF.L.U32 R16, R19, 0x1, RZ ;  /* 0x0000000113107819 */ /* 0x001fe200000006ff */
[----:B------:R-:W-:Y:S01]  /*1b50*/  FMUL.FTZ R2, R2, c[0x0][0x2e0] ;  /* 0x0000b80002027a20 */ /* 0x000fe20000410000 */
[----:B------:R-:W-:Y:S01]  /*1b60*/  STS [R18+0x2000], R20 ;  /* 0x0020001412007388 */ /* 0x000fe20000000800 */
[----:B------:R-:W-:Y:S01]  /*1b70*/  FMUL.FTZ R45, R10, c[0x0][0x2e0] ;  /* 0x0000b8000a2d7a20 */ /* 0x000fe20000410000 */
[----:B------:R-:W-:Y:S01]  /*1b80*/  F2FP.PACK_AB R10, R9, R0 ;  /* 0x00000000090a723e */ /* 0x000fe200000000ff */
        /* <DEDUP_REMOVED lines=43> */
[----:B------:R-:W-:-:S02]  /*1e40*/  F2FP.PACK_AB R29, R29, R30 ;  /* 0x0000001e1d1d723e */ /* 0x000fc400000000ff */
[----:B------:R2:W-:Y:S01]  /*1e50*/  STS [R26+0x4400], R41 ;  /* 0x004400291a007388 */ /* 0x0005e20000000800 */
[--C-:B------:R-:W-:Y:S02]  /*1e60*/  SHF.R.S32.HI R47, RZ, 0x1f, R46.reuse ;  /* 0x0000001fff2f7819 */ /* 0x100fe4000001142e */
[----:B------:R-:W-:Y:S01]  /*1e70*/  F2FP.PACK_AB R27, R27, R28 ;  /* 0x0000001c1b1b723e */ /* 0x000fe200000000ff */
[----:B------:R-:W-:Y:S01]  /*1e80*/  STS [R18+0x5000], R52 ;  /* 0x0050003412007388 */ /* 0x000fe20000000800 */
[----:B0-----:R-:W-:Y:S02]  /*1e90*/  MOV R3, UR6 ;  /* 0x0000000600037c02 */ /* 0x001fe40008000f00 */
[----:B------:R-:W-:Y:S01]  /*1ea0*/  MOV R19, UR8 ;  /* 0x0000000800137c02 */ /* 0x000fe20008000f00 */
[----:B------:R-:W-:Y:S01]  /*1eb0*/  STS [R18+0x5400], R43 ;  /* 0x0054002b12007388 */ /* 0x000fe20000000800 */
[C---:B------:R-:W-:Y:S01]  /*1ec0*/  IADD3 R40, R46.reuse, 0x40, RZ ;  /* 0x000000402e287810 */ /* 0x040fe20007ffe0ff */
[----:B-1----:R-:W-:Y:S01]  /*1ed0*/  IMAD.WIDE.U32 R2, R3, c[0x0][0x398], R46 ;  /* 0x0000e60003027a25 */ /* 0x002fe200078e002e */
[----:B--2---:R-:W-:Y:S01]  /*1ee0*/  IADD3 R41, R46, 0x80, RZ ;  /* 0x000000802e297810 */ /* 0x004fe20007ffe0ff */
[----:B------:R-:W-:Y:S03]  /*1ef0*/  STS [R26+0x5000], R69 ;  /* 0x005000451a007388 */ /* 0x000fe60000000800 */
[----:B------:R-:W-:Y:S01]  /*1f00*/  IADD3 R2, P0, R2, UR20, RZ ;  /* 0x0000001402027c10 */ /* 0x000fe2000ff1e0ff */
[----:B------:R-:W-:Y:S03]  /*1f10*/  STS [R26+0x5400], R39 ;  /* 0x005400271a007388 */ /* 0x000fe60000000800 */
[----:B------:R-:W-:Y:S01]  /*1f20*/  IADD3.X R3, R3, UR11, R19, P0, !PT ;  /* 0x0000000b03037c10 */ /* 0x000fe200087fe413 */
[----:B------:R-:W-:Y:S04]  /*1f30*/  STS [R18+0x6000], R10 ;  /* 0x0060000a12007388 */ /* 0x000fe80000000800 */
[----:B------:R0:W-:Y:S04]  /*1f40*/  STS [R18+0x6400], R37 ;  /* 0x0064002512007388 */ /* 0x0001e80000000800 */
[----:B------:R-:W-:Y:S04]  /*1f50*/  STS [R26+0x6000], R32 ;  /* 0x006000201a007388 */ /* 0x000fe80000000800 */
[----:B------:R1:W-:Y:S01]  /*1f60*/  STS [R26+0x6400], R0 ;  /* 0x006400001a007388 */ /* 0x0003e20000000800 */
[----:B0-----:R-:W-:-:S03]  /*1f70*/  MOV R37, UR7 ;  /* 0x0000000700257c02 */ /* 0x001fc60008000f00 */
[----:B------:R0:W-:Y:S02]  /*1f80*/  STS [R18+0x7000], R35 ;  /* 0x0070002312007388 */ /* 0x0001e40000000800 */
[----:B------:R-:W-:Y:S02]  /*1f90*/  IMAD.WIDE.U32 R36, R37, c[0x0][0x3b0], R2 ;  /* 0x0000ec0025247a25 */ /* 0x000fe400078e0002 */
[----:B------:R0:W-:Y:S01]  /*1fa0*/  STS [R18+0x7400], R33 ;  /* 0x0074002112007388 */ /* 0x0001e20000000800 */
[----:B-1----:R-:W-:-:S03]  /*1fb0*/  IADD3 R0, R17, 0x20, RZ ;  /* 0x0000002011007810 */ /* 0x002fc60007ffe0ff */
[----:B------:R0:W-:Y:S01]  /*1fc0*/  STS [R26+0x7000], R29 ;  /* 0x0070001d1a007388 */ /* 0x0001e20000000800 */
[----:B------:R-:W-:Y:S02]  /*1fd0*/  IADD3 R19, R37, UR9, RZ ;  /* 0x0000000925137c10 */ /* 0x000fe4000fffe0ff */
[----:B------:R-:W-:Y:S01]  /*1fe0*/  ISETP.GE.AND P0, PT, R0, UR5, PT ;  /* 0x0000000500007c0c */ /* 0x000fe2000bf06270 */
[----:B------:R0:W-:Y:S01]  /*1ff0*/  STS [R26+0x7400], R27 ;  /* 0x0074001b1a007388 */ /* 0x0001e20000000800 */
[----:B------:R-:W-:-:S03]  /*2000*/  SHF.R.S32.HI R0, RZ, 0x1f, R17 ;  /* 0x0000001fff007819 */ /* 0x000fc60000011411 */
[----:B------:R-:W-:Y:S06]  /*2010*/  BAR.SYNC.DEFER_BLOCKING 0x0 ;  /* 0x0000000000007b1d */ /* 0x000fec0000010000 */
[----:B------:R0:W1:Y:S04]  /*2020*/  LDS.128 R12, [R16+0x1000] ;  /* 0x00100000100c7984 */ /* 0x0000680000000c00 */
[----:B------:R0:W2:Y:S04]  /*2030*/  LDS.128 R8, [R16+0x3000] ;  /* 0x0030000010087984 */ /* 0x0000a80000000c00 */
[----:B------:R0:W3:Y:S01]  /*2040*/  LDS.128 R4, [R16+0x5000] ;  /* 0x0050000010047984 */ /* 0x0000e20000000c00 */
[----:B------:R-:W-:Y:S05]  /*2050*/  @P1 BRA `(.L_x_3) ;  /* 0x0000013000001947 */ /* 0x000fea0003800000 */
[----:B------:R-:W-:Y:S01]  /*2060*/  ISETP.GE.AND P1, PT, R46, c[0x0][0x220], PT ;  /* 0x000088002e007a0c */ /* 0x000fe20003f26270 */
[----:B------:R-:W4:Y:S01]  /*2070*/  LDS.128 R20, [R16+0x2000] ;  /* 0x0020000010147984 */ /* 0x000f220000000c00 */
[----:B------:R-:W-:Y:S01]  /*2080*/  IMAD R38, R0, c[0x0][0x398], RZ ;  /* 0x0000e60000267a24 */ /* 0x000fe200078e02ff */
[----:B------:R-:W-:Y:S01]  /*2090*/  ISETP.GE.AND P2, PT, R40, c[0x0][0x220], PT ;  /* 0x0000880028007a0c */ /* 0x000fe20003f46270 */
[----:B0-----:R-:W-:Y:S01]  /*20a0*/  IMAD.MOV.U32 R18, RZ, RZ, R36 ;  /* 0x000000ffff127224 */ /* 0x001fe200078e0024 */
[----:B------:R-:W0:Y:S01]  /*20b0*/  LDS.128 R24, [R16+0x4000] ;  /* 0x0040000010187984 */ /* 0x000e220000000c00 */
[----:B------:R-:W-:Y:S01]  /*20c0*/  IMAD R39, R17, c[0x0][0x39c], R38 ;  /* 0x0000e70011277a24 */ /* 0x000fe200078e0226 */
[----:B------:R-:W-:Y:S01]  /*20d0*/  ISETP.GE.AND P3, PT, R41, c[0x0][0x220], PT ;  /* 0x0000880029007a0c */ /* 0x000fe20003f66270 */
[----:B------:R-:W-:Y:S01]  /*20e0*/  IMAD.WIDE.U32 R2, R17, c[0x0][0x398], R18 ;  /* 0x0000e60011027a25 */ /* 0x000fe200078e0012 */
[----:B------:R-:W5:Y:S01]  /*20f0*/  LDS.128 R28, [R16+0x6000] ;  /* 0x00600000101c7984 */ /* 0x000f620000000c00 */
[----:B------:R-:W-:-:S03]  /*2100*/  ISETP.GE.AND P4, PT, R42, c[0x0][0x220], PT ;  /* 0x000088002a007a0c */ /* 0x000fc60003f86270 */
[----:B------:R-:W3:Y:S01]  /*2110*/  @!P1 LDS.128 R32, [R16] ;  /* 0x0000000010209984 */ /* 0x000ee20000000c00 */
[----:B------:R-:W-:Y:S02]  /*2120*/  IADD3 R3, R3, R39, RZ ;  /* 0x0000002703037210 */ /* 0x000fe40007ffe0ff */
[----:B------:R-:W-:-:S04]  /*2130*/  LEA R38, P5, R2, c[0x0][0x338], 0x1 ;  /* 0x0000ce0002267a11 */ /* 0x000fc800078a08ff */
[----:B------:R-:W-:-:S05]  /*2140*/  LEA.HI.X R39, R2, c[0x0][0x33c], R3, 0x1, P5 ;  /* 0x0000cf0002277a11 */ /* 0x000fca00028f0c03 */
[----:B----4-:R4:W-:Y:S04]  /*2150*/  @!P2 STG.E.128 [R38.64+0x80], R20 ;  /* 0x000080142600a986 */ /* 0x0109e8000c101d16 */
[----:B0-----:R4:W-:Y:S04]  /*2160*/  @!P3 STG.E.128 [R38.64+0x100], R24 ;  /* 0x000100182600b986 */ /* 0x0019e8000c101d16 */
[----:B-----5:R4:W-:Y:S04]  /*2170*/  @!P4 STG.E.128 [R38.64+0x180], R28 ;  /* 0x0001801c2600c986 */ /* 0x0209e8000c101d16 */
[----:B---3--:R4:W-:Y:S02]  /*2180*/  @!P1 STG.E.128 [R38.64], R32 ;  /* 0x0000002026009986 */ /* 0x0089e4000c101d16 */
.L_x_3:
[----:B------:R-:W-:Y:S05]  /*2190*/  BSYNC B0 ;  /* 0x0000000000007941 */ /* 0x000fea0003800000 */
.L_x_2:
[----:B----4-:R4:W0:Y:S01]  /*21a0*/  LDS.128 R20, [R16+0x7000] ;  /* 0x0070000010147984 */ /* 0x0108220000000c00 */
[----:B------:R-:W-:Y:S05]  /*21b0*/  @P0 EXIT ;  /* 0x000000000000094d */ /* 0x000fea0003800000 */
[----:B------:R-:W-:Y:S02]  /*21c0*/  IADD3 R17, P0, R17, 0x20, RZ ;  /* 0x0000002011117810 */ /* 0x000fe40007f1e0ff */
[----:B------:R-:W-:-:S02]  /*21d0*/  MOV R2, R36 ;  /* 0x0000002400027202 */ /* 0x000fc40000000f00 */
[----:B------:R-:W-:Y:S02]  /*21e0*/  IADD3.X R0, RZ, R0, RZ, P0, !PT ;  /* 0x00000000ff007210 */ /* 0x000fe400007fe4ff */
[----:B------:R-:W-:Y:S02]  /*21f0*/  MOV R3, R19 ;  /* 0x0000001300037202 */ /* 0x000fe40000000f00 */
[----:B------:R-:W-:Y:S01]  /*2200*/  ISETP.GE.AND P1, PT, R46, c[0x0][0x220], PT ;  /* 0x000088002e007a0c */ /* 0x000fe20003f26270 */
[----:B------:R-:W-:Y:S01]  /*2210*/  IMAD R0, R0, c[0x0][0x398], RZ ;  /* 0x0000e60000007a24 */ /* 0x000fe200078e02ff */
[----:B------:R-:W-:Y:S01]  /*2220*/  ISETP.GE.AND P2, PT, R40, c[0x0][0x220], PT ;  /* 0x0000880028007a0c */ /* 0x000fe20003f46270 */
[----:B------:R-:W-:Y:S01]  /*2230*/  IMAD.WIDE.U32 R2, R17, c[0x0][0x398], R2 ;  /* 0x0000e60011027a25 */ /* 0x000fe200078e0002 */
[----:B------:R-:W-:-:S03]  /*2240*/  ISETP.GE.AND P3, PT, R41, c[0x0][0x220], PT ;  /* 0x0000880029007a0c */ /* 0x000fc60003f66270 */
[----:B------:R-:W-:Y:S01]  /*2250*/  IMAD R17, R17, c[0x0][0x39c], R0 ;  /* 0x0000e70011117a24 */ /* 0x000fe200078e0200 */
[----:B0---4-:R-:W-:-:S04]  /*2260*/  LEA R16, P0, R2, c[0x0][0x338], 0x1 ;  /* 0x0000ce0002107a11 */ /* 0x011fc800078008ff */
[----:B------:R-:W-:-:S04]  /*2270*/  IADD3 R3, R3, R17, RZ ;  /* 0x0000001103037210 */ /* 0x000fc80007ffe0ff */
[----:B------:R-:W-:Y:S02]  /*2280*/  LEA.HI.X R17, R2, c[0x0][0x33c], R3, 0x1, P0 ;  /* 0x0000cf0002117a11 */ /* 0x000fe400000f0c03 */
[----:B------:R-:W-:-:S03]  /*2290*/  ISETP.GE.AND P0, PT, R42, c[0x0][0x220], PT ;  /* 0x000088002a007a0c */ /* 0x000fc60003f06270 */
[----:B-1----:R0:W-:Y:S04]  /*22a0*/  @!P1 STG.E.128 [R16.64], R12 ;  /* 0x0000000c10009986 */ /* 0x0021e8000c101d16 */
[----:B--2---:R0:W-:Y:S04]  /*22b0*/  @!P2 STG.E.128 [R16.64+0x80], R8 ;  /* 0x000080081000a986 */ /* 0x0041e8000c101d16 */
[----:B---3--:R0:W-:Y:S02]  /*22c0*/  @!P3 STG.E.128 [R16.64+0x100], R4 ;  /* 0x000100041000b986 */ /* 0x0081e4000c101d16 */
[----:B------:R-:W-:Y:S05]  /*22d0*/  @P0 EXIT ;  /* 0x000000000000094d */ /* 0x000fea0003800000 */
[----:B------:R-:W-:Y:S01]  /*22e0*/  STG.E.128 [R16.64+0x180], R20 ;  /* 0x0001801410007986 */ /* 0x000fe2000c101d16 */
[----:B------:R-:W-:Y:S05]  /*22f0*/  EXIT ;  /* 0x000000000000794d */ /* 0x000fea0003800000 */
.L_x_4:
[----:B------:R-:W-:-:S00]  /*2300*/  BRA `(.L_x_4) ;  /* 0xfffffff000007947 */ /* 0x000fc0000383ffff */
[----:B------:R-:W-:-:S00]  /*2310*/  NOP ;  /* 0x0000000000007918 */ /* 0x000fc00000000000 */
        /* <DEDUP_REMOVED lines=14> */
.L_x_1997:


//--------------------- .text._ZN5flash44flash_bwd_dq_dk_dv_loop_seqk_parallel_kernelI23Flash_bwd_kernel_traitsILi256ELi64ELi32ELi8ELi4ELi1ELi2ELb1ELb1EN7cutlass6half_tE19Flash_kernel_traitsILi256ELi64ELi32ELi8ES3_EELb0ELb0ELb0ELb0ELb0ELb0ELb0EEEvNS_16Flash_bwd_paramsE --------------------------
	.section	.text._ZN5flash44flash_bwd_dq_dk_dv_loop_seqk_parallel_kernelI23Flash_bwd_kernel_traitsILi256ELi64ELi32ELi8ELi4ELi1ELi2ELb1ELb1EN7cutlass6half_tE19Flash_kernel_traitsILi256ELi64ELi32ELi8ES3_EELb0ELb0ELb0ELb0ELb0ELb0ELb0EEEvNS_16Flash_bwd_paramsE,"ax",@progbits
	.sectioninfo	@"SHI_REGISTERS=255"
	.align	128
        .global         _ZN5flash44flash_bwd_dq_dk_dv_loop_seqk_parallel_kernelI23Flash_bwd_kernel_traitsILi256ELi64ELi32ELi8ELi4ELi1ELi2ELb1ELb1EN7cutlass6half_tE19Flash_kernel_traitsILi256ELi64ELi32ELi8ES3_EELb0ELb0ELb0ELb0ELb0ELb0ELb0EEEvNS_16Flash_bwd_paramsE
        .type           _ZN5flash44flash_bwd_dq_dk_dv_loop_seqk_parallel_kernelI23Flash_bwd_kernel_traitsILi256ELi64ELi32ELi8ELi4ELi1ELi2ELb1ELb1EN7cutlass6half_tE19Flash_kernel_traitsILi256ELi64ELi32ELi8ES3_EELb0ELb0ELb0ELb0ELb0ELb0ELb0EEEvNS_16Flash_bwd_paramsE,@function
        .size           _ZN5flash44flash_bwd_dq_dk_dv_loop_seqk_parallel_kernelI23Flash_bwd_kernel_traitsILi256ELi64ELi32ELi8ELi4ELi1ELi2ELb1ELb1EN7cutlass6half_tE19Flash_kernel_traitsILi256ELi64ELi32ELi8ES3_EELb0ELb0ELb0ELb0ELb0ELb0ELb0EEEvNS_16Flash_bwd_paramsE,(.L_x_1998 - _ZN5flash44flash_bwd_dq_dk_dv_loop_seqk_parallel_kernelI23Flash_bwd_kernel_traitsILi256ELi64ELi32ELi8ELi4ELi1ELi2ELb1ELb1EN7cutlass6half_tE19Flash_kernel_traitsILi256ELi64ELi32ELi8ES3_EELb0ELb0ELb0ELb0ELb0ELb0ELb0EEEvNS_16Flash_bwd_paramsE)
        .other          _ZN5flash44flash_bwd_dq_dk_dv_loop_seqk_parallel_kernelI23Flash_bwd_kernel_traitsILi256ELi64ELi32ELi8ELi4ELi1ELi2ELb1ELb1EN7cutlass6half_tE19Flash_kernel_traitsILi256ELi64ELi32ELi8ES3_EELb0ELb0ELb0ELb0ELb0ELb0ELb0EEEvNS_16Flash_bwd_paramsE,@"STO_CUDA_ENTRY STV_DEFAULT"
_ZN5flash44flash_bwd_dq_dk_dv_loop_seqk_parallel_kernelI23Flash_bwd_kernel_traitsILi256ELi64ELi32ELi8ELi4ELi1ELi2ELb1ELb1EN7cutlass6half_tE19Flash_kernel_traitsILi256ELi64ELi32ELi8ES3_EELb0ELb0ELb0ELb0ELb0ELb0ELb0EEEvNS_16Flash_bwd_paramsE:
.text._ZN5flash44flash_bwd_dq_dk_dv_loop_seqk_parallel_kernelI23Flash_bwd_kernel_traitsILi256ELi64ELi32ELi8ELi4ELi1ELi2ELb1ELb1EN7cutlass6half_tE19Flash_kernel_traitsILi256ELi64ELi32ELi8ES3_EELb0ELb0ELb0ELb0ELb0ELb0ELb0EEEvNS_16Flash_bwd_paramsE:
[----:B------:R-:W-:Y:S02]  /*0000*/  MOV R1, c[0x0][0x28] ;  /* 0x00000a0000017a02 */ /* 0x000fe40000000f00 */
[----:B------:R-:W1:Y:S01]  /*0010*/  S2UR UR18, SR_CTAID.X ;  /* 0x00000000001279c3 */ /* 0x000e620000002500 */
[----:B------:R-:W-:Y:S01]  /*0020*/  UMOV UR5, 0x1f ;  /* 0x0000001f00057882 */ /* 0x000fe20000000000 */
[----:B------:R-:W-:Y:S01]  /*0030*/  IADD3 R1, R1, -0x18, RZ ;  /* 0xffffffe801017810 */ /* 0x000fe20007ffe0ff */
[----:B------:R-:W-:Y:S02]  /*0040*/  ULDC UR4, c[0x0][0x218] ;  /* 0x0000860000047ab9 */ /* 0x000fe40000000800 */
[----:B------:R-:W-:-:S04]  /*0050*/  UIADD3 UR4, UR5, UR4, URZ ;  /* 0x0000000405047290 */ /* 0x000fc8000fffe03f */
[----:B------:R-:W-:-:S04]  /*0060*/  USHF.R.S32.HI UR5, URZ, 0x1f, UR4 ;  /* 0x0000001f3f057899 */ /* 0x000fc80008011404 */
[----:B------:R-:W-:-:S04]  /*0070*/  ULEA.HI UR4, UR5, UR4, URZ, 0x5 ;  /* 0x0000000405047291 */ /* 0x000fc8000f8f283f */
[----:B------:R-:W-:-:S04]  /*0080*/  USHF.R.S32.HI UR4, URZ, 0x5, UR4 ;  /* 0x000000053f047899 */ /* 0x000fc80008011404 */
[----:B-1----:R-:W-:-:S06]  /*0090*/  UISETP.GE.AND UP0, UPT, UR18, UR4, UPT ;  /* 0x000000041200728c */ /* 0x002fcc000bf06270 */
[----:B------:R-:W-:-:S13]  /*00a0*/  PLOP3.LUT P0, PT, PT, PT, UP0, 0x80, 0x0 ;  /* 0x000000000000781c */ /* 0x000fda0003f0f008 */
[----:B------:R-:W-:Y:S05]  /*00b0*/  @P0 EXIT ;  /* 0x000000000000094d */ /* 0x000fea0003800000 */
[----:B------:R-:W1:Y:S01]  /*00c0*/  S2R R12, SR_TID.X ;  /* 0x00000000000c7919 */ /* 0x000e620000002100 */
[----:B------:R-:W2:Y:S01]  /*00d0*/  S2UR UR33, SR_CTAID.Y ;  /* 0x00000000002179c3 */ /* 0x000ea20000002600 */
[----:B------:R-:W-:Y:S01]  /*00e0*/  ULDC UR14, c[0x0][0x224] ;  /* 0x00008900000e7ab9 */ /* 0x000fe20000000800 */
[----:B------:R-:W-:Y:S01]  /*00f0*/  IMAD.MOV.U32 R227, RZ, RZ, 0x40 ;  /* 0x00000040ffe37424 */ /* 0x000fe200078e00ff */
[----:B------:R-:W-:Y:S01]  /*0100*/  USHF.R.S32.HI UR7, URZ, 0x1f, UR14 ;  /* 0x0000001f3f077899 */ /* 0x000fe2000801140e */
[----:B------:R-:W-:Y:S01]  /*0110*/  IMAD.MOV.U32 R251, RZ, RZ, 0x1c0 ;  /* 0x000001c0fffb7424 */ /* 0x000fe200078e00ff */
[----:B------:R-:W-:Y:S02]  /*0120*/  ULDC.U8 UR9, c[0x0][0x328] ;  /* 0x0000ca0000097ab9 */ /* 0x000fe40000000000 */
[----:B------:R-:W-:Y:S01]  /*0130*/  UISETP.NE.AND UP2, UPT, UR9, URZ, UPT ;  /* 0x0000003f0900728c */ /* 0x000fe2000bf45270 */
[----:B------:R-:W3:Y:S01]  /*0140*/  S2UR UR34, SR_CTAID.Z ;  /* 0x00000000002279c3 */ /* 0x000ee20000002700 */
[----:B------:R-:W-:-:S02]  /*0150*/  ULDC UR44, c[0x0][0x22c] ;  /* 0x00008b00002c7ab9 */ /* 0x000fc40000000800 */
[----:B------:R-:W-:Y:S02]  /*0160*/  ULDC UR36, c[0x0][0x1c0] ;  /* 0x0000700000247ab9 */ /* 0x000fe40000000800 */
[----:B------:R-:W-:Y:S02]  /*0170*/  ULDC UR12, c[0x0][0x1c0] ;  /* 0x00007000000c7ab9 */ /* 0x000fe40000000800 */
[----:B------:R-:W-:Y:S01]  /*0180*/  UIMAD.WIDE UR36, UR44, UR36, URZ ;  /* 0x000000242c2472a5 */ /* 0x000fe2000f8e023f */
[----:B------:R-:W4:Y:S01]  /*0190*/  S2UR UR60, SR_CTAID.X ;  /* 0x00000000003c79c3 */ /* 0x000f220000002500 */
[----:B------:R-:W-:Y:S02]  /*01a0*/  UMOV UR8, 0x80 ;  /* 0x0000008000087882 */ /* 0x000fe40000000000 */
[----:B------:R-:W-:Y:S02]  /*01b0*/  ULDC UR6, c[0x0][0x210] ;  /* 0x0000840000067ab9 */ /* 0x000fe40000000800 */
[----:B------:R-:W-:Y:S01]  /*01c0*/  ULDC UR53, c[0x0][0x234] ;  /* 0x00008d0000357ab9 */ /* 0x000fe20000000800 */
[----:B-1----:R-:W-:Y:S01]  /*01d0*/  SHF.R.S32.HI R8, RZ, 0x1f, R12 ;  /* 0x0000001fff087819 */ /* 0x002fe2000001140c */
[----:B--2---:R-:W-:-:S02]  /*01e0*/  UIMAD.WIDE.U32 UR42, UR33, UR14, URZ ;  /* 0x0000000e212a72a5 */ /* 0x004fc4000f8e003f */
[----:B------:R-:W-:Y:S01]  /*01f0*/  USHF.L.U32 UR14, UR33, 0x7, URZ ;  /* 0x00000007210e7899 */ /* 0x000fe2000800063f */
[CC--:B------:R-:W-:Y:S01]  /*0200*/  LEA.HI R13, R8.reuse, R12.reuse, RZ, 0x2 ;  /* 0x0000000c080d7211 */ /* 0x0c0fe200078f10ff */
[----:B------:R-:W-:Y:S01]  /*0210*/  ULDC UR13, c[0x0][0x1c0] ;  /* 0x00007000000d7ab9 */ /* 0x000fe20000000800 */
[----:B------:R-:W-:Y:S01]  /*0220*/  LEA.HI R5, R8, R12, RZ, 0x4 ;  /* 0x0000000c08057211 */ /* 0x000fe200078f20ff */
[----:B------:R-:W-:Y:S01]  /*0230*/  ULDC UR11, c[0x0][0x1c0] ;  /* 0x00007000000b7ab9 */ /* 0x000fe20000000800 */
[--C-:B------:R-:W-:Y:S01]  /*0240*/  SHF.R.S32.HI R4, RZ, 0x2, R13.reuse ;  /* 0x00000002ff047819 */ /* 0x100fe2000001140d */
[----:B---3--:R-:W-:Y:S01]  /*0250*/  UIMAD UR45, UR34, UR44, URZ ;  /* 0x0000002c222d72a4 */ /* 0x008fe2000f8e023f */
[----:B------:R-:W-:Y:S01]  /*0260*/  SHF.R.S32.HI R0, RZ, 0x1f, R13 ;  /* 0x0000001fff007819 */ /* 0x000fe2000001140d */
[----:B------:R-:W-:Y:S01]  /*0270*/  UIMAD UR44, UR44, UR12, URZ ;  /* 0x0000000c2c2c72a4 */ /* 0x000fe2000f8e023f */
[----:B------:R-:W-:Y:S01]  /*0280*/  SHF.R.S32.HI R3, RZ, 0x4, R5 ;  /* 0x00000004ff037819 */ /* 0x000fe20000011405 */
[----:B------:R-:W-:Y:S01]  /*0290*/  UIMAD UR53, UR8, UR6, UR53 ;  /* 0x00000006083572a4 */ /* 0x000fe2000f8e0235 */
[----:B------:R-:W-:Y:S01]  /*02a0*/  LEA.HI R0, R0, R4, RZ, 0x3 ;  /* 0x0000000400007211 */ /* 0x000fe200078f18ff */
[----:B------:R-:W-:Y:S01]  /*02b0*/  UIMAD UR50, UR7, UR33, URZ ;  /* 0x00000021073272a4 */ /* 0x000fe2000f8e023f */
[----:B------:R-:W-:Y:S01]  /*02c0*/  LEA.HI R2, R5, R3, RZ, 0x1 ;  /* 0x0000000305027211 */ /* 0x000fe200078f08ff */
[----:B------:R-:W-:Y:S01]  /*02d0*/  UIMAD UR6, UR33, UR11, UR34 ;  /* 0x0000000b210672a4 */ /* 0x000fe2000f8e0222 */
[----:B------:R-:W-:Y:S01]  /*02e0*/  LOP3.LUT R0, R0, 0xfffffff8, RZ, 0xc0, !PT ;  /* 0xfffffff800007812 */ /* 0x000fe200078ec0ff */
[----:B------:R-:W-:Y:S01]  /*02f0*/  @!UP2 UIMAD UR7, UR33, UR13, UR34 ;  /* 0x0000000d2107a2a4 */ /* 0x000fe2000f8e0222 */
[CC--:B------:R-:W-:Y:S01]  /*0300*/  LEA.HI R10, R8.reuse, R12.reuse, RZ, 0x5 ;  /* 0x0000000c080a7211 */ /* 0x0c0fe200078f28ff */
[----:B------:R-:W-:Y:S01]  /*0310*/  USHF.L.U32 UR39, UR44, 0x6, URZ ;  /* 0x000000062c277899 */ /* 0x000fe2000800063f */
[-C--:B------:R-:W-:Y:S01]  /*0320*/  LEA.HI R16, R8, R12.reuse, RZ, 0x3 ;  /* 0x0000000c08107211 */ /* 0x080fe200078f18ff */
[----:B------:R-:W-:Y:S01]  /*0330*/  IMAD.IADD R9, R4, 0x1, -R0 ;  /* 0x0000000104097824 */ /* 0x000fe200078e0a00 */
[----:B------:R-:W-:Y:S01]  /*0340*/  LOP3.LUT R2, R2, 0xfffffffe, RZ, 0xc0, !PT ;  /* 0xfffffffe02027812 */ /* 0x000fe200078ec0ff */
[----:B------:R-:W-:Y:S01]  /*0350*/  ULDC UR47, c[0x0][0x214] ;  /* 0x00008500002f7ab9 */ /* 0x000fe20000000800 */
[----:B------:R-:W-:Y:S01]  /*0360*/  LOP3.LUT R0, R10, 0xffffffe0, RZ, 0xc0, !PT ;  /* 0xffffffe00a007812 */ /* 0x000fe200078ec0ff */
[----:B------:R-:W-:Y:S01]  /*0370*/  ULDC UR54, c[0x0][0x1c8] ;  /* 0x0000720000367ab9 */ /* 0x000fe20000000800 */
[----:B------:R-:W-:Y:S01]  /*0380*/  SHF.R.S32.HI R6, RZ, 0x3, R16 ;  /* 0x00000003ff067819 */ /* 0x000fe20000011410 */
[----:B------:R-:W-:Y:S01]  /*0390*/  IMAD.IADD R11, R3, 0x1, -R2 ;  /* 0x00000001030b7824 */ /* 0x000fe200078e0a02 */
[----:B------:R-:W-:Y:S01]  /*03a0*/  LOP3.LUT R4, R16, 0xfffffff8, RZ, 0xc0, !PT ;  /* 0xfffffff810047812 */ /* 0x000fe200078ec0ff */
[----:B------:R-:W-:Y:S01]  /*03b0*/  IMAD.IADD R3, R12, 0x1, -R0 ;  /* 0x000000010c037824 */ /* 0x000fe200078e0a00 */
[C---:B------:R-:W-:Y:S01]  /*03c0*/  LOP3.LUT P2, RZ, R9.reuse, 0x2, RZ, 0xc0, !PT ;  /* 0x0000000209ff7812 */ /* 0x040fe2000784c0ff */
[----:B------:R-:W-:Y:S01]  /*03d0*/  IMAD.SHL.U32 R2, R6, 0x40, RZ ;  /* 0x0000004006027824 */ /* 0x000fe200078e00ff */
[-C--:B------:R-:W-:Y:S01]  /*03e0*/  LEA.HI R6, R8, R12.reuse, RZ, 0x7 ;  /* 0x0000000c08067211 */ /* 0x080fe200078f38ff */
[----:B------:R-:W-:Y:S01]  /*03f0*/  IMAD.IADD R0, R12, 0x1, -R4 ;  /* 0x000000010c007824 */ /* 0x000fe200078e0a04 */
[----:B------:R-:W-:Y:S01]  /*0400*/  SHF.R.S32.HI R4, RZ, 0x1f, R3 ;  /* 0x0000001fff047819 */ /* 0x000fe20000011403 */
[----:B------:R-:W-:Y:S01]  /*0410*/  ULDC.U8 UR10, c[0x0][0x3d0] ;  /* 0x0000f400000a7ab9 */ /* 0x000fe20000000000 */
[----:B------:R-:W-:Y:S01]  /*0420*/  LOP3.LUT R2, R2, 0x1c0, RZ, 0xc0, !PT ;  /* 0x000001c002027812 */ /* 0x000fe200078ec0ff */
[----:B------:R-:W-:Y:S01]  /*0430*/  IMAD.SHL.U32 R240, R0, 0x8, RZ ;  /* 0x0000000800f07824 */ /* 0x000fe200078e00ff */
[----:B------:R-:W-:Y:S01]  /*0440*/  LEA.HI R17, R4, R3, RZ, 0x2 ;  /* 0x0000000304117211 */ /* 0x000fe200078f10ff */
[----:B------:R-:W-:Y:S01]  /*0450*/  IMAD.SHL.U32 R4, R0, 0x40, RZ ;  /* 0x0000004000047824 */ /* 0x000fe200078e00ff */
[----:B------:R-:W-:Y:S01]  /*0460*/  SHF.R.U32.HI R3, RZ, 0x3, R2 ;  /* 0x00000003ff037819 */ /* 0x000fe20000011602 */
[----:B------:R-:W-:Y:S01]  /*0470*/  ULDC UR48, c[0x0][0x224] ;  /* 0x0000890000307ab9 */ /* 0x000fe20000000800 */
[----:B------:R-:W-:Y:S01]  /*0480*/  LOP3.LUT R2, R2, 0x38, R240, 0xf8, !PT ;  /* 0x0000003802027812 */ /* 0x000fe200078ef8f0 */
[----:B------:R-:W-:Y:S01]  /*0490*/  @UP2 UIMAD UR52, UR33, UR47, URZ ;  /* 0x0000002f213422a4 */ /* 0x000fe2000f8e023f */
[----:B------:R-:W-:Y:S01]  /*04a0*/  LOP3.LUT P0, RZ, R0, 0x4, RZ, 0xc0, !PT ;  /* 0x0000000400ff7812 */ /* 0x000fe2000780c0ff */
[----:B------:R-:W-:Y:S01]  /*04b0*/  ULDC.64 UR4, c[0x0][0x118] ;  /* 0x0000460000047ab9 */ /* 0x000fe20000000a00 */
[----:B------:R-:W-:Y:S01]  /*04c0*/  LOP3.LUT R7, R2, R3, RZ, 0x3c, !PT ;  /* 0x0000000302077212 */ /* 0x000fe200078e3cff */
[----:B------:R-:W-:Y:S01]  /*04d0*/  UMOV UR61, 0x4 ;  /* 0x00000004003d7882 */ /* 0x000fe20000000000 */
[----:B------:R-:W-:Y:S01]  /*04e0*/  LOP3.LUT R2, R4, 0x1c0, RZ, 0xc0, !PT ;  /* 0x000001c004027812 */ /* 0x000fe200078ec0ff */
[----:B------:R-:W-:Y:S01]  /*04f0*/  ULOP3.LUT UR54, UR34, UR54, URZ, 0x3c, !UPT ;  /* 0x0000003622367292 */ /* 0x000fe2000f8e3c3f */
[----:B------:R-:W-:Y:S01]  /*0500*/  LOP3.LUT P5, RZ, R0, 0x2, RZ, 0xc0, !PT ;  /* 0x0000000200ff7812 */ /* 0x000fe200078ac0ff */
[----:B------:R-:W-:Y:S01]  /*0510*/  UISETP.NE.AND UP3, UPT, UR10, URZ, UPT ;  /* 0x0000003f0a00728c */ /* 0x000fe2000bf65270 */
[----:B------:R-:W-:Y:S01]  /*0520*/  LOP3.LUT R4, R2, 0x8, R16, 0xf8, !PT ;  /* 0x0000000802047812 */ /* 0x000fe200078ef810 */
[----:B------:R-:W-:Y:S01]  /*0530*/  USHF.R.S32.HI UR59, URZ, 0x1f, UR34 ;  /* 0x0000001f3f3b7899 */ /* 0x000fe20008011422 */
[----:B------:R-:W-:Y:S01]  /*0540*/  SHF.R.U32.HI R3, RZ, 0x3, R2 ;  /* 0x00000003ff037819 */ /* 0x000fe20000011602 */
[----:B------:R-:W-:Y:S01]  /*0550*/  USHF.R.S32.HI UR58, URZ, 0x1f, UR33 ;  /* 0x0000001f3f3a7899 */ /* 0x000fe20008011421 */
[----:B------:R-:W-:Y:S01]  /*0560*/  LOP3.LUT R2, R9, 0x1, RZ, 0xc0, !PT ;  /* 0x0000000109027812 */ /* 0x000fe200078ec0ff */
[----:B------:R-:W-:Y:S01]  /*0570*/  USHF.R.S32.HI UR57, URZ, 0x1f, UR34 ;  /* 0x0000001f3f397899 */ /* 0x000fe20008011422 */
[----:B------:R-:W-:Y:S01]  /*0580*/  LOP3.LUT R4, R4, R3, RZ, 0x3c, !PT ;  /* 0x0000000304047212 */ /* 0x000fe200078e3cff */
[----:B------:R-:W-:Y:S01]  /*0590*/  IMAD.SHL.U32 R3, R0, 0x20, RZ ;  /* 0x0000002000037824 */ /* 0x000fe200078e00ff */
[----:B------:R-:W-:Y:S01]  /*05a0*/  ISETP.NE.U32.AND P1, PT, R2, 0x1, PT ;  /* 0x000000010200780c */ /* 0x000fe20003f25070 */
[----:B------:R-:W-:Y:S01]  /*05b0*/  IMAD.SHL.U32 R2, R11, 0x100, RZ ;  /* 0x000001000b027824 */ /* 0x000fe200078e00ff */
[----:B------:R-:W-:Y:S01]  /*05c0*/  SHF.R.S32.HI R6, RZ, 0x7, R6 ;  /* 0x00000007ff067819 */ /* 0x000fe20000011406 */
[----:B------:R-:W-:Y:S01]  /*05d0*/  USHF.R.S32.HI UR56, URZ, 0x1f, UR33 ;  /* 0x0000001f3f387899 */ /* 0x000fe20008011421 */
[----:B------:R-:W-:Y:S01]  /*05e0*/  SEL R232, R227, 0xffffffc0, !P0 ;  /* 0xffffffc0e3e87807 */ /* 0x000fe20004000000 */
[----:B------:R-:W-:Y:S01]  /*05f0*/  USHF.R.S32.HI UR55, URZ, 0x1f, UR34 ;  /* 0x0000001f3f377899 */ /* 0x000fe20008011422 */
[----:B------:R-:W-:Y:S01]  /*0600*/  LOP3.LUT R0, R2, 0x100, RZ, 0xc0, !PT ;  /* 0x0000010002007812 */ /* 0x000fe200078ec0ff */
[----:B------:R-:W-:Y:S01]  /*0610*/  UIMAD.WIDE.U32 UR40, UR36, UR42, URZ ;  /* 0x0000002a242872a5 */ /* 0x000fe2000f8e003f */
[----:B------:R-:W-:Y:S01]  /*0620*/  LOP3.LUT R2, R5, 0xfffffff0, RZ, 0xc0, !PT ;  /* 0xfffffff005027812 */ /* 0x000fe200078ec0ff */
[----:B------:R-:W-:Y:S01]  /*0630*/  UIMAD UR49, UR37, UR42, URZ ;  /* 0x0000002a253172a4 */ /* 0x000fe2000f8e023f */
[----:B------:R-:W-:Y:S01]  /*0640*/  LOP3.LUT R226, R0, 0xe0, R3, 0xf8, !PT ;  /* 0x000000e000e27812 */ /* 0x000fe200078ef803 */
[----:B------:R-:W-:Y:S01]  /*0650*/  IMAD R0, R6, 0x2, R11 ;  /* 0x0000000206007824 */ /* 0x000fe200078e020b */
[----:B------:R-:W-:Y:S01]  /*0660*/  LEA.HI R3, R8, R12, RZ, 0x6 ;  /* 0x0000000c08037211 */ /* 0x000fe200078f30ff */
[----:B------:R-:W-:Y:S01]  /*0670*/  IMAD.IADD R2, R12, 0x1, -R2 ;  /* 0x000000010c027824 */ /* 0x000fe200078e0a02 */
[----:B------:R-:W-:Y:S01]  /*0680*/  LOP3.LUT R5, R13, 0x7ffffffc, RZ, 0xc0, !PT ;  /* 0x7ffffffc0d057812 */ /* 0x000fe200078ec0ff */
[----:B------:R-:W-:Y:S01]  /*0690*/  IMAD.U32 R0, R0, 0x200, R4 ;  /* 0x0000020000007824 */ /* 0x000fe200078e0004 */
[----:B------:R-:W-:Y:S01]  /*06a0*/  SHF.R.S32.HI R3, RZ, 0x6, R3 ;  /* 0x00000006ff037819 */ /* 0x000fe20000011403 */
[----:B------:R-:W-:Y:S01]  /*06b0*/  IMAD.SHL.U32 R4, R11, 0x20, RZ ;  /* 0x000000200b047824 */ /* 0x000fe200078e00ff */
[----:B------:R-:W-:Y:S01]  /*06c0*/  SHF.R.S32.HI R8, RZ, 0x1f, R10 ;  /* 0x0000001fff087819 */ /* 0x000fe2000001140a */
[----:B------:R-:W-:Y:S01]  /*06d0*/  IMAD.IADD R14, R12, 0x1, -R5 ;  /* 0x000000010c0e7824 */ /* 0x000fe200078e0a05 */
[----:B------:R-:W-:Y:S01]  /*06e0*/  LOP3.LUT P6, RZ, R2, 0x4, RZ, 0xc0, !PT ;  /* 0x0000000402ff7812 */ /* 0x000fe200078cc0ff */
[C---:B------:R-:W-:Y:S01]  /*06f0*/  IMAD R237, R3.reuse, 0x200, R7 ;  /* 0x0000020003ed7824 */ /* 0x040fe200078e0207 */
[----:B------:R-:W-:Y:S01]  /*0700*/  LOP3.LUT R4, R4, 0x20, RZ, 0xc0, !PT ;  /* 0x0000002004047812 */ /* 0x000fe200078ec0ff */
[----:B------:R-:W-:Y:S01]  /*0710*/  IMAD.SHL.U32 R7, R3, 0x8, RZ ;  /* 0x0000000803077824 */ /* 0x000fe200078e00ff */
[----:B------:R-:W-:Y:S01]  /*0720*/  SEL R251, R251, 0x240, !P1 ;  /* 0x00000240fbfb7807 */ /* 0x000fe20004800000 */
[----:B------:R-:W-:Y:S01]  /*0730*/  IMAD.SHL.U32 R12, R12, 0x2, RZ ;  /* 0x000000020c0c7824 */ /* 0x000fe200078e00ff */
[----:B------:R-:W-:Y:S01]  /*0740*/  USHF.R.S32.HI UR51, URZ, 0x1f, UR45 ;  /* 0x0000001f3f337899 */ /* 0x000fe2000801142d */
[----:B------:R-:W-:Y:S01]  /*0750*/  IMAD.SHL.U32 R3, R6, 0x10, RZ ;  /* 0x0000001006037824 */ /* 0x000fe200078e00ff */
[----:B------:R-:W-:Y:S01]  /*0760*/  LOP3.LUT R15, R4, 0x18, R7, 0xf8, !PT ;  /* 0x00000018040f7812 */ /* 0x000fe200078ef807 */
[----:B------:R-:W-:Y:S01]  /*0770*/  IMAD.SHL.U32 R5, R9, 0x20, RZ ;  /* 0x0000002009057824 */ /* 0x000fe200078e00ff */
[----:B------:R-:W-:Y:S01]  /*0780*/  UIMAD UR48, UR6, UR48, URZ ;  /* 0x00000030063072a4 */ /* 0x000fe2000f8e023f */
[----:B------:R-:W-:Y:S01]  /*0790*/  IMAD.SHL.U32 R6, R2, 0x20, RZ ;  /* 0x0000002002067824 */ /* 0x000fe200078e00ff */
[----:B------:R-:W-:Y:S01]  /*07a0*/  LOP3.LUT R4, R3, 0x6, R12, 0xf8, !PT ;  /* 0x0000000603047812 */ /* 0x000fe200078ef80c */
[----:B------:R-:W-:Y:S01]  /*07b0*/  IMAD.SHL.U32 R229, R0, 0x2, RZ ;  /* 0x0000000200e57824 */ /* 0x000fe200078e00ff */
[----:B------:R-:W-:Y:S01]  /*07c0*/  LOP3.LUT R5, R5, 0xe0, RZ, 0xc0, !PT ;  /* 0x000000e005057812 */ /* 0x000fe200078ec0ff */
[----:B------:R-:W-:Y:S01]  /*07d0*/  IMAD.SHL.U32 R237, R237, 0x2, RZ ;  /* 0x00000002eded7824 */ /* 0x000fe200078e00ff */
[----:B------:R-:W-:Y:S01]  /*07e0*/  @!UP2 UIMAD UR47, UR7, UR47, URZ ;  /* 0x0000002f072fa2a4 */ /* 0x000fe2000f8e023f */
[----:B------:R1:W-:Y:S01]  /*07f0*/  STL [R1+0x4], R4 ;  /* 0x0000040401007387 */ /* 0x0003e20000100800 */
[----:B------:R-:W-:Y:S01]  /*0800*/  LOP3.LUT R13, R5, 0x10, R3, 0xf8, !PT ;  /* 0x00000010050d7812 */ /* 0x000fe200078ef803 */
[----:B------:R-:W-:Y:S01]  /*0810*/  IMAD.U32 R5, RZ, RZ, UR14 ;  /* 0x0000000eff057e24 */ /* 0x000fe2000f8e00ff */
[----:B------:R-:W-:Y:S01]  /*0820*/  SHF.R.S32.HI R3, RZ, 0x5, R10 ;  /* 0x00000005ff037819 */ /* 0x000fe2000001140a */
[----:B------:R-:W-:Y:S01]  /*0830*/  IMAD.IADD R231, R229, 0x1, R232 ;  /* 0x00000001e5e77824 */ /* 0x000fe200078e02e8 */
[----:B------:R-:W-:Y:S01]  /*0840*/  IADD3 R236, R232, 0x14000, R229 ;  /* 0x00014000e8ec7810 */ /* 0x000fe20007ffe0e5 */
[----:B------:R-:W-:Y:S01]  /*0850*/  USHF.R.S32.HI UR46, URZ, 0x1f, UR39 ;  /* 0x0000001f3f2e7899 */ /* 0x000fe20008011427 */
[----:B------:R-:W-:-:S02]  /*0860*/  LEA.HI R8, R8, R3, RZ, 0x2 ;  /* 0x0000000308087211 */ /* 0x000fc400078f10ff */
[----:B-1----:R-:W-:-:S04]  /*0870*/  SHF.R.S32.HI R4, RZ, 0x1f, R2 ;  /* 0x0000001fff047819 */ /* 0x002fc80000011402 */
[----:B------:R-:W-:Y:S01]  /*0880*/  LEA.HI R225, R4, R2, RZ, 0x3 ;  /* 0x0000000204e17211 */ /* 0x000fe200078f18ff */
[----:B------:R-:W-:-:S03]  /*0890*/  IMAD.SHL.U32 R4, R11, 0x8, RZ ;  /* 0x000000080b047824 */ /* 0x000fc600078e00ff */
[C---:B------:R-:W-:Y:S01]  /*08a0*/  LOP3.LUT R5, R225.reuse, 0xfffffff8, RZ, 0xc0, !PT ;  /* 0xfffffff8e1057812 */ /* 0x040fe200078ec0ff */
[----:B------:R-:W-:Y:S01]  /*08b0*/  IMAD.SHL.U32 R225, R225, 0x40, RZ ;  /* 0x00000040e1e17824 */ /* 0x000fe200078e00ff */
[----:B------:R-:W-:-:S03]  /*08c0*/  LOP3.LUT R12, R4, 0x8, RZ, 0xc0, !PT ;  /* 0x00000008040c7812 */ /* 0x000fc600078ec0ff */
[----:B------:R-:W-:Y:S01]  /*08d0*/  IMAD.IADD R7, R2, 0x1, -R5 ;  /* 0x0000000102077824 */ /* 0x000fe200078e0a05 */
[----:B------:R-:W-:Y:S01]  /*08e0*/  LOP3.LUT R4, R12, 0x1e0, R6, 0xf8, !PT ;  /* 0x000001e00c047812 */ /* 0x000fe200078ef806 */
[----:B------:R-:W-:Y:S01]  /*08f0*/  IMAD.SHL.U32 R5, R2, 0x4, RZ ;  /* 0x0000000402057824 */ /* 0x000fe200078e00ff */
[----:B------:R-:W-:Y:S02]  /*0900*/  LEA.HI R2, R10, R3, RZ, 0x1 ;  /* 0x000000030a027211 */ /* 0x000fe400078f08ff */
[----:B------:R-:W-:Y:S02]  /*0910*/  LOP3.LUT R6, R8, 0xfffffffc, RZ, 0xc0, !PT ;  /* 0xfffffffc08067812 */ /* 0x000fe400078ec0ff */
[----:B------:R-:W-:Y:S02]  /*0920*/  LOP3.LUT R2, R2, 0x3ffffe, RZ, 0xc0, !PT ;  /* 0x003ffffe02027812 */ /* 0x000fe400078ec0ff */
[----:B------:R-:W-:Y:S01]  /*0930*/  LOP3.LUT R10, R4, 0x38, R5, 0x78, !PT ;  /* 0x00000038040a7812 */ /* 0x000fe200078e7805 */
[----:B------:R-:W-:Y:S01]  /*0940*/  IMAD.SHL.U32 R4, R9, 0x40, RZ ;  /* 0x0000004009047824 */ /* 0x000fe200078e00ff */
[----:B------:R-:W-:Y:S01]  /*0950*/  LOP3.LUT R225, R225, 0xfffffe00, RZ, 0xc0, !PT ;  /* 0xfffffe00e1e17812 */ /* 0x000fe200078ec0ff */
[----:B------:R-:W-:Y:S01]  /*0960*/  IMAD.IADD R6, R3, 0x1, -R6 ;  /* 0x0000000103067824 */ /* 0x000fe200078e0a06 */
[----:B------:R-:W-:Y:S01]  /*0970*/  LOP3.LUT P4, RZ, R7, 0x4, RZ, 0xc0, !PT ;  /* 0x0000000407ff7812 */ /* 0x000fe2000788c0ff */
[----:B------:R-:W-:Y:S01]  /*0980*/  IMAD.SHL.U32 R5, R9, 0x4, RZ ;  /* 0x0000000409057824 */ /* 0x000fe200078e00ff */
[----:B------:R-:W-:Y:S01]  /*0990*/  LOP3.LUT P3, RZ, R7, 0x2, RZ, 0xc0, !PT ;  /* 0x0000000207ff7812 */ /* 0x000fe2000786c0ff */
[C---:B------:R-:W-:Y:S01]  /*09a0*/  IMAD.IADD R233, R3.reuse, 0x1, -R2 ;  /* 0x0000000103e97824 */ /* 0x040fe200078e0a02 */
[----:B------:R-:W-:Y:S01]  /*09b0*/  LOP3.LUT R2, R4, 0x1c0, RZ, 0xc0, !PT ;  /* 0x000001c004027812 */ /* 0x000fe200078ec0ff */
[----:B------:R-:W-:Y:S01]  /*09c0*/  IMAD.SHL.U32 R3, R3, 0x8, RZ ;  /* 0x0000000803037824 */ /* 0x000fe200078e00ff */
[----:B------:R-:W-:Y:S01]  /*09d0*/  LOP3.LUT R9, R13, 0x18, R5, 0x78, !PT ;  /* 0x000000180d097812 */ /* 0x000fe200078e7805 */
[----:B------:R-:W-:Y:S01]  /*09e0*/  IMAD R233, R233, 0x200, R10 ;  /* 0x00000200e9e97824 */ /* 0x000fe200078e020a */
[----:B------:R-:W-:-:S02]  /*09f0*/  LOP3.LUT R4, R226, 0x8, R16, 0xf8, !PT ;  /* 0x00000008e2047812 */ /* 0x000fc400078ef810 */
[----:B------:R-:W-:Y:S02]  /*0a00*/  LOP3.LUT R5, R3, 0x38, RZ, 0xc0, !PT ;  /* 0x0000003803057812 */ /* 0x000fe400078ec0ff */
[----:B------:R-:W-:Y:S02]  /*0a10*/  SHF.R.U32.HI R3, RZ, 0x3, R2 ;  /* 0x00000003ff037819 */ /* 0x000fe40000011602 */
[----:B------:R-:W-:Y:S02]  /*0a20*/  SHF.R.U32.HI R226, RZ, 0x3, R226 ;  /* 0x00000003ffe27819 */ /* 0x000fe400000116e2 */
[----:B------:R-:W-:Y:S01]  /*0a30*/  LOP3.LUT R8, R3, R2, R5, 0x1e, !PT ;  /* 0x0000000203087212 */ /* 0x000fe200078e1e05 */
[----:B------:R-:W-:Y:S01]  /*0a40*/  IMAD.SHL.U32 R2, R7, 0x40, RZ ;  /* 0x0000004007027824 */ /* 0x000fe200078e00ff */
[----:B------:R-:W-:Y:S01]  /*0a50*/  LOP3.LUT R226, R4, 0x38, R226, 0x78, !PT ;  /* 0x0000003804e27812 */ /* 0x000fe200078e78e2 */
[----:B------:R-:W-:Y:S01]  /*0a60*/  IMAD.SHL.U32 R4, R14, 0x2, RZ ;  /* 0x000000020e047824 */ /* 0x000fe200078e00ff */
[----:B------:R-:W-:-:S02]  /*0a70*/  LEA R233, R233, 0x14000, 0x1 ;  /* 0x00014000e9e97811 */ /* 0x000fc400078e08ff */
[----:B------:R-:W-:Y:S01]  /*0a80*/  LOP3.LUT R2, R2, 0x1c0, RZ, 0xc0, !PT ;  /* 0x000001c002027812 */ /* 0x000fe200078ec0ff */
[----:B------:R-:W-:Y:S01]  /*0a90*/  IMAD R3, R6, 0x200, R4 ;  /* 0x0000020006037824 */ /* 0x000fe200078e0204 */
[----:B------:R-:W-:Y:S01]  /*0aa0*/  SEL R227, R227, 0xffffffc0, !P4 ;  /* 0xffffffc0e3e37807 */ /* 0x000fe20006000000 */
[----:B------:R-:W-:Y:S01]  /*0ab0*/  IMAD.IADD R8, R4, 0x1, R8 ;  /* 0x0000000104087824 */ /* 0x000fe200078e0208 */
[----:B------:R-:W-:Y:S01]  /*0ac0*/  IADD3 R234, R233, 0x20, RZ ;  /* 0x00000020e9ea7810 */ /* 0x000fe20007ffe0ff */
[----:B------:R-:W-:Y:S01]  /*0ad0*/  IMAD.IADD R9, R3, 0x1, R9 ;  /* 0x0000000103097824 */ /* 0x000fe200078e0209 */
[----:B------:R-:W-:Y:S01]  /*0ae0*/  SHF.R.U32.HI R3, RZ, 0x3, R2 ;  /* 0x00000003ff037819 */ /* 0x000fe20000011602 */
[----:B------:R-:W-:Y:S01]  /*0af0*/  IMAD R4, R11, 0x1000, R225 ;  /* 0x000010000b047824 */ /* 0x000fe200078e02e1 */
[----:B------:R-:W-:Y:S01]  /*0b00*/  @P6 IADD3 R234, R233, -0x20, RZ ;  /* 0xffffffe0e9ea6810 */ /* 0x000fe20007ffe0ff */
[----:B------:R-:W-:Y:S01]  /*0b10*/  IMAD.SHL.U32 R249, R9, 0x2, RZ ;  /* 0x0000000209f97824 */ /* 0x000fe200078e00ff */
[----:B------:R-:W-:-:S02]  /*0b20*/  LOP3.LUT R7, R3, R2, R12, 0x1e, !PT ;  /* 0x0000000203077212 */ /* 0x000fc400078e1e0c */
[----:B------:R-:W-:Y:S01]  /*0b30*/  LOP3.LUT R5, R3, R2, R5, 0x1e, !PT ;  /* 0x0000000203057212 */ /* 0x000fe200078e1e05 */
[----:B------:R-:W-:Y:S01]  /*0b40*/  IMAD.IADD R252, R249, 0x1, R251 ;  /* 0x00000001f9fc7824 */ /* 0x000fe200078e02fb */
[----:B------:R-:W-:Y:S02]  /*0b50*/  LOP3.LUT R3, R3, R15, R2, 0x1e, !PT ;  /* 0x0000000f03037212 */ /* 0x000fe400078e1e02 */
[----:B------:R-:W-:Y:S01]  /*0b60*/  SHF.R.S32.HI R2, RZ, 0x2, R17 ;  /* 0x00000002ff027819 */ /* 0x000fe20000011411 */
[----:B------:R-:W-:Y:S01]  /*0b70*/  IMAD.IADD R4, R4, 0x1, R5 ;  /* 0x0000000104047824 */ /* 0x000fe200078e0205 */
[C---:B------:R-:W-:Y:S02]  /*0b80*/  IADD3 R250, R249.reuse, 0x10, RZ ;  /* 0x00000010f9fa7810 */ /* 0x040fe40007ffe0ff */
[----:B------:R-:W-:Y:S01]  /*0b90*/  @P2 IADD3 R250, R249, -0x10, RZ ;  /* 0xfffffff0f9fa2810 */ /* 0x000fe20007ffe0ff */
[----:B------:R-:W-:Y:S01]  /*0ba0*/  IMAD R5, R6, 0x10, R2 ;  /* 0x0000001006057824 */ /* 0x000fe200078e0202 */
[----:B------:R-:W-:Y:S01]  /*0bb0*/  IADD3 R235, R234, 0x800, RZ ;  /* 0x00000800eaeb7810 */ /* 0x000fe20007ffe0ff */
[----:B------:R-:W-:Y:S01]  /*0bc0*/  IMAD R2, R6, 0x400, R225 ;  /* 0x0000040006027824 */ /* 0x000fe200078e02e1 */
[----:B------:R-:W-:Y:S01]  /*0bd0*/  LOP3.LUT R225, R3, R225, RZ, 0xfc, !PT ;  /* 0x000000e103e17212 */ /* 0x000fe200078efcff */
[----:B------:R-:W-:Y:S01]  /*0be0*/  IMAD.MOV.U32 R3, RZ, RZ, 0x20 ;  /* 0x00000020ff037424 */ /* 0x000fe200078e00ff */
[----:B------:R-:W-:Y:S01]  /*0bf0*/  STL [R1+0x10], R5 ;  /* 0x0000100501007387 */ /* 0x000fe20000100800 */
[----:B------:R-:W-:Y:S01]  /*0c00*/  IMAD.IADD R2, R2, 0x1, R7 ;  /* 0x0000000102027824 */ /* 0x000fe200078e0207 */
[----:B------:R-:W-:Y:S01]  /*0c10*/  LEA R225, R225, 0x10000, 0x1 ;  /* 0x00010000e1e17811 */ /* 0x000fe200078e08ff */
[----:B------:R-:W-:Y:S01]  /*0c20*/  IMAD.IADD R251, R251, 0x1, R250 ;  /* 0x00000001fbfb7824 */ /* 0x000fe200078e02fa */
[C---:B------:R-:W-:Y:S01]  /*0c30*/  SEL R0, R3.reuse, 0xffffffe0, !P5 ;  /* 0xffffffe003007807 */ /* 0x040fe20006800000 */
[----:B------:R-:W-:Y:S01]  /*0c40*/  IMAD.SHL.U32 R2, R2, 0x2, RZ ;  /* 0x0000000202027824 */ /* 0x000fe200078e00ff */
[----:B------:R-:W-:-:S02]  /*0c50*/  SEL R224, R3, 0xffffffe0, !P0 ;  /* 0xffffffe003e07807 */ /* 0x000fc40004000000 */
[----:B------:R-:W-:Y:S01]  /*0c60*/  SEL R3, R3, 0xffffffe0, !P3 ;  /* 0xffffffe003037807 */ /* 0x000fe20005800000 */
[----:B------:R-:W-:Y:S02]  /*0c70*/  IMAD.IADD R236, R0, 0x1, R236 ;  /* 0x0000000100ec7824 */ /* 0x000fe400078e02ec */
[----:B------:R-:W-:Y:S01]  /*0c80*/  IMAD.IADD R230, R229, 0x1, R0 ;  /* 0x00000001e5e67824 */ /* 0x000fe200078e0200 */
[----:B------:R-:W-:Y:S01]  /*0c90*/  LEA R0, R8, 0x10000, 0x1 ;  /* 0x0001000008007811 */ /* 0x000fe200078e08ff */
[----:B------:R-:W-:Y:S02]  /*0ca0*/  IMAD.IADD R3, R2, 0x1, R3 ;  /* 0x0000000102037824 */ /* 0x000fe400078e0203 */
[----:B------:R-:W-:Y:S02]  /*0cb0*/  IMAD R224, R226, 0x2, R224 ;  /* 0x00000002e2e07824 */ /* 0x000fe400078e02e0 */
[----:B------:R1:W-:Y:S01]  /*0cc0*/  STL [R1], R0 ;  /* 0x0000000001007387 */ /* 0x0003e20000100800 */
[----:B------:R-:W-:-:S02]  /*0cd0*/  IMAD.IADD R228, R2, 0x1, R227 ;  /* 0x0000000102e47824 */ /* 0x000fc400078e02e3 */
[----:B------:R-:W-:Y:S02]  /*0ce0*/  IMAD.IADD R232, R232, 0x1, R230 ;  /* 0x00000001e8e87824 */ /* 0x000fe400078e02e6 */
[----:B------:R-:W-:Y:S02]  /*0cf0*/  IMAD.SHL.U32 R226, R226, 0x2, RZ ;  /* 0x00000002e2e27824 */ /* 0x000fe400078e00ff */
[----:B------:R-:W-:Y:S02]  /*0d00*/  IMAD.IADD R227, R3, 0x1, R227 ;  /* 0x0000000103e37824 */ /* 0x000fe400078e02e3 */
[----:B-1--4-:R-:W-:Y:S02]  /*0d10*/  IMAD.SHL.U32 R0, R4, 0x2, RZ ;  /* 0x0000000204007824 */ /* 0x012fe400078e00ff */
.L_x_37:
[----:B------:R-:W-:Y:S02]  /*0d20*/  ULDC.64 UR6, c[0x0][0x240] ;  /* 0x0000900000067ab9 */ /* 0x000fe40000000a00 */
[----:B------:R-:W-:Y:S02]  /*0d30*/  UISETP.NE.U32.AND UP6, UPT, URZ, UR6, UPT ;  /* 0x000000063f00728c */ /* 0x000fe4000bfc5070 */
[----:B------:R-:W-:-:S02]  /*0d40*/  USHF.L.U32 UR13, UR33, 0x2, URZ ;  /* 0x00000002210d7899 */ /* 0x000fc4000800063f */
[----:B------:R-:W-:Y:S02]  /*0d50*/  USHF.R.S32.HI UR38, URZ, 0x1f, UR33 ;  /* 0x0000001f3f267899 */ /* 0x000fe40008011421 */
[----:B------:R-:W-:Y:S02]  /*0d60*/  UISETP.NE.AND.EX UP6, UPT, URZ, UR7, UPT, UP6 ;  /* 0x000000073f00728c */ /* 0x000fe4000bfc5360 */
[----:B------:R-:W-:Y:S02]  /*0d70*/  USHF.L.U64.HI UR12, UR33, 0x2, UR38 ;  /* 0x00000002210c7899 */ /* 0x000fe40008010226 */
[----:B------:R-:W-:Y:S02]  /*0d80*/  UIADD3 UR6, UP0, UR13, UR6, URZ ;  /* 0x000000060d067290 */ /* 0x000fe4000ff1e03f */
[----:B------:R-:W-:Y:S01]  /*0d90*/  PLOP3.LUT P0, PT, PT, PT, UP6, 0x80, 0x0 ;  /* 0x000000000000781c */ /* 0x000fe20003f0f068 */
[----:B------:R-:W-:Y:S02]  /*0da0*/  ULDC.64 UR10, c[0x0][0x250] ;  /* 0x00009400000a7ab9 */ /* 0x000fe40000000a00 */
[----:B------:R-:W-:Y:S01]  /*0db0*/  UIADD3.X UR7, UR12, UR7, URZ, UP0, !UPT ;  /* 0x000000070c077290 */ /* 0x000fe200087fe43f */
[----:B-12---:R-:W-:Y:S01]  /*0dc0*/  IMAD.U32 R4, RZ, RZ, UR6 ;  /* 0x00000006ff047e24 */ /* 0x006fe2000f8e00ff */
[----:B------:R-:W-:-:S02]  /*0dd0*/  UISETP.NE.U32.AND UP4, UPT, URZ, UR10, UPT ;  /* 0x0000000a3f00728c */ /* 0x000fc4000bf85070 */
[----:B------:R-:W-:Y:S02]  /*0de0*/  ULDC.U8 UR14, c[0x0][0x312] ;  /* 0x0000c480000e7ab9 */ /* 0x000fe40000000000 */
[----:B------:R-:W-:Y:S01]  /*0df0*/  IMAD.U32 R5, RZ, RZ, UR7 ;  /* 0x00000007ff057e24 */ /* 0x000fe2000f8e00ff */
[----:B------:R-:W-:Y:S02]  /*0e00*/  UISETP.NE.AND.EX UP4, UPT, URZ, UR11, UPT, UP4 ;  /* 0x0000000b3f00728c */ /* 0x000fe4000bf85340 */
[----:B------:R-:W-:Y:S02]  /*0e10*/  ULDC.64 UR8, c[0x0][0x248] ;  /* 0x0000920000087ab9 */ /* 0x000fe40000000a00 */
[----:B------:R1:W2:Y:S01]  /*0e20*/  @P0 LDG.E R9, [R4.64] ;  /* 0x0000000404090981 */ /* 0x0002a2000c1e1900 */
[----:B------:R-:W-:Y:S02]  /*0e30*/  UISETP.NE.AND UP5, UPT, UR14, URZ, UPT ;  /* 0x0000003f0e00728c */ /* 0x000fe4000bfa5270 */
[----:B------:R-:W-:Y:S01]  /*0e40*/  UISETP.EQ.U32.AND UP1, UPT, URZ, UR8, UPT ;  /* 0x000000083f00728c */ /* 0x000fe2000bf22070 */
[----:B---3--:R1:W3:Y:S03]  /*0e50*/  @P0 LDG.E R8, [R4.64+0x4] ;  /* 0x0000040404080981 */ /* 0x0082e6000c1e1900 */
[----:B------:R-:W-:-:S02]  /*0e60*/  @UP4 UIADD3 UR6, UP0, UR13, UR10, URZ ;  /* 0x0000000a0d064290 */ /* 0x000fc4000ff1e03f */
[----:B------:R-:W-:Y:S02]  /*0e70*/  UISETP.EQ.OR.EX UP1, UPT, URZ, UR9, !UP5, UP1 ;  /* 0x000000093f00728c */ /* 0x000fe4000ef22710 */
[----:B------:R-:W-:Y:S01]  /*0e80*/  @UP4 UIADD3.X UR7, UR12, UR11, URZ, UP0, !UPT ;  /* 0x0000000b0c074290 */ /* 0x000fe200087fe43f */
[----:B------:R-:W-:Y:S01]  /*0e90*/  PLOP3.LUT P1, PT, PT, PT, UP4, 0x80, 0x0 ;  /* 0x000000000000781c */ /* 0x000fe20003f2f048 */
[----:B------:R-:W-:Y:S02]  /*0ea0*/  UIADD3 UR8, UP0, UR13, UR8, URZ ;  /* 0x000000080d087290 */ /* 0x000fe4000ff1e03f */
[----:B------:R-:W-:Y:S02]  /*0eb0*/  PLOP3.LUT P2, PT, PT, PT, UP1, 0x80, 0x0 ;  /* 0x000000000000781c */ /* 0x000fe40003f4f018 */
[----:B------:R-:W-:Y:S01]  /*0ec0*/  UIADD3.X UR9, UR12, UR9, URZ, UP0, !UPT ;  /* 0x000000090c097290 */ /* 0x000fe200087fe43f */
[----:B------:R-:W-:Y:S01]  /*0ed0*/  MOV R6, UR6 ;  /* 0x0000000600067c02 */ /* 0x000fe20008000f00 */
[----:B------:R-:W-:-:S06]  /*0ee0*/  IMAD.U32 R7, RZ, RZ, UR7 ;  /* 0x00000007ff077e24 */ /* 0x000fcc000f8e00ff */
[----:B----45:R4:W5:Y:S01]  /*0ef0*/  @P1 LDG.E R6, [R6.64] ;  /* 0x0000000406061981 */ /* 0x030962000c1e1900 */
[----:B-1----:R-:W-:Y:S01]  /*0f00*/  IMAD.U32 R4, RZ, RZ, UR8 ;  /* 0x00000008ff047e24 */ /* 0x002fe2000f8e00ff */
[----:B------:R-:W-:-:S05]  /*0f10*/  MOV R5, UR9 ;  /* 0x0000000900057c02 */ /* 0x000fca0008000f00 */
[----:B----4-:R-:W4:Y:S01]  /*0f20*/  @!P2 LDG.E R7, [R4.64] ;  /* 0x000000040407a981 */ /* 0x010f22000c1e1900 */
[----:B------:R-:W-:Y:S02]  /*0f30*/  UMOV UR16, 0xffffffff ;  /* 0xffffffff00107882 */ /* 0x000fe40000000000 */
[----:B------:R-:W-:Y:S02]  /*0f40*/  UMOV UR17, URZ ;  /* 0x0000003f00117c82 */ /* 0x000fe40008000000 */
[----:B------:R-:W-:Y:S02]  /*0f50*/  UMOV UR24, 0xffffffff ;  /* 0xffffffff00187882 */ /* 0x000fe40000000000 */
[----:B------:R-:W-:Y:S01]  /*0f60*/  ULDC UR8, c[0x0][0x218] ;  /* 0x0000860000087ab9 */ /* 0x000fe20000000800 */
[----:B--2---:R-:W1:Y:S08]  /*0f70*/  @P0 R2UR UR16, R9 ;  /* 0x00000000091003c2 */ /* 0x004e7000000e0000 */
[----:B---3--:R-:W1:Y:S01]  /*0f80*/  @P0 R2UR UR6, R8 ;  /* 0x00000000080603c2 */ /* 0x008e6200000e0000 */
[----:B------:R-:W-:-:S04]  /*0f90*/  ISETP.NE.U32.AND P0, PT, RZ, c[0x0][0x248], PT ;  /* 0x00009200ff007a0c */ /* 0x000fc80003f05070 */
[----:B------:R-:W-:-:S03]  /*0fa0*/  ISETP.NE.AND.EX P0, PT, RZ, c[0x0][0x24c], PT, P0 ;  /* 0x00009300ff007a0c */ /* 0x000fc60003f05300 */
[----:B-----5:R2:W3:Y:S01]  /*0fb0*/  @P1 R2UR UR17, R6 ;  /* 0x00000000061113c2 */ /* 0x0204e200000e0000 */
[----:B-1----:R-:W-:-:S07]  /*0fc0*/  @UP6 UIADD3 UR28, UR6, -UR16, URZ ;  /* 0x80000010061c6290 */ /* 0x002fce000fffe03f */
[----:B------:R-:W-:Y:S01]  /*0fd0*/  @!UP6 ULDC UR28, c[0x0][0x214] ;  /* 0x00008500001ceab9 */ /* 0x000fe20000000800 */
[----:B----4-:R2:W1:Y:S01]  /*0fe0*/  @!P2 R2UR UR24, R7 ;  /* 0x000000000718a3c2 */ /* 0x01046200000e0000 */
[----:B------:R-:W-:Y:S05]  /*0ff0*/  @!P0 BRA `(.L_x_5) ;  /* 0x0000007000008947 */ /* 0x000fea0003800000 */
[----:B---3--:R-:W-:-:S13]  /*1000*/  PLOP3.LUT P0, PT, PT, PT, UP5, 0x80, 0x0 ;  /* 0x000000000000781c */ /* 0x008fda0003f0f058 */
[----:B--2---:R-:W2:Y:S04]  /*1010*/  @P0 LDG.E R6, [R4.64+0x4] ;  /* 0x0000040404060981 */ /* 0x004ea8000c1e1900 */
[----:B------:R-:W3:Y:S01]  /*1020*/  @!P0 LDG.E R4, [R4.64] ;  /* 0x0000000404048981 */ /* 0x000ee2000c1e1900 */
[----:B--2---:R-:W2:Y:S02]  /*1030*/  @P0 R2UR UR6, R6 ;  /* 0x00000000060603c2 */ /* 0x004ea400000e0000 */
[----:B-12---:R-:W-:-:S11]  /*1040*/  @UP5 UIADD3 UR8, UR6, -UR24, URZ ;  /* 0x8000001806085290 */ /* 0x006fd6000fffe03f */
[----:B---3--:R1:W2:Y:S01]  /*1050*/  @!P0 R2UR UR8, R4 ;  /* 0x00000000040883c2 */ /* 0x0082a200000e0000 */
[----:B------:R-:W-:-:S07]  /*1060*/  DEPBAR.LE SB1, 0x0, {2} ;  /* 0x000090040000791a */ /* 0x000fce0000000000 */
.L_x_5:
[----:B---3--:R-:W-:Y:S02]  /*1070*/  ULDC.64 UR6, c[0x0][0x258] ;  /* 0x0000960000067ab9 */ /* 0x008fe40000000a00 */
[----:B------:R-:W-:-:S04]  /*1080*/  UISETP.NE.U32.AND UP1, UPT, URZ, UR6, UPT ;  /* 0x000000063f00728c */ /* 0x000fc8000bf25070 */
[----:B------:R-:W-:-:S06]  /*1090*/  UISETP.NE.AND.EX UP1, UPT, URZ, UR7, UPT, UP1 ;  /* 0x000000073f00728c */ /* 0x000fcc000bf25310 */
[----:B------:R-:W-:-:S05]  /*10a0*/  PLOP3.LUT P0, PT, PT, PT, UP1, 0x80, 0x0 ;  /* 0x000000000000781c */ /* 0x000fca0003f0f018 */
[----:B------:R-:W-:-:S04]  /*10b0*/  @UP1 UIADD3 UR6, UP0, UR13, UR6, URZ ;  /* 0x000000060d061290 */ /* 0x000fc8000ff1e03f */
[----:B------:R-:W-:Y:S02]  /*10c0*/  @UP1 UIADD3.X UR7, UR12, UR7, URZ, UP0, !UPT ;  /* 0x000000070c071290 */ /* 0x000fe400087fe43f */
[----:B------:R-:W-:-:S04]  /*10d0*/  IMAD.U32 R4, RZ, RZ, UR6 ;  /* 0x00000006ff047e24 */ /* 0x000fc8000f8e00ff */
[----:B------:R-:W-:Y:S01]  /*10e0*/  IMAD.U32 R5, RZ, RZ, UR7 ;  /* 0x00000007ff057e24 */ /* 0x000fe2000f8e00ff */
[----:B------:R-:W-:-:S04]  /*10f0*/  ULDC.64 UR6, c[0x0][0x268] ;  /* 0x00009a0000067ab9 */ /* 0x000fc80000000a00 */
[----:B------:R-:W3:Y:S01]  /*1100*/  @P0 LDG.E R4, [R4.64] ;  /* 0x0000000404040981 */ /* 0x000ee2000c1e1900 */
[----:B------:R-:W-:Y:S02]  /*1110*/  @!UP1 UISETP.NE.U32.AND UP0, UPT, URZ, UR6, UPT ;  /* 0x000000063f00928c */ /* 0x000fe4000bf05070 */
[----:B------:R-:W-:Y:S02]  /*1120*/  ULDC UR9, c[0x0][0x21c] ;  /* 0x0000870000097ab9 */ /* 0x000fe40000000800 */
[----:B------:R-:W-:Y:S02]  /*1130*/  @!UP1 UISETP.NE.AND.EX UP0, UPT, URZ, UR7, UPT, UP0 ;  /* 0x000000073f00928c */ /* 0x000fe4000bf05300 */
[----:B------:R-:W-:Y:S02]  /*1140*/  USHF.L.U32 UR23, UR18, 0x5, URZ ;  /* 0x0000000512177899 */ /* 0x000fe4000800063f */
[----:B------:R-:W-:Y:S01]  /*1150*/  @!UP1 USEL UR6, URZ, UR9, !UP0 ;  /* 0x000000093f069287 */ /* 0x000fe2000c000000 */
[----:B---3--:R-:W3:Y:S02]  /*1160*/  @P0 R2UR UR13, R4 ;  /* 0x00000000040d03c2 */ /* 0x008ee400000e0000 */
[----:B---3--:R-:W-:-:S02]  /*1170*/  @UP1 UIADD3 UR13, UR13, -UR17, URZ ;  /* 0x800000110d0d1290 */ /* 0x008fc4000fffe03f */
[----:B------:R-:W-:-:S04]  /*1180*/  @!UP1 UIADD3 UR13, UR6, UR8, -UR17 ;  /* 0x00000008060d9290 */ /* 0x000fc8000fffe811 */
[----:B------:R-:W-:-:S06]  /*1190*/  UISETP.GT.AND UP0, UPT, UR13, UR23, UPT ;  /* 0x000000170d00728c */ /* 0x000fcc000bf04270 */
[----:B------:R-:W-:-:S13]  /*11a0*/  PLOP3.LUT P0, PT, PT, PT, UP0, 0x80, 0x0 ;  /* 0x000000000000781c */ /* 0x000fda0003f0f008 */
[----:B------:R-:W-:Y:S05]  /*11b0*/  @!P0 BRA `(.L_x_6) ;  /* 0x000065a000008947 */ /* 0x000fea0003800000 */
[----:B-1----:R-:W-:Y:S02]  /*11c0*/  UISETP.NE.AND UP0, UPT, UR24, -0x1, UPT ;  /* 0xffffffff1800788c */ /* 0x002fe4000bf05270 */
[----:B------:R-:W-:Y:S02]  /*11d0*/  ULDC.64 UR6, c[0x0][0x190] ;  /* 0x0000640000067ab9 */ /* 0x000fe40000000a00 */
[----:B------:R-:W-:Y:S02]  /*11e0*/  UIMAD.WIDE.U32 UR8, UR16, UR6, URZ ;  /* 0x00000006100872a5 */ /* 0x000fe4000f8e003f */
[----:B------:R-:W-:Y:S01]  /*11f0*/  UIADD3 UR6, UR28, 0x3f, URZ ;  /* 0x0000003f1c067890 */ /* 0x000fe2000fffe03f */
[----:B------:R-:W-:Y:S01]  /*1200*/  PLOP3.LUT P0, PT, PT, PT, UP0, 0x80, 0x0 ;  /* 0x000000000000781c */ /* 0x000fe20003f0f008 */
[----:B------:R-:W-:Y:S02]  /*1210*/  UIMAD UR22, UR16, UR7, URZ ;  /* 0x00000007101672a4 */ /* 0x000fe4000f8e023f */
[----:B------:R-:W-:-:S02]  /*1220*/  USHF.R.S32.HI UR7, URZ, 0x1f, UR6 ;  /* 0x0000001f3f077899 */ /* 0x000fc40008011406 */
[----:B------:R-:W-:Y:S02]  /*1230*/  @UP0 UIADD3 UR12, UR17, UR24, URZ ;  /* 0x00000018110c0290 */ /* 0x000fe4000fffe03f */
[----:B------:R-:W-:Y:S02]  /*1240*/  ULDC.64 UR20, c[0x0][0x198] ;  /* 0x0000660000147ab9 */ /* 0x000fe40000000a00 */
[----:B------:R-:W-:Y:S02]  /*1250*/  ULEA.HI UR35, UR7, UR6, URZ, 0x6 ;  /* 0x0000000607237291 */ /* 0x000fe4000f8f303f */
[----:B------:R-:W-:Y:S02]  /*1260*/  @UP0 UIMAD.WIDE.U32 UR6, UR12, UR20, URZ ;  /* 0x000000140c0602a5 */ /* 0x000fe4000f8e003f */
[----:B------:R-:W-:Y:S02]  /*1270*/  UISETP.NE.AND UP1, UPT, UR16, -0x1, UPT ;  /* 0xffffffff1000788c */ /* 0x000fe4000bf25270 */
[----:B------:R-:W-:-:S02]  /*1280*/  ULDC.64 UR14, c[0x0][0x178] ;  /* 0x00005e00000e7ab9 */ /* 0x000fc40000000a00 */
[----:B------:R-:W-:Y:S02]  /*1290*/  UIMAD UR19, UR38, UR14, URZ ;  /* 0x0000000e261372a4 */ /* 0x000fe4000f8e023f */
[----:B------:R-:W-:Y:S02]  /*12a0*/  @UP0 UIMAD UR32, UR12, UR21, UR7 ;  /* 0x000000150c2002a4 */ /* 0x000fe4000f8e0207 */
[----:B------:R-:W-:Y:S02]  /*12b0*/  ULOP3.LUT UR7, UR35, 0xffffffc0, URZ, 0xc0, !UPT ;  /* 0xffffffc023077892 */ /* 0x000fe4000f8ec03f */
[----:B------:R-:W-:Y:S02]  /*12c0*/  UIMAD.WIDE.U32 UR10, UR33, UR14, URZ ;  /* 0x0000000e210a72a5 */ /* 0x000fe4000f8e003f */
[----:B------:R-:W-:Y:S02]  /*12d0*/  UIMAD UR15, UR33, UR15, UR19 ;  /* 0x0000000f210f72a4 */ /* 0x000fe4000f8e0213 */
[----:B------:R-:W-:-:S02]  /*12e0*/  UIADD3 UR20, UR7, -0x40, URZ ;  /* 0xffffffc007147890 */ /* 0x000fc4000fffe03f */
[----:B------:R-:W-:Y:S02]  /*12f0*/  UIADD3 UR26, UR11, UR15, URZ ;  /* 0x0000000f0b1a7290 */ /* 0x000fe4000fffe03f */
[----:B------:R-:W-:Y:S02]  /*1300*/  USEL UR29, UR10, UR8, !UP1 ;  /* 0x000000080a1d7287 */ /* 0x000fe4000c800000 */
[----:B------:R-:W-:Y:S02]  /*1310*/  @UP1 UIADD3 UR26, UR9, UR22, URZ ;  /* 0x00000016091a1290 */ /* 0x000fe4000fffe03f */
[----:B------:R-:W-:Y:S02]  /*1320*/  USHF.R.S32.HI UR30, URZ, 0x1f, UR20 ;  /* 0x0000001f3f1e7899 */ /* 0x000fe40008011414 */
[----:B------:R-:W-:Y:S01]  /*1330*/  @UP0 UMOV UR31, UR6 ;  /* 0x00000006001f0c82 */ /* 0x000fe20008000000 */
[----:B------:R-:W-:Y:S05]  /*1340*/  @P0 BRA `(.L_x_7) ;  /* 0x000000c000000947 */ /* 0x000fea0003800000 */
[----:B------:R-:W-:Y:S02]  /*1350*/  USHF.R.S32.HI UR6, URZ, 0x1f, UR17 ;  /* 0x0000001f3f067899 */ /* 0x000fe40008011411 */
[----:B------:R-:W-:-:S02]  /*1360*/  ULDC.64 UR8, c[0x0][0x198] ;  /* 0x0000660000087ab9 */ /* 0x000fc40000000a00 */
[----:B------:R-:W-:Y:S02]  /*1370*/  UIMAD UR10, UR6, UR8, URZ ;  /* 0x00000008060a72a4 */ /* 0x000fe4000f8e023f */
[----:B------:R-:W-:Y:S02]  /*1380*/  UIMAD.WIDE.U32 UR6, UR17, UR8, URZ ;  /* 0x00000008110672a5 */ /* 0x000fe4000f8e003f */
[----:B------:R-:W-:-:S03]  /*1390*/  UIMAD UR9, UR17, UR9, UR10 ;  /* 0x00000009110972a4 */ /* 0x000fc6000f8e020a */
[----:B------:R-:W-:Y:S02]  /*13a0*/  ULDC.64 UR10, c[0x0][0x180] ;  /* 0x00006000000a7ab9 */ /* 0x000fe40000000a00 */
[----:B------:R-:W-:Y:S02]  /*13b0*/  UIADD3 UR7, UR7, UR9, URZ ;  /* 0x0000000907077290 */ /* 0x000fe4000fffe03f */
[----:B------:R-:W-:Y:S02]  /*13c0*/  UIMAD UR8, UR38, UR10, URZ ;  /* 0x0000000a260872a4 */ /* 0x000fe4000f8e023f */
[----:B------:R-:W-:Y:S02]  /*13d0*/  UIMAD.WIDE.U32 UR6, UR33, UR10, UR6 ;  /* 0x0000000a210672a5 */ /* 0x000fe4000f8e0006 */
[----:B------:R-:W-:-:S04]  /*13e0*/  UIMAD UR8, UR33, UR11, UR8 ;  /* 0x0000000b210872a4 */ /* 0x000fc8000f8e0208 */
[----:B------:R-:W-:Y:S02]  /*13f0*/  UIADD3 UR32, UR7, UR8, URZ ;  /* 0x0000000807207290 */ /* 0x000fe4000fffe03f */
[----:B------:R-:W-:Y:S02]  /*1400*/  UMOV UR31, UR6 ;  /* 0x00000006001f7c82 */ /* 0x000fe40008000000 */
.L_x_7:
[----:B------:R-:W-:Y:S02]  /*1410*/  @UP0 UIADD3 UR8, UR17, UR24, URZ ;  /* 0x0000001811080290 */ /* 0x000fe4000fffe03f */
[----:B------:R-:W-:Y:S02]  /*1420*/  ULDC.64 UR10, c[0x0][0x1a0] ;  /* 0x00006800000a7ab9 */ /* 0x000fe40000000a00 */
[----:B------:R-:W-:-:S04]  /*1430*/  @UP0 UIMAD.WIDE.U32 UR6, UR8, UR10, URZ ;  /* 0x0000000a080602a5 */ /* 0x000fc8000f8e003f */
[----:B------:R-:W-:-:S03]  /*1440*/  @UP0 UIMAD UR27, UR8, UR11, UR7 ;  /* 0x0000000b081b02a4 */ /* 0x000fc6000f8e0207 */
[----:B------:R-:W-:Y:S01]  /*1450*/  @UP0 UMOV UR25, UR6 ;  /* 0x0000000600190c82 */ /* 0x000fe20008000000 */
[----:B------:R-:W-:Y:S05]  /*1460*/  @P0 BRA `(.L_x_8) ;  /* 0x000000c000000947 */ /* 0x000fea0003800000 */
[----:B------:R-:W-:Y:S02]  /*1470*/  USHF.R.S32.HI UR6, URZ, 0x1f, UR17 ;  /* 0x0000001f3f067899 */ /* 0x000fe40008011411 */
[----:B------:R-:W-:Y:S02]  /*1480*/  ULDC.64 UR8, c[0x0][0x1a0] ;  /* 0x0000680000087ab9 */ /* 0x000fe40000000a00 */
        /* <DEDUP_REMOVED lines=10> */
.L_x_8:
[----:B------:R-:W-:Y:S01]  /*1530*/  IABS R8, c[0x0][0x1c8] ;  /* 0x0000720000087a13 */ /* 0x000fe20000000000 */
[----:B------:R-:W-:Y:S01]  /*1540*/  ULDC.64 UR8, c[0x0][0x370] ;  /* 0x0000dc0000087ab9 */ /* 0x000fe20000000a00 */
[----:B--2---:R-:W-:Y:S01]  /*1550*/  IABS R7, UR34 ;  /* 0x0000002200077c13 */ /* 0x004fe20008000000 */
[----:B------:R-:W-:Y:S01]  /*1560*/  @UP1 UIMAD.WIDE.U32 UR6, UR16, UR8, URZ ;  /* 0x00000008100612a5 */ /* 0x000fe2000f8e003f */
[----:B------:R-:W1:Y:S01]  /*1570*/  I2F.RP R4, R8 ;  /* 0x0000000800047306 */ /* 0x000e620000209400 */
[----:B------:R-:W-:Y:S01]  /*1580*/  ULDC UR10, c[0x0][0x224] ;  /* 0x00008900000a7ab9 */ /* 0x000fe20000000800 */
[----:B------:R-:W-:Y:S01]  /*1590*/  ISETP.LE.AND P1, PT, RZ, UR54, PT ;  /* 0x00000036ff007c0c */ /* 0x000fe2000bf23270 */
[----:B------:R-:W-:-:S03]  /*15a0*/  @UP1 UIMAD UR21, UR16, UR9, UR7 ;  /* 0x00000009101512a4 */ /* 0x000fc6000f8e0207 */
[----:B------:R-:W-:Y:S02]  /*15b0*/  @UP1 UMOV UR19, UR6 ;  /* 0x0000000600131c82 */ /* 0x000fe40008000000 */
[----:B------:R-:W-:Y:S02]  /*15c0*/  ULDC.64 UR6, c[0x0][0x368] ;  /* 0x0000da0000067ab9 */ /* 0x000fe40000000a00 */
[----:B------:R-:W-:-:S04]  /*15d0*/  @!UP1 UIMAD UR8, UR38, UR6, URZ ;  /* 0x00000006260892a4 */ /* 0x000fc8000f8e023f */
[----:B------:R-:W-:Y:S01]  /*15e0*/  @!UP1 UIMAD UR8, UR33, UR7, UR8 ;  /* 0x00000007210892a4 */ /* 0x000fe2000f8e0208 */
[----:B-1----:R-:W1:Y:S01]  /*15f0*/  MUFU.RCP R4, R4 ;  /* 0x0000000400047308 */ /* 0x002e620000001000 */
[----:B------:R-:W-:-:S04]  /*1600*/  @!UP1 UIMAD.WIDE.U32 UR6, UR33, UR6, URZ ;  /* 0x00000006210692a5 */ /* 0x000fc8000f8e003f */
[----:B------:R-:W-:Y:S02]  /*1610*/  @!UP1 UIADD3 UR21, UR7, UR8, URZ ;  /* 0x0000000807159290 */ /* 0x000fe4000fffe03f */
[----:B------:R-:W-:Y:S02]  /*1620*/  UIMAD UR8, UR37, UR16, URZ ;  /* 0x00000010250872a4 */ /* 0x000fe4000f8e023f */
[----:B------:R-:W-:Y:S02]  /*1630*/  @!UP1 UMOV UR19, UR6 ;  /* 0x0000000600139c82 */ /* 0x000fe40008000000 */
[----:B------:R-:W-:Y:S02]  /*1640*/  UIMAD UR6, UR38, UR10, UR50 ;  /* 0x0000000a260672a4 */ /* 0x000fe4000f8e0232 */
[----:B------:R-:W-:Y:S02]  /*1650*/  USHF.L.U32 UR10, UR33, 0x7, URZ ;  /* 0x00000007210a7899 */ /* 0x000fe4000800063f */
[----:B------:R-:W-:Y:S01]  /*1660*/  UIADD3 UR6, UR43, UR6, URZ ;  /* 0x000000062b067290 */ /* 0x000fe2000fffe03f */
[----:B-1----:R-:W-:-:S03]  /*1670*/  IADD3 R4, R4, 0xffffffe, RZ ;  /* 0x0ffffffe04047810 */ /* 0x002fc60007ffe0ff */
[----:B------:R-:W-:Y:S01]  /*1680*/  UIMAD UR6, UR36, UR6, UR49 ;  /* 0x00000006240672a4 */ /* 0x000fe2000f8e0231 */
[----:B------:R-:W1:Y:S03]  /*1690*/  F2I.FTZ.U32.TRUNC.NTZ R5, R4 ;  /* 0x0000000400057305 */ /* 0x000e66000021f000 */
[----:B------:R-:W-:Y:S02]  /*16a0*/  UIADD3 UR15, UR41, UR6, URZ ;  /* 0x00000006290f7290 */ /* 0x000fe4000fffe03f */
[----:B------:R-:W-:-:S04]  /*16b0*/  UIMAD.WIDE.U32 UR6, UR36, UR16, URZ ;  /* 0x00000010240672a5 */ /* 0x000fc8000f8e003f */
[----:B------:R-:W-:Y:S02]  /*16c0*/  @UP1 UIADD3 UR15, UR7, UR8, URZ ;  /* 0x00000008070f1290 */ /* 0x000fe4000fffe03f */
[----:B------:R-:W-:Y:S02]  /*16d0*/  USEL UR22, UR40, UR6, !UP1 ;  /* 0x0000000628167287 */ /* 0x000fe4000c800000 */
[----:B------:R-:W-:Y:S02]  /*16e0*/  ULDC.64 UR8, c[0x0][0x3d8] ;  /* 0x0000f60000087ab9 */ /* 0x000fe40000000a00 */
[----:B------:R-:W-:Y:S01]  /*16f0*/  UIMAD.WIDE.U32 UR6, UR60, UR8, URZ ;  /* 0x000000083c0672a5 */ /* 0x000fe2000f8e003f */
[----:B-1----:R-:W-:-:S03]  /*1700*/  IMAD.MOV R4, RZ, RZ, -R5 ;  /* 0x000000ffff047224 */ /* 0x002fc600078e0a05 */
[----:B------:R-:W-:Y:S01]  /*1710*/  USEL UR12, UR6, URZ, UP3 ;  /* 0x0000003f060c7287 */ /* 0x000fe20009800000 */
[----:B------:R-:W-:Y:S01]  /*1720*/  IMAD R6, R4, R8, RZ ;  /* 0x0000000804067224 */ /* 0x000fe200078e02ff */
[----:B------:R-:W-:Y:S01]  /*1730*/  USHF.L.U64.HI UR6, UR33, 0x7, UR38 ;  /* 0x0000000721067899 */ /* 0x000fe20008010226 */
[----:B------:R-:W-:Y:S01]  /*1740*/  IMAD.MOV.U32 R4, RZ, RZ, RZ ;  /* 0x000000ffff047224 */ /* 0x000fe200078e00ff */
[----:B------:R-:W-:Y:S02]  /*1750*/  UIMAD UR9, UR60, UR9, UR7 ;  /* 0x000000093c0972a4 */ /* 0x000fe4000f8e0207 */
[----:B------:R-:W-:Y:S01]  /*1760*/  USEL UR7, UR6, URZ, UP6 ;  /* 0x0000003f06077287 */ /* 0x000fe2000b000000 */
[----:B------:R-:W-:Y:S01]  /*1770*/  IMAD.HI.U32 R4, R5, R6, R4 ;  /* 0x0000000605047227 */ /* 0x000fe200078e0004 */
[----:B------:R-:W-:Y:S02]  /*1780*/  USEL UR6, UR10, URZ, UP6 ;  /* 0x0000003f0a067287 */ /* 0x000fe4000b000000 */
[----:B------:R-:W-:Y:S01]  /*1790*/  USEL UR11, UR9, URZ, UP3 ;  /* 0x0000003f090b7287 */ /* 0x000fe20009800000 */
[----:B------:R-:W-:Y:S01]  /*17a0*/  IMAD.MOV.U32 R5, RZ, RZ, R7 ;  /* 0x000000ffff057224 */ /* 0x000fe200078e0007 */
[----:B------:R-:W-:-:S02]  /*17b0*/  UIADD3 UR6, UP0, UR20, UR6, URZ ;  /* 0x0000000614067290 */ /* 0x000fc4000ff1e03f */
[----:B------:R-:W-:Y:S01]  /*17c0*/  ULDC UR10, c[0x0][0x234] ;  /* 0x00008d00000a7ab9 */ /* 0x000fe20000000800 */
[----:B------:R-:W-:Y:S01]  /*17d0*/  IMAD.HI.U32 R4, R4, R5, RZ ;  /* 0x0000000504047227 */ /* 0x000fe200078e00ff */
[----:B------:R-:W-:Y:S02]  /*17e0*/  UIADD3.X UR8, UR30, UR7, URZ, UP0, !UPT ;  /* 0x000000071e087290 */ /* 0x000fe400087fe43f */
[----:B------:R-:W-:Y:S01]  /*17f0*/  UIMAD UR7, UR37, UR6, URZ ;  /* 0x00000006250772a4 */ /* 0x000fe2000f8e023f */
[----:B------:R-:W-:-:S03]  /*1800*/  IMAD.MOV R6, RZ, RZ, -R4 ;  /* 0x000000ffff067224 */ /* 0x000fc600078e0a04 */
[----:B------:R-:W-:Y:S01]  /*1810*/  UIMAD UR8, UR36, UR8, UR7 ;  /* 0x00000008240872a4 */ /* 0x000fe2000f8e0207 */
[----:B------:R-:W-:Y:S01]  /*1820*/  IMAD R5, R8, R6, R5 ;  /* 0x0000000608057224 */ /* 0x000fe200078e0205 */
[----:B------:R-:W-:-:S04]  /*1830*/  @UP2 USEL UR7, UR52, UR16, !UP1 ;  /* 0x0000001034072287 */ /* 0x000fc8000c800000 */
[----:B------:R-:W-:Y:S01]  /*1840*/  ISETP.GT.U32.AND P0, PT, R8, R5, PT ;  /* 0x000000050800720c */ /* 0x000fe20003f04070 */
[----:B------:R-:W-:Y:S02]  /*1850*/  @UP2 UIMAD UR14, UR34, UR10, UR7 ;  /* 0x0000000a220e22a4 */ /* 0x000fe4000f8e0207 */
[----:B------:R-:W-:-:S04]  /*1860*/  UIMAD.WIDE.U32 UR6, UR36, UR6, URZ ;  /* 0x00000006240672a5 */ /* 0x000fc8000f8e003f */
[----:B------:R-:W-:Y:S02]  /*1870*/  UIADD3 UR9, UR7, UR8, URZ ;  /* 0x0000000807097290 */ /* 0x000fe4000fffe03f */
[----:B------:R-:W-:-:S04]  /*1880*/  @!UP2 UMOV UR14, UR47 ;  /* 0x0000002f000eac82 */ /* 0x000fc80008000000 */
[----:B------:R-:W-:Y:S01]  /*1890*/  @!P0 IMAD.IADD R5, R5, 0x1, -R8 ;  /* 0x0000000105058824 */ /* 0x000fe200078e0a08 */
[----:B------:R-:W-:Y:S02]  /*18a0*/  @!P0 IADD3 R4, R4, 0x1, RZ ;  /* 0x0000000104048810 */ /* 0x000fe40007ffe0ff */
[----:B------:R-:W-:Y:S02]  /*18b0*/  PLOP3.LUT P0, PT, PT, PT, UP2, 0x80, 0x0 ;  /* 0x000000000000781c */ /* 0x000fe40003f0f028 */
[----:B------:R-:W-:-:S13]  /*18c0*/  ISETP.GE.U32.AND P2, PT, R5, R8, PT ;  /* 0x000000080500720c */ /* 0x000fda0003f46070 */
[----:B------:R-:W-:Y:S02]  /*18d0*/  @P2 IADD3 R4, R4, 0x1, RZ ;  /* 0x0000000104042810 */ /* 0x000fe40007ffe0ff */
[----:B------:R-:W-:-:S03]  /*18e0*/  ISETP.NE.AND P2, PT, RZ, c[0x0][0x1c8], PT ;  /* 0x00007200ff007a0c */ /* 0x000fc60003f45270 */
[----:B------:R-:W-:-:S04]  /*18f0*/  IMAD.MOV.U32 R18, RZ, RZ, R4 ;  /* 0x000000ffff127224 */ /* 0x000fc800078e0004 */
[----:B------:R-:W-:-:S06]  /*1900*/  @!P1 IMAD.MOV R18, RZ, RZ, -R18 ;  /* 0x000000ffff129224 */ /* 0x000fcc00078e0a12 */
[----:B------:R-:W-:-:S04]  /*1910*/  @!P2 LOP3.LUT R18, RZ, c[0x0][0x1c8], RZ, 0x33, !PT ;  /* 0x00007200ff12aa12 */ /* 0x000fc800078e33ff */
[----:B------:R-:W-:Y:S01]  /*1920*/  SHF.R.S32.HI R26, RZ, 0x1f, R18 ;  /* 0x0000001fff1a7819 */ /* 0x000fe20000011412 */
[----:B------:R-:W-:Y:S05]  /*1930*/  @!P0 BRA `(.L_x_9) ;  /* 0x0000005000008947 */ /* 0x000fea0003800000 */
[----:B------:R-:W-:Y:S02]  /*1940*/  ULDC UR8, c[0x0][0x224] ;  /* 0x0000890000087ab9 */ /* 0x000fe40000000800 */
[----:B------:R-:W-:-:S04]  /*1950*/  @!UP1 UIMAD UR16, UR33, UR8, URZ ;  /* 0x00000008211092a4 */ /* 0x000fc8000f8e023f */
[----:B------:R-:W-:-:S04]  /*1960*/  ULEA UR8, UR33, UR16, 0x7 ;  /* 0x0000001021087291 */ /* 0x000fc8000f8e383f */
[----:B------:R-:W-:Y:S01]  /*1970*/  UIMAD UR10, UR53, UR34, UR8 ;  /* 0x00000022350a72a4 */ /* 0x000fe2000f8e0208 */
[----:B------:R-:W-:Y:S05]  /*1980*/  BRA `(.L_x_10) ;  /* 0x0000001000007947 */ /* 0x000fea0003800000 */
.L_x_9:
[----:B------:R-:W-:Y:S02]  /*1990*/  UMOV UR10, UR48 ;  /* 0x00000030000a7c82 */ /* 0x000fe40008000000 */
.L_x_10:
[----:B------:R-:W1:Y:S01]  /*19a0*/  S2R R30, SR_TID.X ;  /* 0x00000000001e7919 */ /* 0x000e620000002100 */
[--C-:B------:R-:W-:Y:S01]  /*19b0*/  SHF.R.S32.HI R29, RZ, 0x1f, R240.reuse ;  /* 0x0000001fff1d7819 */ /* 0x100fe200000114f0 */
[----:B------:R-:W-:Y:S01]  /*19c0*/  IMAD.U32 R6, RZ, RZ, UR20 ;  /* 0x00000014ff067e24 */ /* 0x000fe2000f8e00ff */
[----:B------:R-:W-:Y:S01]  /*19d0*/  UIADD3 UR6, UP5, UP4, UR6, UR39, UR45 ;  /* 0x0000002706067290 */ /* 0x000fe2000fcbe02d */
[----:B------:R-:W2:Y:S01]  /*19e0*/  S2R R31, SR_TID.X ;  /* 0x00000000001f7919 */ /* 0x000ea20000002100 */
[C---:B------:R-:W-:Y:S01]  /*19f0*/  IADD3 R33, R240.reuse, 0x40, RZ ;  /* 0x00000040f0217810 */ /* 0x040fe20007ffe0ff */
[----:B------:R-:W-:Y:S01]  /*1a00*/  IMAD.MOV.U32 R28, RZ, RZ, R240 ;  /* 0x000000ffff1c7224 */ /* 0x000fe200078e00f0 */
[----:B------:R-:W-:Y:S01]  /*1a10*/  UIADD3 UR12, UP1, UP0, UR12, UR6, UR22 ;  /* 0x000000060c0c7290 */ /* 0x000fe2000f83e016 */
[----:B------:R-:W3:Y:S01]  /*1a20*/  S2R R8, SR_TID.X ;  /* 0x0000000000087919 */ /* 0x000ee20000002100 */
[----:B------:R-:W-:Y:S01]  /*1a30*/  ISETP.GE.AND P1, PT, R33, c[0x0][0x220], PT ;  /* 0x0000880021007a0c */ /* 0x000fe20003f26270 */
[----:B------:R-:W-:Y:S01]  /*1a40*/  UIADD3.X UR6, UR9, UR46, UR51, UP5, UP4 ;  /* 0x0000002e09067290 */ /* 0x000fe2000afe8433 */
[C---:B------:R-:W-:Y:S01]  /*1a50*/  ISETP.GE.AND P5, PT, R240.reuse, c[0x0][0x220], PT ;  /* 0x00008800f0007a0c */ /* 0x040fe20003fa6270 */
[----:B------:R4:W-:Y:S01]  /*1a60*/  STL.64 [R1+0x8], R28 ;  /* 0x0000081c01007387 */ /* 0x0009e20000100a00 */
[----:B------:R-:W-:Y:S01]  /*1a70*/  SEL R9, RZ, 0xffffffff, P1 ;  /* 0xffffffffff097807 */ /* 0x000fe20000800000 */
[----:B------:R-:W-:Y:S01]  /*1a80*/  UIADD3.X UR11, UR11, UR6, UR15, UP1, UP0 ;  /* 0x000000060b0b7290 */ /* 0x000fe20008fe040f */
[----:B------:R-:W-:Y:S01]  /*1a90*/  SEL R12, RZ, 0x1, P5 ;  /* 0x00000001ff0c7807 */ /* 0x000fe20002800000 */
[----:B------:R-:W-:Y:S01]  /*1aa0*/  UISETP.GE.AND UP0, UPT, UR28, 0x1, UPT ;  /* 0x000000011c00788c */ /* 0x000fe2000bf06270 */
[----:B------:R-:W-:Y:S01]  /*1ab0*/  IADD3 R32, R240, 0xc0, RZ ;  /* 0x000000c0f0207810 */ /* 0x000fe20007ffe0ff */
[----:B------:R-:W-:Y:S01]  /*1ac0*/  ULDC.64 UR6, c[0x0][0x370] ;  /* 0x0000dc0000067ab9 */ /* 0x000fe20000000a00 */
[----:B------:R-:W-:Y:S01]  /*1ad0*/  BSSY B1, `(.L_x_6) ;  /* 0x00005c8000017945 */ /* 0x000fe20003800000 */
[----:B------:R-:W-:Y:S01]  /*1ae0*/  UIMAD UR6, UR30, UR6, URZ ;  /* 0x000000061e0672a4 */ /* 0x000fe2000f8e023f */
[----:B------:R-:W-:Y:S01]  /*1af0*/  ISETP.GE.AND P2, PT, R32, c[0x0][0x220], PT ;  /* 0x0000880020007a0c */ /* 0x000fe20003f46270 */
[----:B------:R-:W-:Y:S01]  /*1b00*/  UIADD3 UR14, UR20, UR14, URZ ;  /* 0x0000000e140e7290 */ /* 0x000fe2000fffe03f */
[----:B-1----:R-:W-:Y:S01]  /*1b10*/  SHF.R.S32.HI R30, RZ, 0x1f, R30 ;  /* 0x0000001fff1e7819 */ /* 0x002fe2000001141e */
[----:B------:R-:W-:-:S02]  /*1b20*/  UIMAD UR8, UR20, UR7, UR6 ;  /* 0x00000007140872a4 */ /* 0x000fc4000f8e0206 */
[----:B------:R-:W-:Y:S01]  /*1b30*/  ULEA.HI.SX32 UR22, UR35, 0xffffffff, 0x1a ;  /* 0xffffffff23167891 */ /* 0x000fe2000f8fd23f */
[----:B--2---:R-:W-:Y:S01]  /*1b40*/  LEA.HI R30, R30, R31, RZ, 0x3 ;  /* 0x0000001f1e1e7211 */ /* 0x004fe200078f18ff */
[----:B------:R-:W-:Y:S02]  /*1b50*/  ULDC.64 UR6, c[0x0][0x378] ;  /* 0x0000de0000067ab9 */ /* 0x000fe40000000a00 */
[----:B------:R-:W-:Y:S01]  /*1b60*/  UIMAD UR6, UR59, UR6, URZ ;  /* 0x000000063b0672a4 */ /* 0x000fe2000f8e023f */
[----:B------:R-:W-:-:S03]  /*1b70*/  SHF.R.S32.HI R30, RZ, 0x3, R30 ;  /* 0x00000003ff1e7819 */ /* 0x000fc6000001141e */
[----:B------:R-:W-:Y:S01]  /*1b80*/  UIMAD UR16, UR34, UR7, UR6 ;  /* 0x00000007221072a4 */ /* 0x000fe2000f8e0206 */
[----:B------:R-:W-:Y:S01]  /*1b90*/  SHF.R.S32.HI R27, RZ, 0x1f, R30 ;  /* 0x0000001fff1b7819 */ /* 0x000fe2000001141e */
[----:B------:R-:W-:Y:S01]  /*1ba0*/  UIADD3 UR6, UR20, UR10, URZ ;  /* 0x0000000a14067290 */ /* 0x000fe2000fffe03f */
[----:B------:R-:W-:-:S04]  /*1bb0*/  IADD3 R19, P0, R30, UR20, RZ ;  /* 0x000000141e137c10 */ /* 0x000fc8000ff1e0ff */
[----:B------:R-:W-:Y:S02]  /*1bc0*/  IADD3.X R23, R27, UR30, RZ, P0, !PT ;  /* 0x0000001e1b177c10 */ /* 0x000fe400087fe4ff */
[----:B------:R-:W-:-:S04]  /*1bd0*/  IADD3 R4, P0, R240, UR19, RZ ;  /* 0x00000013f0047c10 */ /* 0x000fc8000ff1e0ff */
[----:B------:R-:W-:-:S05]  /*1be0*/  IADD3.X R5, R29, UR21, RZ, P0, !PT ;  /* 0x000000151d057c10 */ /* 0x000fca00087fe4ff */
[----:B------:R-:W-:Y:S01]  /*1bf0*/  IMAD.WIDE.U32 R4, R6, c[0x0][0x370], R4 ;  /* 0x0000dc0006047a25 */ /* 0x000fe200078e0004 */
[----:B---3--:R-:W-:-:S04]  /*1c00*/  SHF.R.S32.HI R6, RZ, 0x1f, R8 ;  /* 0x0000001fff067819 */ /* 0x008fc80000011408 */
[----:B------:R-:W-:Y:S02]  /*1c10*/  LEA.HI R6, R6, R8, RZ, 0x5 ;  /* 0x0000000806067211 */ /* 0x000fe400078f28ff */
[----:B------:R-:W-:Y:S01]  /*1c20*/  IADD3 R5, R5, UR8, RZ ;  /* 0x0000000805057c10 */ /* 0x000fe2000fffe0ff */
[----:B------:R-:W-:Y:S01]  /*1c30*/  ULDC.64 UR8, c[0x0][0x200] ;  /* 0x0000800000087ab9 */ /* 0x000fe20000000a00 */
[----:B------:R-:W-:Y:S01]  /*1c40*/  LOP3.LUT R7, R6, 0xffffffe0, RZ, 0xc0, !PT ;  /* 0xffffffe006077812 */ /* 0x000fe200078ec0ff */
[----:B------:R-:W-:Y:S01]  /*1c50*/  UIMAD.WIDE UR14, UR14, UR61, UR8 ;  /* 0x0000003d0e0e72a5 */ /* 0x000fe2000f8e0208 */
[----:B------:R-:W-:Y:S02]  /*1c60*/  SHF.R.S32.HI R10, RZ, 0x5, R6 ;  /* 0x00000005ff0a7819 */ /* 0x000fe40000011406 */
[----:B------:R-:W-:Y:S01]  /*1c70*/  IADD3 R6, R240, 0x80, RZ ;  /* 0x00000080f0067810 */ /* 0x000fe20007ffe0ff */
[----:B------:R-:W-:Y:S02]  /*1c80*/  IMAD.IADD R7, R8, 0x1, -R7 ;  /* 0x0000000108077824 */ /* 0x000fe400078e0a07 */
[----:B------:R-:W-:Y:S01]  /*1c90*/  IMAD R8, R23, c[0x0][0x190], RZ ;  /* 0x0000640017087a24 */ /* 0x000fe200078e02ff */
[----:B------:R-:W-:Y:S01]  /*1ca0*/  ISETP.GE.AND P6, PT, R6, c[0x0][0x220], PT ;  /* 0x0000880006007a0c */ /* 0x000fe20003fc6270 */
[----:B------:R-:W-:-:S02]  /*1cb0*/  IMAD R10, R10, UR44, R7 ;  /* 0x0000002c0a0a7c24 */ /* 0x000fc4000f8e0207 */
[----:B------:R-:W-:-:S03]  /*1cc0*/  IMAD.WIDE.U32 R6, R19, c[0x0][0x190], R28 ;  /* 0x0000640013067a25 */ /* 0x000fc600078e001c */
[----:B------:R-:W-:Y:S01]  /*1cd0*/  IADD3 R11, P0, R10, UR12, RZ ;  /* 0x0000000c0a0b7c10 */ /* 0x000fe2000ff1e0ff */
[----:B------:R-:W-:Y:S01]  /*1ce0*/  IMAD R25, R19, c[0x0][0x194], R8 ;  /* 0x0000650013197a24 */ /* 0x000fe200078e0208 */
[----:B------:R-:W-:Y:S01]  /*1cf0*/  IADD3 R8, P1, R6, UR29, RZ ;  /* 0x0000001d06087c10 */ /* 0x000fe2000ff3e0ff */
[----:B------:R-:W-:-:S03]  /*1d00*/  IMAD.SHL.U32 R6, R9, 0x2, RZ ;  /* 0x0000000209067824 */ /* 0x000fc600078e00ff */
[----:B------:R-:W-:Y:S02]  /*1d10*/  IADD3.X R9, R7, UR26, R25, P1, !PT ;  /* 0x0000001a07097c10 */ /* 0x000fe40008ffe419 */
[----:B------:R-:W-:Y:S01]  /*1d20*/  LOP3.LUT R13, R6, 0x2, R12, 0xe2, !PT ;  /* 0x00000002060d7812 */ /* 0x000fe200078ee20c */
[----:B------:R-:W-:Y:S01]  /*1d30*/  IMAD.U32 R6, RZ, RZ, UR34 ;  /* 0x00000022ff067e24 */ /* 0x000fe2000f8e00ff */
[----:B------:R-:W-:Y:S01]  /*1d40*/  LEA.HI.X.SX32 R12, R10, UR11, 0x1, P0 ;  /* 0x0000000b0a0c7c11 */ /* 0x000fe200080f0eff */
[----:B------:R-:W-:Y:S01]  /*1d50*/  ULDC.64 UR10, c[0x0][0x3c8] ;  /* 0x0000f200000a7ab9 */ /* 0x000fe20000000a00 */
[----:B------:R-:W-:Y:S01]  /*1d60*/  PLOP3.LUT P0, PT, PT, PT, UP0, 0x80, 0x0 ;  /* 0x000000000000781c */ /* 0x000fe20003f0f008 */
[----:B------:R-:W-:Y:S01]  /*1d70*/  IMAD.WIDE.U32 R4, R6, c[0x0][0x378], R4 ;  /* 0x0000de0006047a25 */ /* 0x000fe200078e0004 */
[----:B------:R-:W-:Y:S01]  /*1d80*/  SEL R10, RZ, 0x4, P6 ;  /* 0x00000004ff0a7807 */ /* 0x000fe20003000000 */
[----:B------:R-:W-:Y:S01]  /*1d90*/  UIMAD.WIDE UR6, UR6, UR61, UR10 ;  /* 0x0000003d060672a5 */ /* 0x000fe2000f8e020a */
[----:B------:R-:W-:-:S02]  /*1da0*/  SEL R6, RZ, 0x8, P2 ;  /* 0x00000008ff067807 */ /* 0x000fc40001000000 */
[----:B------:R-:W-:Y:S02]  /*1db0*/  LEA R238, P1, R11, c[0x0][0x350], 0x2 ;  /* 0x0000d4000bee7a11 */ /* 0x000fe400078210ff */
[----:B------:R-:W-:Y:S01]  /*1dc0*/  LOP3.LUT R20, R6, R13, R10, 0xfe, !PT ;  /* 0x0000000d06147212 */ /* 0x000fe200078efe0a */
[----:B------:R-:W-:Y:S01]  /*1dd0*/  IMAD.MOV.U32 R6, RZ, RZ, R4 ;  /* 0x000000ffff067224 */ /* 0x000fe200078e0004 */
[----:B------:R-:W-:Y:S02]  /*1de0*/  IADD3 R7, R5, UR16, RZ ;  /* 0x0000001005077c10 */ /* 0x000fe4000fffe0ff */
[----:B------:R-:W-:Y:S01]  /*1df0*/  LEA.HI.X R239, R11, c[0x0][0x354], R12, 0x2, P1 ;  /* 0x0000d5000bef7a11 */ /* 0x000fe200008f140c */
[----:B------:R-:W-:Y:S05]  /*1e00*/  @!P0 BRA `(.L_x_11) ;  /* 0x000052e000008947 */ /* 0x000fea0003800000 */
[----:B----4-:R-:W-:Y:S01]  /*1e10*/  PLOP3.LUT P0, PT, PT, PT, UP3, 0x80, 0x0 ;  /* 0x000000000000781c */ /* 0x010fe20003f0f038 */
[----:B------:R-:W-:Y:S01]  /*1e20*/  UMOV UR10, UR6 ;  /* 0x00000006000a7c82 */ /* 0x000fe20008000000 */
[----:B------:R-:W-:Y:S01]  /*1e30*/  IMAD.U32 R16, RZ, RZ, UR34 ;  /* 0x00000022ff107e24 */ /* 0x000fe2000f8e00ff */
[----:B------:R-:W-:Y:S01]  /*1e40*/  UMOV UR9, UR7 ;  /* 0x0000000700097c82 */ /* 0x000fe20008000000 */
[----:B------:R-:W-:Y:S01]  /*1e50*/  IMAD R4, R27, c[0x0][0x370], RZ ;  /* 0x0000dc001b047a24 */ /* 0x000fe200078e02ff */
[----:B------:R-:W-:Y:S01]  /*1e60*/  ULDC.64 UR6, c[0x0][0x1a8] ;  /* 0x00006a0000067ab9 */ /* 0x000fe20000000a00 */
[----:B------:R-:W-:Y:S01]  /*1e70*/  IMAD.WIDE.U32 R6, R30, c[0x0][0x370], R6 ;  /* 0x0000dc001e067a25 */ /* 0x000fe200078e0006 */
[----:B------:R-:W-:Y:S01]  /*1e80*/  UIMAD UR12, UR59, UR6, URZ ;  /* 0x000000063b0c72a4 */ /* 0x000fe2000f8e023f */
[----:B------:R-:W-:Y:S01]  /*1e90*/  BSSY B0, `(.L_x_12) ;  /* 0x0000045000007945 */ /* 0x000fe20003800000 */
[----:B------:R-:W-:Y:S01]  /*1ea0*/  UIMAD UR6, UR18, -0x20, UR13 ;  /* 0xffffffe0120678a4 */ /* 0x000fe2000f8e020d */
[----:B------:R-:W-:Y:S01]  /*1eb0*/  IMAD.WIDE.U32 R16, R16, c[0x0][0x1a8], R8 ;  /* 0x00006a0010107a25 */ /* 0x000fe200078e0008 */
[----:B------:R-:W-:-:S02]  /*1ec0*/  UIMAD UR12, UR34, UR7, UR12 ;  /* 0x00000007220c72a4 */ /* 0x000fc4000f8e020c */
[----:B------:R-:W-:Y:S01]  /*1ed0*/  @P0 BAR.SYNC.DEFER_BLOCKING 0x0 ;  /* 0x0000000000000b1d */ /* 0x000fe20000010000 */
[C---:B------:R-:W-:Y:S01]  /*1ee0*/  IMAD R4, R30.reuse, c[0x0][0x374], R4 ;  /* 0x0000dd001e047a24 */ /* 0x040fe200078e0204 */
[----:B------:R-:W-:Y:S02]  /*1ef0*/  ISETP.GE.AND P2, PT, R30, UR6, PT ;  /* 0x000000061e007c0c */ /* 0x000fe4000bf46270 */
[----:B------:R-:W-:Y:S01]  /*1f00*/  LEA R242, P0, R6, c[0x0][0x330], 0x1 ;  /* 0x0000cc0006f27a11 */ /* 0x000fe200078008ff */
[----:B------:R-:W-:Y:S01]  /*1f10*/  IMAD.IADD R21, R7, 0x1, R4 ;  /* 0x0000000107157824 */ /* 0x000fe200078e0204 */
[----:B------:R-:W-:Y:S01]  /*1f20*/  LEA R241, P1, R16, c[0x0][0x160], 0x1 ;  /* 0x0000580010f17a11 */ /* 0x000fe200078208ff */
[----:B------:R-:W-:Y:S01]  /*1f30*/  UMOV UR8, UR14 ;  /* 0x0000000e00087c82 */ /* 0x000fe20008000000 */
[----:B------:R-:W-:Y:S01]  /*1f40*/  IADD3 R24, R17, UR12, RZ ;  /* 0x0000000c11187c10 */ /* 0x000fe2000fffe0ff */
[----:B------:R-:W-:Y:S01]  /*1f50*/  UMOV UR7, UR15 ;  /* 0x0000000f00077c82 */ /* 0x000fe20008000000 */
[----:B------:R-:W-:Y:S01]  /*1f60*/  LEA.HI.X R244, R6, c[0x0][0x334], R21, 0x1, P0 ;  /* 0x0000cd0006f47a11 */ /* 0x000fe200000f0c15 */
[----:B------:R-:W-:Y:S01]  /*1f70*/  UMOV UR6, UR22 ;  /* 0x0000001600067c82 */ /* 0x000fe20008000000 */
[----:B------:R-:W-:-:S03]  /*1f80*/  LEA.HI.X R243, R16, c[0x0][0x164], R24, 0x1, P1 ;  /* 0x0000590010f37a11 */ /* 0x000fc600008f0c18 */
[----:B------:R1:W-:Y:S04]  /*1f90*/  @P2 STS.128 [R237+0x14000], RZ ;  /* 0x014000ffed002388 */ /* 0x0003e80000000c00 */
[----:B------:R1:W-:Y:S04]  /*1fa0*/  @P2 STS.128 [R237+0x15000], RZ ;  /* 0x015000ffed002388 */ /* 0x0003e80000000c00 */
[----:B------:R1:W-:Y:S04]  /*1fb0*/  @P2 STS.128 [R237+0x16000], RZ ;  /* 0x016000ffed002388 */ /* 0x0003e80000000c00 */
[----:B------:R1:W-:Y:S01]  /*1fc0*/  @P2 STS.128 [R237+0x17000], RZ ;  /* 0x017000ffed002388 */ /* 0x0003e20000000c00 */
[----:B------:R-:W-:Y:S05]  /*1fd0*/  @P2 BRA `(.L_x_13) ;  /* 0x0000030000002947 */ /* 0x000fea0003800000 */
[----:B------:R-:W-:Y:S01]  /*1fe0*/  IMAD.U32 R4, RZ, RZ, UR23 ;  /* 0x00000017ff047e24 */ /* 0x000fe2000f8e00ff */
[----:B------:R-:W-:-:S02]  /*1ff0*/  IADD3 R8, P0, R30, UR23, RZ ;  /* 0x000000171e087c10 */ /* 0x000fc4000ff1e0ff */
[----:B------:R-:W-:Y:S02]  /*2000*/  LOP3.LUT R10, R20, 0x1, RZ, 0xc0, !PT ;  /* 0x00000001140a7812 */ /* 0x000fe400078ec0ff */
[----:B------:R-:W-:Y:S01]  /*2010*/  LEA.HI.X.SX32 R9, R4, R27, 0x1, P0 ;  /* 0x0000001b04097211 */ /* 0x000fe200000f0eff */
[----:B------:R-:W-:Y:S01]  /*2020*/  IMAD.WIDE.U32 R4, R8, c[0x0][0x1a0], R28 ;  /* 0x0000680008047a25 */ /* 0x000fe200078e001c */
[----:B------:R-:W-:Y:S02]  /*2030*/  ISETP.NE.U32.AND P4, PT, R10, 0x1, PT ;  /* 0x000000010a00780c */ /* 0x000fe40003f85070 */
[----:B------:R-:W-:Y:S01]  /*2040*/  P2R R22, PR, RZ, 0x4 ;  /* 0x00000004ff167803 */ /* 0x000fe20000000000 */
[----:B------:R-:W-:Y:S01]  /*2050*/  IMAD R9, R9, c[0x0][0x1a0], RZ ;  /* 0x0000680009097a24 */ /* 0x000fe200078e02ff */
[----:B------:R-:W-:-:S03]  /*2060*/  IADD3 R4, P0, R4, UR25, RZ ;  /* 0x0000001904047c10 */ /* 0x000fc6000ff1e0ff */
[----:B------:R-:W-:Y:S02]  /*2070*/  IMAD R9, R8, c[0x0][0x1a4], R9 ;  /* 0x0000690008097a24 */ /* 0x000fe400078e0209 */
[----:B------:R-:W-:-:S03]  /*2080*/  IMAD R8, R26, c[0x0][0x1b8], RZ ;  /* 0x00006e001a087a24 */ /* 0x000fc600078e02ff */
[----:B------:R-:W-:Y:S01]  /*2090*/  IADD3.X R5, R5, UR27, R9, P0, !PT ;  /* 0x0000001b05057c10 */ /* 0x000fe200087fe409 */
[----:B------:R-:W-:-:S04]  /*20a0*/  IMAD R8, R18, c[0x0][0x1bc], R8 ;  /* 0x00006f0012087a24 */ /* 0x000fc800078e0208 */
[----:B------:R-:W-:-:S04]  /*20b0*/  IMAD.WIDE.U32 R4, R18, c[0x0][0x1b8], R4 ;  /* 0x00006e0012047a25 */ /* 0x000fc800078e0004 */
[----:B------:R-:W-:Y:S01]  /*20c0*/  IMAD.IADD R9, R5, 0x1, R8 ;  /* 0x0000000105097824 */ /* 0x000fe200078e0208 */
[----:B------:R-:W-:Y:S02]  /*20d0*/  LOP3.LUT R5, R20, 0xff, RZ, 0xc0, !PT ;  /* 0x000000ff14057812 */ /* 0x000fe400078ec0ff */
[C---:B------:R-:W-:Y:S02]  /*20e0*/  @!P4 LEA R14, P0, R4.reuse, c[0x0][0x170], 0x1 ;  /* 0x00005c00040eca11 */ /* 0x040fe400078008ff */
[C---:B------:R-:W-:Y:S02]  /*20f0*/  LOP3.LUT P3, RZ, R5.reuse, 0x2, RZ, 0xc0, !PT ;  /* 0x0000000205ff7812 */ /* 0x040fe4000786c0ff */
[----:B------:R-:W-:Y:S02]  /*2100*/  LOP3.LUT P1, RZ, R5, 0x4, RZ, 0xc0, !PT ;  /* 0x0000000405ff7812 */ /* 0x000fe4000782c0ff */
[----:B------:R-:W-:-:S05]  /*2110*/  @!P4 LEA.HI.X R15, R4, c[0x0][0x174], R9, 0x1, P0 ;  /* 0x00005d00040fca11 */ /* 0x000fca00000f0c09 */
[----:B------:R-:W-:Y:S01]  /*2120*/  @!PT LDS RZ, [RZ] ;  /* 0x00000000fffff984 */ /* 0x000fe20000000800 */
[----:B------:R-:W-:Y:S01]  /*2130*/  @!PT LDS RZ, [RZ] ;  /* 0x00000000fffff984 */ /* 0x000fe20000000800 */
[----:B------:R-:W-:Y:S01]  /*2140*/  @!PT LDS RZ, [RZ] ;  /* 0x00000000fffff984 */ /* 0x000fe20000000800 */
[----:B------:R2:W-:Y:S04]  /*2150*/  @!P4 LDGSTS.E.BYPASS.LTC128B.128 [R237+0x14000], [R14.64] ;  /* 0x140000000eedcfae */ /* 0x0005e8000b901d44 */
[C---:B------:R-:W-:Y:S01]  /*2160*/  @P3 LEA R12, P0, R4.reuse, c[0x0][0x170], 0x1 ;  /* 0x00005c00040c3a11 */ /* 0x040fe200078008ff */
[----:B------:R2:W-:Y:S03]  /*2170*/  @P4 STS.128 [R237+0x14000], RZ ;  /* 0x014000ffed004388 */ /* 0x0005e60000000c00 */
[C---:B------:R-:W-:Y:S02]  /*2180*/  @P3 LEA.HI.X R13, R4.reuse, c[0x0][0x174], R9, 0x1, P0 ;  /* 0x00005d00040d3a11 */ /* 0x040fe400000f0c09 */
[----:B------:R-:W-:-:S03]  /*2190*/  @P1 LEA R10, P0, R4, c[0x0][0x170], 0x1 ;  /* 0x00005c00040a1a11 */ /* 0x000fc600078008ff */
[----:B------:R-:W-:Y:S01]  /*21a0*/  @!PT LDS RZ, [RZ] ;  /* 0x00000000fffff984 */ /* 0x000fe20000000800 */
[----:B------:R-:W-:Y:S01]  /*21b0*/  @!PT LDS RZ, [RZ] ;  /* 0x00000000fffff984 */ /* 0x000fe20000000800 */
[----:B------:R-:W-:Y:S01]  /*21c0*/  @!PT LDS RZ, [RZ] ;  /* 0x00000000fffff984 */ /* 0x000fe20000000800 */
[----:B------:R2:W-:Y:S01]  /*21d0*/  @P3 LDGSTS.E.BYPASS.LTC128B.128 [R237+0x15000], [R12.64+0x80] ;  /* 0x150000800ced3fae */ /* 0x0005e2000b901d44 */
[C---:B------:R-:W-:Y:S02]  /*21e0*/  @P1 LEA.HI.X R11, R4.reuse, c[0x0][0x174], R9, 0x1, P0 ;  /* 0x00005d00040b1a11 */ /* 0x040fe400000f0c09 */
[----:B------:R-:W-:Y:S01]  /*21f0*/  LOP3.LUT P0, RZ, R5, 0x8, RZ, 0xc0, !PT ;  /* 0x0000000805ff7812 */ /* 0x000fe2000780c0ff */
[----:B------:R2:W-:Y:S04]  /*2200*/  @!P3 STS.128 [R237+0x15000], RZ ;  /* 0x015000ffed00b388 */ /* 0x0005e80000000c00 */
[----:B------:R-:W-:Y:S01]  /*2210*/  @!PT LDS RZ, [RZ] ;  /* 0x00000000fffff984 */ /* 0x000fe20000000800 */
[----:B------:R-:W-:Y:S01]  /*2220*/  @!PT LDS RZ, [RZ] ;  /* 0x00000000fffff984 */ /* 0x000fe20000000800 */
[----:B------:R-:W-:Y:S01]  /*2230*/  @!PT LDS RZ, [RZ] ;  /* 0x00000000fffff984 */ /* 0x000fe20000000800 */
[----:B------:R2:W-:Y:S04]  /*2240*/  @P1 LDGSTS.E.BYPASS.LTC128B.128 [R237+0x16000], [R10.64+0x100] ;  /* 0x160001000aed1fae */ /* 0x0005e8000b901d44 */
[----:B------:R2:W-:Y:S04]  /*2250*/  @!P1 STS.128 [R237+0x16000], RZ ;  /* 0x016000ffed009388 */ /* 0x0005e80000000c00 */
[----:B------:R-:W-:-:S04]  /*2260*/  @P0 LEA R8, P2, R4, c[0x0][0x170], 0x1 ;  /* 0x00005c0004080a11 */ /* 0x000fc800078408ff */
[----:B------:R-:W-:Y:S02]  /*2270*/  @P0 LEA.HI.X R9, R4, c[0x0][0x174], R9, 0x1, P2 ;  /* 0x00005d0004090a11 */ /* 0x000fe400010f0c09 */
[----:B------:R-:W-:-:S03]  /*2280*/  ISETP.NE.AND P2, PT, R22, RZ, PT ;  /* 0x000000ff1600720c */ /* 0x000fc60003f45270 */
[----:B------:R-:W-:Y:S01]  /*2290*/  @!PT LDS RZ, [RZ] ;  /* 0x00000000fffff984 */ /* 0x000fe20000000800 */
[----:B------:R-:W-:Y:S01]  /*22a0*/  @!PT LDS RZ, [RZ] ;  /* 0x00000000fffff984 */ /* 0x000fe20000000800 */
[----:B------:R-:W-:Y:S01]  /*22b0*/  @!PT LDS RZ, [RZ] ;  /* 0x00000000fffff984 */ /* 0x000fe20000000800 */
[----:B------:R2:W-:Y:S04]  /*22c0*/  @P0 LDGSTS.E.BYPASS.LTC128B.128 [R237+0x17000], [R8.64+0x180] ;  /* 0x1700018008ed0fae */ /* 0x0005e8000b901d44 */
[----:B------:R2:W-:Y:S04]  /*22d0*/  @!P0 STS.128 [R237+0x17000], RZ ;  /* 0x017000ffed008388 */ /* 0x0005e80000000c00 */
.L_x_13:
[----:B------:R-:W-:Y:S05]  /*22e0*/  BSYNC B0 ;  /* 0x0000000000007941 */ /* 0x000fea0003800000 */
.L_x_12:
[----:B------:R-:W-:Y:S01]  /*22f0*/  UIMAD UR11, UR6, -0x40, UR28 ;  /* 0xffffffc0060b78a4 */ /* 0x000fe2000f8e021c */
[----:B------:R-:W0:Y:S01]  /*2300*/  LDGDEPBAR ;  /* 0x00000000000079af */ /* 0x000e220000000000 */
[----:B------:R-:W-:Y:S04]  /*2310*/  BSSY B0, `(.L_x_14) ;  /* 0x000002d000007945 */ /* 0x000fe80003800000 */
[----:B------:R-:W-:-:S13]  /*2320*/  ISETP.GE.AND P1, PT, R30, UR11, PT ;  /* 0x0000000b1e007c0c */ /* 0x000fda000bf26270 */
[----:B------:R3:W-:Y:S04]  /*2330*/  @P1 STS.128 [R237+0x8000], RZ ;  /* 0x008000ffed001388 */ /* 0x0007e80000000c00 */
[----:B------:R3:W-:Y:S04]  /*2340*/  @P1 STS.128 [R237+0xa000], RZ ;  /* 0x00a000ffed001388 */ /* 0x0007e80000000c00 */
[----:B------:R3:W-:Y:S04]  /*2350*/  @P1 STS.128 [R237+0xc000], RZ ;  /* 0x00c000ffed001388 */ /* 0x0007e80000000c00 */
[----:B------:R3:W-:Y:S01]  /*2360*/  @P1 STS.128 [R237+0xe000], RZ ;  /* 0x00e000ffed001388 */ /* 0x0007e20000000c00 */
[----:B------:R-:W-:Y:S05]  /*2370*/  @P1 BRA `(.L_x_15) ;  /* 0x0000026000001947 */ /* 0x000fea0003800000 */
[----:B------:R-:W-:Y:S01]  /*2380*/  MOV R4, UR19 ;  /* 0x0000001300047c02 */ /* 0x000fe20008000f00 */
[----:B--2---:R-:W-:Y:S01]  /*2390*/  IMAD R8, R23, c[0x0][0x370], RZ ;  /* 0x0000dc0017087a24 */ /* 0x004fe200078e02ff */
[----:B------:R-:W-:Y:S01]  /*23a0*/  MOV R5, UR21 ;  /* 0x0000001500057c02 */ /* 0x000fe20008000f00 */
[----:B------:R-:W-:Y:S01]  /*23b0*/  IMAD.MOV.U32 R10, RZ, RZ, 0x2 ;  /* 0x00000002ff0a7424 */ /* 0x000fe200078e00ff */
[----:B------:R-:W-:Y:S01]  /*23c0*/  ISETP.GE.AND P4, PT, R33, c[0x0][0x220], PT ;  /* 0x0000880021007a0c */ /* 0x000fe20003f86270 */
[C---:B------:R-:W-:Y:S01]  /*23d0*/  IMAD R8, R19.reuse, c[0x0][0x374], R8 ;  /* 0x0000dd0013087a24 */ /* 0x040fe200078e0208 */
[----:B------:R-:W-:Y:S01]  /*23e0*/  ISETP.GE.AND P3, PT, R32, c[0x0][0x220], PT ;  /* 0x0000880020007a0c */ /* 0x000fe20003f66270 */
[----:B------:R-:W-:Y:S01]  /*23f0*/  IMAD.WIDE.U32 R4, R19, c[0x0][0x370], R4 ;  /* 0x0000dc0013047a25 */ /* 0x000fe200078e0004 */
[----:B------:R2:W-:Y:S03]  /*2400*/  @P5 STS.128 [R237+0x8000], RZ ;  /* 0x008000ffed005388 */ /* 0x0005e60000000c00 */
[----:B------:R-:W-:Y:S01]  /*2410*/  IMAD.IADD R5, R5, 0x1, R8 ;  /* 0x0000000105057824 */ /* 0x000fe200078e0208 */
[----:B------:R-:W-:Y:S01]  /*2420*/  MOV R8, UR34 ;  /* 0x0000002200087c02 */ /* 0x000fe20008000f00 */
[----:B------:R-:W-:-:S04]  /*2430*/  IMAD.WIDE R10, R240, R10, c[0x0][0x330] ;  /* 0x0000cc00f00a7625 */ /* 0x000fc800078e020a */
[----:B------:R-:W-:-:S05]  /*2440*/  IMAD.WIDE.U32 R8, R8, c[0x0][0x378], R4 ;  /* 0x0000de0008087a25 */ /* 0x000fca00078e0004 */
[----:B------:R-:W-:Y:S01]  /*2450*/  IADD3 R5, R9, UR16, RZ ;  /* 0x0000001009057c10 */ /* 0x000fe2000fffe0ff */
[----:B------:R-:W-:Y:S01]  /*2460*/  @!P5 IMAD.MOV.U32 R9, RZ, RZ, R244 ;  /* 0x000000ffff09d224 */ /* 0x000fe200078e00f4 */
[----:B------:R-:W-:-:S04]  /*2470*/  LEA R4, P0, R8, R10, 0x1 ;  /* 0x0000000a08047211 */ /* 0x000fc800078008ff */
[----:B------:R-:W-:Y:S02]  /*2480*/  LEA.HI.X R5, R8, R11, R5, 0x1, P0 ;  /* 0x0000000b08057211 */ /* 0x000fe400000f0c05 */
[----:B------:R-:W-:-:S05]  /*2490*/  @!P5 MOV R8, R242 ;  /* 0x000000f20008d202 */ /* 0x000fca0000000f00 */
[----:B------:R-:W-:Y:S01]  /*24a0*/  @!PT LDS RZ, [RZ] ;  /* 0x00000000fffff984 */ /* 0x000fe20000000800 */
[----:B------:R-:W-:Y:S01]  /*24b0*/  @!PT LDS RZ, [RZ] ;  /* 0x00000000fffff984 */ /* 0x000fe20000000800 */
[----:B------:R-:W-:Y:S01]  /*24c0*/  @!PT LDS RZ, [RZ] ;  /* 0x00000000fffff984 */ /* 0x000fe20000000800 */
[----:B------:R2:W-:Y:S04]  /*24d0*/  @!P5 LDGSTS.E.BYPASS.LTC128B.128 [R237+0x8000], [R8.64] ;  /* 0x0800000008eddfae */ /* 0x0005e8000b901d44 */
[----:B------:R2:W-:Y:S04]  /*24e0*/  @P4 STS.128 [R237+0xa000], RZ ;  /* 0x00a000ffed004388 */ /* 0x0005e80000000c00 */
[----:B------:R-:W-:Y:S01]  /*24f0*/  @!PT LDS RZ, [RZ] ;  /* 0x00000000fffff984 */ /* 0x000fe20000000800 */
[----:B------:R-:W-:Y:S01]  /*2500*/  @!PT LDS RZ, [RZ] ;  /* 0x00000000fffff984 */ /* 0x000fe20000000800 */
[----:B------:R-:W-:Y:S01]  /*2510*/  @!PT LDS RZ, [RZ] ;  /* 0x00000000fffff984 */ /* 0x000fe20000000800 */
[----:B------:R2:W-:Y:S04]  /*2520*/  @!P4 LDGSTS.E.BYPASS.LTC128B.128 [R237+0xa000], [R4.64+0x80] ;  /* 0x0a00008004edcfae */ /* 0x0005e8000b901d44 */
[----:B------:R2:W-:Y:S04]  /*2530*/  @P6 STS.128 [R237+0xc000], RZ ;  /* 0x00c000ffed006388 */ /* 0x0005e80000000c00 */
[----:B------:R-:W-:Y:S01]  /*2540*/  @!PT LDS RZ, [RZ] ;  /* 0x00000000fffff984 */ /* 0x000fe20000000800 */
[----:B------:R-:W-:Y:S01]  /*2550*/  @!PT LDS RZ, [RZ] ;  /* 0x00000000fffff984 */ /* 0x000fe20000000800 */
[----:B------:R-:W-:Y:S01]  /*2560*/  @!PT LDS RZ, [RZ] ;  /* 0x00000000fffff984 */ /* 0x000fe20000000800 */
[----:B------:R2:W-:Y:S04]  /*2570*/  @!P6 LDGSTS.E.BYPASS.LTC128B.128 [R237+0xc000], [R4.64+0x100] ;  /* 0x0c00010004edefae */ /* 0x0005e8000b901d44 */
[----:B------:R2:W-:Y:S01]  /*2580*/  @P3 STS.128 [R237+0xe000], RZ ;  /* 0x00e000ffed003388 */ /* 0x0005e20000000c00 */
[----:B------:R-:W-:Y:S05]  /*2590*/  @P3 BRA `(.L_x_15) ;  /* 0x0000004000003947 */ /* 0x000fea0003800000 */
[----:B------:R-:W-:Y:S01]  /*25a0*/  @!PT LDS RZ, [RZ] ;  /* 0x00000000fffff984 */ /* 0x000fe20000000800 */
[----:B------:R-:W-:Y:S01]  /*25b0*/  @!PT LDS RZ, [RZ] ;  /* 0x00000000fffff984 */ /* 0x000fe20000000800 */
[----:B------:R-:W-:Y:S01]  /*25c0*/  @!PT LDS RZ, [RZ] ;  /* 0x00000000fffff984 */ /* 0x000fe20000000800 */
[----:B------:R4:W-:Y:S02]  /*25d0*/  LDGSTS.E.BYPASS.LTC128B.128 [R237+0xe000], [R4.64+0x180] ;  /* 0x0e00018004ed7fae */ /* 0x0009e4000b901d44 */
.L_x_15:
[----:B------:R-:W-:Y:S05]  /*25e0*/  BSYNC B0 ;  /* 0x0000000000007941 */ /* 0x000fea0003800000 */
.L_x_14:
[----:B--2-4-:R-:W-:Y:S01]  /*25f0*/  IADD3 R4, R30, 0x20, RZ ;  /* 0x000000201e047810 */ /* 0x014fe20007ffe0ff */
[----:B------:R-:W-:Y:S01]  /*2600*/  BSSY B0, `(.L_x_16) ;  /* 0x000002e000007945 */ /* 0x000fe20003800000 */
[----:B------:R-:W-:-:S02]  /*2610*/  IMAD.MOV.U32 R12, RZ, RZ, 0x20 ;  /* 0x00000020ff0c7424 */ /* 0x000fc400078e00ff */
[----:B------:R-:W-:-:S13]  /*2620*/  ISETP.GE.AND P0, PT, R4, UR11, PT ;  /* 0x0000000b04007c0c */ /* 0x000fda000bf06270 */
[----:B------:R2:W-:Y:S04]  /*2630*/  @P0 STS.128 [R237+0x9000], RZ ;  /* 0x009000ffed000388 */ /* 0x0005e80000000c00 */
[----:B------:R2:W-:Y:S04]  /*2640*/  @P0 STS.128 [R237+0xb000], RZ ;  /* 0x00b000ffed000388 */ /* 0x0005e80000000c00 */
[----:B------:R2:W-:Y:S04]  /*2650*/  @P0 STS.128 [R237+0xd000], RZ ;  /* 0x00d000ffed000388 */ /* 0x0005e80000000c00 */
[----:B------:R2:W-:Y:S01]  /*2660*/  @P0 STS.128 [R237+0xf000], RZ ;  /* 0x00f000ffed000388 */ /* 0x0005e20000000c00 */
[----:B------:R-:W-:Y:S05]  /*2670*/  @P0 BRA `(.L_x_17) ;  /* 0x0000026000000947 */ /* 0x000fea0003800000 */
[C---:B------:R-:W-:Y:S01]  /*2680*/  IMAD.WIDE.U32 R4, R12.reuse, c[0x0][0x370], RZ ;  /* 0x0000dc000c047a25 */ /* 0x040fe200078e00ff */
[----:B------:R-:W-:Y:S01]  /*2690*/  ISETP.GE.AND P4, PT, R33, c[0x0][0x220], PT ;  /* 0x0000880021007a0c */ /* 0x000fe20003f86270 */
[----:B------:R4:W-:Y:S02]  /*26a0*/  @P5 STS.128 [R237+0x9000], RZ ;  /* 0x009000ffed005388 */ /* 0x0009e40000000c00 */
[----:B------:R-:W-:Y:S01]  /*26b0*/  IMAD R7, R12, c[0x0][0x374], RZ ;  /* 0x0000dd000c077a24 */ /* 0x000fe200078e02ff */
[----:B------:R-:W-:Y:S01]  /*26c0*/  IADD3 R4, P3, R6, R4, RZ ;  /* 0x0000000406047210 */ /* 0x000fe20007f7e0ff */
[----:B------:R-:W-:-:S03]  /*26d0*/  @!P5 IMAD.MOV.U32 R6, RZ, RZ, c[0x0][0x370] ;  /* 0x0000dc00ff06d624 */ /* 0x000fc600078e00ff */
[----:B------:R-:W-:Y:S01]  /*26e0*/  IADD3.X R5, R21, R5, R7, P3, !PT ;  /* 0x0000000515057210 */ /* 0x000fe20001ffe407 */
[----:B------:R-:W-:Y:S01]  /*26f0*/  @!P5 IMAD.MOV.U32 R7, RZ, RZ, c[0x0][0x374] ;  /* 0x0000dd00ff07d624 */ /* 0x000fe200078e00ff */
[----:B------:R-:W-:-:S04]  /*2700*/  @!P5 LEA R10, P3, R6, R242, 0x6 ;  /* 0x000000f2060ad211 */ /* 0x000fc800078630ff */
[----:B------:R-:W-:Y:S02]  /*2710*/  @!P5 LEA.HI.X R11, R6, R244, R7, 0x6, P3 ;  /* 0x000000f4060bd211 */ /* 0x000fe400018f3407 */
[----:B------:R-:W-:-:S03]  /*2720*/  @!P4 LEA R8, P3, R4, c[0x0][0x330], 0x1 ;  /* 0x0000cc000408ca11 */ /* 0x000fc600078608ff */
[----:B------:R-:W-:Y:S01]  /*2730*/  @!PT LDS RZ, [RZ] ;  /* 0x00000000fffff984 */ /* 0x000fe20000000800 */
[----:B------:R-:W-:Y:S01]  /*2740*/  @!PT LDS RZ, [RZ] ;  /* 0x00000000fffff984 */ /* 0x000fe20000000800 */
[----:B------:R-:W-:Y:S01]  /*2750*/  @!PT LDS RZ, [RZ] ;  /* 0x00000000fffff984 */ /* 0x000fe20000000800 */
[----:B------:R4:W-:Y:S01]  /*2760*/  @!P5 LDGSTS.E.BYPASS.LTC128B.128 [R237+0x9000], [R10.64] ;  /* 0x090000000aeddfae */ /* 0x0009e2000b901d44 */
[C-C-:B------:R-:W-:Y:S02]  /*2770*/  @!P4 LEA.HI.X R9, R4.reuse, c[0x0][0x334], R5.reuse, 0x1, P3 ;  /* 0x0000cd000409ca11 */ /* 0x140fe400018f0c05 */
[----:B------:R-:W-:Y:S02]  /*2780*/  @!P6 LEA R6, P3, R4, c[0x0][0x330], 0x1 ;  /* 0x0000cc000406ea11 */ /* 0x000fe400078608ff */
[----:B------:R-:W-:Y:S02]  /*2790*/  ISETP.GE.AND P4, PT, R32, c[0x0][0x220], PT ;  /* 0x0000880020007a0c */ /* 0x000fe40003f86270 */
[----:B------:R-:W-:Y:S02]  /*27a0*/  @!P6 LEA.HI.X R7, R4, c[0x0][0x334], R5, 0x1, P3 ;  /* 0x0000cd000407ea11 */ /* 0x000fe400018f0c05 */
[----:B------:R-:W-:-:S13]  /*27b0*/  ISETP.GE.AND P3, PT, R33, c[0x0][0x220], PT ;  /* 0x0000880021007a0c */ /* 0x000fda0003f66270 */
        /* <DEDUP_REMOVED lines=12> */
[----:B----4-:R-:W-:-:S04]  /*2880*/  LEA R6, P3, R4, c[0x0][0x330], 0x1 ;  /* 0x0000cc0004067a11 */ /* 0x010fc800078608ff */
[----:B------:R-:W-:-:S05]  /*2890*/  LEA.HI.X R7, R4, c[0x0][0x334], R5, 0x1, P3 ;  /* 0x0000cd0004077a11 */ /* 0x000fca00018f0c05 */
[----:B------:R-:W-:Y:S01]  /*28a0*/  @!PT LDS RZ, [RZ] ;  /* 0x00000000fffff984 */ /* 0x000fe20000000800 */
[----:B------:R-:W-:Y:S01]  /*28b0*/  @!PT LDS RZ, [RZ] ;  /* 0x00000000fffff984 */ /* 0x000fe20000000800 */
[----:B------:R-:W-:Y:S01]  /*28c0*/  @!PT LDS RZ, [RZ] ;  /* 0x00000000fffff984 */ /* 0x000fe20000000800 */
[----:B------:R4:W-:Y:S04]  /*28d0*/  LDGSTS.E.BYPASS.LTC128B.128 [R237+0xf000], [R6.64+0x180] ;  /* 0x0f00018006ed7fae */ /* 0x0009e8000b901d44 */
.L_x_17:
[----:B------:R-:W-:Y:S05]  /*28e0*/  BSYNC B0 ;  /* 0x0000000000007941 */ /* 0x000fea0003800000 */
.L_x_16:
[----:B------:R1:W-:Y:S01]  /*28f0*/  @P1 STS.128 [R237], RZ ;  /* 0x000000ffed001388 */ /* 0x0003e20000000c00 */
[----:B------:R-:W-:Y:S03]  /*2900*/  BSSY B0, `(.L_x_18) ;  /* 0x0000029000007945 */ /* 0x000fe60003800000 */
[----:B------:R1:W-:Y:S04]  /*2910*/  @P1 STS.128 [R237+0x2000], RZ ;  /* 0x002000ffed001388 */ /* 0x0003e80000000c00 */
[----:B------:R1:W-:Y:S04]  /*2920*/  @P1 STS.128 [R237+0x4000], RZ ;  /* 0x004000ffed001388 */ /* 0x0003e80000000c00 */
[----:B------:R1:W-:Y:S01]  /*2930*/  @P1 STS.128 [R237+0x6000], RZ ;  /* 0x006000ffed001388 */ /* 0x0003e20000000c00 */
[----:B------:R-:W-:Y:S05]  /*2940*/  @P1 BRA `(.L_x_19) ;  /* 0x0000024000001947 */ /* 0x000fea0003800000 */
[----:B------:R-:W-:Y:S01]  /*2950*/  MOV R5, UR26 ;  /* 0x0000001a00057c02 */ /* 0x000fe20008000f00 */
[----:B------:R-:W-:Y:S01]  /*2960*/  IMAD.U32 R4, RZ, RZ, UR29 ;  /* 0x0000001dff047e24 */ /* 0x000fe2000f8e00ff */
[----:B----4-:R-:W-:Y:S01]  /*2970*/  MOV R6, UR34 ;  /* 0x0000002200067c02 */ /* 0x010fe20008000f00 */
[----:B------:R-:W-:Y:S01]  /*2980*/  IMAD.MOV.U32 R8, RZ, RZ, 0x2 ;  /* 0x00000002ff087424 */ /* 0x000fe200078e00ff */
[----:B------:R-:W-:Y:S01]  /*2990*/  ISETP.GE.AND P4, PT, R33, c[0x0][0x220], PT ;  /* 0x0000880021007a0c */ /* 0x000fe20003f86270 */
[----:B------:R-:W-:Y:S01]  /*29a0*/  IMAD.WIDE.U32 R4, R19, c[0x0][0x190], R4 ;  /* 0x0000640013047a25 */ /* 0x000fe200078e0004 */
[----:B------:R-:W-:Y:S01]  /*29b0*/  ISETP.GE.AND P3, PT, R32, c[0x0][0x220], PT ;  /* 0x0000880020007a0c */ /* 0x000fe20003f66270 */
[----:B------:R4:W-:Y:S02]  /*29c0*/  @P5 STS.128 [R237], RZ ;  /* 0x000000ffed005388 */ /* 0x0009e40000000c00 */
[----:B------:R-:W-:-:S02]  /*29d0*/  IMAD.IADD R5, R25, 0x1, R5 ;  /* 0x0000000119057824 */ /* 0x000fc400078e0205 */
        /* <DEDUP_REMOVED lines=10> */
[----:B------:R4:W-:Y:S04]  /*2a80*/  @!P5 LDGSTS.E.BYPASS.LTC128B.128 [R237], [R6.64] ;  /* 0x0000000006eddfae */ /* 0x0009e8000b901d44 */
        /* <DEDUP_REMOVED lines=16> */
.L_x_19:
[----:B------:R-:W-:Y:S05]  /*2b90*/  BSYNC B0 ;  /* 0x0000000000007941 */ /* 0x000fea0003800000 */
.L_x_18:
[----:B------:R1:W-:Y:S01]  /*2ba0*/  @P0 STS.128 [R237+0x1000], RZ ;  /* 0x001000ffed000388 */ /* 0x0003e20000000c00 */
[----:B------:R-:W-:Y:S03]  /*2bb0*/  BSSY B0, `(.L_x_20) ;  /* 0x000002a000007945 */ /* 0x000fe60003800000 */
[----:B------:R1:W-:Y:S04]  /*2bc0*/  @P0 STS.128 [R237+0x3000], RZ ;  /* 0x003000ffed000388 */ /* 0x0003e80000000c00 */
[----:B------:R1:W-:Y:S04]  /*2bd0*/  @P0 STS.128 [R237+0x5000], RZ ;  /* 0x005000ffed000388 */ /* 0x0003e80000000c00 */
[----:B------:R1:W-:Y:S01]  /*2be0*/  @P0 STS.128 [R237+0x7000], RZ ;  /* 0x007000ffed000388 */ /* 0x0003e20000000c00 */
[----:B------:R-:W-:Y:S05]  /*2bf0*/  @P0 BRA `(.L_x_21) ;  /* 0x0000025000000947 */ /* 0x000fea0003800000 */
[----:B------:R-:W-:Y:S01]  /*2c00*/  ISETP.GE.AND P4, PT, R33, c[0x0][0x220], PT ;  /* 0x0000880021007a0c */ /* 0x000fe20003f86270 */
[----:B-1--4-:R-:W-:Y:S01]  /*2c10*/  IMAD.WIDE.U32 R4, R12, c[0x0][0x190], RZ ;  /* 0x000064000c047a25 */ /* 0x012fe200078e00ff */
[----:B------:R-:W-:Y:S01]  /*2c20*/  ISETP.GE.AND P3, PT, R32, c[0x0][0x220], PT ;  /* 0x0000880020007a0c */ /* 0x000fe20003f66270 */
[----:B------:R1:W-:Y:S02]  /*2c30*/  @P5 STS.128 [R237+0x1000], RZ ;  /* 0x001000ffed005388 */ /* 0x0003e40000000c00 */
[----:B------:R-:W-:Y:S01]  /*2c40*/  @!P5 IMAD.MOV.U32 R7, RZ, RZ, c[0x0][0x190] ;  /* 0x00006400ff07d624 */ /* 0x000fe200078e00ff */
[----:B------:R-:W-:Y:S01]  /*2c50*/  IADD3 R4, P1, R16, R4, RZ ;  /* 0x0000000410047210 */ /* 0x000fe20007f3e0ff */
[----:B------:R-:W-:-:S02]  /*2c60*/  IMAD R12, R12, c[0x0][0x194], RZ ;  /* 0x000065000c0c7a24 */ /* 0x000fc400078e02ff */
[----:B------:R-:W-:Y:S01]  /*2c70*/  @!P5 IMAD.MOV.U32 R6, RZ, RZ, c[0x0][0x194] ;  /* 0x00006500ff06d624 */ /* 0x000fe200078e00ff */
[C---:B------:R-:W-:Y:S02]  /*2c80*/  @!P5 LEA R10, P0, R7.reuse, R241, 0x6 ;  /* 0x000000f1070ad211 */ /* 0x040fe400078030ff */
[----:B------:R-:W-:Y:S02]  /*2c90*/  IADD3.X R5, R24, R5, R12, P1, !PT ;  /* 0x0000000518057210 */ /* 0x000fe40000ffe40c */
[C---:B------:R-:W-:Y:S02]  /*2ca0*/  @!P4 LEA R8, P1, R4.reuse, c[0x0][0x160], 0x1 ;  /* 0x000058000408ca11 */ /* 0x040fe400078208ff */
[----:B------:R-:W-:Y:S02]  /*2cb0*/  @!P5 LEA.HI.X R11, R7, R243, R6, 0x6, P0 ;  /* 0x000000f3070bd211 */ /* 0x000fe400000f3406 */
[C---:B------:R-:W-:Y:S02]  /*2cc0*/  @!P6 LEA R6, P0, R4.reuse, c[0x0][0x160], 0x1 ;  /* 0x000058000406ea11 */ /* 0x040fe400078008ff */
[C-C-:B------:R-:W-:Y:S01]  /*2cd0*/  @!P4 LEA.HI.X R9, R4.reuse, c[0x0][0x164], R5.reuse, 0x1, P1 ;  /* 0x000059000409ca11 */ /* 0x140fe200008f0c05 */
[----:B------:R-:W-:Y:S01]  /*2ce0*/  @!PT LDS RZ, [RZ] ;  /* 0x00000000fffff984 */ /* 0x000fe20000000800 */
[----:B------:R-:W-:Y:S01]  /*2cf0*/  @!PT LDS RZ, [RZ] ;  /* 0x00000000fffff984 */ /* 0x000fe20000000800 */
[----:B------:R-:W-:Y:S01]  /*2d00*/  @!PT LDS RZ, [RZ] ;  /* 0x00000000fffff984 */ /* 0x000fe20000000800 */
[----:B------:R1:W-:Y:S01]  /*2d10*/  @!P5 LDGSTS.E.BYPASS.LTC128B.128 [R237+0x1000], [R10.64] ;  /* 0x010000000aeddfae */ /* 0x0003e2000b901d44 */
[----:B------:R-:W-:-:S03]  /*2d20*/  @!P6 LEA.HI.X R7, R4, c[0x0][0x164], R5, 0x1, P0 ;  /* 0x000059000407ea11 */ /* 0x000fc600000f0c05 */
        /* <DEDUP_REMOVED lines=12> */
[----:B-1----:R-:W-:-:S04]  /*2df0*/  LEA R6, P0, R4, c[0x0][0x160], 0x1 ;  /* 0x0000580004067a11 */ /* 0x002fc800078008ff */
[----:B------:R-:W-:-:S05]  /*2e00*/  LEA.HI.X R7, R4, c[0x0][0x164], R5, 0x1, P0 ;  /* 0x0000590004077a11 */ /* 0x000fca00000f0c05 */
[----:B------:R-:W-:Y:S01]  /*2e10*/  @!PT LDS RZ, [RZ] ;  /* 0x00000000fffff984 */ /* 0x000fe20000000800 */
[----:B------:R-:W-:Y:S01]  /*2e20*/  @!PT LDS RZ, [RZ] ;  /* 0x00000000fffff984 */ /* 0x000fe20000000800 */
[----:B------:R-:W-:Y:S01]  /*2e30*/  @!PT LDS RZ, [RZ] ;  /* 0x00000000fffff984 */ /* 0x000fe20000000800 */
[----:B------:R1:W-:Y:S04]  /*2e40*/  LDGSTS.E.BYPASS.LTC128B.128 [R237+0x7000], [R6.64+0x180] ;  /* 0x0700018006ed7fae */ /* 0x0003e8000b901d44 */
.L_x_21:
[----:B------:R-:W-:Y:S05]  /*2e50*/  BSYNC B0 ;  /* 0x0000000000007941 */ /* 0x000fea0003800000 */
.L_x_20:
[----:B-1--4-:R-:W4:Y:S01]  /*2e60*/  LDL R7, [R1+0x10] ;  /* 0x0000100001077983 */ /* 0x012f220000100800 */
[----:B------:R-:W-:Y:S02]  /*2e70*/  IMAD.MOV.U32 R245, RZ, RZ, 0x7f800000 ;  /* 0x7f800000fff57424 */ /* 0x000fe400078e00ff */
[----:B------:R-:W-:Y:S01]  /*2e80*/  IMAD.MOV.U32 R246, RZ, RZ, 0x7f800000 ;  /* 0x7f800000fff67424 */ /* 0x000fe200078e00ff */
[----:B----4-:R-:W-:Y:S01]  /*2e90*/  SHF.R.S32.HI R4, RZ, 0x1f, R7 ;  /* 0x0000001fff047819 */ /* 0x010fe20000011407 */
[C---:B------:R-:W-:Y:S01]  /*2ea0*/  IMAD.SHL.U32 R248, R7.reuse, 0x4, RZ ;  /* 0x0000000407f87824 */ /* 0x040fe200078e00ff */
[C---:B------:R-:W-:Y:S02]  /*2eb0*/  IADD3 R6, R7.reuse, 0x8, RZ ;  /* 0x0000000807067810 */ /* 0x040fe40007ffe0ff */
[----:B------:R-:W-:Y:S02]  /*2ec0*/  SHF.L.U64.HI R247, R7, 0x2, R4 ;  /* 0x0000000207f77819 */ /* 0x000fe40000010204 */
[----:B------:R-:W-:-:S02]  /*2ed0*/  IADD3 R4, P0, R248, UR8, RZ ;  /* 0x00000008f8047c10 */ /* 0x000fc4000ff1e0ff */
[----:B------:R-:W-:Y:S02]  /*2ee0*/  ISETP.GE.AND P1, PT, R7, UR11, PT ;  /* 0x0000000b07007c0c */ /* 0x000fe4000bf26270 */
[----:B------:R-:W-:Y:S02]  /*2ef0*/  IADD3.X R5, R247, UR7, RZ, P0, !PT ;  /* 0x00000007f7057c10 */ /* 0x000fe400087fe4ff */
[----:B------:R-:W-:-:S09]  /*2f00*/  ISETP.GE.AND P0, PT, R6, UR11, PT ;  /* 0x0000000b06007c0c */ /* 0x000fd2000bf06270 */
[----:B------:R1:W5:Y:S04]  /*2f10*/  @!P1 LDG.E R245, [R4.64] ;  /* 0x0000000404f59981 */ /* 0x000368000c1e1900 */
[----:B------:R1:W5:Y:S01]  /*2f20*/  @!P0 LDG.E R246, [R4.64+0x20] ;  /* 0x0000200404f68981 */ /* 0x000362000c1e1900 */
[----:B------:R-:W-:Y:S03]  /*2f30*/  BSSY B0, `(.L_x_22) ;  /* 0x0000034000007945 */ /* 0x000fe60003800000 */
[----:B------:R1:W-:Y:S04]  /*2f40*/  @P2 STS.128 [R237+0x10000], RZ ;  /* 0x010000ffed002388 */ /* 0x0003e80000000c00 */
[----:B------:R1:W-:Y:S04]  /*2f50*/  @P2 STS.128 [R237+0x11000], RZ ;  /* 0x011000ffed002388 */ /* 0x0003e80000000c00 */
[----:B------:R1:W-:Y:S04]  /*2f60*/  @P2 STS.128 [R237+0x12000], RZ ;  /* 0x012000ffed002388 */ /* 0x0003e80000000c00 */
[----:B------:R1:W-:Y:S01]  /*2f70*/  @P2 STS.128 [R237+0x13000], RZ ;  /* 0x013000ffed002388 */ /* 0x0003e20000000c00 */
[----:B------:R-:W-:Y:S05]  /*2f80*/  @P2 BRA `(.L_x_23) ;  /* 0x000002e000002947 */ /* 0x000fea0003800000 */
[----:B-1----:R-:W-:Y:S01]  /*2f90*/  IMAD.U32 R4, RZ, RZ, UR23 ;  /* 0x00000017ff047e24 */ /* 0x002fe2000f8e00ff */
[----:B------:R-:W-:-:S02]  /*2fa0*/  IADD3 R6, P0, R30, UR23, RZ ;  /* 0x000000171e067c10 */ /* 0x000fc4000ff1e0ff */
[----:B------:R-:W-:Y:S02]  /*2fb0*/  LOP3.LUT R8, R20, 0x1, RZ, 0xc0, !PT ;  /* 0x0000000114087812 */ /* 0x000fe400078ec0ff */
[----:B------:R-:W-:Y:S01]  /*2fc0*/  LEA.HI.X.SX32 R7, R4, R27, 0x1, P0 ;  /* 0x0000001b04077211 */ /* 0x000fe200000f0eff */
[----:B------:R-:W-:Y:S01]  /*2fd0*/  IMAD.WIDE.U32 R4, R6, c[0x0][0x198], R28 ;  /* 0x0000660006047a25 */ /* 0x000fe200078e001c */
[----:B------:R-:W-:-:S03]  /*2fe0*/  ISETP.NE.U32.AND P3, PT, R8, 0x1, PT ;  /* 0x000000010800780c */ /* 0x000fc60003f65070 */
[----:B------:R-:W-:Y:S01]  /*2ff0*/  IMAD R7, R7, c[0x0][0x198], RZ ;  /* 0x0000660007077a24 */ /* 0x000fe200078e02ff */
[----:B------:R-:W-:Y:S01]  /*3000*/  IADD3 R4, P0, R4, UR31, RZ ;  /* 0x0000001f04047c10 */ /* 0x000fe2000ff1e0ff */
[----:B------:R-:W-:Y:S02]  /*3010*/  IMAD R8, R26, c[0x0][0x1b0], RZ ;  /* 0x00006c001a087a24 */ /* 0x000fe400078e02ff */
[----:B------:R-:W-:Y:S01]  /*3020*/  IMAD R7, R6, c[0x0][0x19c], R7 ;  /* 0x0000670006077a24 */ /* 0x000fe200078e0207 */
[----:B------:R-:W-:-:S04]  /*3030*/  LOP3.LUT R6, R20, 0xff, RZ, 0xc0, !PT ;  /* 0x000000ff14067812 */ /* 0x000fc800078ec0ff */
[----:B------:R-:W-:Y:S01]  /*3040*/  IADD3.X R5, R5, UR32, R7, P0, !PT ;  /* 0x0000002005057c10 */ /* 0x000fe200087fe407 */
[----:B------:R-:W-:Y:S01]  /*3050*/  IMAD R7, R18, c[0x0][0x1b4], R8 ;  /* 0x00006d0012077a24 */ /* 0x000fe200078e0208 */
[C---:B------:R-:W-:Y:S02]  /*3060*/  LOP3.LUT P2, RZ, R6.reuse, 0x2, RZ, 0xc0, !PT ;  /* 0x0000000206ff7812 */ /* 0x040fe4000784c0ff */
[----:B------:R-:W-:Y:S01]  /*3070*/  LOP3.LUT P1, RZ, R6, 0x4, RZ, 0xc0, !PT ;  /* 0x0000000406ff7812 */ /* 0x000fe2000782c0ff */
[----:B------:R-:W-:-:S04]  /*3080*/  IMAD.WIDE.U32 R4, R18, c[0x0][0x1b0], R4 ;  /* 0x00006c0012047a25 */ /* 0x000fc800078e0004 */
[----:B------:R-:W-:Y:S01]  /*3090*/  IMAD.IADD R7, R5, 0x1, R7 ;  /* 0x0000000105077824 */ /* 0x000fe200078e0207 */
[----:B------:R-:W-:-:S04]  /*30a0*/  @!P3 LEA R12, P0, R4, c[0x0][0x168], 0x1 ;  /* 0x00005a00040cba11 */ /* 0x000fc800078008ff */
[C---:B------:R-:W-:Y:S02]  /*30b0*/  @!P3 LEA.HI.X R13, R4.reuse, c[0x0][0x16c], R7, 0x1, P0 ;  /* 0x00005b00040dba11 */ /* 0x040fe400000f0c07 */
[----:B------:R-:W-:-:S03]  /*30c0*/  @P2 LEA R10, P0, R4, c[0x0][0x168], 0x1 ;  /* 0x00005a00040a2a11 */ /* 0x000fc600078008ff */
[----:B------:R-:W-:Y:S01]  /*30d0*/  @!PT LDS RZ, [RZ] ;  /* 0x00000000fffff984 */ /* 0x000fe20000000800 */
[----:B------:R-:W-:Y:S01]  /*30e0*/  @!PT LDS RZ, [RZ] ;  /* 0x00000000fffff984 */ /* 0x000fe20000000800 */
[----:B------:R-:W-:Y:S01]  /*30f0*/  @!PT LDS RZ, [RZ] ;  /* 0x00000000fffff984 */ /* 0x000fe20000000800 */
[----:B------:R1:W-:Y:S01]  /*3100*/  @!P3 LDGSTS.E.BYPASS.LTC128B.128 [R237+0x10000], [R12.64] ;  /* 0x100000000cedbfae */ /* 0x0003e2000b901d44 */
[C-C-:B------:R-:W-:Y:S02]  /*3110*/  @P2 LEA.HI.X R11, R4.reuse, c[0x0][0x16c], R7.reuse, 0x1, P0 ;  /* 0x00005b00040b2a11 */ /* 0x140fe400000f0c07 */
[C---:B------:R-:W-:Y:S01]  /*3120*/  @P1 LEA R8, P0, R4.reuse, c[0x0][0x168], 0x1 ;  /* 0x00005a0004081a11 */ /* 0x040fe200078008ff */
[----:B------:R1:W-:Y:S03]  /*3130*/  @P3 STS.128 [R237+0x10000], RZ ;  /* 0x010000ffed003388 */ /* 0x0003e60000000c00 */
[----:B------:R-:W-:Y:S01]  /*3140*/  @P1 LEA.HI.X R9, R4, c[0x0][0x16c], R7, 0x1, P0 ;  /* 0x00005b0004091a11 */ /* 0x000fe200000f0c07 */
[----:B------:R-:W-:Y:S01]  /*3150*/  @!PT LDS RZ, [RZ] ;  /* 0x00000000fffff984 */ /* 0x000fe20000000800 */
[----:B------:R-:W-:Y:S01]  /*3160*/  @!PT LDS RZ, [RZ] ;  /* 0x00000000fffff984 */ /* 0x000fe20000000800 */
[----:B------:R-:W-:Y:S01]  /*3170*/  @!PT LDS RZ, [RZ] ;  /* 0x00000000fffff984 */ /* 0x000fe20000000800 */
[----:B------:R1:W-:Y:S01]  /*3180*/  @P2 LDGSTS.E.BYPASS.LTC128B.128 [R237+0x11000], [R10.64+0x80] ;  /* 0x110000800aed2fae */ /* 0x0003e2000b901d44 */
[----:B------:R-:W-:-:S03]  /*3190*/  LOP3.LUT P0, RZ, R6, 0x8, RZ, 0xc0, !PT ;  /* 0x0000000806ff7812 */ /* 0x000fc6000780c0ff */
[----:B------:R1:W-:Y:S04]  /*31a0*/  @!P2 STS.128 [R237+0x11000], RZ ;  /* 0x011000ffed00a388 */ /* 0x0003e80000000c00 */
[----:B------:R-:W-:Y:S01]  /*31b0*/  @!PT LDS RZ, [RZ] ;  /* 0x00000000fffff984 */ /* 0x000fe20000000800 */
[----:B------:R-:W-:Y:S01]  /*31c0*/  @!PT LDS RZ, [RZ] ;  /* 0x00000000fffff984 */ /* 0x000fe20000000800 */
[----:B------:R-:W-:Y:S01]  /*31d0*/  @!PT LDS RZ, [RZ] ;  /* 0x00000000fffff984 */ /* 0x000fe20000000800 */
[----:B------:R1:W-:Y:S04]  /*31e0*/  @P1 LDGSTS.E.BYPASS.LTC128B.128 [R237+0x12000], [R8.64+0x100] ;  /* 0x1200010008ed1fae */ /* 0x0003e8000b901d44 */
[----:B------:R1:W-:Y:S02]  /*31f0*/  @!P1 STS.128 [R237+0x12000], RZ ;  /* 0x012000ffed009388 */ /* 0x0003e40000000c00 */
[----:B------:R-:W-:-:S04]  /*3200*/  @P0 LEA R6, P4, R4, c[0x0][0x168], 0x1 ;  /* 0x00005a0004060a11 */ /* 0x000fc800078808ff */
[----:B------:R-:W-:-:S05]  /*3210*/  @P0 LEA.HI.X R7, R4, c[0x0][0x16c], R7, 0x1, P4 ;  /* 0x00005b0004070a11 */ /* 0x000fca00020f0c07 */
[----:B------:R-:W-:Y:S01]  /*3220*/  @!PT LDS RZ, [RZ] ;  /* 0x00000000fffff984 */ /* 0x000fe20000000800 */
[----:B------:R-:W-:Y:S01]  /*3230*/  @!PT LDS RZ, [RZ] ;  /* 0x00000000fffff984 */ /* 0x000fe20000000800 */
[----:B------:R-:W-:Y:S01]  /*3240*/  @!PT LDS RZ, [RZ] ;  /* 0x00000000fffff984 */ /* 0x000fe20000000800 */
[----:B------:R1:W-:Y:S04]  /*3250*/  @P0 LDGSTS.E.BYPASS.LTC128B.128 [R237+0x13000], [R6.64+0x180] ;  /* 0x1300018006ed0fae */ /* 0x0003e8000b901d44 */
[----:B------:R1:W-:Y:S02]  /*3260*/  @!P0 STS.128 [R237+0x13000], RZ ;  /* 0x013000ffed008388 */ /* 0x0003e40000000c00 */
.L_x_23:
[----:B------:R-:W-:Y:S05]  /*3270*/  BSYNC B0 ;  /* 0x0000000000007941 */ /* 0x000fea0003800000 */
.L_x_22:
[----:B------:R-:W0:Y:S01]  /*3280*/  LDGDEPBAR ;  /* 0x00000000000079af */ /* 0x000e220000000000 */
[----:B------:R-:W-:Y:S01]  /*3290*/  ULEA UR11, UR18, 0x20, 0x5 ;  /* 0x00000020120b7891 */ /* 0x000fe2000f8e283f */
        /* <DEDUP_REMOVED lines=22> */
[----:B------:R-:W-:-:S04]  /*3400*/  DEPBAR.LE SB0, 0x1 ;  /* 0x000080400000791a */ /* 0x000fc80000000000 */
[----:B------:R-:W-:Y:S01]  /*3410*/  BAR.SYNC.DEFER_BLOCKING 0x0 ;  /* 0x0000000000007b1d */ /* 0x000fe20000010000 */
        /* <DEDUP_REMOVED lines=9> */
[----:B-1----:R-:W-:Y:S01]  /*34b0*/  CS2R R12, SRZ ;  /* 0x00000000000c7805 */ /* 0x002fe2000001ff00 */
[----:B------:R-:W-:Y:S01]  /*34c0*/  UISETP.GE.AND UP0, UPT, UR11, UR13, UPT ;  /* 0x0000000d0b00728c */ /* 0x000fe2000bf06270 */
[----:B------:R1:W4:Y:S04]  /*34d0*/  LDSM.16.M88.4 R132, [R229+0x14000] ;  /* 0x01400000e584783b */ /* 0x0003280000000200 */
[----:B------:R1:W2:Y:S04]  /*34e0*/  LDSM.16.M88.4 R136, [R230+0x14000] ;  /* 0x01400000e688783b */ /* 0x0002a80000000200 */
[----:B------:R1:W3:Y:S04]  /*34f0*/  LDSM.16.M88.4 R140, [R231+0x14000] ;  /* 0x01400000e78c783b */ /* 0x0002e80000000200 */
[----:B------:R1:W1:Y:S04]  /*3500*/  LDSM.16.M88.4 R144, [R232+0x14000] ;  /* 0x01400000e890783b */ /* 0x0002680000000200 */
        /* <DEDUP_REMOVED lines=11> */
[----:B--234-:R1:W1:Y:S02]  /*35c0*/  LDSM.16.M88.4 R192, [R236+0x3000] ;  /* 0x00300000ecc0783b */ /* 0x01c2640000000200 */
.L_x_26:
[----:B------:R-:W0:Y:S01]  /*35d0*/  LDGDEPBAR ;  /* 0x00000000000079af */ /* 0x000e220000000000 */
[----:B------:R-:W-:Y:S01]  /*35e0*/  PLOP3.LUT P1, PT, PT, PT, UP0, 0x80, 0x0 ;  /* 0x000000000000781c */ /* 0x000fe20003f2f008 */
[----:B------:R-:W-:Y:S01]  /*35f0*/  UISETP.GE.AND UP5, UPT, UR6, 0x1, UPT ;  /* 0x000000010600788c */ /* 0x000fe2000bfa6270 */
[----:B------:R-:W-:Y:S02]  /*3600*/  PLOP3.LUT P0, PT, PT, PT, UP0, 0x80, 0x0 ;  /* 0x000000000000781c */ /* 0x000fe40003f0f008 */
[----:B------:R-:W2:Y:S01]  /*3610*/  LDL R68, [R1+0x4] ;  /* 0x0000040001447983 */ /* 0x000ea20000100800 */
[----:B------:R-:W-:Y:S02]  /*3620*/  PLOP3.LUT P2, PT, PT, PT, UP0, 0x80, 0x0 ;  /* 0x000000000000781c */ /* 0x000fe40003f4f008 */
[----:B------:R-:W-:Y:S02]  /*3630*/  PLOP3.LUT P3, PT, PT, PT, UP0, 0x80, 0x0 ;  /* 0x000000000000781c */ /* 0x000fe40003f6f008 */
[----:B------:R-:W-:Y:S02]  /*3640*/  PLOP3.LUT P4, PT, PT, PT, UP0, 0x80, 0x0 ;  /* 0x000000000000781c */ /* 0x000fe40003f8f008 */
[----:B------:R-:W-:Y:S01]  /*3650*/  IADD3 R69, R240, 0xc0, RZ ;  /* 0x000000c0f0457810 */ /* 0x000fe20007ffe0ff */
[----:B------:R-:W-:Y:S04]  /*3660*/  DEPBAR.LE SB0, 0x0 ;  /* 0x000080000000791a */ /* 0x000fe80000000000 */
[----:B------:R-:W-:Y:S06]  /*3670*/  BAR.SYNC.DEFER_BLOCKING 0x0 ;  /* 0x0000000000007b1d */ /* 0x000fec0000010000 */
[----:B-1----:R-:W-:Y:S05]  /*3680*/  LDSM.16.M88.4 R8, [R2] ;  /* 0x000000000208783b */ /* 0x002fea0000000200 */
[----:B------:R-:W3:Y:S05]  /*3690*/  LDSM.16.M88.4 R44, [R229+0x10000] ;  /* 0x01000000e52c783b */ /* 0x000eea0000000200 */
[----:B------:R-:W-:Y:S05]  /*36a0*/  LDSM.16.M88.4 R48, [R3] ;  /* 0x000000000330783b */ /* 0x000fea0000000200 */
[----:B------:R-:W4:Y:S05]  /*36b0*/  LDSM.16.M88.4 R52, [R230+0x10000] ;  /* 0x01000000e634783b */ /* 0x000f2a0000000200 */
[----:B------:R-:W-:Y:S05]  /*36c0*/  LDSM.16.M88.4 R56, [R228] ;  /* 0x00000000e438783b */ /* 0x000fea0000000200 */
[----:B------:R-:W1:Y:S05]  /*36d0*/  LDSM.16.M88.4 R60, [R231+0x10000] ;  /* 0x01000000e73c783b */ /* 0x000e6a0000000200 */
[----:B------:R-:W-:Y:S01]  /*36e0*/  LDSM.16.M88.4 R64, [R232+0x10000] ;  /* 0x01000000e840783b */ /* 0x000fe20000000200 */
[C---:B---3--:R-:W-:Y:S08]  /*36f0*/  HMMA.16816.F32 R4, R8.reuse, R44, RZ ;  /* 0x0000002c0804723c */ /* 0x048ff000000018ff */
[----:B------:R-:W-:Y:S01]  /*3700*/  HMMA.16816.F32 R8, R8, R46, RZ ;  /* 0x0000002e0808723c */ /* 0x000fe200000018ff */
[----:B------:R-:W3:Y:S11]  /*3710*/  LDSM.16.M88.4 R44, [R227] ;  /* 0x00000000e32c783b */ /* 0x000ef60000000200 */
[----:B------:R-:W-:Y:S04]  /*3720*/  @!UPT UIADD3 URZ, URZ, URZ, URZ ;  /* 0x0000003f3f3ff290 */ /* 0x000fe8000fffe03f */
[C---:B----4-:R-:W-:Y:S08]  /*3730*/  HMMA.16816.F32 R4, R48.reuse, R52, R4 ;  /* 0x000000343004723c */ /* 0x050ff00000001804 */
[----:B------:R-:W-:Y:S01]  /*3740*/  HMMA.16816.F32 R8, R48, R54, R8 ;  /* 0x000000363008723c */ /* 0x000fe20000001808 */
[----:B------:R-:W-:Y:S05]  /*3750*/  LDSM.16.M88.4 R48, [R2+0x2000] ;  /* 0x002000000230783b */ /* 0x000fea0000000200 */
[----:B------:R-:W4:Y:S10]  /*3760*/  LDSM.16.M88.4 R52, [R229+0x11000] ;  /* 0x01100000e534783b */ /* 0x000f340000000200 */
[C---:B-1----:R-:W-:Y:S08]  /*3770*/  HMMA.16816.F32 R4, R56.reuse, R60, R4 ;  /* 0x0000003c3804723c */ /* 0x042ff00000001804 */
[----:B------:R-:W-:Y:S01]  /*3780*/  HMMA.16816.F32 R8, R56, R62, R8 ;  /* 0x0000003e3808723c */ /* 0x000fe20000001808 */
[----:B------:R-:W-:Y:S05]  /*3790*/  LDSM.16.M88.4 R56, [R3+0x2000] ;  /* 0x002000000338783b */ /* 0x000fea0000000200 */
[----:B------:R-:W1:Y:S10]  /*37a0*/  LDSM.16.M88.4 R60, [R230+0x11000] ;  /* 0x01100000e63c783b */ /* 0x000e740000000200 */
[C---:B---3--:R-:W-:Y:S08]  /*37b0*/  HMMA.16816.F32 R4, R44.reuse, R64, R4 ;  /* 0x000000402c04723c */ /* 0x048ff00000001804 */
[----:B------:R-:W-:Y:S01]  /*37c0*/  HMMA.16816.F32 R8, R44, R66, R8 ;  /* 0x000000422c08723c */ /* 0x000fe20000001808 */
[----:B------:R-:W-:Y:S05]  /*37d0*/  LDSM.16.M88.4 R44, [R228+0x2000] ;  /* 0x00200000e42c783b */ /* 0x000fea0000000200 */
[----:B------:R-:W3:Y:S10]  /*37e0*/  LDSM.16.M88.4 R64, [R231+0x11000] ;  /* 0x01100000e740783b */ /* 0x000ef40000000200 */
        /* <DEDUP_REMOVED lines=37> */
[----:B------:R-:W-:Y:S07]  /*3a40*/  HMMA.16816.F32 R8, R48, R54, R8 ;  /* 0x000000363008723c */ /* 0x000fee0000001808 */
[----:B------:R-:W-:Y:S05]  /*3a50*/  IMAD.U32 R49, RZ, RZ, UR18 ;  /* 0x00000012ff317e24 */ /* 0x000fea000f8e00ff */
[----:B--2---:R-:W-:Y:S01]  /*3a60*/  @P1 IMAD R49, R49, 0x20, R68 ;  /* 0x0000002031311824 */ /* 0x004fe200078e0244 */
[----:B------:R-:W-:Y:S01]  /*3a70*/  PLOP3.LUT P1, PT, PT, PT, UP0, 0x80, 0x0 ;  /* 0x000000000000781c */ /* 0x000fe20003f2f008 */
[----:B------:R-:W-:Y:S02]  /*3a80*/  IMAD.MOV.U32 R68, RZ, RZ, c[0x0][0x22c] ;  /* 0x00008b00ff447624 */ /* 0x000fe400078e00ff */
[C---:B-1----:R-:W-:Y:S05]  /*3a90*/  HMMA.16816.F32 R4, R56.reuse, R60, R4 ;  /* 0x0000003c3804723c */ /* 0x042fea0000001804 */
[C---:B------:R-:W-:Y:S01]  /*3aa0*/  @P0 ISETP.GE.AND P0, PT, R49.reuse, UR13, PT ;  /* 0x0000000d31000c0c */ /* 0x040fe2000bf06270 */
[----:B------:R-:W-:Y:S02]  /*3ab0*/  IMAD R68, R68, c[0x0][0x1c0], RZ ;  /* 0x0000700044447a24 */ /* 0x000fe400078e02ff */
[----:B------:R-:W-:Y:S04]  /*3ac0*/  HMMA.16816.F32 R8, R56, R62, R8 ;  /* 0x0000003e3808723c */ /* 0x000fe80000001808 */
[----:B------:R-:W-:Y:S01]  /*3ad0*/  @P1 IADD3 R48, R49, 0x1, RZ ;  /* 0x0000000131301810 */ /* 0x000fe20007ffe0ff */
[----:B------:R-:W-:Y:S01]  /*3ae0*/  IMAD.U32 R70, R68, -0x40, RZ ;  /* 0xffffffc044467824 */ /* 0x000fe200078e00ff */
[----:B------:R-:W-:Y:S02]  /*3af0*/  PLOP3.LUT P1, PT, PT, PT, UP0, 0x80, 0x0 ;  /* 0x000000000000781c */ /* 0x000fe40003f2f008 */
[----:B------:R-:W-:Y:S08]  /*3b00*/  IADD3 R68, R240, 0x40, RZ ;  /* 0x00000040f0447810 */ /* 0x000ff00007ffe0ff */
[C---:B---3--:R-:W-:Y:S08]  /*3b10*/  HMMA.16816.F32 R4, R44.reuse, R64, R4 ;  /* 0x000000402c04723c */ /* 0x048ff00000001804 */
[----:B------:R-:W-:Y:S07]  /*3b20*/  HMMA.16816.F32 R8, R44, R66, R8 ;  /* 0x000000422c08723c */ /* 0x000fee0000001808 */
[----:B-----5:R-:W-:Y:S09]  /*3b30*/  FMUL.FTZ R44, R246, 1.4426950216293334961 ;  /* 0x3fb8aa3bf62c7820 */ /* 0x020ff20000410000 */
[----:B------:R-:W-:Y:S02]  /*3b40*/  @P2 FSEL R4, R4, -INF , !P0 ;  /* 0xff80000004042808 */ /* 0x000fe40004000000 */
[----:B------:R-:W-:Y:S01]  /*3b50*/  @P1 ISETP.GE.AND P2, PT, R48, UR13, PT ;  /* 0x0000000d30001c0c */ /* 0x000fe2000bf46270 */
[----:B------:R-:W-:Y:S01]  /*3b60*/  FMUL.FTZ R48, R245, 1.4426950216293334961 ;  /* 0x3fb8aa3bf5307820 */ /* 0x000fe20000410000 */
[----:B------:R-:W-:Y:S02]  /*3b70*/  PLOP3.LUT P1, PT, PT, PT, UP0, 0x80, 0x0 ;  /* 0x000000000000781c */ /* 0x000fe40003f2f008 */
[----:B------:R-:W-:Y:S02]  /*3b80*/  @P3 FSEL R6, R6, -INF , !P0 ;  /* 0xff80000006063808 */ /* 0x000fe40004000000 */
[----:B------:R-:W-:Y:S02]  /*3b90*/  PLOP3.LUT P0, PT, PT, PT, UP0, 0x80, 0x0 ;  /* 0x000000000000781c */ /* 0x000fe40003f0f008 */
[----:B------:R-:W-:Y:S07]  /*3ba0*/  PLOP3.LUT P3, PT, PT, PT, UP0, 0x80, 0x0 ;  /* 0x000000000000781c */ /* 0x000fee0003f6f008 */
[----:B------:R-:W-:Y:S02]  /*3bb0*/  @P1 FSEL R7, R7, -INF , !P2 ;  /* 0xff80000007071808 */ /* 0x000fe40005000000 */
[----:B------:R-:W-:Y:S02]  /*3bc0*/  PLOP3.LUT P1, PT, PT, PT, UP0, 0x80, 0x0 ;  /* 0x000000000000781c */ /* 0x000fe40003f2f008 */
[----:B------:R-:W-:Y:S02]  /*3bd0*/  @P0 FSEL R5, R5, -INF , !P2 ;  /* 0xff80000005050808 */ /* 0x000fe40005000000 */
[----:B------:R-:W-:Y:S02]  /*3be0*/  FSETP.NEU.FTZ.AND P0, PT, R245, -INF , PT ;  /* 0xff800000f500780b */ /* 0x000fe40003f1d000 */
[C---:B------:R-:W-:Y:S02]  /*3bf0*/  @P3 IADD3 R45, R49.reuse, 0x8, RZ ;  /* 0x00000008312d3810 */ /* 0x040fe40007ffe0ff */
[----:B------:R-:W-:Y:S02]  /*3c00*/  FSEL R48, R48, RZ, P0 ;  /* 0x000000ff30307208 */ /* 0x000fe40000000000 */
[----:B------:R-:W-:Y:S02]  /*3c10*/  FSETP.NEU.FTZ.AND P0, PT, R246, -INF , PT ;  /* 0xff800000f600780b */ /* 0x000fe40003f1d000 */
[----:B------:R-:W-:Y:S01]  /*3c20*/  @P4 IADD3 R49, R49, 0x9, RZ ;  /* 0x0000000931314810 */ /* 0x000fe20007ffe0ff */
[--C-:B------:R-:W-:Y:S01]  /*3c30*/  FFMA.FTZ R4, R4, c[0x0][0x23c], -R48.reuse ;  /* 0x00008f0004047a23 */ /* 0x100fe20000010830 */
[----:B------:R-:W-:Y:S01]  /*3c40*/  @P1 ISETP.GE.AND P2, PT, R45, UR13, PT ;  /* 0x0000000d2d001c0c */ /* 0x000fe2000bf46270 */
[----:B------:R-:W-:Y:S01]  /*3c50*/  FFMA.FTZ R5, R5, c[0x0][0x23c], -R48 ;  /* 0x00008f0005057a23 */ /* 0x000fe20000010830 */
[----:B------:R-:W-:Y:S01]  /*3c60*/  FSEL R44, R44, RZ, P0 ;  /* 0x000000ff2c2c7208 */ /* 0x000fe20000000000 */
[----:B------:R-:W-:Y:S01]  /*3c70*/  MUFU.EX2 R60, R4 ;  /* 0x00000004003c7308 */ /* 0x000fe20000000800 */
[----:B------:R-:W-:Y:S02]  /*3c80*/  PLOP3.LUT P1, PT, PT, PT, UP0, 0x80, 0x0 ;  /* 0x000000000000781c */ /* 0x000fe40003f2f008 */
[----:B------:R-:W-:Y:S01]  /*3c90*/  PLOP3.LUT P0, PT, PT, PT, UP0, 0x80, 0x0 ;  /* 0x000000000000781c */ /* 0x000fe20003f0f008 */
[--C-:B------:R-:W-:Y:S01]  /*3ca0*/  FFMA.FTZ R7, R7, c[0x0][0x23c], -R44.reuse ;  /* 0x00008f0007077a23 */ /* 0x100fe2000001082c */
[----:B------:R-:W-:Y:S01]  /*3cb0*/  ISETP.GE.AND P3, PT, R69, c[0x0][0x220], PT ;  /* 0x0000880045007a0c */ /* 0x000fe20003f66270 */
[----:B------:R-:W-:Y:S01]  /*3cc0*/  FFMA.FTZ R6, R6, c[0x0][0x23c], -R44 ;  /* 0x00008f0006067a23 */ /* 0x000fe2000001082c */
[----:B------:R-:W-:Y:S03]  /*3cd0*/  ISETP.GE.AND P4, PT, R68, c[0x0][0x220], PT ;  /* 0x0000880044007a0c */ /* 0x000fe60003f86270 */
[----:B------:R-:W1:Y:S04]  /*3ce0*/  MUFU.EX2 R59, R5 ;  /* 0x00000005003b7308 */ /* 0x000e680000000800 */
[----:B------:R-:W-:Y:S02]  /*3cf0*/  @P1 ISETP.GE.AND P1, PT, R49, UR13, PT ;  /* 0x0000000d31001c0c */ /* 0x000fe4000bf26270 */
[----:B------:R-:W-:Y:S02]  /*3d00*/  @P0 FSEL R8, R8, -INF , !P2 ;  /* 0xff80000008080808 */ /* 0x000fe40005000000 */
[----:B------:R-:W-:Y:S02]  /*3d10*/  PLOP3.LUT P0, PT, PT, PT, UP0, 0x80, 0x0 ;  /* 0x000000000000781c */ /* 0x000fe40003f0f008 */
[----:B------:R1:W-:Y:S01]  /*3d20*/  MUFU.EX2 R61, R7 ;  /* 0x00000007003d7308 */ /* 0x0003e20000000800 */
[--C-:B------:R-:W-:Y:S09]  /*3d30*/  FFMA.FTZ R8, R8, c[0x0][0x23c], -R48.reuse ;  /* 0x00008f0008087a23 */ /* 0x100ff20000010830 */
[----:B------:R-:W2:Y:S01]  /*3d40*/  MUFU.EX2 R62, R6 ;  /* 0x00000006003e7308 */ /* 0x000ea20000000800 */
[----:B------:R-:W-:Y:S02]  /*3d50*/  @P0 FSEL R9, R9, -INF , !P1 ;  /* 0xff80000009090808 */ /* 0x000fe40004800000 */
[----:B------:R-:W-:Y:S03]  /*3d60*/  PLOP3.LUT P0, PT, PT, PT, UP0, 0x80, 0x0 ;  /* 0x000000000000781c */ /* 0x000fe60003f0f008 */
[----:B------:R-:W-:Y:S04]  /*3d70*/  FFMA.FTZ R48, R9, c[0x0][0x23c], -R48 ;  /* 0x00008f0009307a23 */ /* 0x000fe80000010830 */
[----:B------:R-:W-:Y:S01]  /*3d80*/  MUFU.EX2 R56, R8 ;  /* 0x0000000800387308 */ /* 0x000fe20000000800 */
[----:B-1----:R-:W-:Y:S05]  /*3d90*/  F2FP.PACK_AB R7, R59, R60 ;  /* 0x0000003c3b07723e */ /* 0x002fea00000000ff */
[----:B------:R-:W-:Y:S02]  /*3da0*/  @P0 FSEL R10, R10, -INF , !P2 ;  /* 0xff8000000a0a0808 */ /* 0x000fe40005000000 */
[----:B------:R-:W-:Y:S01]  /*3db0*/  PLOP3.LUT P0, PT, PT, PT, UP0, 0x80, 0x0 ;  /* 0x000000000000781c */ /* 0x000fe20003f0f008 */
[----:B------:R-:W-:Y:S01]  /*3dc0*/  STS [R249+0x15000], R7 ;  /* 0x01500007f9007388 */ /* 0x000fe20000000800 */
[----:B------:R-:W1:Y:S01]  /*3dd0*/  MUFU.EX2 R55, R48 ;  /* 0x0000003000377308 */ /* 0x000e620000000800 */
[--C-:B------:R-:W-:Y:S01]  /*3de0*/  FFMA.FTZ R10, R10, c[0x0][0x23c], -R44.reuse ;  /* 0x00008f000a0a7a23 */ /* 0x100fe2000001082c */
[----:B------:R-:W-:Y:S02]  /*3df0*/  PLOP3.LUT P2, PT, PT, PT, UP5, 0x80, 0x0 ;  /* 0x000000000000781c */ /* 0x000fe40003f4f058 */
[----:B--2---:R-:W-:Y:S05]  /*3e00*/  F2FP.PACK_AB R6, R61, R62 ;  /* 0x0000003e3d06723e */ /* 0x004fea00000000ff */
[----:B------:R-:W-:Y:S01]  /*3e10*/  STS [R252+0x15000], R6 ;  /* 0x01500006fc007388 */ /* 0x000fe20000000800 */
[----:B------:R-:W-:Y:S01]  /*3e20*/  MUFU.EX2 R58, R10 ;  /* 0x0000000a003a7308 */ /* 0x000fe20000000800 */
[----:B------:R-:W-:Y:S02]  /*3e30*/  @P0 FSEL R11, R11, -INF , !P1 ;  /* 0xff8000000b0b0808 */ /* 0x000fe40004800000 */
[----:B------:R-:W-:Y:S03]  /*3e40*/  IADD3 R52, P0, R248, UR10, RZ ;  /* 0x0000000af8347c10 */ /* 0x000fe6000ff1e0ff */
[----:B------:R-:W-:Y:S01]  /*3e50*/  FFMA.FTZ R44, R11, c[0x0][0x23c], -R44 ;  /* 0x00008f000b2c7a23 */ /* 0x000fe2000001082c */
[----:B------:R-:W-:Y:S02]  /*3e60*/  IADD3.X R53, R247, UR9, RZ, P0, !PT ;  /* 0x00000009f7357c10 */ /* 0x000fe400087fe4ff */
[C---:B------:R-:W-:Y:S01]  /*3e70*/  LEA R238, P0, R70.reuse, R238, 0x2 ;  /* 0x000000ee46ee7211 */ /* 0x040fe200078010ff */
[----:B------:R-:W2:Y:S02]  /*3e80*/  MUFU.EX2 R57, R44 ;  /* 0x0000002c00397308 */ /* 0x000ea40000000800 */
[----:B------:R3:W4:Y:S01]  /*3e90*/  LDG.E R54, [R52.64] ;  /* 0x0000000434367981 */ /* 0x000722000c1e1900 */
[----:B------:R-:W-:Y:S02]  /*3ea0*/  LEA.HI.X.SX32 R239, R70, R239, 0x2, P0 ;  /* 0x000000ef46ef7211 */ /* 0x000fe400000f16ff */
[----:B-1----:R-:W-:Y:S05]  /*3eb0*/  F2FP.PACK_AB R5, R55, R56 ;  /* 0x000000383705723e */ /* 0x002fea00000000ff */
[----:B------:R-:W-:Y:S01]  /*3ec0*/  STS [R250+0x15000], R5 ;  /* 0x01500005fa007388 */ /* 0x000fe20000000800 */
[----:B--2---:R-:W-:Y:S04]  /*3ed0*/  F2FP.PACK_AB R4, R57, R58 ;  /* 0x0000003a3904723e */ /* 0x004fe800000000ff */
[----:B---3--:R-:W2:Y:S05]  /*3ee0*/  LDG.E R52, [R52.64+0x20] ;  /* 0x0000200434347981 */ /* 0x008eaa000c1e1900 */
[----:B------:R-:W-:Y:S05]  /*3ef0*/  STS [R251+0x15000], R4 ;  /* 0x01500004fb007388 */ /* 0x000fea0000000800 */
[----:B------:R-:W1:Y:S05]  /*3f00*/  LDSM.16.M88.4 R8, [R2+0x8000] ;  /* 0x008000000208783b */ /* 0x000e6a0000000200 */
[----:B------:R-:W3:Y:S05]  /*3f10*/  LDSM.16.M88.4 R44, [R3+0x8000] ;  /* 0x00800000032c783b */ /* 0x000eea0000000200 */
[----:B------:R-:W3:Y:S01]  /*3f20*/  LDSM.16.M88.4 R48, [R228+0x8000] ;  /* 0x00800000e430783b */ /* 0x000ee20000000200 */
[C---:B-1----:R-:W-:Y:S08]  /*3f30*/  HMMA.16816.F32 R4, R8.reuse, R132, RZ ;  /* 0x000000840804723c */ /* 0x042ff000000018ff */
[----:B------:R-:W-:Y:S11]  /*3f40*/  HMMA.16816.F32 R8, R8, R134, RZ ;  /* 0x000000860808723c */ /* 0x000ff600000018ff */
[----:B------:R-:W-:Y:S05]  /*3f50*/  @!UPT UIADD3 URZ, URZ, URZ, URZ ;  /* 0x0000003f3f3ff290 */ /* 0x000fea000fffe03f */
[C---:B---3--:R-:W-:Y:S08]  /*3f60*/  HMMA.16816.F32 R4, R44.reuse, R136, R4 ;  /* 0x000000882c04723c */ /* 0x048ff00000001804 */
[----:B------:R-:W-:Y:S01]  /*3f70*/  HMMA.16816.F32 R8, R44, R138, R8 ;  /* 0x0000008a2c08723c */ /* 0x000fe20000001808 */
[----:B------:R-:W1:Y:S11]  /*3f80*/  LDSM.16.M88.4 R44, [R227+0x8000] ;  /* 0x00800000e32c783b */ /* 0x000e760000000200 */
[----:B------:R-:W-:Y:S04]  /*3f90*/  @!UPT UIADD3 URZ, URZ, URZ, URZ ;  /* 0x0000003f3f3ff290 */ /* 0x000fe8000fffe03f */
[C---:B------:R-:W-:Y:S08]  /*3fa0*/  HMMA.16816.F32 R4, R48.reuse, R140, R4 ;  /* 0x0000008c3004723c */ /* 0x040ff00000001804 */
[----:B------:R-:W-:Y:S01]  /*3fb0*/  HMMA.16816.F32 R8, R48, R142, R8 ;  /* 0x0000008e3008723c */ /* 0x000fe20000001808 */
[----:B------:R-:W3:Y:S11]  /*3fc0*/  LDSM.16.M88.4 R48, [R2+0xa000] ;  /* 0x00a000000230783b */ /* 0x000ef60000000200 */
[----:B------:R-:W-:Y:S04]  /*3fd0*/  @!UPT UIADD3 URZ, URZ, URZ, URZ ;  /* 0x0000003f3f3ff290 */ /* 0x000fe8000fffe03f */
[C---:B-1----:R-:W-:Y:S08]  /*3fe0*/  HMMA.16816.F32 R4, R44.reuse, R144, R4 ;  /* 0x000000902c04723c */ /* 0x042ff00000001804 */
[----:B------:R-:W-:Y:S01]  /*3ff0*/  HMMA.16816.F32 R8, R44, R146, R8 ;  /* 0x000000922c08723c */ /* 0x000fe20000001808 */
[----:B------:R-:W1:Y:S11]  /*4000*/  LDSM.16.M88.4 R44, [R3+0xa000] ;  /* 0x00a00000032c783b */ /* 0x000e760000000200 */
[----:B------:R-:W-:Y:S04]  /*4010*/  @!UPT UIADD3 URZ, URZ, URZ, URZ ;  /* 0x0000003f3f3ff290 */ /* 0x000fe8000fffe03f */
[C---:B---3--:R-:W-:Y:S08]  /*4020*/  HMMA.16816.F32 R4, R48.reuse, R148, R4 ;  /* 0x000000943004723c */ /* 0x048ff00000001804 */
        /* <DEDUP_REMOVED lines=40> */
[----:B------:R-:W-:Y:S11]  /*42b0*/  HMMA.16816.F32 R8, R48, R190, R8 ;  /* 0x000000be3008723c */ /* 0x000ff60000001808 */
[----:B------:R-:W-:Y:S05]  /*42c0*/  @!UPT UIADD3 URZ, URZ, URZ, URZ ;  /* 0x0000003f3f3ff290 */ /* 0x000fea000fffe03f */
[C---:B-1----:R-:W-:Y:S08]  /*42d0*/  HMMA.16816.F32 R4, R44.reuse, R192, R4 ;  /* 0x000000c02c04723c */ /* 0x042ff00000001804 */
[----:B------:R-:W-:Y:S11]  /*42e0*/  HMMA.16816.F32 R8, R44, R194, R8 ;  /* 0x000000c22c08723c */ /* 0x000ff60000001808 */
[----:B------:R-:W-:Y:S05]  /*42f0*/  @!UPT UIADD3 URZ, URZ, URZ, URZ ;  /* 0x0000003f3f3ff290 */ /* 0x000fea000fffe03f */
[C---:B----4-:R-:W-:Y:S02]  /*4300*/  FADD.FTZ R4, -R54.reuse, R4 ;  /* 0x0000000436047221 */ /* 0x050fe40000010100 */
[----:B------:R-:W-:Y:S02]  /*4310*/  FADD.FTZ R5, -R54, R5 ;  /* 0x0000000536057221 */ /* 0x000fe40000010100 */
[----:B------:R-:W-:Y:S02]  /*4320*/  FMUL.FTZ R44, R60, R4 ;  /* 0x000000043c2c7220 */ /* 0x000fe40000410000 */
[----:B------:R-:W-:Y:S02]  /*4330*/  FMUL.FTZ R5, R59, R5 ;  /* 0x000000053b057220 */ /* 0x000fe40000410000 */
[C---:B--2---:R-:W-:Y:S02]  /*4340*/  FADD.FTZ R4, -R52.reuse, R6 ;  /* 0x0000000634047221 */ /* 0x044fe40000010100 */
[----:B------:R-:W-:Y:S01]  /*4350*/  FADD.FTZ R6, -R52, R7 ;  /* 0x0000000734067221 */ /* 0x000fe20000010100 */
[----:B------:R-:W-:Y:S01]  /*4360*/  F2FP.PACK_AB R7, R5, R44 ;  /* 0x0000002c0507723e */ /* 0x000fe200000000ff */
[----:B------:R-:W-:Y:S02]  /*4370*/  FMUL.FTZ R4, R62, R4 ;  /* 0x000000043e047220 */ /* 0x000fe40000410000 */
[----:B------:R-:W-:Y:S02]  /*4380*/  FMUL.FTZ R6, R61, R6 ;  /* 0x000000063d067220 */ /* 0x000fe40000410000 */
[C---:B------:R-:W-:Y:S01]  /*4390*/  FADD.FTZ R8, -R54.reuse, R8 ;  /* 0x0000000836087221 */ /* 0x040fe20000010100 */
[----:B------:R-:W-:Y:S01]  /*43a0*/  STS [R249+0x14000], R7 ;  /* 0x01400007f9007388 */ /* 0x000fe20000000800 */
        /* <DEDUP_REMOVED lines=10> */
[----:B------:R-:W-:Y:S03]  /*4450*/  STS [R250+0x14000], R5 ;  /* 0x01400005fa007388 */ /* 0x000fe60000000800 */
[----:B------:R-:W-:Y:S05]  /*4460*/  F2FP.PACK_AB R4, R8, R9 ;  /* 0x000000090804723e */ /* 0x000fea00000000ff */
[----:B------:R-:W-:Y:S05]  /*4470*/  STS [R251+0x14000], R4 ;  /* 0x01400004fb007388 */ /* 0x000fea0000000800 */
[----:B------:R-:W-:Y:S06]  /*4480*/  BAR.SYNC.DEFER_BLOCKING 0x0 ;  /* 0x0000000000007b1d */ /* 0x000fec0000010000 */
[----:B------:R-:W-:Y:S05]  /*4490*/  LDSM.16.MT88.4 R4, [R226+0x15000] ;  /* 0x01500000e204783b */ /* 0x000fea0000004200 */
[----:B------:R-:W1:Y:S05]  /*44a0*/  LDSM.16.MT88.4 R8, [R0+0x8000] ;  /* 0x008000000008783b */ /* 0x000e6a0000004200 */
[----:B------:R-:W2:Y:S05]  /*44b0*/  LDSM.16.MT88.4 R44, [R224+0x15000] ;  /* 0x01500000e02c783b */ /* 0x000eaa0000004200 */
[----:B------:R-:W3:Y:S05]  /*44c0*/  LDSM.16.MT88.4 R48, [R0+0xc000] ;  /* 0x00c000000030783b */ /* 0x000eea0000004200 */
[----:B------:R-:W-:Y:S05]  /*44d0*/  LDSM.16.MT88.4 R52, [R226+0x15400] ;  /* 0x01540000e234783b */ /* 0x000fea0000004200 */
[----:B------:R-:W4:Y:S05]  /*44e0*/  LDSM.16.MT88.4 R56, [R0+0x8800] ;  /* 0x008800000038783b */ /* 0x000f2a0000004200 */
[----:B------:R-:W3:Y:S05]  /*44f0*/  LDSM.16.MT88.4 R60, [R224+0x15400] ;  /* 0x01540000e03c783b */ /* 0x000eea0000004200 */
[----:B------:R-:W3:Y:S01]  /*4500*/  LDSM.16.MT88.4 R64, [R0+0xc800] ;  /* 0x00c800000040783b */ /* 0x000ee20000004200 */
[-C--:B-1----:R-:W-:Y:S08]  /*4510*/  HMMA.16816.F32 R12, R4, R8.reuse, R12 ;  /* 0x00000008040c723c */ /* 0x082ff0000000180c */
[C---:B--2---:R-:W-:Y:S08]  /*4520*/  HMMA.16816.F32 R16, R44.reuse, R8, R16 ;  /* 0x000000082c10723c */ /* 0x044ff00000001810 */
[-C--:B------:R-:W-:Y:S08]  /*4530*/  HMMA.16816.F32 R20, R44, R10.reuse, R20 ;  /* 0x0000000a2c14723c */ /* 0x080ff00000001814 */
[C---:B------:R-:W-:Y:S01]  /*4540*/  HMMA.16816.F32 R24, R4.reuse, R10, R24 ;  /* 0x0000000a0418723c */ /* 0x040fe20000001818 */
[----:B------:R-:W-:Y:S07]  /*4550*/  LDSM.16.MT88.4 R8, [R0+0x9000] ;  /* 0x009000000008783b */ /* 0x000fee0000004200 */
[-C--:B---3--:R-:W-:Y:S08]  /*4560*/  HMMA.16816.F32 R28, R4, R48.reuse, R28 ;  /* 0x00000030041c723c */ /* 0x088ff0000000181c */
[C---:B------:R-:W-:Y:S08]  /*4570*/  HMMA.16816.F32 R32, R44.reuse, R48, R32 ;  /* 0x000000302c20723c */ /* 0x040ff00000001820 */
[-C--:B------:R-:W-:Y:S01]  /*4580*/  HMMA.16816.F32 R36, R44, R50.reuse, R36 ;  /* 0x000000322c24723c */ /* 0x080fe20000001824 */
[----:B------:R-:W-:Y:S07]  /*4590*/  LDSM.16.MT88.4 R44, [R224+0x15800] ;  /* 0x01580000e02c783b */ /* 0x000fee0000004200 */
[----:B------:R-:W-:Y:S01]  /*45a0*/  HMMA.16816.F32 R40, R4, R50, R40 ;  /* 0x000000320428723c */ /* 0x000fe20000001828 */
[----:B------:R-:W1:Y:S05]  /*45b0*/  LDSM.16.MT88.4 R4, [R226+0x15800] ;  /* 0x01580000e204783b */ /* 0x000e6a0000004200 */
[----:B------:R-:W2:Y:S02]  /*45c0*/  LDSM.16.MT88.4 R48, [R0+0xd000] ;  /* 0x00d000000030783b */ /* 0x000ea40000004200 */
[-C--:B----4-:R-:W-:Y:S08]  /*45d0*/  HMMA.16816.F32 R12, R52, R56.reuse, R12 ;  /* 0x00000038340c723c */ /* 0x090ff0000000180c */
[C---:B------:R-:W-:Y:S08]  /*45e0*/  HMMA.16816.F32 R16, R60.reuse, R56, R16 ;  /* 0x000000383c10723c */ /* 0x040ff00000001810 */
[-C--:B------:R-:W-:Y:S08]  /*45f0*/  HMMA.16816.F32 R20, R60, R58.reuse, R20 ;  /* 0x0000003a3c14723c */ /* 0x080ff00000001814 */
[C---:B------:R-:W-:Y:S01]  /*4600*/  HMMA.16816.F32 R24, R52.reuse, R58, R24 ;  /* 0x0000003a3418723c */ /* 0x040fe20000001818 */
[----:B------:R-:W-:Y:S07]  /*4610*/  LDSM.16.MT88.4 R56, [R0+0x9800] ;  /* 0x009800000038783b */ /* 0x000fee0000004200 */
[-C--:B------:R-:W-:Y:S08]  /*4620*/  HMMA.16816.F32 R28, R52, R64.reuse, R28 ;  /* 0x00000040341c723c */ /* 0x080ff0000000181c */
[C---:B------:R-:W-:Y:S08]  /*4630*/  HMMA.16816.F32 R32, R60.reuse, R64, R32 ;  /* 0x000000403c20723c */ /* 0x040ff00000001820 */
[-C--:B------:R-:W-:Y:S01]  /*4640*/  HMMA.16816.F32 R36, R60, R66.reuse, R36 ;  /* 0x000000423c24723c */ /* 0x080fe20000001824 */
[----:B------:R-:W-:Y:S07]  /*4650*/  LDSM.16.MT88.4 R60, [R224+0x15c00] ;  /* 0x015c0000e03c783b */ /* 0x000fee0000004200 */
[----:B------:R-:W-:Y:S01]  /*4660*/  HMMA.16816.F32 R40, R52, R66, R40 ;  /* 0x000000423428723c */ /* 0x000fe20000001828 */
[----:B------:R-:W3:Y:S05]  /*4670*/  LDSM.16.MT88.4 R52, [R226+0x15c00] ;  /* 0x015c0000e234783b */ /* 0x000eea0000004200 */
[----:B------:R-:W4:Y:S02]  /*4680*/  LDSM.16.MT88.4 R64, [R0+0xd800] ;  /* 0x00d800000040783b */ /* 0x000f240000004200 */
[-C--:B-1----:R-:W-:Y:S03]  /*4690*/  HMMA.16816.F32 R12, R4, R8.reuse, R12 ;  /* 0x00000008040c723c */ /* 0x082fe6000000180c */
[----:B------:R-:W-:Y:S05]  /*46a0*/  BAR.SYNC.DEFER_BLOCKING 0x0 ;  /* 0x0000000000007b1d */ /* 0x000fea0000010000 */
[C---:B------:R-:W-:Y:S08]  /*46b0*/  HMMA.16816.F32 R16, R44.reuse, R8, R16 ;  /* 0x000000082c10723c */ /* 0x040ff00000001810 */
[-C--:B------:R-:W-:Y:S08]  /*46c0*/  HMMA.16816.F32 R20, R44, R10.reuse, R20 ;  /* 0x0000000a2c14723c */ /* 0x080ff00000001814 */
[C---:B------:R-:W-:Y:S08]  /*46d0*/  HMMA.16816.F32 R24, R4.reuse, R10, R24 ;  /* 0x0000000a0418723c */ /* 0x040ff00000001818 */
[-C--:B--2---:R-:W-:Y:S08]  /*46e0*/  HMMA.16816.F32 R28, R4, R48.reuse, R28 ;  /* 0x00000030041c723c */ /* 0x084ff0000000181c */
[C---:B------:R-:W-:Y:S08]  /*46f0*/  HMMA.16816.F32 R32, R44.reuse, R48, R32 ;  /* 0x000000302c20723c */ /* 0x040ff00000001820 */
[-C--:B------:R-:W-:Y:S08]  /*4700*/  HMMA.16816.F32 R36, R44, R50.reuse, R36 ;  /* 0x000000322c24723c */ /* 0x080ff00000001824 */
[----:B------:R-:W-:Y:S08]  /*4710*/  HMMA.16816.F32 R40, R4, R50, R40 ;  /* 0x000000320428723c */ /* 0x000ff00000001828 */
[-C--:B---3--:R-:W-:Y:S08]  /*4720*/  HMMA.16816.F32 R12, R52, R56.reuse, R12 ;  /* 0x00000038340c723c */ /* 0x088ff0000000180c */
[C---:B------:R-:W-:Y:S08]  /*4730*/  HMMA.16816.F32 R16, R60.reuse, R56, R16 ;  /* 0x000000383c10723c */ /* 0x040ff00000001810 */
[-C--:B------:R-:W-:Y:S08]  /*4740*/  HMMA.16816.F32 R20, R60, R58.reuse, R20 ;  /* 0x0000003a3c14723c */ /* 0x080ff00000001814 */
[C---:B------:R-:W-:Y:S08]  /*4750*/  HMMA.16816.F32 R24, R52.reuse, R58, R24 ;  /* 0x0000003a3418723c */ /* 0x040ff00000001818 */
[-C--:B----4-:R-:W-:Y:S08]  /*4760*/  HMMA.16816.F32 R28, R52, R64.reuse, R28 ;  /* 0x00000040341c723c */ /* 0x090ff0000000181c */
[C---:B------:R-:W-:Y:S08]  /*4770*/  HMMA.16816.F32 R32, R60.reuse, R64, R32 ;  /* 0x000000403c20723c */ /* 0x040ff00000001820 */
[-C--:B------:R-:W-:Y:S08]  /*4780*/  HMMA.16816.F32 R36, R60, R66.reuse, R36 ;  /* 0x000000423c24723c */ /* 0x080ff00000001824 */
[----:B------:R-:W-:Y:S01]  /*4790*/  HMMA.16816.F32 R40, R52, R66, R40 ;  /* 0x000000423428723c */ /* 0x000fe20000001828 */
[----:B------:R-:W-:-:S07]  /*47a0*/  @!P2 BRA `(.L_x_24) ;  /* 0x000003d00000a947 */ /* 0x000fce0003800000 */
[----:B------:R1:W-:Y:S01]  /*47b0*/  @P5 STS.128 [R237+0x8000], RZ ;  /* 0x008000ffed005388 */ /* 0x0003e20000000c00 */
[----:B------:R-:W-:Y:S02]  /*47c0*/  IMAD.MOV.U32 R47, RZ, RZ, c[0x0][0x370] ;  /* 0x0000dc00ff2f7624 */ /* 0x000fe400078e00ff */
[----:B------:R-:W-:Y:S02]  /*47d0*/  IMAD.MOV.U32 R4, RZ, RZ, R242 ;  /* 0x000000ffff047224 */ /* 0x000fe400078e00f2 */
[C---:B------:R-:W-:Y:S02]  /*47e0*/  IMAD.U32 R8, R47.reuse, -0x40, RZ ;  /* 0xffffffc02f087824 */ /* 0x040fe400078e00ff */
[----:B------:R-:W-:Y:S02]  /*47f0*/  IMAD.MOV.U32 R5, RZ, RZ, R244 ;  /* 0x000000ffff057224 */ /* 0x000fe400078e00f4 */
[----:B------:R-:W-:Y:S01]  /*4800*/  IMAD.MOV.U32 R48, RZ, RZ, c[0x0][0x374] ;  /* 0x0000dd00ff307624 */ /* 0x000fe200078e00ff */
[C---:B------:R-:W-:Y:S02]  /*4810*/  LEA R4, P0, R8.reuse, R4, 0x1 ;  /* 0x0000000408047211 */ /* 0x040fe400078008ff */
[----:B------:R-:W-:Y:S02]  /*4820*/  SHF.R.S32.HI R7, RZ, 0x1f, R8 ;  /* 0x0000001fff077819 */ /* 0x000fe40000011408 */
[----:B------:R-:W-:Y:S02]  /*4830*/  LEA.HI.X.SX32 R5, R8, R5, 0x1, P0 ;  /* 0x0000000508057211 */ /* 0x000fe400000f0eff */
[C---:B------:R-:W-:Y:S03]  /*4840*/  LEA R6, P1, R47.reuse, R8, 0x5 ;  /* 0x000000082f067211 */ /* 0x040fe600078228ff */
[----:B------:R-:W-:Y:S01]  /*4850*/  @!PT LDS RZ, [RZ] ;  /* 0x00000000fffff984 */ /* 0x000fe20000000800 */
[----:B------:R-:W-:Y:S01]  /*4860*/  @!PT LDS RZ, [RZ] ;  /* 0x00000000fffff984 */ /* 0x000fe20000000800 */
[----:B------:R-:W-:Y:S01]  /*4870*/  @!PT LDS RZ, [RZ] ;  /* 0x00000000fffff984 */ /* 0x000fe20000000800 */
[----:B------:R1:W-:Y:S01]  /*4880*/  @!P5 LDGSTS.E.BYPASS.LTC128B.128 [R237+0x8000], [R4.64] ;  /* 0x0800000004eddfae */ /* 0x0003e2000b901d44 */
[CC--:B------:R-:W-:Y:S02]  /*4890*/  @!P6 LEA R10, P0, R6.reuse, R242.reuse, 0x1 ;  /* 0x000000f2060ae211 */ /* 0x0c0fe400078008ff */
[C-C-:B------:R-:W-:Y:S01]  /*48a0*/  LEA.HI.X R7, R47.reuse, R7, R48.reuse, 0x5, P1 ;  /* 0x000000072f077211 */ /* 0x140fe200008f2c30 */
[----:B------:R1:W-:Y:S01]  /*48b0*/  @P4 STS.128 [R237+0xa000], RZ ;  /* 0x00a000ffed004388 */ /* 0x0003e20000000c00 */
[C---:B------:R-:W-:Y:S02]  /*48c0*/  @!P4 LEA R44, P1, R6.reuse, R242, 0x1 ;  /* 0x000000f2062cc211 */ /* 0x040fe400078208ff */
[C-C-:B------:R-:W-:Y:S01]  /*48d0*/  @!P6 LEA.HI.X R11, R6.reuse, R244, R7.reuse, 0x1, P0 ;  /* 0x000000f4060be211 */ /* 0x140fe200000f0c07 */
[----:B------:R-:W-:Y:S01]  /*48e0*/  @!PT LDS RZ, [RZ] ;  /* 0x00000000fffff984 */ /* 0x000fe20000000800 */
[----:B------:R-:W-:Y:S01]  /*48f0*/  @!PT LDS RZ, [RZ] ;  /* 0x00000000fffff984 */ /* 0x000fe20000000800 */
[----:B------:R-:W-:Y:S01]  /*4900*/  @!PT LDS RZ, [RZ] ;  /* 0x00000000fffff984 */ /* 0x000fe20000000800 */
[----:B------:R1:W-:Y:S01]  /*4910*/  @!P4 LDGSTS.E.BYPASS.LTC128B.128 [R237+0xa000], [R4.64+0x80] ;  /* 0x0a00008004edcfae */ /* 0x0003e2000b901d44 */
[C---:B------:R-:W-:Y:S02]  /*4920*/  @!P5 LEA R46, P0, R47.reuse, R4, 0x6 ;  /* 0x000000042f2ed211 */ /* 0x040fe400078030ff */
[C-C-:B------:R-:W-:Y:S01]  /*4930*/  @!P4 LEA.HI.X R45, R6.reuse, R244, R7.reuse, 0x1, P1 ;  /* 0x000000f4062dc211 */ /* 0x140fe200008f0c07 */
[----:B------:R1:W-:Y:S01]  /*4940*/  @P6 STS.128 [R237+0xc000], RZ ;  /* 0x00c000ffed006388 */ /* 0x0003e20000000c00 */
[----:B------:R-:W-:Y:S02]  /*4950*/  @!P5 LEA.HI.X R47, R47, R5, R48, 0x6, P0 ;  /* 0x000000052f2fd211 */ /* 0x000fe400000f3430 */
[C---:B------:R-:W-:Y:S01]  /*4960*/  @!P3 LEA R8, P1, R6.reuse, R242, 0x1 ;  /* 0x000000f20608b211 */ /* 0x040fe200078208ff */
[----:B------:R-:W-:Y:S01]  /*4970*/  @!PT LDS RZ, [RZ] ;  /* 0x00000000fffff984 */ /* 0x000fe20000000800 */
[----:B------:R-:W-:Y:S01]  /*4980*/  @!PT LDS RZ, [RZ] ;  /* 0x00000000fffff984 */ /* 0x000fe20000000800 */
[----:B------:R-:W-:Y:S01]  /*4990*/  @!PT LDS RZ, [RZ] ;  /* 0x00000000fffff984 */ /* 0x000fe20000000800 */
[----:B------:R1:W-:Y:S01]  /*49a0*/  @!P6 LDGSTS.E.BYPASS.LTC128B.128 [R237+0xc000], [R4.64+0x100] ;  /* 0x0c00010004edefae */ /* 0x0003e2000b901d44 */
[----:B------:R-:W-:Y:S02]  /*49b0*/  IMAD.MOV.U32 R242, RZ, RZ, R4 ;  /* 0x000000fffff27224 */ /* 0x000fe400078e0004 */
[----:B------:R-:W-:Y:S01]  /*49c0*/  @!P3 LEA.HI.X R9, R6, R244, R7, 0x1, P1 ;  /* 0x000000f40609b211 */ /* 0x000fe200008f0c07 */
[----:B------:R1:W-:Y:S01]  /*49d0*/  @P3 STS.128 [R237+0xe000], RZ ;  /* 0x00e000ffed003388 */ /* 0x0003e20000000c00 */
[----:B------:R-:W-:Y:S03]  /*49e0*/  IMAD.MOV.U32 R244, RZ, RZ, R5 ;  /* 0x000000fffff47224 */ /* 0x000fe600078e0005 */
        /* <DEDUP_REMOVED lines=24> */
[----:B------:R-:W0:Y:S02]  /*4b70*/  LDGDEPBAR ;  /* 0x00000000000079af */ /* 0x000e240000000000 */
.L_x_24:
[----:B------:R-:W-:Y:S01]  /*4b80*/  LDSM.16.M88.4 R96, [R233] ;  /* 0x00000000e960783b */ /* 0x000fe20000000200 */
[----:B------:R-:W-:Y:S02]  /*4b90*/  @UP5 UIADD3 UR12, UP4, UR8, -0x100, URZ ;  /* 0xffffff00080c5890 */ /* 0x000fe4000ff9e03f */
[----:B------:R-:W-:Y:S01]  /*4ba0*/  @UP5 UIADD3 UR10, UP1, UR10, -0x100, URZ ;  /* 0xffffff000a0a5890 */ /* 0x000fe2000ff3e03f */
[----:B------:R-:W2:Y:S01]  /*4bb0*/  LDSM.16.MT88.4 R48, [R225] ;  /* 0x00000000e130783b */ /* 0x000ea20000004200 */
[----:B------:R-:W-:Y:S02]  /*4bc0*/  @UP5 UIADD3.X UR11, UR7, -0x1, URZ, UP4, !UPT ;  /* 0xffffffff070b5890 */ /* 0x000fe4000a7fe43f */
[----:B------:R-:W-:Y:S01]  /*4bd0*/  @UP5 UIADD3.X UR9, UR9, -0x1, URZ, UP1, !UPT ;  /* 0xffffffff09095890 */ /* 0x000fe20008ffe43f */
[----:B------:R-:W3:Y:S04]  /*4be0*/  LDSM.16.M88.4 R92, [R233+0x800] ;  /* 0x00080000e95c783b */ /* 0x000ee80000000200 */
[----:B------:R-:W4:Y:S04]  /*4bf0*/  LDSM.16.MT88.4 R64, [R225+0x1000] ;  /* 0x00100000e140783b */ /* 0x000f280000004200 */
[----:B------:R-:W1:Y:S04]  /*4c00*/  LDSM.16.MT88.4 R80, [R225+0x2000] ;  /* 0x00200000e150783b */ /* 0x000e680000004200 */
[----:B------:R-:W1:Y:S04]  /*4c10*/  LDSM.16.MT88.4 R196, [R225+0x3000] ;  /* 0x00300000e1c4783b */ /* 0x000e680000004200 */
[----:B------:R-:W-:Y:S04]  /*4c20*/  LDSM.16.M88.4 R200, [R234] ;  /* 0x00000000eac8783b */ /* 0x000fe80000000200 */
[----:B------:R-:W1:Y:S04]  /*4c30*/  LDSM.16.MT88.4 R204, [R225+0x800] ;  /* 0x00080000e1cc783b */ /* 0x000e680000004200 */
[----:B------:R-:W1:Y:S04]  /*4c40*/  LDSM.16.M88.4 R208, [R235] ;  /* 0x00000000ebd0783b */ /* 0x000e680000000200 */
[----:B------:R-:W1:Y:S04]  /*4c50*/  LDSM.16.MT88.4 R212, [R225+0x1800] ;  /* 0x00180000e1d4783b */ /* 0x000e680000004200 */
[----:B------:R-:W1:Y:S02]  /*4c60*/  LDSM.16.MT88.4 R216, [R225+0x2800] ;  /* 0x00280000e1d8783b */ /* 0x000e640000004200 */
[-C--:B-12---:R-:W-:Y:S02]  /*4c70*/  HMMA.16816.F32 R4, R96, R48.reuse, RZ ;  /* 0x000000306004723c */ /* 0x086fe400000018ff */
[----:B------:R-:W1:Y:S06]  /*4c80*/  LDSM.16.MT88.4 R220, [R225+0x3800] ;  /* 0x00380000e1dc783b */ /* 0x000e6c0000004200 */
[C---:B---3--:R-:W-:Y:S08]  /*4c90*/  HMMA.16816.F32 R8, R92.reuse, R48, RZ ;  /* 0x000000305c08723c */ /* 0x048ff000000018ff */
[-C--:B------:R-:W-:Y:S08]  /*4ca0*/  HMMA.16816.F32 R44, R92, R50.reuse, RZ ;  /* 0x000000325c2c723c */ /* 0x080ff000000018ff */
[C---:B------:R-:W-:Y:S08]  /*4cb0*/  HMMA.16816.F32 R48, R96.reuse, R50, RZ ;  /* 0x000000326030723c */ /* 0x040ff000000018ff */
[-C--:B----4-:R-:W-:Y:S08]  /*4cc0*/  HMMA.16816.F32 R52, R96, R64.reuse, RZ ;  /* 0x000000406034723c */ /* 0x090ff000000018ff */
[C---:B------:R-:W-:Y:S08]  /*4cd0*/  HMMA.16816.F32 R56, R92.reuse, R64, RZ ;  /* 0x000000405c38723c */ /* 0x040ff000000018ff */
[-C--:B------:R-:W-:Y:S08]  /*4ce0*/  HMMA.16816.F32 R60, R92, R66.reuse, RZ ;  /* 0x000000425c3c723c */ /* 0x080ff000000018ff */
[C---:B------:R-:W-:Y:S08]  /*4cf0*/  HMMA.16816.F32 R64, R96.reuse, R66, RZ ;  /* 0x000000426040723c */ /* 0x040ff000000018ff */
[-C--:B------:R-:W-:Y:S08]  /*4d00*/  HMMA.16816.F32 R68, R96, R80.reuse, RZ ;  /* 0x000000506044723c */ /* 0x080ff000000018ff */
[C---:B------:R-:W-:Y:S08]  /*4d10*/  HMMA.16816.F32 R72, R92.reuse, R80, RZ ;  /* 0x000000505c48723c */ /* 0x040ff000000018ff */
[-C--:B------:R-:W-:Y:S08]  /*4d20*/  HMMA.16816.F32 R76, R92, R82.reuse, RZ ;  /* 0x000000525c4c723c */ /* 0x080ff000000018ff */
[C---:B------:R-:W-:Y:S08]  /*4d30*/  HMMA.16816.F32 R80, R96.reuse, R82, RZ ;  /* 0x000000526050723c */ /* 0x040ff000000018ff */
[-C--:B------:R-:W-:Y:S08]  /*4d40*/  HMMA.16816.F32 R84, R96, R196.reuse, RZ ;  /* 0x000000c46054723c */ /* 0x080ff000000018ff */
[C---:B------:R-:W-:Y:S07]  /*4d50*/  HMMA.16816.F32 R88, R92.reuse, R196, RZ ;  /* 0x000000c45c58723c */ /* 0x040fee00000018ff */
[----:B------:R-:W-:Y:S01]  /*4d60*/  @P2 IADD3 R196, P0, R248, UR8, RZ ;  /* 0x00000008f8c42c10 */ /* 0x000fe2000ff1e0ff */
[-C--:B------:R-:W-:Y:S01]  /*4d70*/  HMMA.16816.F32 R92, R92, R198.reuse, RZ ;  /* 0x000000c65c5c723c */ /* 0x080fe200000018ff */
[----:B------:R-:W-:Y:S03]  /*4d80*/  @UP5 UMOV UR8, UR12 ;  /* 0x0000000c00085c82 */ /* 0x000fe60008000000 */
[----:B------:R-:W-:Y:S01]  /*4d90*/  @P2 IADD3.X R197, R247, UR7, RZ, P0, !PT ;  /* 0x00000007f7c52c10 */ /* 0x000fe200087fe4ff */
[----:B------:R-:W-:Y:S03]  /*4da0*/  @UP5 UMOV UR7, UR11 ;  /* 0x0000000b00075c82 */ /* 0x000fe60008000000 */
[----:B------:R-:W-:Y:S01]  /*4db0*/  HMMA.16816.F32 R96, R96, R198, RZ ;  /* 0x000000c66060723c */ /* 0x000fe200000018ff */
[----:B------:R2:W5:Y:S04]  /*4dc0*/  @P2 LDG.E R245, [R196.64+-0x100] ;  /* 0xffff0004c4f52981 */ /* 0x000568000c1e1900 */
[----:B------:R2:W5:Y:S03]  /*4dd0*/  @P2 LDG.E R246, [R196.64+-0xe0] ;  /* 0xffff2004c4f62981 */ /* 0x000566000c1e1900 */
[-C--:B------:R-:W-:Y:S08]  /*4de0*/  HMMA.16816.F32 R4, R200, R204.reuse, R4 ;  /* 0x000000ccc804723c */ /* 0x080ff00000001804 */
[C---:B------:R-:W-:Y:S08]  /*4df0*/  HMMA.16816.F32 R8, R208.reuse, R204, R8 ;  /* 0x000000ccd008723c */ /* 0x040ff00000001808 */
[-C--:B------:R-:W-:Y:S07]  /*4e00*/  HMMA.16816.F32 R44, R208, R206.reuse, R44 ;  /* 0x000000ced02c723c */ /* 0x080fee000000182c */
[----:B------:R3:W-:Y:S01]  /*4e10*/  RED.E.ADD.F32.FTZ.RN.STRONG.GPU [R238.64], R4 ;  /* 0x00000004ee00798e */ /* 0x0007e2000c10e784 */
[C---:B------:R-:W-:Y:S07]  /*4e20*/  HMMA.16816.F32 R48, R200.reuse, R206, R48 ;  /* 0x000000cec830723c */ /* 0x040fee0000001830 */
[----:B------:R-:W-:Y:S01]  /*4e30*/  IMAD.MOV.U32 R207, RZ, RZ, c[0x0][0x22c] ;  /* 0x00008b00ffcf7624 */ /* 0x000fe200078e00ff */
[-C--:B------:R-:W-:Y:S04]  /*4e40*/  HMMA.16816.F32 R52, R200, R212.reuse, R52 ;  /* 0x000000d4c834723c */ /* 0x080fe80000001834 */
[----:B------:R-:W-:Y:S04]  /*4e50*/  IMAD R207, R207, c[0x0][0x1c0], RZ ;  /* 0x00007000cfcf7a24 */ /* 0x000fe800078e02ff */
[C---:B------:R-:W-:Y:S04]  /*4e60*/  HMMA.16816.F32 R56, R208.reuse, R212, R56 ;  /* 0x000000d4d038723c */ /* 0x040fe80000001838 */
[C---:B------:R-:W-:Y:S02]  /*4e70*/  IMAD.SHL.U32 R204, R207.reuse, 0x8, RZ ;  /* 0x00000008cfcc7824 */ /* 0x040fe400078e00ff */
[C---:B------:R-:W-:Y:S02]  /*4e80*/  IMAD.SHL.U32 R205, R207.reuse, 0x10, RZ ;  /* 0x00000010cfcd7824 */ /* 0x040fe400078e00ff */
[-C--:B------:R-:W-:Y:S04]  /*4e90*/  HMMA.16816.F32 R60, R208, R214.reuse, R60 ;  /* 0x000000d6d03c723c */ /* 0x080fe8000000183c */
[CC--:B--2---:R-:W-:Y:S01]  /*4ea0*/  LEA R196, P0, R204.reuse, R238.reuse, 0x2 ;  /* 0x000000eeccc47211 */ /* 0x0c4fe200078010ff */
[----:B------:R-:W-:Y:S01]  /*4eb0*/  IMAD R206, R207, 0x28, RZ ;  /* 0x00000028cfce7824 */ /* 0x000fe200078e02ff */
[CC--:B------:R-:W-:Y:S02]  /*4ec0*/  LEA R198, P1, R205.reuse, R238.reuse, 0x2 ;  /* 0x000000eecdc67211 */ /* 0x0c0fe400078210ff */
[C---:B------:R-:W-:Y:S04]  /*4ed0*/  HMMA.16816.F32 R64, R200.reuse, R214, R64 ;  /* 0x000000d6c840723c */ /* 0x040fe80000001840 */
[-C--:B------:R-:W-:Y:S02]  /*4ee0*/  LEA.HI.X.SX32 R197, R204, R239.reuse, 0x2, P0 ;  /* 0x000000efccc57211 */ /* 0x080fe400000f16ff */
[-C--:B------:R-:W-:Y:S02]  /*4ef0*/  LEA.HI.X.SX32 R199, R205, R239.reuse, 0x2, P1 ;  /* 0x000000efcdc77211 */ /* 0x080fe400008f16ff */
[-C--:B------:R-:W-:Y:S01]  /*4f00*/  HMMA.16816.F32 R68, R200, R216.reuse, R68 ;  /* 0x000000d8c844723c */ /* 0x080fe20000001844 */
[----:B------:R2:W-:Y:S04]  /*4f10*/  RED.E.ADD.F32.FTZ.RN.STRONG.GPU [R196.64], R5 ;  /* 0x00000005c400798e */ /* 0x0005e8000c10e784 */
[----:B------:R4:W-:Y:S03]  /*4f20*/  RED.E.ADD.F32.FTZ.RN.STRONG.GPU [R198.64], R6 ;  /* 0x00000006c600798e */ /* 0x0009e6000c10e784 */
[C---:B------:R-:W-:Y:S08]  /*4f30*/  HMMA.16816.F32 R72, R208.reuse, R216, R72 ;  /* 0x000000d8d048723c */ /* 0x040ff00000001848 */
[-C--:B------:R-:W-:Y:S08]  /*4f40*/  HMMA.16816.F32 R76, R208, R218.reuse, R76 ;  /* 0x000000dad04c723c */ /* 0x080ff0000000184c */
[C---:B------:R-:W-:Y:S08]  /*4f50*/  HMMA.16816.F32 R80, R200.reuse, R218, R80 ;  /* 0x000000dac850723c */ /* 0x040ff00000001850 */
[-C--:B-1----:R-:W-:Y:S08]  /*4f60*/  HMMA.16816.F32 R84, R200, R220.reuse, R84 ;  /* 0x000000dcc854723c */ /* 0x082ff00000001854 */
[C---:B------:R-:W-:Y:S08]  /*4f70*/  HMMA.16816.F32 R88, R208.reuse, R220, R88 ;  /* 0x000000dcd058723c */ /* 0x040ff00000001858 */
[-C--:B------:R-:W-:Y:S08]  /*4f80*/  HMMA.16816.F32 R92, R208, R222.reuse, R92 ;  /* 0x000000ded05c723c */ /* 0x080ff0000000185c */
[----:B------:R-:W-:Y:S07]  /*4f90*/  HMMA.16816.F32 R96, R200, R222, R96 ;  /* 0x000000dec860723c */ /* 0x000fee0000001860 */
[C---:B------:R-:W-:Y:S02]  /*4fa0*/  IMAD R201, R207.reuse, 0x18, RZ ;  /* 0x00000018cfc97824 */ /* 0x040fe400078e02ff */
[----:B------:R-:W-:Y:S03]  /*4fb0*/  IMAD.SHL.U32 R203, R207, 0x20, RZ ;  /* 0x00000020cfcb7824 */ /* 0x000fe600078e00ff */
[-C--:B---3--:R-:W-:Y:S01]  /*4fc0*/  LEA R4, P0, R201, R238.reuse, 0x2 ;  /* 0x000000eec9047211 */ /* 0x088fe200078010ff */
[----:B------:R-:W-:Y:S01]  /*4fd0*/  IMAD R202, R207, 0x30, RZ ;  /* 0x00000030cfca7824 */ /* 0x000fe200078e02ff */
[-C--:B------:R-:W-:Y:S02]  /*4fe0*/  LEA R200, P1, R203, R238.reuse, 0x2 ;  /* 0x000000eecbc87211 */ /* 0x080fe400078210ff */
[-C--:B--2---:R-:W-:Y:S02]  /*4ff0*/  LEA.HI.X.SX32 R5, R201, R239.reuse, 0x2, P0 ;  /* 0x000000efc9057211 */ /* 0x084fe400000f16ff */
[CC--:B----4-:R-:W-:Y:S02]  /*5000*/  LEA R198, P0, R206.reuse, R238.reuse, 0x2 ;  /* 0x000000eecec67211 */ /* 0x0d0fe400078010ff */
[-C--:B------:R-:W-:Y:S01]  /*5010*/  LEA.HI.X.SX32 R201, R203, R239.reuse, 0x2, P1 ;  /* 0x000000efcbc97211 */ /* 0x080fe200008f16ff */
[----:B------:R1:W-:Y:S01]  /*5020*/  RED.E.ADD.F32.FTZ.RN.STRONG.GPU [R4.64], R7 ;  /* 0x000000070400798e */ /* 0x0003e2000c10e784 */
[-C--:B------:R-:W-:Y:S03]  /*5030*/  LEA.HI.X.SX32 R199, R206, R239.reuse, 0x2, P0 ;  /* 0x000000efcec77211 */ /* 0x080fe600000f16ff */
[----:B------:R-:W-:Y:S04]  /*5040*/  RED.E.ADD.F32.FTZ.RN.STRONG.GPU [R200.64], R8 ;  /* 0x00000008c800798e */ /* 0x000fe8000c10e784 */
[----:B------:R2:W-:Y:S01]  /*5050*/  RED.E.ADD.F32.FTZ.RN.STRONG.GPU [R198.64], R9 ;  /* 0x00000009c600798e */ /* 0x0005e2000c10e784 */
[CC--:B-1----:R-:W-:Y:S01]  /*5060*/  LEA R4, P1, R202.reuse, R238.reuse, 0x2 ;  /* 0x000000eeca047211 */ /* 0x0c2fe200078210ff */
[----:B------:R-:W-:Y:S03]  /*5070*/  IMAD R7, R207, 0x38, RZ ;  /* 0x00000038cf077824 */ /* 0x000fe600078e02ff */
[-C--:B------:R-:W-:Y:S02]  /*5080*/  LEA.HI.X.SX32 R5, R202, R239.reuse, 0x2, P1 ;  /* 0x000000efca057211 */ /* 0x080fe400008f16ff */
[-C--:B------:R-:W-:Y:S02]  /*5090*/  LEA R6, P0, R7, R238.reuse, 0x2 ;  /* 0x000000ee07067211 */ /* 0x080fe400078010ff */
[----:B--2---:R-:W-:Y:S01]  /*50a0*/  IADD3 R9, R205, 0x20, RZ ;  /* 0x00000020cd097810 */ /* 0x004fe20007ffe0ff */
[----:B------:R1:W-:Y:S01]  /*50b0*/  RED.E.ADD.F32.FTZ.RN.STRONG.GPU [R4.64], R10 ;  /* 0x0000000a0400798e */ /* 0x0003e2000c10e784 */
[-C--:B------:R-:W-:Y:S02]  /*50c0*/  LEA.HI.X.SX32 R7, R7, R239.reuse, 0x2, P0 ;  /* 0x000000ef07077211 */ /* 0x080fe400000f16ff */
[CC--:B------:R-:W-:Y:S03]  /*50d0*/  LEA R8, P0, R9.reuse, R238.reuse, 0x2 ;  /* 0x000000ee09087211 */ /* 0x0c0fe600078010ff */
[----:B------:R2:W-:Y:S04]  /*50e0*/  RED.E.ADD.F32.FTZ.RN.STRONG.GPU [R6.64], R11 ;  /* 0x0000000b0600798e */ /* 0x0005e8000c10e784 */
[----:B------:R3:W-:Y:S04]  /*50f0*/  RED.E.ADD.F32.FTZ.RN.STRONG.GPU [R238.64+0x80], R48 ;  /* 0x00008030ee00798e */ /* 0x0007e8000c10e784 */
[----:B------:R4:W-:Y:S01]  /*5100*/  RED.E.ADD.F32.FTZ.RN.STRONG.GPU [R196.64+0x80], R49 ;  /* 0x00008031c400798e */ /* 0x0009e2000c10e784 */
[----:B-1----:R-:W-:Y:S01]  /*5110*/  IMAD.IADD R4, R204, 0x1, R9 ;  /* 0x00000001cc047824 */ /* 0x002fe200078e0209 */
[-C--:B------:R-:W-:Y:S04]  /*5120*/  LEA.HI.X.SX32 R9, R9, R239.reuse, 0x2, P0 ;  /* 0x000000ef09097211 */ /* 0x080fe800000f16ff */
[-C--:B------:R-:W-:Y:S01]  /*5130*/  LEA R198, P0, R4, R238.reuse, 0x2 ;  /* 0x000000ee04c67211 */ /* 0x080fe200078010ff */
[----:B------:R1:W-:Y:S01]  /*5140*/  RED.E.ADD.F32.FTZ.RN.STRONG.GPU [R8.64], R50 ;  /* 0x000000320800798e */ /* 0x0003e2000c10e784 */
[----:B--2---:R-:W-:Y:S02]  /*5150*/  IMAD.IADD R6, R204, 0x1, R4 ;  /* 0x00000001cc067824 */ /* 0x004fe400078e0204 */
[-C--:B------:R-:W-:Y:S02]  /*5160*/  LEA.HI.X.SX32 R199, R4, R239.reuse, 0x2, P0 ;  /* 0x000000ef04c77211 */ /* 0x080fe400000f16ff */
[----:B------:R-:W-:Y:S01]  /*5170*/  IMAD.IADD R5, R204, 0x1, R6 ;  /* 0x00000001cc057824 */ /* 0x000fe200078e0206 */
[-C--:B------:R-:W-:Y:S02]  /*5180*/  LEA R10, P1, R6, R238.reuse, 0x2 ;  /* 0x000000ee060a7211 */ /* 0x080fe400078210ff */
[----:B------:R-:W-:Y:S01]  /*5190*/  RED.E.ADD.F32.FTZ.RN.STRONG.GPU [R198.64], R51 ;  /* 0x00000033c600798e */ /* 0x000fe2000c10e784 */
[----:B------:R-:W-:Y:S01]  /*51a0*/  IMAD.IADD R4, R204, 0x1, R5 ;  /* 0x00000001cc047824 */ /* 0x000fe200078e0205 */
[CC--:B---3--:R-:W-:Y:S02]  /*51b0*/  LEA R48, P0, R5.reuse, R238.reuse, 0x2 ;  /* 0x000000ee05307211 */ /* 0x0c8fe400078010ff */
[-C--:B------:R-:W-:Y:S02]  /*51c0*/  LEA.HI.X.SX32 R11, R6, R239.reuse, 0x2, P1 ;  /* 0x000000ef060b7211 */ /* 0x080fe400008f16ff */
[-C--:B----4-:R-:W-:Y:S01]  /*51d0*/  LEA.HI.X.SX32 R49, R5, R239.reuse, 0x2, P0 ;  /* 0x000000ef05317211 */ /* 0x090fe200000f16ff */
[----:B------:R-:W-:Y:S02]  /*51e0*/  IMAD.IADD R5, R204, 0x1, R4 ;  /* 0x00000001cc057824 */ /* 0x000fe400078e0204 */
[----:B------:R2:W-:Y:S04]  /*51f0*/  RED.E.ADD.F32.FTZ.RN.STRONG.GPU [R10.64], R44 ;  /* 0x0000002c0a00798e */ /* 0x0005e8000c10e784 */
[----:B------:R-:W-:Y:S01]  /*5200*/  RED.E.ADD.F32.FTZ.RN.STRONG.GPU [R48.64], R45 ;  /* 0x0000002d3000798e */ /* 0x000fe2000c10e784 */
[CC--:B-1----:R-:W-:Y:S04]  /*5210*/  LEA R8, P0, R4.reuse, R238.reuse, 0x2 ;  /* 0x000000ee04087211 */ /* 0x0c2fe800078010ff */
[-C--:B------:R-:W-:Y:S02]  /*5220*/  LEA.HI.X.SX32 R9, R4, R239.reuse, 0x2, P0 ;  /* 0x000000ef04097211 */ /* 0x080fe400000f16ff */
[CC--:B------:R-:W-:Y:S03]  /*5230*/  LEA R6, P0, R5.reuse, R238.reuse, 0x2 ;  /* 0x000000ee05067211 */ /* 0x0c0fe600078010ff */
[----:B------:R1:W-:Y:S01]  /*5240*/  RED.E.ADD.F32.FTZ.RN.STRONG.GPU [R8.64], R46 ;  /* 0x0000002e0800798e */ /* 0x0003e2000c10e784 */
[-C--:B------:R-:W-:Y:S05]  /*5250*/  LEA.HI.X.SX32 R7, R5, R239.reuse, 0x2, P0 ;  /* 0x000000ef05077211 */ /* 0x080fea00000f16ff */
[----:B------:R3:W-:Y:S01]  /*5260*/  RED.E.ADD.F32.FTZ.RN.STRONG.GPU [R6.64], R47 ;  /* 0x0000002f0600798e */ /* 0x0007e2000c10e784 */
[----:B--2---:R-:W-:Y:S03]  /*5270*/  IADD3 R10, R205, 0x40, RZ ;  /* 0x00000040cd0a7810 */ /* 0x004fe60007ffe0ff */
[----:B------:R-:W-:Y:S02]  /*5280*/  RED.E.ADD.F32.FTZ.RN.STRONG.GPU [R238.64+0x100], R52 ;  /* 0x00010034ee00798e */ /* 0x000fe4000c10e784 */
[----:B------:R-:W-:Y:S02]  /*5290*/  IMAD.IADD R4, R204, 0x1, R10 ;  /* 0x00000001cc047824 */ /* 0x000fe400078e020a */
[----:B------:R-:W-:Y:S01]  /*52a0*/  RED.E.ADD.F32.FTZ.RN.STRONG.GPU [R196.64+0x100], R53 ;  /* 0x00010035c400798e */ /* 0x000fe2000c10e784 */
[CC--:B-1----:R-:W-:Y:S04]  /*52b0*/  LEA R8, P0, R10.reuse, R238.reuse, 0x2 ;  /* 0x000000ee0a087211 */ /* 0x0c2fe800078010ff */
[-C--:B------:R-:W-:Y:S01]  /*52c0*/  LEA.HI.X.SX32 R9, R10, R239.reuse, 0x2, P0 ;  /* 0x000000ef0a097211 */ /* 0x080fe200000f16ff */
[----:B---3--:R-:W-:Y:S01]  /*52d0*/  IMAD.IADD R6, R204, 0x1, R4 ;  /* 0x00000001cc067824 */ /* 0x008fe200078e0204 */
[-C--:B------:R-:W-:Y:S03]  /*52e0*/  LEA R46, P0, R4, R238.reuse, 0x2 ;  /* 0x000000ee042e7211 */ /* 0x080fe600078010ff */
[----:B------:R1:W-:Y:S01]  /*52f0*/  RED.E.ADD.F32.FTZ.RN.STRONG.GPU [R8.64], R54 ;  /* 0x000000360800798e */ /* 0x0003e2000c10e784 */
[----:B------:R-:W-:Y:S01]  /*5300*/  IMAD.IADD R5, R204, 0x1, R6 ;  /* 0x00000001cc057824 */ /* 0x000fe200078e0206 */
[-C--:B------:R-:W-:Y:S02]  /*5310*/  LEA.HI.X.SX32 R47, R4, R239.reuse, 0x2, P0 ;  /* 0x000000ef042f7211 */ /* 0x080fe400000f16ff */
[-C--:B------:R-:W-:Y:S01]  /*5320*/  LEA R10, P1, R6, R238.reuse, 0x2 ;  /* 0x000000ee060a7211 */ /* 0x080fe200078210ff */
[----:B------:R-:W-:Y:S01]  /*5330*/  IMAD.IADD R4, R204, 0x1, R5 ;  /* 0x00000001cc047824 */ /* 0x000fe200078e0205 */
[CC--:B------:R-:W-:Y:S01]  /*5340*/  LEA R44, P0, R5.reuse, R238.reuse, 0x2 ;  /* 0x000000ee052c7211 */ /* 0x0c0fe200078010ff */
[----:B------:R-:W-:Y:S01]  /*5350*/  RED.E.ADD.F32.FTZ.RN.STRONG.GPU [R46.64], R55 ;  /* 0x000000372e00798e */ /* 0x000fe2000c10e784 */
[-C--:B------:R-:W-:Y:S02]  /*5360*/  LEA.HI.X.SX32 R11, R6, R239.reuse, 0x2, P1 ;  /* 0x000000ef060b7211 */ /* 0x080fe400008f16ff */
[-C--:B------:R-:W-:Y:S01]  /*5370*/  LEA.HI.X.SX32 R45, R5, R239.reuse, 0x2, P0 ;  /* 0x000000ef052d7211 */ /* 0x080fe200000f16ff */
[----:B------:R-:W-:Y:S01]  /*5380*/  IMAD.IADD R5, R204, 0x1, R4 ;  /* 0x00000001cc057824 */ /* 0x000fe200078e0204 */
[----:B------:R-:W-:Y:S04]  /*5390*/  LDSM.16.MT88.4 R52, [R226+0x14400] ;  /* 0x01440000e234783b */ /* 0x000fe80000004200 */
        /* <DEDUP_REMOVED lines=11> */
[----:B------:R-:W-:Y:S04]  /*5450*/  RED.E.ADD.F32.FTZ.RN.STRONG.GPU [R196.64+0x180], R65 ;  /* 0x00018041c400798e */ /* 0x000fe8000c10e784 */
[----:B------:R-:W-:Y:S01]  /*5460*/  LDSM.16.MT88.4 R56, [R0+0x800] ;  /* 0x000800000038783b */ /* 0x000fe20000004200 */
        /* <DEDUP_REMOVED lines=41> */
[----:B------:R-:W-:Y:S02]  /*5700*/  IMAD.IADD R5, R204, 0x1, R4 ;  /* 0x00000001cc057824 */ /* 0x000fe400078e0204 */
[----:B------:R2:W-:Y:S04]  /*5710*/  RED.E.ADD.F32.FTZ.RN.STRONG.GPU [R10.64], R72 ;  /* 0x000000480a00798e */ /* 0x0005e8000c10e784 */
[----:B------:R-:W-:Y:S01]  /*5720*/  RED.E.ADD.F32.FTZ.RN.STRONG.GPU [R44.64], R73 ;  /* 0x000000492c00798e */ /* 0x000fe2000c10e784 */
[CC--:B-1----:R-:W-:Y:S04]  /*5730*/  LEA R8, P0, R4.reuse, R238.reuse, 0x2 ;  /* 0x000000ee04087211 */ /* 0x0c2fe800078010ff */
[-C--:B------:R-:W-:Y:S02]  /*5740*/  LEA.HI.X.SX32 R9, R4, R239.reuse, 0x2, P0 ;  /* 0x000000ef04097211 */ /* 0x080fe400000f16ff */
[CC--:B------:R-:W-:Y:S03]  /*5750*/  LEA R6, P0, R5.reuse, R238.reuse, 0x2 ;  /* 0x000000ee05067211 */ /* 0x0c0fe600078010ff */
[----:B------:R1:W-:Y:S01]  /*5760*/  RED.E.ADD.F32.FTZ.RN.STRONG.GPU [R8.64], R74 ;  /* 0x0000004a0800798e */ /* 0x0003e2000c10e784 */
[-C--:B------:R-:W-:Y:S02]  /*5770*/  LEA.HI.X.SX32 R7, R5, R239.reuse, 0x2, P0 ;  /* 0x000000ef05077211 */ /* 0x080fe400000f16ff */
[----:B--2---:R-:W-:Y:S03]  /*5780*/  IADD3 R10, R205, 0xa0, RZ ;  /* 0x000000a0cd0a7810 */ /* 0x004fe60007ffe0ff */
[----:B------:R2:W-:Y:S02]  /*5790*/  RED.E.ADD.F32.FTZ.RN.STRONG.GPU [R6.64], R75 ;  /* 0x0000004b0600798e */ /* 0x0005e4000c10e784 */
[----:B------:R-:W-:Y:S02]  /*57a0*/  IMAD.IADD R4, R204, 0x1, R10 ;  /* 0x00000001cc047824 */ /* 0x000fe400078e020a */
[----:B------:R-:W-:Y:S04]  /*57b0*/  RED.E.ADD.F32.FTZ.RN.STRONG.GPU [R238.64+0x280], R80 ;  /* 0x00028050ee00798e */ /* 0x000fe8000c10e784 */
[----:B------:R-:W-:Y:S01]  /*57c0*/  RED.E.ADD.F32.FTZ.RN.STRONG.GPU [R196.64+0x280], R81 ;  /* 0x00028051c400798e */ /* 0x000fe2000c10e784 */
[CC--:B-1----:R-:W-:Y:S04]  /*57d0*/  LEA R8, P0, R10.reuse, R238.reuse, 0x2 ;  /* 0x000000ee0a087211 */ /* 0x0c2fe800078010ff */
[-C--:B------:R-:W-:Y:S01]  /*57e0*/  LEA.HI.X.SX32 R9, R10, R239.reuse, 0x2, P0 ;  /* 0x000000ef0a097211 */ /* 0x080fe200000f16ff */
[----:B--2---:R-:W-:Y:S01]  /*57f0*/  IMAD.IADD R6, R204, 0x1, R4 ;  /* 0x00000001cc067824 */ /* 0x004fe200078e0204 */
        /* <DEDUP_REMOVED lines=29> */
[-C--:B------:R-:W-:Y:S03]  /*59d0*/  LEA.HI.X.SX32 R45, R4, R239.reuse, 0x2, P0 ;  /* 0x000000ef042d7211 */ /* 0x080fe600000f16ff */
[C---:B------:R-:W-:Y:S01]  /*59e0*/  IMAD.IADD R4, R204.reuse, 0x1, R5 ;  /* 0x00000001cc047824 */ /* 0x040fe200078e0205 */
[CC--:B------:R-:W-:Y:S01]  /*59f0*/  LEA R10, P0, R5.reuse, R238.reuse, 0x2 ;  /* 0x000000ee050a7211 */ /* 0x0c0fe200078010ff */
[----:B------:R-:W-:Y:S03]  /*5a00*/  RED.E.ADD.F32.FTZ.RN.STRONG.GPU [R44.64], R87 ;  /* 0x000000572c00798e */ /* 0x000fe6000c10e784 */
[-C--:B------:R-:W-:Y:S01]  /*5a10*/  LEA.HI.X.SX32 R11, R5, R239.reuse, 0x2, P0 ;  /* 0x000000ef050b7211 */ /* 0x080fe200000f16ff */
[----:B------:R-:W-:Y:S01]  /*5a20*/  IMAD.IADD R5, R204, 0x1, R4 ;  /* 0x00000001cc057824 */ /* 0x000fe200078e0204 */
[CC--:B-1----:R-:W-:Y:S04]  /*5a30*/  LEA R8, P1, R6.reuse, R238.reuse, 0x2 ;  /* 0x000000ee06087211 */ /* 0x0c2fe800078210ff */
[-C--:B------:R-:W-:Y:S02]  /*5a40*/  LEA.HI.X.SX32 R9, R6, R239.reuse, 0x2, P1 ;  /* 0x000000ef06097211 */ /* 0x080fe400008f16ff */
[CC--:B------:R-:W-:Y:S03]  /*5a50*/  LEA R6, P0, R4.reuse, R238.reuse, 0x2 ;  /* 0x000000ee04067211 */ /* 0x0c0fe600078010ff */
[----:B------:R1:W-:Y:S01]  /*5a60*/  RED.E.ADD.F32.FTZ.RN.STRONG.GPU [R8.64], R88 ;  /* 0x000000580800798e */ /* 0x0003e2000c10e784 */
[-C--:B------:R-:W-:Y:S02]  /*5a70*/  LEA.HI.X.SX32 R7, R4, R239.reuse, 0x2, P0 ;  /* 0x000000ef04077211 */ /* 0x080fe400000f16ff */
[----:B------:R-:W-:Y:S01]  /*5a80*/  IADD3 R4, R205, 0xe0, RZ ;  /* 0x000000e0cd047810 */ /* 0x000fe20007ffe0ff */
[----:B------:R-:W-:Y:S04]  /*5a90*/  RED.E.ADD.F32.FTZ.RN.STRONG.GPU [R10.64], R89 ;  /* 0x000000590a00798e */ /* 0x000fe8000c10e784 */
[----:B------:R2:W-:Y:S01]  /*5aa0*/  RED.E.ADD.F32.FTZ.RN.STRONG.GPU [R6.64], R90 ;  /* 0x0000005a0600798e */ /* 0x0005e2000c10e784 */
[CC--:B-1----:R-:W-:Y:S04]  /*5ab0*/  LEA R8, P0, R5.reuse, R238.reuse, 0x2 ;  /* 0x000000ee05087211 */ /* 0x0c2fe800078010ff */
[-C--:B------:R-:W-:Y:S02]  /*5ac0*/  LEA.HI.X.SX32 R9, R5, R239.reuse, 0x2, P0 ;  /* 0x000000ef05097211 */ /* 0x080fe400000f16ff */
[-C--:B------:R-:W-:Y:S01]  /*5ad0*/  LEA R48, P0, R4, R238.reuse, 0x2 ;  /* 0x000000ee04307211 */ /* 0x080fe200078010ff */
[----:B--2---:R-:W-:Y:S02]  /*5ae0*/  IMAD.IADD R6, R204, 0x1, R4 ;  /* 0x00000001cc067824 */ /* 0x004fe400078e0204 */
[----:B------:R1:W-:Y:S01]  /*5af0*/  RED.E.ADD.F32.FTZ.RN.STRONG.GPU [R8.64], R91 ;  /* 0x0000005b0800798e */ /* 0x0003e2000c10e784 */
[-C--:B------:R-:W-:Y:S03]  /*5b00*/  LEA.HI.X.SX32 R49, R4, R239.reuse, 0x2, P0 ;  /* 0x000000ef04317211 */ /* 0x080fe600000f16ff */
[----:B------:R-:W-:Y:S01]  /*5b10*/  RED.E.ADD.F32.FTZ.RN.STRONG.GPU [R238.64+0x380], R96 ;  /* 0x00038060ee00798e */ /* 0x000fe2000c10e784 */
[CC--:B------:R-:W-:Y:S03]  /*5b20*/  LEA R46, P0, R6.reuse, R238.reuse, 0x2 ;  /* 0x000000ee062e7211 */ /* 0x0c0fe600078010ff */
[----:B------:R-:W-:Y:S01]  /*5b30*/  RED.E.ADD.F32.FTZ.RN.STRONG.GPU [R196.64+0x380], R97 ;  /* 0x00038061c400798e */ /* 0x000fe2000c10e784 */
[-C--:B------:R-:W-:Y:S03]  /*5b40*/  LEA.HI.X.SX32 R47, R6, R239.reuse, 0x2, P0 ;  /* 0x000000ef062f7211 */ /* 0x080fe600000f16ff */
[----:B------:R-:W-:Y:S04]  /*5b50*/  RED.E.ADD.F32.FTZ.RN.STRONG.GPU [R48.64], R98 ;  /* 0x000000623000798e */ /* 0x000fe8000c10e784 */
[----:B------:R-:W-:Y:S04]  /*5b60*/  RED.E.ADD.F32.FTZ.RN.STRONG.GPU [R46.64], R99 ;  /* 0x000000632e00798e */ /* 0x000fe8000c10e784 */
[----:B------:R-:W-:Y:S01]  /*5b70*/  LDSM.16.MT88.4 R48, [R0+0x4000] ;  /* 0x004000000030783b */ /* 0x000fe20000004200 */
[C---:B-1----:R-:W-:Y:S04]  /*5b80*/  IMAD.IADD R8, R204.reuse, 0x1, R6 ;  /* 0x00000001cc087824 */ /* 0x042fe800078e0206 */
[----:B------:R-:W-:Y:S01]  /*5b90*/  IMAD.IADD R5, R204, 0x1, R8 ;  /* 0x00000001cc057824 */ /* 0x000fe200078e0208 */
[-C--:B------:R-:W-:Y:S03]  /*5ba0*/  LEA R44, P1, R8, R238.reuse, 0x2 ;  /* 0x000000ee082c7211 */ /* 0x080fe600078210ff */
[----:B------:R-:W-:Y:S01]  /*5bb0*/  IMAD.IADD R4, R204, 0x1, R5 ;  /* 0x00000001cc047824 */ /* 0x000fe200078e0205 */
[CC--:B------:R-:W-:Y:S02]  /*5bc0*/  LEA R10, P0, R5.reuse, R238.reuse, 0x2 ;  /* 0x000000ee050a7211 */ /* 0x0c0fe400078010ff */
[-C--:B------:R-:W-:Y:S01]  /*5bd0*/  LEA.HI.X.SX32 R45, R8, R239.reuse, 0x2, P1 ;  /* 0x000000ef082d7211 */ /* 0x080fe200008f16ff */
[----:B------:R-:W-:Y:S01]  /*5be0*/  IMAD.IADD R7, R204, 0x1, R4 ;  /* 0x00000001cc077824 */ /* 0x000fe200078e0204 */
[-C--:B------:R-:W-:Y:S02]  /*5bf0*/  LEA.HI.X.SX32 R11, R5, R239.reuse, 0x2, P0 ;  /* 0x000000ef050b7211 */ /* 0x080fe400000f16ff */
[CC--:B------:R-:W-:Y:S01]  /*5c00*/  LEA R8, P1, R4.reuse, R238.reuse, 0x2 ;  /* 0x000000ee04087211 */ /* 0x0c0fe200078210ff */
[----:B------:R-:W-:Y:S01]  /*5c10*/  RED.E.ADD.F32.FTZ.RN.STRONG.GPU [R44.64], R92 ;  /* 0x0000005c2c00798e */ /* 0x000fe2000c10e784 */
[C---:B------:R-:W-:Y:S02]  /*5c20*/  LEA R6, P0, R7.reuse, R238, 0x2 ;  /* 0x000000ee07067211 */ /* 0x040fe400078010ff */
[-C--:B------:R-:W-:Y:S01]  /*5c30*/  LEA.HI.X.SX32 R9, R4, R239.reuse, 0x2, P1 ;  /* 0x000000ef04097211 */ /* 0x080fe200008f16ff */
[----:B------:R-:W-:Y:S01]  /*5c40*/  RED.E.ADD.F32.FTZ.RN.STRONG.GPU [R10.64], R93 ;  /* 0x0000005d0a00798e */ /* 0x000fe2000c10e784 */
[----:B------:R-:W-:Y:S03]  /*5c50*/  LEA.HI.X.SX32 R7, R7, R239, 0x2, P0 ;  /* 0x000000ef07077211 */ /* 0x000fe600000f16ff */
[----:B------:R-:W-:Y:S04]  /*5c60*/  RED.E.ADD.F32.FTZ.RN.STRONG.GPU [R8.64], R94 ;  /* 0x0000005e0800798e */ /* 0x000fe8000c10e784 */
[----:B------:R-:W-:Y:S04]  /*5c70*/  LDSM.16.MT88.4 R8, [R0] ;  /* 0x000000000008783b */ /* 0x000fe80000004200 */
[----:B------:R-:W-:Y:S04]  /*5c80*/  RED.E.ADD.F32.FTZ.RN.STRONG.GPU [R6.64], R95 ;  /* 0x0000005f0600798e */ /* 0x000fe8000c10e784 */
[----:B------:R-:W1:Y:S04]  /*5c90*/  LDSM.16.MT88.4 R4, [R226+0x14000] ;  /* 0x01400000e204783b */ /* 0x000e680000004200 */
[----:B------:R-:W2:Y:S01]  /*5ca0*/  LDSM.16.MT88.4 R44, [R224+0x14000] ;  /* 0x01400000e02c783b */ /* 0x000ea20000004200 */
[-C--:B-1----:R-:W-:Y:S08]  /*5cb0*/  HMMA.16816.F32 R100, R4, R8.reuse, R100 ;  /* 0x000000080464723c */ /* 0x082ff00000001864 */
[C---:B--2---:R-:W-:Y:S08]  /*5cc0*/  HMMA.16816.F32 R104, R44.reuse, R8, R104 ;  /* 0x000000082c68723c */ /* 0x044ff00000001868 */
        /* <DEDUP_REMOVED lines=8> */
[----:B------:R-:W1:Y:S04]  /*5d50*/  LDSM.16.MT88.4 R4, [R226+0x14800] ;  /* 0x01480000e204783b */ /* 0x000e680000004200 */
[----:B------:R-:W2:Y:S03]  /*5d60*/  LDSM.16.MT88.4 R48, [R0+0x5000] ;  /* 0x005000000030783b */ /* 0x000ea60000004200 */
[-C--:B------:R-:W-:Y:S08]  /*5d70*/  HMMA.16816.F32 R100, R52, R56.reuse, R100 ;  /* 0x000000383464723c */ /* 0x080ff00000001864 */
        /* <DEDUP_REMOVED lines=9> */
[----:B------:R-:W3:Y:S04]  /*5e10*/  LDSM.16.MT88.4 R52, [R226+0x14c00] ;  /* 0x014c0000e234783b */ /* 0x000ee80000004200 */
[----:B------:R-:W4:Y:S03]  /*5e20*/  LDSM.16.MT88.4 R64, [R0+0x5800] ;  /* 0x005800000040783b */ /* 0x000f260000004200 */
[-C--:B-1----:R-:W-:Y:S08]  /*5e30*/  HMMA.16816.F32 R100, R4, R8.reuse, R100 ;  /* 0x000000080464723c */ /* 0x082ff00000001864 */
        /* <DEDUP_REMOVED lines=16> */
[----:B------:R-:W-:Y:S01]  /*5f40*/  BAR.SYNC.DEFER_BLOCKING 0x0 ;  /* 0x0000000000007b1d */ /* 0x000fe20000010000 */
[----:B------:R-:W-:Y:S02]  /*5f50*/  IMAD.MOV.U32 R47, RZ, RZ, c[0x0][0x190] ;  /* 0x00006400ff2f7624 */ /* 0x000fe400078e00ff */
[----:B------:R-:W-:Y:S02]  /*5f60*/  IMAD.MOV.U32 R4, RZ, RZ, R241 ;  /* 0x000000ffff047224 */ /* 0x000fe400078e00f1 */
[----:B------:R-:W-:Y:S02]  /*5f70*/  IMAD.U32 R7, R47, -0x40, RZ ;  /* 0xffffffc02f077824 */ /* 0x000fe400078e00ff */
[----:B------:R-:W-:Y:S02]  /*5f80*/  IMAD.MOV.U32 R5, RZ, RZ, R243 ;  /* 0x000000ffff057224 */ /* 0x000fe400078e00f3 */
[----:B------:R-:W-:Y:S01]  /*5f90*/  IMAD.MOV.U32 R48, RZ, RZ, c[0x0][0x194] ;  /* 0x00006500ff307624 */ /* 0x000fe200078e00ff */
[C---:B------:R-:W-:Y:S02]  /*5fa0*/  LEA R4, P0, R7.reuse, R4, 0x1 ;  /* 0x0000000407047211 */ /* 0x040fe400078008ff */
[----:B------:R-:W-:Y:S02]  /*5fb0*/  SHF.R.S32.HI R8, RZ, 0x1f, R7 ;  /* 0x0000001fff087819 */ /* 0x000fe40000011407 */
[----:B------:R-:W-:Y:S02]  /*5fc0*/  LEA.HI.X.SX32 R5, R7, R5, 0x1, P0 ;  /* 0x0000000507057211 */ /* 0x000fe400000f0eff */
[C---:B------:R-:W-:Y:S04]  /*5fd0*/  LEA R6, P1, R47.reuse, R7, 0x5 ;  /* 0x000000072f067211 */ /* 0x040fe800078228ff */
[CC--:B------:R-:W-:Y:S02]  /*5fe0*/  @!P4 LEA R44, P0, R6.reuse, R241.reuse, 0x1 ;  /* 0x000000f1062cc211 */ /* 0x0c0fe400078008ff */
[CC--:B------:R-:W-:Y:S01]  /*5ff0*/  @!P6 LEA R10, P2, R6.reuse, R241.reuse, 0x1 ;  /* 0x000000f1060ae211 */ /* 0x0c0fe200078408ff */
[----:B------:R1:W-:Y:S01]  /*6000*/  @P5 STS.128 [R237], RZ ;  /* 0x000000ffed005388 */ /* 0x0003e20000000c00 */
[C---:B------:R-:W-:Y:S02]  /*6010*/  LEA.HI.X R7, R47.reuse, R8, R48, 0x5, P1 ;  /* 0x000000082f077211 */ /* 0x040fe400008f2c30 */
[C---:B------:R-:W-:Y:S01]  /*6020*/  @!P3 LEA R8, P1, R6.reuse, R241, 0x1 ;  /* 0x000000f10608b211 */ /* 0x040fe200078208ff */
[----:B------:R-:W-:Y:S01]  /*6030*/  @!PT LDS RZ, [RZ] ;  /* 0x00000000fffff984 */ /* 0x000fe20000000800 */
[----:B------:R-:W-:Y:S01]  /*6040*/  @!PT LDS RZ, [RZ] ;  /* 0x00000000fffff984 */ /* 0x000fe20000000800 */
[----:B------:R-:W-:Y:S01]  /*6050*/  @!PT LDS RZ, [RZ] ;  /* 0x00000000fffff984 */ /* 0x000fe20000000800 */
[----:B------:R1:W-:Y:S01]  /*6060*/  @!P5 LDGSTS.E.BYPASS.LTC128B.128 [R237], [R4.64] ;  /* 0x0000000004eddfae */ /* 0x0003e2000b901d44 */
[CCC-:B------:R-:W-:Y:S01]  /*6070*/  @!P4 LEA.HI.X R45, R6.reuse, R243.reuse, R7.reuse, 0x1, P0 ;  /* 0x000000f3062dc211 */ /* 0x1c0fe200000f0c07 */
[----:B------:R-:W-:Y:S01]  /*6080*/  IMAD.MOV.U32 R241, RZ, RZ, R4 ;  /* 0x000000fffff17224 */ /* 0x000fe200078e0004 */
[C---:B------:R-:W-:Y:S01]  /*6090*/  @!P5 LEA R46, P0, R47.reuse, R4, 0x6 ;  /* 0x000000042f2ed211 */ /* 0x040fe200078030ff */
[----:B------:R1:W-:Y:S01]  /*60a0*/  @P4 STS.128 [R237+0x2000], RZ ;  /* 0x002000ffed004388 */ /* 0x0003e20000000c00 */
[C-C-:B------:R-:W-:Y:S02]  /*60b0*/  @!P6 LEA.HI.X R11, R6.reuse, R243, R7.reuse, 0x1, P2 ;  /* 0x000000f3060be211 */ /* 0x140fe400010f0c07 */
[----:B------:R-:W-:Y:S01]  /*60c0*/  @!P5 LEA.HI.X R47, R47, R5, R48, 0x6, P0 ;  /* 0x000000052f2fd211 */ /* 0x000fe200000f3430 */
[----:B------:R-:W-:Y:S01]  /*60d0*/  @!PT LDS RZ, [RZ] ;  /* 0x00000000fffff984 */ /* 0x000fe20000000800 */
[----:B------:R-:W-:Y:S01]  /*60e0*/  @!PT LDS RZ, [RZ] ;  /* 0x00000000fffff984 */ /* 0x000fe20000000800 */
[----:B------:R-:W-:Y:S01]  /*60f0*/  @!PT LDS RZ, [RZ] ;  /* 0x00000000fffff984 */ /* 0x000fe20000000800 */
[----:B------:R1:W-:Y:S01]  /*6100*/  @!P4 LDGSTS.E.BYPASS.LTC128B.128 [R237+0x2000], [R4.64+0x80] ;  /* 0x0200008004edcfae */ /* 0x0003e2000b901d44 */
[----:B------:R-:W-:Y:S01]  /*6110*/  @!P3 LEA.HI.X R9, R6, R243, R7, 0x1, P1 ;  /* 0x000000f30609b211 */ /* 0x000fe200008f0c07 */
[----:B------:R-:W-:Y:S02]  /*6120*/  IMAD.MOV.U32 R243, RZ, RZ, R5 ;  /* 0x000000fffff37224 */ /* 0x000fe400078e0005 */
        /* <DEDUP_REMOVED lines=31> */
.L_x_25:
[----:B------:R-:W-:Y:S01]  /*6320*/  ISETP.LT.AND P0, PT, RZ, UR6, PT ;  /* 0x00000006ff007c0c */ /* 0x000fe2000bf01270 */
[----:B------:R-:W-:Y:S11]  /*6330*/  UIADD3 UR6, UR6, -0x1, URZ ;  /* 0xffffffff06067890 */ /* 0x000ff6000fffe03f */
[----:B------:R-:W-:Y:S01]  /*6340*/  @!UPT UIADD3 URZ, URZ, URZ, URZ ;  /* 0x0000003f3f3ff290 */ /* 0x000fe2000fffe03f */
[----:B------:R-:W-:-:S05]  /*6350*/  @P0 BRA `(.L_x_26) ;  /* 0xffffd27000000947 */ /* 0x000fca000383ffff */
[----:B------:R-:W2:Y:S01]  /*6360*/  LDL R48, [R1] ;  /* 0x0000000001307983 */ /* 0x000ea20000100800 */
[----:B-1----:R-:W-:Y:S01]  /*6370*/  F2FP.PACK_AB R47, R13, R12 ;  /* 0x0000000c0d2f723e */ /* 0x002fe200000000ff */
[----:B------:R-:W-:Y:S01]  /*6380*/  FMUL.FTZ R100, R100, c[0x0][0x2e0] ;  /* 0x0000b80064647a20 */ /* 0x000fe20000410000 */
[----:B------:R-:W-:Y:S01]  /*6390*/  F2FP.PACK_AB R46, R15, R14 ;  /* 0x0000000e0f2e723e */ /* 0x000fe200000000ff */
[----:B------:R-:W-:Y:S01]  /*63a0*/  BAR.SYNC.DEFER_BLOCKING 0x0 ;  /* 0x0000000000007b1d */ /* 0x000fe20000010000 */
[----:B------:R-:W-:Y:S01]  /*63b0*/  F2FP.PACK_AB R24, R25, R24 ;  /* 0x000000181918723e */ /* 0x000fe200000000ff */
[----:B------:R-:W-:Y:S01]  /*63c0*/  FMUL.FTZ R102, R102, c[0x0][0x2e0] ;  /* 0x0000b80066667a20 */ /* 0x000fe20000410000 */
        /* <DEDUP_REMOVED lines=50> */
[----:B------:R-:W-:Y:S01]  /*66f0*/  UISETP.NE.AND UP0, UPT, UR24, -0x1, UPT ;  /* 0xffffffff1800788c */ /* 0x000fe2000bf05270 */
[----:B------:R-:W-:Y:S01]  /*6700*/  FMUL.FTZ R8, R123, c[0x0][0x2e0] ;  /* 0x0000b8007b087a20 */ /* 0x000fe20000410000 */
[----:B------:R-:W-:Y:S01]  /*6710*/  F2FP.PACK_AB R9, R9, R120 ;  /* 0x000000780909723e */ /* 0x000fe200000000ff */
[----:B------:R-:W-:Y:S01]  /*6720*/  FMUL.FTZ R124, R124, c[0x0][0x2e0] ;  /* 0x0000b8007c7c7a20 */ /* 0x000fe20000410000 */
[----:B------:R-:W-:Y:S01]  /*6730*/  ULDC.64 UR10, c[0x0][0x3a0] ;  /* 0x0000e800000a7ab9 */ /* 0x000fe20000000a00 */
[----:B------:R-:W-:Y:S01]  /*6740*/  FMUL.FTZ R5, R125, c[0x0][0x2e0] ;  /* 0x0000b8007d057a20 */ /* 0x000fe20000410000 */
[----:B------:R-:W-:Y:S01]  /*6750*/  F2FP.PACK_AB R8, R8, R122 ;  /* 0x0000007a0808723e */ /* 0x000fe200000000ff */
[----:B------:R-:W-:Y:S01]  /*6760*/  FMUL.FTZ R126, R126, c[0x0][0x2e0] ;  /* 0x0000b8007e7e7a20 */ /* 0x000fe20000410000 */
[----:B------:R-:W-:Y:S01]  /*6770*/  PLOP3.LUT P0, PT, PT, PT, UP0, 0x80, 0x0 ;  /* 0x000000000000781c */ /* 0x000fe20003f0f008 */
[----:B------:R-:W-:Y:S01]  /*6780*/  FMUL.FTZ R4, R127, c[0x0][0x2e0] ;  /* 0x0000b8007f047a20 */ /* 0x000fe20000410000 */
[----:B------:R-:W-:Y:S01]  /*6790*/  F2FP.PACK_AB R5, R5, R124 ;  /* 0x0000007c0505723e */ /* 0x000fe200000000ff */
[----:B------:R-:W-:-:S03]  /*67a0*/  @UP0 UIADD3 UR8, UR17, UR24, URZ ;  /* 0x0000001811080290 */ /* 0x000fc6000fffe03f */
[----:B------:R-:W-:Y:S01]  /*67b0*/  F2FP.PACK_AB R4, R4, R126 ;  /* 0x0000007e0404723e */ /* 0x000fe200000000ff */
[----:B------:R-:W-:-:S04]  /*67c0*/  @UP0 UIMAD.WIDE.U32 UR6, UR8, UR10, URZ ;  /* 0x0000000a080602a5 */ /* 0x000fc8000f8e003f */
[----:B------:R-:W-:-:S03]  /*67d0*/  @UP0 UIMAD UR14, UR8, UR11, UR7 ;  /* 0x0000000b080e02a4 */ /* 0x000fc6000f8e0207 */
[----:B------:R-:W-:Y:S01]  /*67e0*/  @UP0 UMOV UR12, UR6 ;  /* 0x00000006000c0c82 */ /* 0x000fe20008000000 */
[----:B--2---:R1:W-:Y:S04]  /*67f0*/  STS [R48+0x4000], R47 ;  /* 0x0040002f30007388 */ /* 0x0043e80000000800 */
[----:B------:R1:W-:Y:S04]  /*6800*/  STS [R48+0x4400], R46 ;  /* 0x0044002e30007388 */ /* 0x0003e80000000800 */
        /* <DEDUP_REMOVED lines=14> */
[----:B------:R1:W-:Y:S04]  /*68f0*/  STS [R48], R19 ;  /* 0x0000001330007388 */ /* 0x0003e80000000800 */
        /* <DEDUP_REMOVED lines=14> */
[----:B------:R1:W-:Y:S01]  /*69e0*/  STS [R48+0x3c00], R4 ;  /* 0x003c000430007388 */ /* 0x0003e20000000800 */
        /* <DEDUP_REMOVED lines=13> */
.L_x_27:
        /* <DEDUP_REMOVED lines=18> */
.L_x_28:
[----:B------:R-:W-:Y:S01]  /*6be0*/  BAR.SYNC.DEFER_BLOCKING 0x0 ;  /* 0x0000000000007b1d */ /* 0x000fe20000010000 */
[----:B------:R-:W-:Y:S01]  /*6bf0*/  UIMAD UR6, UR18, -0x20, UR13 ;  /* 0xffffffe0120678a4 */ /* 0x000fe2000f8e020d */
[C---:B------:R-:W-:Y:S02]  /*6c00*/  IADD3 R41, R240.reuse, 0x40, RZ ;  /* 0x00000040f0297810 */ /* 0x040fe40007ffe0ff */
[----:B-1----:R-:W-:Y:S02]  /*6c10*/  IADD3 R42, R240, 0xc0, RZ ;  /* 0x000000c0f02a7810 */ /* 0x002fe40007ffe0ff */
[----:B------:R-:W1:Y:S01]  /*6c20*/  S2R R45, SR_TID.X ;  /* 0x00000000002d7919 */ /* 0x000e620000002100 */
[----:B------:R-:W-:Y:S01]  /*6c30*/  BSSY B0, `(.L_x_29) ;  /* 0x000002d000007945 */ /* 0x000fe20003800000 */
[----:B------:R-:W-:-:S02]  /*6c40*/  SHF.R.S32.HI R44, RZ, 0x1f, R240 ;  /* 0x0000001fff2c7819 */ /* 0x000fc400000114f0 */
[----:B------:R-:W2:Y:S01]  /*6c50*/  S2R R46, SR_TID.X ;  /* 0x00000000002e7919 */ /* 0x000ea20000002100 */
[----:B------:R-:W-:-:S03]  /*6c60*/  IADD3 R40, R240, 0x80, RZ ;  /* 0x00000080f0287810 */ /* 0x000fc60007ffe0ff */
[----:B------:R3:W4:Y:S04]  /*6c70*/  LDS.128 R36, [R237+0x14000] ;  /* 0x01400000ed247984 */ /* 0x0007280000000c00 */
[----:B------:R3:W3:Y:S01]  /*6c80*/  LDS.128 R32, [R237+0x15000] ;  /* 0x01500000ed207984 */ /* 0x0006e20000000c00 */
[----:B-1----:R-:W-:-:S03]  /*6c90*/  SHF.R.S32.HI R45, RZ, 0x1f, R45 ;  /* 0x0000001fff2d7819 */ /* 0x002fc6000001142d */
[----:B------:R1:W1:Y:S01]  /*6ca0*/  LDS.128 R28, [R237+0x16000] ;  /* 0x01600000ed1c7984 */ /* 0x0002620000000c00 */
[----:B--2---:R-:W-:-:S03]  /*6cb0*/  LEA.HI R45, R45, R46, RZ, 0x3 ;  /* 0x0000002e2d2d7211 */ /* 0x004fc600078f18ff */
[----:B------:R2:W1:Y:S01]  /*6cc0*/  LDS.128 R24, [R237+0x17000] ;  /* 0x01700000ed187984 */ /* 0x0004620000000c00 */
[----:B------:R-:W-:-:S04]  /*6cd0*/  SHF.R.S32.HI R45, RZ, 0x3, R45 ;  /* 0x00000003ff2d7819 */ /* 0x000fc8000001142d */
[----:B------:R-:W-:Y:S02]  /*6ce0*/  ISETP.GE.AND P3, PT, R45, UR6, PT ;  /* 0x000000062d007c0c */ /* 0x000fe4000bf66270 */
[----:B------:R-:W-:-:S11]  /*6cf0*/  SHF.R.S32.HI R43, RZ, 0x1f, R45 ;  /* 0x0000001fff2b7819 */ /* 0x000fd6000001142d */
[----:B------:R-:W-:Y:S05]  /*6d00*/  @P3 BRA `(.L_x_30) ;  /* 0x000001f000003947 */ /* 0x000fea0003800000 */
[----:B------:R-:W-:Y:S01]  /*6d10*/  ISETP.GE.AND P4, PT, R240, c[0x0][0x220], PT ;  /* 0x00008800f0007a0c */ /* 0x000fe20003f86270 */
[----:B------:R-:W-:Y:S01]  /*6d20*/  USHF.L.U32 UR6, UR18, 0x5, URZ ;  /* 0x0000000512067899 */ /* 0x000fe2000800063f */
[----:B------:R-:W2:Y:S01]  /*6d30*/  LDS.128 R20, [R237+0x11000] ;  /* 0x01100000ed147984 */ /* 0x000ea20000000c00 */
[----:B------:R-:W-:Y:S01]  /*6d40*/  IMAD.MOV.U32 R5, RZ, RZ, R44 ;  /* 0x000000ffff057224 */ /* 0x000fe200078e002c */
[----:B------:R-:W-:Y:S02]  /*6d50*/  ISETP.GE.AND P5, PT, R41, c[0x0][0x220], PT ;  /* 0x0000880029007a0c */ /* 0x000fe40003fa6270 */
[----:B------:R-:W4:Y:S01]  /*6d60*/  LDS.128 R16, [R237+0x12000] ;  /* 0x01200000ed107984 */ /* 0x000f220000000c00 */
[----:B------:R-:W-:Y:S01]  /*6d70*/  IMAD.U32 R4, RZ, RZ, UR6 ;  /* 0x00000006ff047e24 */ /* 0x000fe2000f8e00ff */
[----:B------:R-:W-:Y:S01]  /*6d80*/  IADD3 R6, P0, R45, UR6, RZ ;  /* 0x000000062d067c10 */ /* 0x000fe2000ff1e0ff */
[----:B------:R-:W-:Y:S01]  /*6d90*/  ULDC.64 UR6, c[0x0][0x3b8] ;  /* 0x0000ee0000067ab9 */ /* 0x000fe20000000a00 */
[----:B------:R-:W-:Y:S01]  /*6da0*/  LDS.128 R12, [R237+0x13000] ;  /* 0x01300000ed0c7984 */ /* 0x000fe20000000c00 */
[----:B------:R-:W-:Y:S01]  /*6db0*/  UIMAD UR6, UR57, UR6, URZ ;  /* 0x00000006390672a4 */ /* 0x000fe2000f8e023f */
[----:B------:R-:W-:Y:S01]  /*6dc0*/  LEA.HI.X.SX32 R7, R4, R43, 0x1, P0 ;  /* 0x0000002b04077211 */ /* 0x000fe200000f0eff */
[----:B------:R-:W-:Y:S01]  /*6dd0*/  IMAD.MOV.U32 R4, RZ, RZ, R240 ;  /* 0x000000ffff047224 */ /* 0x000fe200078e00f0 */
[----:B------:R-:W3:Y:S01]  /*6de0*/  @!P4 LDS.128 R8, [R237+0x10000] ;  /* 0x01000000ed08c984 */ /* 0x000ee20000000c00 */
[----:B------:R-:W-:Y:S01]  /*6df0*/  UIMAD UR6, UR34, UR7, UR6 ;  /* 0x00000007220672a4 */ /* 0x000fe2000f8e0206 */
[----:B------:R-:W-:Y:S01]  /*6e00*/  ISETP.GE.AND P2, PT, R40, c[0x0][0x220], PT ;  /* 0x0000880028007a0c */ /* 0x000fe20003f46270 */
[----:B------:R-:W-:Y:S01]  /*6e10*/  IMAD.WIDE.U32 R4, R6, c[0x0][0x3a0], R4 ;  /* 0x0000e80006047a25 */ /* 0x000fe200078e0004 */
[----:B------:R-:W-:-:S03]  /*6e20*/  ISETP.GE.AND P1, PT, R42, c[0x0][0x220], PT ;  /* 0x000088002a007a0c */ /* 0x000fc60003f26270 */
[----:B------:R-:W-:-:S04]  /*6e30*/  IMAD R7, R7, c[0x0][0x3a0], RZ ;  /* 0x0000e80007077a24 */ /* 0x000fc800078e02ff */
[----:B------:R-:W-:Y:S01]  /*6e40*/  IMAD R7, R6, c[0x0][0x3a4], R7 ;  /* 0x0000e90006077a24 */ /* 0x000fe200078e0207 */
[----:B------:R-:W-:Y:S01]  /*6e50*/  IADD3 R6, P0, R4, UR12, RZ ;  /* 0x0000000c04067c10 */ /* 0x000fe2000ff1e0ff */
[----:B------:R-:W-:-:S03]  /*6e60*/  IMAD.U32 R4, RZ, RZ, UR34 ;  /* 0x00000022ff047e24 */ /* 0x000fc6000f8e00ff */
[----:B------:R-:W-:-:S05]  /*6e70*/  IADD3.X R7, R5, UR14, R7, P0, !PT ;  /* 0x0000000e05077c10 */ /* 0x000fca00087fe407 */
[----:B------:R-:W-:-:S05]  /*6e80*/  IMAD.WIDE.U32 R6, R4, c[0x0][0x3b8], R6 ;  /* 0x0000ee0004067a25 */ /* 0x000fca00078e0006 */
[----:B------:R-:W-:Y:S02]  /*6e90*/  IADD3 R5, R7, UR6, RZ ;  /* 0x0000000607057c10 */ /* 0x000fe4000fffe0ff */
[----:B------:R-:W-:-:S04]  /*6ea0*/  LEA R4, P0, R6, c[0x0][0x340], 0x1 ;  /* 0x0000d00006047a11 */ /* 0x000fc800078008ff */
[----:B------:R-:W-:-:S05]  /*6eb0*/  LEA.HI.X R5, R6, c[0x0][0x344], R5, 0x1, P0 ;  /* 0x0000d10006057a11 */ /* 0x000fca00000f0c05 */
[----:B--2---:R2:W-:Y:S04]  /*6ec0*/  @!P5 STG.E.128 [R4.64+0x80], R20 ;  /* 0x000080140400d986 */ /* 0x0045e8000c101d04 */
[----:B----4-:R2:W-:Y:S04]  /*6ed0*/  @!P2 STG.E.128 [R4.64+0x100], R16 ;  /* 0x000100100400a986 */ /* 0x0105e8000c101d04 */
[----:B---3--:R2:W-:Y:S04]  /*6ee0*/  @!P4 STG.E.128 [R4.64], R8 ;  /* 0x000000080400c986 */ /* 0x0085e8000c101d04 */
[----:B------:R2:W-:Y:S02]  /*6ef0*/  @!P1 STG.E.128 [R4.64+0x180], R12 ;  /* 0x0001800c04009986 */ /* 0x0005e4000c101d04 */
.L_x_30:
[----:B------:R-:W-:Y:S05]  /*6f00*/  BSYNC B0 ;  /* 0x0000000000007941 */ /* 0x000fea0003800000 */
.L_x_29:
[----:B------:R-:W-:Y:S05]  /*6f10*/  @P3 BRA `(.L_x_31) ;  /* 0x0000083000003947 */ /* 0x000fea0003800000 */
[----:B------:R-:W-:Y:S01]  /*6f20*/  USHF.L.U32 UR6, UR18, 0x5, URZ ;  /* 0x0000000512067899 */ /* 0x000fe2000800063f */
[----:B--2---:R-:W-:Y:S01]  /*6f30*/  IMAD.MOV.U32 R5, RZ, RZ, R44 ;  /* 0x000000ffff057224 */ /* 0x004fe200078e002c */
[----:B------:R-:W-:-:S02]  /*6f40*/  ISETP.GE.AND P1, PT, R41, c[0x0][0x220], PT ;  /* 0x0000880029007a0c */ /* 0x000fc40003f26270 */
[----:B------:R-:W-:Y:S02]  /*6f50*/  ISETP.GE.AND P2, PT, R240, c[0x0][0x220], PT ;  /* 0x00008800f0007a0c */ /* 0x000fe40003f46270 */
[----:B------:R-:W-:Y:S01]  /*6f60*/  IMAD.U32 R4, RZ, RZ, UR6 ;  /* 0x00000006ff047e24 */ /* 0x000fe2000f8e00ff */
[----:B------:R-:W-:Y:S01]  /*6f70*/  IADD3 R6, P0, R45, UR6, RZ ;  /* 0x000000062d067c10 */ /* 0x000fe2000ff1e0ff */
[----:B------:R-:W-:Y:S02]  /*6f80*/  ULDC.64 UR6, c[0x0][0x3c0] ;  /* 0x0000f00000067ab9 */ /* 0x000fe40000000a00 */
[----:B------:R-:W-:Y:S01]  /*6f90*/  UIMAD UR6, UR57, UR6, URZ ;  /* 0x00000006390672a4 */ /* 0x000fe2000f8e023f */
[----:B------:R-:W-:Y:S01]  /*6fa0*/  LEA.HI.X.SX32 R7, R4, R43, 0x1, P0 ;  /* 0x0000002b04077211 */ /* 0x000fe200000f0eff */
[----:B------:R-:W-:Y:S02]  /*6fb0*/  IMAD.MOV.U32 R4, RZ, RZ, R240 ;  /* 0x000000ffff047224 */ /* 0x000fe400078e00f0 */
[----:B------:R-:W-:-:S02]  /*6fc0*/  UIMAD UR6, UR34, UR7, UR6 ;  /* 0x00000007220672a4 */ /* 0x000fc4000f8e0206 */
[----:B------:R-:W-:-:S04]  /*6fd0*/  IMAD.WIDE.U32 R4, R6, c[0x0][0x3a8], R4 ;  /* 0x0000ea0006047a25 */ /* 0x000fc800078e0004 */
[----:B------:R-:W-:-:S04]  /*6fe0*/  IMAD R7, R7, c[0x0][0x3a8], RZ ;  /* 0x0000ea0007077a24 */ /* 0x000fc800078e02ff */
[----:B------:R-:W-:Y:S01]  /*6ff0*/  IMAD R7, R6, c[0x0][0x3ac], R7 ;  /* 0x0000eb0006077a24 */ /* 0x000fe200078e0207 */
[----:B------:R-:W-:Y:S01]  /*7000*/  IADD3 R6, P0, R4, UR8, RZ ;  /* 0x0000000804067c10 */ /* 0x000fe2000ff1e0ff */
[----:B------:R-:W-:-:S03]  /*7010*/  IMAD.U32 R4, RZ, RZ, UR34 ;  /* 0x00000022ff047e24 */ /* 0x000fc6000f8e00ff */
[----:B------:R-:W-:Y:S02]  /*7020*/  IADD3.X R7, R5, UR11, R7, P0, !PT ;  /* 0x0000000b05077c10 */ /* 0x000fe400087fe407 */
[----:B------:R-:W-:-:S03]  /*7030*/  ISETP.GE.AND P0, PT, R40, c[0x0][0x220], PT ;  /* 0x0000880028007a0c */ /* 0x000fc60003f06270 */
[----:B------:R-:W-:-:S05]  /*7040*/  IMAD.WIDE.U32 R6, R4, c[0x0][0x3c0], R6 ;  /* 0x0000f00004067a25 */ /* 0x000fca00078e0006 */
[----:B------:R-:W-:Y:S02]  /*7050*/  IADD3 R5, R7, UR6, RZ ;  /* 0x0000000607057c10 */ /* 0x000fe4000fffe0ff */
[----:B------:R-:W-:-:S04]  /*7060*/  LEA R4, P3, R6, c[0x0][0x348], 0x1 ;  /* 0x0000d20006047a11 */ /* 0x000fc800078608ff */
[----:B------:R-:W-:-:S05]  /*7070*/  LEA.HI.X R5, R6, c[0x0][0x34c], R5, 0x1, P3 ;  /* 0x0000d30006057a11 */ /* 0x000fca00018f0c05 */
[----:B----4-:R2:W-:Y:S04]  /*7080*/  @!P2 STG.E.128 [R4.64], R36 ;  /* 0x000000240400a986 */ /* 0x0105e8000c101d04 */
[----:B---3--:R2:W-:Y:S04]  /*7090*/  @!P1 STG.E.128 [R4.64+0x80], R32 ;  /* 0x0000802004009986 */ /* 0x0085e8000c101d04 */
[----:B-1----:R2:W-:Y:S01]  /*70a0*/  @!P0 STG.E.128 [R4.64+0x100], R28 ;  /* 0x0001001c04008986 */ /* 0x0025e2000c101d04 */
[----:B------:R-:W-:-:S13]  /*70b0*/  ISETP.GE.AND P0, PT, R42, c[0x0][0x220], PT ;  /* 0x000088002a007a0c */ /* 0x000fda0003f06270 */
[----:B------:R-:W-:Y:S05]  /*70c0*/  @P0 BRA `(.L_x_31) ;  /* 0x0000068000000947 */ /* 0x000fea0003800000 */
[----:B------:R1:W-:Y:S01]  /*70d0*/  STG.E.128 [R4.64+0x180], R24 ;  /* 0x0001801804007986 */ /* 0x0003e2000c101d04 */
[----:B------:R-:W-:Y:S05]  /*70e0*/  BRA `(.L_x_31) ;  /* 0x0000066000007947 */ /* 0x000fea0003800000 */
.L_x_11:
[----:B----4-:R-:W-:Y:S02]  /*70f0*/  UISETP.NE.AND UP0, UPT, UR24, -0x1, UPT ;  /* 0xffffffff1800788c */ /* 0x010fe4000bf05270 */
[----:B------:R-:W-:-:S04]  /*7100*/  ULDC.64 UR10, c[0x0][0x3a0] ;  /* 0x0000e800000a7ab9 */ /* 0x000fc80000000a00 */
[----:B------:R-:W-:-:S05]  /*7110*/  PLOP3.LUT P0, PT, PT, PT, UP0, 0x80, 0x0 ;  /* 0x000000000000781c */ /* 0x000fca0003f0f008 */
[----:B------:R-:W-:-:S04]  /*7120*/  @UP0 UIADD3 UR8, UR17, UR24, URZ ;  /* 0x0000001811080290 */ /* 0x000fc8000fffe03f */
        /* <DEDUP_REMOVED lines=16> */
.L_x_32:
        /* <DEDUP_REMOVED lines=18> */
.L_x_33:
[----:B------:R1:W5:Y:S04]  /*7350*/  LDL.64 R12, [R1+0x8] ;  /* 0x00000800010c7983 */ /* 0x0003680000100a00 */
[----:B------:R-:W2:Y:S04]  /*7360*/  S2R R14, SR_TID.X ;  /* 0x00000000000e7919 */ /* 0x000ea80000002100 */
[----:B------:R-:W3:Y:S01]  /*7370*/  S2R R15, SR_TID.X ;  /* 0x00000000000f7919 */ /* 0x000ee20000002100 */
[----:B------:R-:W-:Y:S01]  /*7380*/  UIMAD UR6, UR18, -0x20, UR13 ;  /* 0xffffffe0120678a4 */ /* 0x000fe2000f8e020d */
[----:B--2---:R-:W-:-:S04]  /*7390*/  SHF.R.S32.HI R14, RZ, 0x1f, R14 ;  /* 0x0000001fff0e7819 */ /* 0x004fc8000001140e */
[----:B---3--:R-:W-:-:S04]  /*73a0*/  LEA.HI R14, R14, R15, RZ, 0x3 ;  /* 0x0000000f0e0e7211 */ /* 0x008fc800078f18ff */
[----:B------:R-:W-:-:S04]  /*73b0*/  SHF.R.S32.HI R14, RZ, 0x3, R14 ;  /* 0x00000003ff0e7819 */ /* 0x000fc8000001140e */
[----:B------:R-:W-:Y:S01]  /*73c0*/  ISETP.GE.AND P4, PT, R14, UR6, PT ;  /* 0x000000060e007c0c */ /* 0x000fe2000bf86270 */
[----:B------:R-:W-:Y:S01]  /*73d0*/  BSSY B0, `(.L_x_34) ;  /* 0x000001e000007945 */ /* 0x000fe20003800000 */
[----:B------:R-:W-:Y:S02]  /*73e0*/  SHF.R.S32.HI R11, RZ, 0x1f, R14 ;  /* 0x0000001fff0b7819 */ /* 0x000fe4000001140e */
[C---:B------:R-:W-:Y:S02]  /*73f0*/  IADD3 R10, R240.reuse, 0x40, RZ ;  /* 0x00000040f00a7810 */ /* 0x040fe40007ffe0ff */
[C---:B------:R-:W-:Y:S02]  /*7400*/  IADD3 R9, R240.reuse, 0xc0, RZ ;  /* 0x000000c0f0097810 */ /* 0x040fe40007ffe0ff */
[----:B------:R-:W-:-:S05]  /*7410*/  IADD3 R8, R240, 0x80, RZ ;  /* 0x00000080f0087810 */ /* 0x000fca0007ffe0ff */
[----:B------:R-:W-:Y:S05]  /*7420*/  @P4 BRA `(.L_x_35) ;  /* 0x0000018000004947 */ /* 0x000fea0003800000 */
[----:B-1----:R-:W-:Y:S01]  /*7430*/  IMAD.U32 R4, RZ, RZ, UR23 ;  /* 0x00000017ff047e24 */ /* 0x002fe2000f8e00ff */
[----:B------:R-:W-:Y:S01]  /*7440*/  IADD3 R6, P0, R14, UR23, RZ ;  /* 0x000000170e067c10 */ /* 0x000fe2000ff1e0ff */
[----:B------:R-:W-:Y:S01]  /*7450*/  ULDC.64 UR6, c[0x0][0x3b8] ;  /* 0x0000ee0000067ab9 */ /* 0x000fe20000000a00 */
[----:B------:R-:W-:Y:S01]  /*7460*/  ISETP.GE.AND P3, PT, R240, c[0x0][0x220], PT ;  /* 0x00008800f0007a0c */ /* 0x000fe20003f66270 */
[----:B------:R-:W-:Y:S01]  /*7470*/  UIMAD UR6, UR55, UR6, URZ ;  /* 0x00000006370672a4 */ /* 0x000fe2000f8e023f */
[----:B------:R-:W-:Y:S01]  /*7480*/  LEA.HI.X.SX32 R7, R4, R11, 0x1, P0 ;  /* 0x0000000b04077211 */ /* 0x000fe200000f0eff */
[----:B-----5:R-:W-:Y:S01]  /*7490*/  IMAD.WIDE.U32 R4, R6, c[0x0][0x3a0], R12 ;  /* 0x0000e80006047a25 */ /* 0x020fe200078e000c */
[----:B------:R-:W-:Y:S01]  /*74a0*/  ISETP.GE.AND P2, PT, R10, c[0x0][0x220], PT ;  /* 0x000088000a007a0c */ /* 0x000fe20003f46270 */
[----:B------:R-:W-:Y:S01]  /*74b0*/  UIMAD UR6, UR34, UR7, UR6 ;  /* 0x00000007220672a4 */ /* 0x000fe2000f8e0206 */
[----:B------:R-:W-:Y:S01]  /*74c0*/  ISETP.GE.AND P1, PT, R8, c[0x0][0x220], PT ;  /* 0x0000880008007a0c */ /* 0x000fe20003f26270 */
        /* <DEDUP_REMOVED lines=10> */
[----:B------:R1:W-:Y:S04]  /*7570*/  @!P3 STG.E.128 [R4.64], RZ ;  /* 0x000000ff0400b986 */ /* 0x0003e8000c101d04 */
[----:B------:R1:W-:Y:S04]  /*7580*/  @!P2 STG.E.128 [R4.64+0x80], RZ ;  /* 0x000080ff0400a986 */ /* 0x0003e8000c101d04 */
[----:B------:R1:W-:Y:S04]  /*7590*/  @!P1 STG.E.128 [R4.64+0x100], RZ ;  /* 0x000100ff04009986 */ /* 0x0003e8000c101d04 */
[----:B------:R1:W-:Y:S02]  /*75a0*/  @!P0 STG.E.128 [R4.64+0x180], RZ ;  /* 0x000180ff04008986 */ /* 0x0003e4000c101d04 */
.L_x_35:
[----:B-1----:R-:W-:Y:S05]  /*75b0*/  BSYNC B0 ;  /* 0x0000000000007941 */ /* 0x002fea0003800000 */
.L_x_34:
[----:B------:R-:W-:Y:S05]  /*75c0*/  @P4 BRA `(.L_x_31) ;  /* 0x0000018000004947 */ /* 0x000fea0003800000 */
[----:B------:R-:W-:Y:S01]  /*75d0*/  IMAD.U32 R4, RZ, RZ, UR23 ;  /* 0x00000017ff047e24 */ /* 0x000fe2000f8e00ff */
        /* <DEDUP_REMOVED lines=23> */
.L_x_31:
[----:B------:R-:W-:Y:S05]  /*7750*/  BSYNC B1 ;  /* 0x0000000000017941 */ /* 0x000fea0003800000 */
.L_x_6:
[----:B------:R-:W-:Y:S02]  /*7760*/  UMOV UR7, 0x1f ;  /* 0x0000001f00077882 */ /* 0x000fe40000000000 */
[----:B------:R-:W-:-:S02]  /*7770*/  ULDC UR6, c[0x0][0x218] ;  /* 0x0000860000067ab9 */ /* 0x000fc40000000800 */
[----:B------:R-:W-:-:S04]  /*7780*/  UIADD3 UR6, UR7, UR6, URZ ;  /* 0x0000000607067290 */ /* 0x000fc8000fffe03f */
[----:B------:R-:W-:-:S04]  /*7790*/  USHF.R.S32.HI UR7, URZ, 0x1f, UR6 ;  /* 0x0000001f3f077899 */ /* 0x000fc80008011406 */
[----:B------:R-:W-:-:S03]  /*77a0*/  ULEA.HI UR6, UR7, UR6, URZ, 0x5 ;  /* 0x0000000607067291 */ /* 0x000fc6000f8f283f */
[----:B------:R-:W-:Y:S02]  /*77b0*/  ULDC UR7, c[0x0][0xc] ;  /* 0x0000030000077ab9 */ /* 0x000fe40000000800 */
[----:B------:R-:W-:Y:S02]  /*77c0*/  UIADD3 UR18, UR18, UR7, URZ ;  /* 0x0000000712127290 */ /* 0x000fe4000fffe03f */
[----:B------:R-:W-:-:S04]  /*77d0*/  USHF.R.S32.HI UR6, URZ, 0x5, UR6 ;  /* 0x000000053f067899 */ /* 0x000fc80008011406 */
[----:B------:R-:W-:-:S06]  /*77e0*/  UISETP.GE.AND UP0, UPT, UR18, UR6, UPT ;  /* 0x000000061200728c */ /* 0x000fcc000bf06270 */
[----:B------:R-:W-:-:S13]  /*77f0*/  PLOP3.LUT P0, PT, PT, PT, UP0, 0x80, 0x0 ;  /* 0x000000000000781c */ /* 0x000fda0003f0f008 */
[----:B------:R-:W-:Y:S01]  /*7800*/  @P0 CALL.REL.NOINC `(.L_x_36) ;  /* 0x0000001000000944 */ /* 0x000fe20003c00000 */
[----:B------:R-:W-:Y:S05]  /*7810*/  BRA `(.L_x_37) ;  /* 0xffff950000007947 */ /* 0x000fea000383ffff */
.L_x_36:
[----:B------:R-:W-:Y:S05]  /*7820*/  EXIT ;  /* 0x000000000000794d */ /* 0x000fea0003800000 */
.L_x_38:
        /* <DEDUP_REMOVED lines=13> */
.L_x_1998:


//--------------------- .text._ZN5flash44flash_bwd_dq_dk_dv_loop_seqk_parallel_kernelI23Flash_bwd_kernel_traitsILi256ELi64ELi32ELi8ELi4ELi1ELi2ELb1ELb1EN7cutlass6half_tE19Flash_kernel_traitsILi256ELi64ELi32ELi8ES3_EELb0ELb0ELb0ELb0ELb0ELb0ELb1EEEvNS_16Flash_bwd_paramsE --------------------------
	.section	.text._ZN5flash44flash_bwd_dq_dk_dv_loop_seqk_parallel_kernelI23Flash_bwd_kernel_traitsILi256ELi64ELi32ELi8ELi4ELi1ELi2ELb1ELb1EN7cutlass6half_tE19Flash_kernel_traitsILi256ELi64ELi32ELi8ES3_EELb0ELb0ELb0ELb0ELb0ELb0ELb1EEEvNS_16Flash_bwd_paramsE,"ax",@progbits
	.sectioninfo	@"SHI_REGISTERS=255"
	.align	128
        .global         _ZN5flash44flash_bwd_dq_dk_dv_loop_seqk_parallel_kernelI23Flash_bwd_kernel_traitsILi256ELi64ELi32ELi8ELi4ELi1ELi2ELb1ELb1EN7cutlass6half_tE19Flash_kernel_traitsILi256ELi64ELi32ELi8ES3_EELb0ELb0ELb0ELb0ELb0ELb0ELb1EEEvNS_16Flash_bwd_paramsE
        .type           _ZN5flash44flash_bwd_dq_dk_dv_loop_seqk_parallel_kernelI23Flash_bwd_kernel_traitsILi256ELi64ELi32ELi8ELi4ELi1ELi2ELb1ELb1EN7cutlass6half_tE19Flash_kernel_traitsILi256ELi64ELi32ELi8ES3_EELb0ELb0ELb0ELb0ELb0ELb0ELb1EEEvNS_16Flash_bwd_paramsE,@function
        .size           _ZN5flash44flash_bwd_dq_dk_dv_loop_seqk_parallel_kernelI23Flash_bwd_kernel_traitsILi256ELi64ELi32ELi8ELi4ELi1ELi2ELb1ELb1EN7cutlass6half_tE19Flash_kernel_traitsILi256ELi64ELi32ELi8ES3_EELb0ELb0ELb0ELb0ELb0ELb0ELb1EEEvNS_16Flash_bwd_paramsE,(.L_x_1999 - _ZN5flash44flash_bwd_dq_dk_dv_loop_seqk_parallel_kernelI23Flash_bwd_kernel_traitsILi256ELi64ELi32ELi8ELi4ELi1ELi2ELb1ELb1EN7cutlass6half_tE19Flash_kernel_traitsILi256ELi64ELi32ELi8ES3_EELb0ELb0ELb0ELb0ELb0ELb0ELb1EEEvNS_16Flash_bwd_paramsE)
        .other          _ZN5flash44flash_bwd_dq_dk_dv_loop_seqk_parallel_kernelI23Flash_bwd_kernel_traitsILi256ELi64ELi32ELi8ELi4ELi1ELi2ELb1ELb1EN7cutlass6half_tE19Flash_kernel_traitsILi256ELi64ELi32ELi8ES3_EELb0ELb0ELb0ELb0ELb0ELb0ELb1EEEvNS_16Flash_bwd_paramsE,@"STO_CUDA_ENTRY STV_DEFAULT"
_ZN5flash44flash_bwd_dq_dk_dv_loop_seqk_parallel_kernelI23Flash_bwd_kernel_traitsILi256ELi64ELi32ELi8ELi4ELi1ELi2ELb1ELb1EN7cutlass6half_tE19Flash_kernel_traitsILi256ELi64ELi32ELi8ES3_EELb0ELb0ELb0ELb0ELb0ELb0ELb1EEEvNS_16Flash_bwd_paramsE:
.text._ZN5flash44flash_bwd_dq_dk_dv_loop_seqk_parallel_kernelI23Flash_bwd_kernel_traitsILi256ELi64ELi32ELi8ELi4ELi1ELi2ELb1ELb1EN7cutlass6half_tE19Flash_kernel_traitsILi256ELi64ELi32ELi8ES3_EELb0ELb0ELb0ELb0ELb0ELb0ELb1EEEvNS_16Flash_bwd_paramsE:
        /* <DEDUP_REMOVED lines=210> */
.L_x_71:
        /* <DEDUP_REMOVED lines=53> */
.L_x_39:
        /* <DEDUP_REMOVED lines=58> */
.L_x_41:
        /* <DEDUP_REMOVED lines=18> */
.L_x_42:
        /* <DEDUP_REMOVED lines=70> */
.L_x_43:
[----:B------:R-:W-:Y:S02]  /*1990*/  UMOV UR10, UR48 ;  /* 0x00000030000a7c82 */ /* 0x000fe40008000000 */
.L_x_44:
        /* <DEDUP_REMOVED lines=148> */
.L_x_47:
[----:B------:R-:W-:Y:S05]  /*22e0*/  BSYNC B0 ;  /* 0x0000000000007941 */ /* 0x000fea0003800000 */
.L_x_46:
        /* <DEDUP_REMOVED lines=47> */
.L_x_49:
[----:B------:R-:W-:Y:S05]  /*25e0*/  BSYNC B0 ;  /* 0x0000000000007941 */ /* 0x000fea0003800000 */
.L_x_48:
        /* <DEDUP_REMOVED lines=47> */
.L_x_51:
[----:B------:R-:W-:Y:S05]  /*28e0*/  BSYNC B0 ;  /* 0x0000000000007941 */ /* 0x000fea0003800000 */
.L_x_50:
        /* <DEDUP_REMOVED lines=42> */
.L_x_53:
[----:B------:R-:W-:Y:S05]  /*2b90*/  BSYNC B0 ;  /* 0x0000000000007941 */ /* 0x000fea0003800000 */
.L_x_52:
        /* <DEDUP_REMOVED lines=43> */
.L_x_55:
[----:B------:R-:W-:Y:S05]  /*2e50*/  BSYNC B0 ;  /* 0x0000000000007941 */ /* 0x000fea0003800000 */
.L_x_54:
        /* <DEDUP_REMOVED lines=65> */
.L_x_57:
[----:B------:R-:W-:Y:S05]  /*3270*/  BSYNC B0 ;  /* 0x0000000000007941 */ /* 0x000fea0003800000 */
.L_x_56:
        /* <DEDUP_REMOVED lines=53> */
.L_x_60:
[----:B------:R-:W0:Y:S01]  /*35d0*/  LDGDEPBAR ;  /* 0x00000000000079af */ /* 0x000e220000000000 */
[----:B------:R-:W-:Y:S01]  /*35e0*/  PLOP3.LUT P1, PT, PT, PT, UP0, 0x80, 0x0 ;  /* 0x000000000000781c */ /* 0x000fe20003f2f008 */
[----:B------:R-:W-:Y:S01]  /*35f0*/  UISETP.GE.AND UP5, UPT, UR6, 0x1, UPT ;  /* 0x000000010600788c */ /* 0x000fe2000bfa6270 */
[----:B------:R-:W-:Y:S02]  /*3600*/  PLOP3.LUT P0, PT, PT, PT, UP0, 0x80, 0x0 ;  /* 0x000000000000781c */ /* 0x000fe40003f0f008 */
[----:B------:R-:W-:Y:S01]  /*3610*/  PLOP3.LUT P2, PT, PT, PT, UP0, 0x80, 0x0 ;  /* 0x000000000000781c */ /* 0x000fe20003f4f008 */
[----:B------:R-:W2:Y:S01]  /*3620*/  LDL R68, [R1+0x4] ;  /* 0x0000040001447983 */ /* 0x000ea20000100800 */
[----:B------:R-:W-:Y:S02]  /*3630*/  PLOP3.LUT P3, PT, PT, PT, UP0, 0x80, 0x0 ;  /* 0x000000000000781c */ /* 0x000fe40003f6f008 */
[----:B------:R-:W-:Y:S02]  /*3640*/  PLOP3.LUT P4, PT, PT, PT, UP0, 0x80, 0x0 ;  /* 0x000000000000781c */ /* 0x000fe40003f8f008 */
[----:B------:R-:W-:Y:S02]  /*3650*/  MOV R71, c[0x0][0x22c] ;  /* 0x00008b0000477a02 */ /* 0x000fe40000000f00 */
[C---:B------:R-:W-:Y:S03]  /*3660*/  IADD3 R72, R240.reuse, 0xc0, RZ ;  /* 0x000000c0f0487810 */ /* 0x040fe60007ffe0ff */
[----:B------:R-:W-:Y:S05]  /*3670*/  IMAD R71, R71, c[0x0][0x1c0], RZ ;  /* 0x0000700047477a24 */ /* 0x000fea00078e02ff */
[----:B------:R-:W-:Y:S02]  /*3680*/  LEA R73, -R71, RZ, 0x6 ;  /* 0x000000ff47497211 */ /* 0x000fe400078e31ff */
[----:B------:R-:W-:Y:S01]  /*3690*/  IADD3 R71, R240, 0x40, RZ ;  /* 0x00000040f0477810 */ /* 0x000fe20007ffe0ff */
[----:B------:R-:W-:Y:S04]  /*36a0*/  DEPBAR.LE SB0, 0x0 ;  /* 0x000080000000791a */ /* 0x000fe80000000000 */
[----:B------:R-:W-:Y:S06]  /*36b0*/  BAR.SYNC.DEFER_BLOCKING 0x0 ;  /* 0x0000000000007b1d */ /* 0x000fec0000010000 */
[----:B-1----:R-:W-:Y:S06]  /*36c0*/  LDSM.16.M88.4 R8, [R2] ;  /* 0x000000000208783b */ /* 0x002fec0000000200 */
[----:B------:R-:W3:Y:S06]  /*36d0*/  LDSM.16.M88.4 R44, [R229+0x10000] ;  /* 0x01000000e52c783b */ /* 0x000eec0000000200 */
[----:B------:R-:W-:Y:S06]  /*36e0*/  LDSM.16.M88.4 R48, [R3] ;  /* 0x000000000330783b */ /* 0x000fec0000000200 */
[----:B------:R-:W4:Y:S06]  /*36f0*/  LDSM.16.M88.4 R52, [R230+0x10000] ;  /* 0x01000000e634783b */ /* 0x000f2c0000000200 */
[----:B------:R-:W-:Y:S06]  /*3700*/  LDSM.16.M88.4 R56, [R228] ;  /* 0x00000000e438783b */ /* 0x000fec0000000200 */
[----:B------:R-:W1:Y:S06]  /*3710*/  LDSM.16.M88.4 R60, [R231+0x10000] ;  /* 0x01000000e73c783b */ /* 0x000e6c0000000200 */
[----:B------:R-:W-:Y:S01]  /*3720*/  LDSM.16.M88.4 R64, [R232+0x10000] ;  /* 0x01000000e840783b */ /* 0x000fe20000000200 */
[C---:B---3--:R-:W-:Y:S08]  /*3730*/  HMMA.16816.F32 R4, R8.reuse, R44, RZ ;  /* 0x0000002c0804723c */ /* 0x048ff000000018ff */
[----:B------:R-:W-:Y:S01]  /*3740*/  HMMA.16816.F32 R8, R8, R46, RZ ;  /* 0x0000002e0808723c */ /* 0x000fe200000018ff */
[----:B------:R-:W3:Y:S11]  /*3750*/  LDSM.16.M88.4 R44, [R227] ;  /* 0x00000000e32c783b */ /* 0x000ef60000000200 */
[----:B------:R-:W-:Y:S04]  /*3760*/  @!UPT UIADD3 URZ, URZ, URZ, URZ ;  /* 0x0000003f3f3ff290 */ /* 0x000fe8000fffe03f */
[C---:B----4-:R-:W-:Y:S08]  /*3770*/  HMMA.16816.F32 R4, R48.reuse, R52, R4 ;  /* 0x000000343004723c */ /* 0x050ff00000001804 */
[----:B------:R-:W-:Y:S01]  /*3780*/  HMMA.16816.F32 R8, R48, R54, R8 ;  /* 0x000000363008723c */ /* 0x000fe20000001808 */
[----:B------:R-:W-:Y:S06]  /*3790*/  LDSM.16.M88.4 R48, [R2+0x2000] ;  /* 0x002000000230783b */ /* 0x000fec0000000200 */
[----:B------:R-:W4:Y:S09]  /*37a0*/  LDSM.16.M88.4 R52, [R229+0x11000] ;  /* 0x01100000e534783b */ /* 0x000f320000000200 */
[C---:B-1----:R-:W-:Y:S08]  /*37b0*/  HMMA.16816.F32 R4, R56.reuse, R60, R4 ;  /* 0x0000003c3804723c */ /* 0x042ff00000001804 */
[----:B------:R-:W-:Y:S01]  /*37c0*/  HMMA.16816.F32 R8, R56, R62, R8 ;  /* 0x0000003e3808723c */ /* 0x000fe20000001808 */
[----:B------:R-:W-:Y:S06]  /*37d0*/  LDSM.16.M88.4 R56, [R3+0x2000] ;  /* 0x002000000338783b */ /* 0x000fec0000000200 */
[----:B------:R-:W1:Y:S09]  /*37e0*/  LDSM.16.M88.4 R60, [R230+0x11000] ;  /* 0x01100000e63c783b */ /* 0x000e720000000200 */
[C---:B---3--:R-:W-:Y:S08]  /*37f0*/  HMMA.16816.F32 R4, R44.reuse, R64, R4 ;  /* 0x000000402c04723c */ /* 0x048ff00000001804 */
[----:B------:R-:W-:Y:S01]  /*3800*/  HMMA.16816.F32 R8, R44, R66, R8 ;  /* 0x000000422c08723c */ /* 0x000fe20000001808 */
[----:B------:R-:W-:Y:S06]  /*3810*/  LDSM.16.M88.4 R44, [R228+0x2000] ;  /* 0x00200000e42c783b */ /* 0x000fec0000000200 */
[----:B------:R-:W3:Y:S09]  /*3820*/  LDSM.16.M88.4 R64, [R231+0x11000] ;  /* 0x01100000e740783b */ /* 0x000ef20000000200 */
        /* <DEDUP_REMOVED lines=37> */
[----:B------:R-:W-:Y:S11]  /*3a80*/  HMMA.16816.F32 R8, R48, R54, R8 ;  /* 0x000000363008723c */ /* 0x000ff60000001808 */
[----:B------:R-:W-:Y:S05]  /*3a90*/  @!UPT UIADD3 URZ, URZ, URZ, URZ ;  /* 0x0000003f3f3ff290 */ /* 0x000fea000fffe03f */
[C---:B-1----:R-:W-:Y:S08]  /*3aa0*/  HMMA.16816.F32 R4, R56.reuse, R60, R4 ;  /* 0x0000003c3804723c */ /* 0x042ff00000001804 */
[----:B------:R-:W-:Y:S11]  /*3ab0*/  HMMA.16816.F32 R8, R56, R62, R8 ;  /* 0x0000003e3808723c */ /* 0x000ff60000001808 */
[----:B------:R-:W-:Y:S05]  /*3ac0*/  @!UPT UIADD3 URZ, URZ, URZ, URZ ;  /* 0x0000003f3f3ff290 */ /* 0x000fea000fffe03f */
[C---:B---3--:R-:W-:Y:S08]  /*3ad0*/  HMMA.16816.F32 R4, R44.reuse, R64, R4 ;  /* 0x000000402c04723c */ /* 0x048ff00000001804 */
[----:B------:R-:W-:Y:S11]  /*3ae0*/  HMMA.16816.F32 R8, R44, R66, R8 ;  /* 0x000000422c08723c */ /* 0x000ff60000001808 */
[----:B------:R-:W-:Y:S05]  /*3af0*/  @!UPT UIADD3 URZ, URZ, URZ, URZ ;  /* 0x0000003f3f3ff290 */ /* 0x000fea000fffe03f */
[----:B------:R-:W-:Y:S02]  /*3b00*/  FMUL.FTZ R4, R4, c[0x0][0x2ec] ;  /* 0x0000bb0004047a20 */ /* 0x000fe40000410000 */
[----:B------:R-:W-:Y:S02]  /*3b10*/  FMUL.FTZ R48, R6, c[0x0][0x2ec] ;  /* 0x0000bb0006307a20 */ /* 0x000fe40000410000 */
[----:B------:R1:W3:Y:S01]  /*3b20*/  MUFU.TANH R60, R4 ;  /* 0x00000004003c7308 */ /* 0x0002e20000002400 */
[----:B------:R-:W-:Y:S02]  /*3b30*/  FMUL.FTZ R7, R7, c[0x0][0x2ec] ;  /* 0x0000bb0007077a20 */ /* 0x000fe40000410000 */
[----:B------:R-:W-:Y:S02]  /*3b40*/  FMUL.FTZ R5, R5, c[0x0][0x2ec] ;  /* 0x0000bb0005057a20 */ /* 0x000fe40000410000 */
[----:B------:R-:W-:Y:S02]  /*3b50*/  FMUL.FTZ R9, R9, c[0x0][0x2ec] ;  /* 0x0000bb0009097a20 */ /* 0x000fe40000410000 */
[----:B------:R-:W-:Y:S02]  /*3b60*/  FMUL.FTZ R10, R10, c[0x0][0x2ec] ;  /* 0x0000bb000a0a7a20 */ /* 0x000fe40000410000 */
[----:B------:R-:W-:Y:S01]  /*3b70*/  FMUL.FTZ R11, R11, c[0x0][0x2ec] ;  /* 0x0000bb000b0b7a20 */ /* 0x000fe20000410000 */
[----:B------:R3:W4:Y:S10]  /*3b80*/  MUFU.TANH R62, R48 ;  /* 0x00000030003e7308 */ /* 0x0007340000002400 */
[----:B------:R-:W-:Y:S01]  /*3b90*/  MUFU.TANH R61, R7 ;  /* 0x00000007003d7308 */ /* 0x000fe20000002400 */
[----:B-1----:R-:W-:Y:S04]  /*3ba0*/  MOV R4, UR18 ;  /* 0x0000001200047c02 */ /* 0x002fe80008000f00 */
[----:B--2---:R-:W-:Y:S02]  /*3bb0*/  @P1 LEA R6, R4, R68, 0x5 ;  /* 0x0000004404061211 */ /* 0x004fe400078e28ff */
[----:B------:R-:W-:Y:S03]  /*3bc0*/  PLOP3.LUT P1, PT, PT, PT, UP0, 0x80, 0x0 ;  /* 0x000000000000781c */ /* 0x000fe60003f2f008 */
[----:B------:R-:W1:Y:S01]  /*3bd0*/  MUFU.TANH R59, R5 ;  /* 0x00000005003b7308 */ /* 0x000e620000002400 */
[C---:B------:R-:W-:Y:S02]  /*3be0*/  @P0 ISETP.GE.AND P0, PT, R6.reuse, UR13, PT ;  /* 0x0000000d06000c0c */ /* 0x040fe4000bf06270 */
[----:B---3--:R-:W-:Y:S02]  /*3bf0*/  MOV R48, R60 ;  /* 0x0000003c00307202 */ /* 0x008fe40000000f00 */
[----:B----4-:R-:W-:Y:S05]  /*3c00*/  MOV R44, R62 ;  /* 0x0000003e002c7202 */ /* 0x010fea0000000f00 */
[----:B------:R2:W-:Y:S01]  /*3c10*/  MUFU.TANH R55, R9 ;  /* 0x0000000900377308 */ /* 0x0005e20000002400 */
[----:B------:R-:W-:Y:S02]  /*3c20*/  @P1 IADD3 R4, R6, 0x1, RZ ;  /* 0x0000000106041810 */ /* 0x000fe40007ffe0ff */
[----:B------:R-:W-:Y:S02]  /*3c30*/  PLOP3.LUT P1, PT, PT, PT, UP0, 0x80, 0x0 ;  /* 0x000000000000781c */ /* 0x000fe40003f2f008 */
[----:B------:R-:W-:Y:S02]  /*3c40*/  @P2 FSEL R48, R60, -INF , !P0 ;  /* 0xff8000003c302808 */ /* 0x000fe40004000000 */
[----:B------:R-:W-:Y:S02]  /*3c50*/  @P3 FSEL R44, R62, -INF , !P0 ;  /* 0xff8000003e2c3808 */ /* 0x000fe40004000000 */
[----:B------:R-:W-:Y:S01]  /*3c60*/  PLOP3.LUT P0, PT, PT, PT, UP0, 0x80, 0x0 ;  /* 0x000000000000781c */ /* 0x000fe20003f0f008 */
[----:B------:R3:W-:Y:S01]  /*3c70*/  MUFU.TANH R58, R10 ;  /* 0x0000000a003a7308 */ /* 0x0007e20000002400 */
[----:B------:R-:W-:Y:S02]  /*3c80*/  PLOP3.LUT P3, PT, PT, PT, UP0, 0x80, 0x0 ;  /* 0x000000000000781c */ /* 0x000fe40003f6f008 */
[----:B-1----:R-:W-:Y:S01]  /*3c90*/  MOV R7, R59 ;  /* 0x0000003b00077202 */ /* 0x002fe20000000f00 */
[----:B-----5:R-:W-:Y:S02]  /*3ca0*/  FMUL.FTZ R5, R245, 1.4426950216293334961 ;  /* 0x3fb8aa3bf5057820 */ /* 0x020fe40000410000 */
[----:B------:R-:W-:Y:S01]  /*3cb0*/  @P1 ISETP.GE.AND P2, PT, R4, UR13, PT ;  /* 0x0000000d04001c0c */ /* 0x000fe2000bf46270 */
[----:B------:R-:W-:Y:S01]  /*3cc0*/  FMUL.FTZ R4, R8, c[0x0][0x2ec] ;  /* 0x0000bb0008047a20 */ /* 0x000fe20000410000 */
[----:B------:R-:W-:Y:S01]  /*3cd0*/  PLOP3.LUT P1, PT, PT, PT, UP0, 0x80, 0x0 ;  /* 0x000000000000781c */ /* 0x000fe20003f2f008 */
[----:B------:R-:W-:Y:S01]  /*3ce0*/  IMAD.MOV.U32 R8, RZ, RZ, R61 ;  /* 0x000000ffff087224 */ /* 0x000fe200078e003d */
[----:B------:R-:W-:Y:S04]  /*3cf0*/  MUFU.TANH R57, R11 ;  /* 0x0000000b00397308 */ /* 0x000fe80000002400 */
[----:B--2---:R-:W-:Y:S02]  /*3d00*/  @P3 IADD3 R9, R6, 0x8, RZ ;  /* 0x0000000806093810 */ /* 0x004fe40007ffe0ff */
[----:B------:R-:W-:Y:S03]  /*3d10*/  ISETP.GE.AND P3, PT, R72, c[0x0][0x220], PT ;  /* 0x0000880048007a0c */ /* 0x000fe60003f66270 */
[----:B------:R-:W-:Y:S01]  /*3d20*/  @P0 FSEL R7, R59, -INF , !P2 ;  /* 0xff8000003b070808 */ /* 0x000fe20005000000 */
[----:B------:R1:W2:Y:S01]  /*3d30*/  MUFU.TANH R56, R4 ;  /* 0x0000000400387308 */ /* 0x0002a20000002400 */
[----:B------:R-:W-:Y:S02]  /*3d40*/  @P1 FSEL R8, R61, -INF , !P2 ;  /* 0xff8000003d081808 */ /* 0x000fe40005000000 */
[----:B------:R-:W-:Y:S02]  /*3d50*/  PLOP3.LUT P1, PT, PT, PT, UP0, 0x80, 0x0 ;  /* 0x000000000000781c */ /* 0x000fe40003f2f008 */
[----:B------:R-:W-:Y:S02]  /*3d60*/  FSETP.NEU.FTZ.AND P0, PT, R245, -INF , PT ;  /* 0xff800000f500780b */ /* 0x000fe40003f1d000 */
[----:B---3--:R-:W-:Y:S02]  /*3d70*/  @P4 IADD3 R10, R6, 0x9, RZ ;  /* 0x00000009060a4810 */ /* 0x008fe40007ffe0ff */
[----:B------:R-:W-:Y:S02]  /*3d80*/  FSEL R5, R5, RZ, P0 ;  /* 0x000000ff05057208 */ /* 0x000fe40000000000 */
[----:B------:R-:W-:Y:S02]  /*3d90*/  FSETP.NEU.FTZ.AND P0, PT, R246, -INF , PT ;  /* 0xff800000f600780b */ /* 0x000fe40003f1d000 */
[----:B------:R-:W-:Y:S01]  /*3da0*/  ISETP.GE.AND P4, PT, R71, c[0x0][0x220], PT ;  /* 0x0000880047007a0c */ /* 0x000fe20003f86270 */
[--C-:B------:R-:W-:Y:S02]  /*3db0*/  FFMA.FTZ R7, R7, c[0x0][0x23c], -R5.reuse ;  /* 0x00008f0007077a23 */ /* 0x100fe40000010805 */
[----:B------:R-:W-:Y:S01]  /*3dc0*/  @P1 ISETP.GE.AND P2, PT, R9, UR13, PT ;  /* 0x0000000d09001c0c */ /* 0x000fe2000bf46270 */
[--C-:B------:R-:W-:Y:S01]  /*3dd0*/  FFMA.FTZ R9, R48, c[0x0][0x23c], -R5.reuse ;  /* 0x00008f0030097a23 */ /* 0x100fe20000010805 */
[----:B------:R-:W-:Y:S01]  /*3de0*/  PLOP3.LUT P1, PT, PT, PT, UP0, 0x80, 0x0 ;  /* 0x000000000000781c */ /* 0x000fe20003f2f008 */
[----:B------:R3:W-:Y:S01]  /*3df0*/  MUFU.EX2 R65, R7 ;  /* 0x0000000700417308 */ /* 0x0007e20000000800 */
[----:B-1----:R-:W-:Y:S01]  /*3e00*/  FMUL.FTZ R4, R246, 1.4426950216293334961 ;  /* 0x3fb8aa3bf6047820 */ /* 0x002fe20000410000 */
[----:B--2---:R-:W-:Y:S04]  /*3e10*/  MOV R6, R56 ;  /* 0x0000003800067202 */ /* 0x004fe80000000f00 */
[----:B------:R-:W-:Y:S04]  /*3e20*/  FSEL R4, R4, RZ, P0 ;  /* 0x000000ff04047208 */ /* 0x000fe80000000000 */
[----:B------:R1:W2:Y:S01]  /*3e30*/  MUFU.EX2 R66, R9 ;  /* 0x0000000900427308 */ /* 0x0002a20000000800 */
[----:B------:R-:W-:Y:S02]  /*3e40*/  PLOP3.LUT P0, PT, PT, PT, UP0, 0x80, 0x0 ;  /* 0x000000000000781c */ /* 0x000fe40003f0f008 */
[----:B------:R-:W-:Y:S01]  /*3e50*/  @P1 ISETP.GE.AND P1, PT, R10, UR13, PT ;  /* 0x0000000d0a001c0c */ /* 0x000fe2000bf26270 */
[--C-:B------:R-:W-:Y:S06]  /*3e60*/  FFMA.FTZ R8, R8, c[0x0][0x23c], -R4.reuse ;  /* 0x00008f0008087a23 */ /* 0x100fec0000010804 */
[----:B------:R4:W-:Y:S01]  /*3e70*/  MUFU.EX2 R69, R8 ;  /* 0x0000000800457308 */ /* 0x0009e20000000800 */
[----:B---3--:R-:W-:Y:S03]  /*3e80*/  MOV R7, R55 ;  /* 0x0000003700077202 */ /* 0x008fe60000000f00 */
[----:B------:R-:W-:Y:S02]  /*3e90*/  @P0 FSEL R6, R56, -INF , !P2 ;  /* 0xff80000038060808 */ /* 0x000fe40005000000 */
[----:B------:R-:W-:Y:S01]  /*3ea0*/  PLOP3.LUT P0, PT, PT, PT, UP0, 0x80, 0x0 ;  /* 0x000000000000781c */ /* 0x000fe20003f0f008 */
[----:B-1----:R-:W-:Y:S04]  /*3eb0*/  FFMA.FTZ R9, R44, c[0x0][0x23c], -R4 ;  /* 0x00008f002c097a23 */ /* 0x002fe80000010804 */
[----:B------:R-:W-:Y:S08]  /*3ec0*/  MUFU.EX2 R70, R9 ;  /* 0x0000000900467308 */ /* 0x000ff00000000800 */
[----:B------:R-:W-:Y:S02]  /*3ed0*/  @P0 FSEL R7, R55, -INF , !P1 ;  /* 0xff80000037070808 */ /* 0x000fe40004800000 */
[----:B------:R-:W-:Y:S01]  /*3ee0*/  PLOP3.LUT P0, PT, PT, PT, UP0, 0x80, 0x0 ;  /* 0x000000000000781c */ /* 0x000fe20003f0f008 */
[--C-:B----4-:R-:W-:Y:S02]  /*3ef0*/  FFMA.FTZ R8, R6, c[0x0][0x23c], -R5.reuse ;  /* 0x00008f0006087a23 */ /* 0x110fe40000010805 */
[----:B------:R-:W-:Y:S01]  /*3f00*/  FFMA.FTZ R5, R7, c[0x0][0x23c], -R5 ;  /* 0x00008f0007057a23 */ /* 0x000fe20000010805 */
[----:B--2---:R-:W-:Y:S01]  /*3f10*/  F2FP.PACK_AB R7, R65, R66 ;  /* 0x000000424107723e */ /* 0x004fe200000000ff */
[----:B------:R-:W-:Y:S01]  /*3f20*/  IMAD.MOV.U32 R6, RZ, RZ, R58 ;  /* 0x000000ffff067224 */ /* 0x000fe200078e003a */
[----:B------:R-:W-:Y:S03]  /*3f30*/  MUFU.EX2 R64, R8 ;  /* 0x0000000800407308 */ /* 0x000fe60000000800 */
[----:B------:R-:W-:Y:S04]  /*3f40*/  STS [R249+0x15000], R7 ;  /* 0x01500007f9007388 */ /* 0x000fe80000000800 */
[----:B------:R-:W-:Y:S02]  /*3f50*/  @P0 FSEL R6, R58, -INF , !P2 ;  /* 0xff8000003a060808 */ /* 0x000fe40005000000 */
[----:B------:R-:W-:Y:S01]  /*3f60*/  PLOP3.LUT P0, PT, PT, PT, UP0, 0x80, 0x0 ;  /* 0x000000000000781c */ /* 0x000fe20003f0f008 */
[----:B------:R1:W2:Y:S02]  /*3f70*/  MUFU.EX2 R63, R5 ;  /* 0x00000005003f7308 */ /* 0x0002a40000000800 */
[--C-:B------:R-:W-:Y:S01]  /*3f80*/  FFMA.FTZ R6, R6, c[0x0][0x23c], -R4.reuse ;  /* 0x00008f0006067a23 */ /* 0x100fe20000010804 */
[----:B------:R-:W-:Y:S07]  /*3f90*/  PLOP3.LUT P2, PT, PT, PT, UP5, 0x80, 0x0 ;  /* 0x000000000000781c */ /* 0x000fee0003f4f058 */
[----:B------:R3:W-:Y:S01]  /*3fa0*/  MUFU.EX2 R68, R6 ;  /* 0x0000000600447308 */ /* 0x0007e20000000800 */
[----:B-1----:R-:W-:Y:S02]  /*3fb0*/  MOV R5, R57 ;  /* 0x0000003900057202 */ /* 0x002fe40000000f00 */
[----:B------:R-:W-:Y:S02]  /*3fc0*/  @P0 FSEL R5, R57, -INF , !P1 ;  /* 0xff80000039050808 */ /* 0x000fe40004800000 */
[----:B------:R-:W-:Y:S03]  /*3fd0*/  IADD3 R52, P0, R248, UR10, RZ ;  /* 0x0000000af8347c10 */ /* 0x000fe6000ff1e0ff */
[----:B------:R-:W-:Y:S01]  /*3fe0*/  FFMA.FTZ R4, R5, c[0x0][0x23c], -R4 ;  /* 0x00008f0005047a23 */ /* 0x000fe20000010804 */
[----:B--2---:R-:W-:Y:S02]  /*3ff0*/  F2FP.PACK_AB R5, R63, R64 ;  /* 0x000000403f05723e */ /* 0x004fe400000000ff */
[----:B---3--:R-:W-:Y:S01]  /*4000*/  F2FP.PACK_AB R6, R69, R70 ;  /* 0x000000464506723e */ /* 0x008fe200000000ff */
[----:B------:R-:W1:Y:S01]  /*4010*/  MUFU.EX2 R67, R4 ;  /* 0x0000000400437308 */ /* 0x000e620000000800 */
[----:B------:R-:W-:Y:S02]  /*4020*/  IADD3.X R53, R247, UR9, RZ, P0, !PT ;  /* 0x00000009f7357c10 */ /* 0x000fe400087fe4ff */
[C---:B------:R-:W-:Y:S01]  /*4030*/  LEA R238, P0, R73.reuse, R238, 0x2 ;  /* 0x000000ee49ee7211 */ /* 0x040fe200078010ff */
[----:B------:R-:W-:Y:S03]  /*4040*/  STS [R252+0x15000], R6 ;  /* 0x01500006fc007388 */ /* 0x000fe60000000800 */
[----:B------:R-:W-:Y:S03]  /*4050*/  LEA.HI.X.SX32 R239, R73, R239, 0x2, P0 ;  /* 0x000000ef49ef7211 */ /* 0x000fe600000f16ff */
[----:B------:R-:W-:Y:S06]  /*4060*/  STS [R250+0x15000], R5 ;  /* 0x01500005fa007388 */ /* 0x000fec0000000800 */
[----:B------:R2:W3:Y:S01]  /*4070*/  LDG.E R54, [R52.64] ;  /* 0x0000000434367981 */ /* 0x0004e2000c1e1900 */
[----:B-1----:R-:W-:Y:S05]  /*4080*/  F2FP.PACK_AB R4, R67, R68 ;  /* 0x000000444304723e */ /* 0x002fea00000000ff */
[----:B------:R-:W-:Y:S06]  /*4090*/  STS [R251+0x15000], R4 ;  /* 0x01500004fb007388 */ /* 0x000fec0000000800 */
[----:B------:R-:W1:Y:S06]  /*40a0*/  LDSM.16.M88.4 R8, [R2+0x8000] ;  /* 0x008000000208783b */ /* 0x000e6c0000000200 */
[----:B------:R-:W4:Y:S06]  /*40b0*/  LDSM.16.M88.4 R44, [R3+0x8000] ;  /* 0x00800000032c783b */ /* 0x000f2c0000000200 */
[----:B--2---:R-:W2:Y:S06]  /*40c0*/  LDG.E R52, [R52.64+0x20] ;  /* 0x0000200434347981 */ /* 0x004eac000c1e1900 */
[----:B------:R-:W4:Y:S01]  /*40d0*/  LDSM.16.M88.4 R48, [R228+0x8000] ;  /* 0x00800000e430783b */ /* 0x000f220000000200 */
[C---:B-1----:R-:W-:Y:S08]  /*40e0*/  HMMA.16816.F32 R4, R8.reuse, R132, RZ ;  /* 0x000000840804723c */ /* 0x042ff000000018ff */
[----:B------:R-:W-:Y:S11]  /*40f0*/  HMMA.16816.F32 R8, R8, R134, RZ ;  /* 0x000000860808723c */ /* 0x000ff600000018ff */
[----:B------:R-:W-:Y:S05]  /*4100*/  @!UPT UIADD3 URZ, URZ, URZ, URZ ;  /* 0x0000003f3f3ff290 */ /* 0x000fea000fffe03f */
[C---:B----4-:R-:W-:Y:S08]  /*4110*/  HMMA.16816.F32 R4, R44.reuse, R136, R4 ;  /* 0x000000882c04723c */ /* 0x050ff00000001804 */
[----:B------:R-:W-:Y:S01]  /*4120*/  HMMA.16816.F32 R8, R44, R138, R8 ;  /* 0x0000008a2c08723c */ /* 0x000fe20000001808 */
[----:B------:R-:W1:Y:S11]  /*4130*/  LDSM.16.M88.4 R44, [R227+0x8000] ;  /* 0x00800000e32c783b */ /* 0x000e760000000200 */
[----:B------:R-:W-:Y:S04]  /*4140*/  @!UPT UIADD3 URZ, URZ, URZ, URZ ;  /* 0x0000003f3f3ff290 */ /* 0x000fe8000fffe03f */
[C---:B------:R-:W-:Y:S08]  /*4150*/  HMMA.16816.F32 R4, R48.reuse, R140, R4 ;  /* 0x0000008c3004723c */ /* 0x040ff00000001804 */
[----:B------:R-:W-:Y:S01]  /*4160*/  HMMA.16816.F32 R8, R48, R142, R8 ;  /* 0x0000008e3008723c */ /* 0x000fe20000001808 */
[----:B------:R-:W4:Y:S11]  /*4170*/  LDSM.16.M88.4 R48, [R2+0xa000] ;  /* 0x00a000000230783b */ /* 0x000f360000000200 */
[----:B------:R-:W-:Y:S04]  /*4180*/  @!UPT UIADD3 URZ, URZ, URZ, URZ ;  /* 0x0000003f3f3ff290 */ /* 0x000fe8000fffe03f */
[C---:B-1----:R-:W-:Y:S08]  /*4190*/  HMMA.16816.F32 R4, R44.reuse, R144, R4 ;  /* 0x000000902c04723c */ /* 0x042ff00000001804 */
[----:B------:R-:W-:Y:S01]  /*41a0*/  HMMA.16816.F32 R8, R44, R146, R8 ;  /* 0x000000922c08723c */ /* 0x000fe20000001808 */
[----:B------:R-:W1:Y:S11]  /*41b0*/  LDSM.16.M88.4 R44, [R3+0xa000] ;  /* 0x00a00000032c783b */ /* 0x000e760000000200 */
[----:B------:R-:W-:Y:S04]  /*41c0*/  @!UPT UIADD3 URZ, URZ, URZ, URZ ;  /* 0x0000003f3f3ff290 */ /* 0x000fe8000fffe03f */
[C---:B----4-:R-:W-:Y:S08]  /*41d0*/  HMMA.16816.F32 R4, R48.reuse, R148, R4 ;  /* 0x000000943004723c */ /* 0x050ff00000001804 */
        /* <DEDUP_REMOVED lines=40> */
[----:B------:R-:W-:Y:S11]  /*4460*/  HMMA.16816.F32 R8, R48, R190, R8 ;  /* 0x000000be3008723c */ /* 0x000ff60000001808 */
[----:B------:R-:W-:Y:S05]  /*4470*/  @!UPT UIADD3 URZ, URZ, URZ, URZ ;  /* 0x0000003f3f3ff290 */ /* 0x000fea000fffe03f */
[C---:B-1----:R-:W-:Y:S08]  /*4480*/  HMMA.16816.F32 R4, R44.reuse, R192, R4 ;  /* 0x000000c02c04723c */ /* 0x042ff00000001804 */
[----:B------:R-:W-:Y:S07]  /*4490*/  HMMA.16816.F32 R8, R44, R194, R8 ;  /* 0x000000c22c08723c */ /* 0x000fee0000001808 */
[----:B------:R-:W-:Y:S02]  /*44a0*/  FFMA.FTZ R45, -R55, R55, 1 ;  /* 0x3f800000372d7423 */ /* 0x000fe40000010137 */
[----:B------:R-:W-:Y:S03]  /*44b0*/  FFMA.FTZ R46, -R56, R56, 1 ;  /* 0x3f800000382e7423 */ /* 0x000fe60000010138 */
[----:B------:R-:W-:Y:S02]  /*44c0*/  FMUL.FTZ R45, R45, c[0x0][0x2ec] ;  /* 0x0000bb002d2d7a20 */ /* 0x000fe40000410000 */
[----:B------:R-:W-:Y:S02]  /*44d0*/  FMUL.FTZ R46, R46, c[0x0][0x2ec] ;  /* 0x0000bb002e2e7a20 */ /* 0x000fe40000410000 */
[C---:B---3--:R-:W-:Y:S02]  /*44e0*/  FADD.FTZ R44, -R54.reuse, R5 ;  /* 0x00000005362c7221 */ /* 0x048fe40000010100 */
[----:B------:R-:W-:Y:S04]  /*44f0*/  FADD.FTZ R4, -R54, R4 ;  /* 0x0000000436047221 */ /* 0x000fe80000010100 */
[----:B------:R-:W-:Y:S02]  /*4500*/  FMUL.FTZ R4, R66, R4 ;  /* 0x0000000442047220 */ /* 0x000fe40000410000 */
[----:B------:R-:W-:Y:S02]  /*4510*/  FADD.FTZ R5, -R54, R8 ;  /* 0x0000000836057221 */ /* 0x000fe40000010100 */
[----:B------:R-:W-:Y:S02]  /*4520*/  FMUL.FTZ R8, R65, R44 ;  /* 0x0000002c41087220 */ /* 0x000fe40000410000 */
[----:B------:R-:W-:Y:S02]  /*4530*/  FFMA.FTZ R44, -R60, R60, 1 ;  /* 0x3f8000003c2c7423 */ /* 0x000fe4000001013c */
[----:B------:R-:W-:Y:S02]  /*4540*/  FADD.FTZ R47, -R54, R9 ;  /* 0x00000009362f7221 */ /* 0x000fe40000010100 */
[----:B------:R-:W-:Y:S02]  /*4550*/  FMUL.FTZ R9, R64, R5 ;  /* 0x0000000540097220 */ /* 0x000fe40000410000 */
[----:B------:R-:W-:Y:S02]  /*4560*/  FFMA.FTZ R5, -R59, R59, 1 ;  /* 0x3f8000003b057423 */ /* 0x000fe4000001013b */
[----:B------:R-:W-:Y:S02]  /*4570*/  FMUL.FTZ R44, R44, c[0x0][0x2ec] ;  /* 0x0000bb002c2c7a20 */ /* 0x000fe40000410000 */
[----:B------:R-:W-:Y:S02]  /*4580*/  FMUL.FTZ R5, R5, c[0x0][0x2ec] ;  /* 0x0000bb0005057a20 */ /* 0x000fe40000410000 */
[----:B------:R-:W-:Y:S02]  /*4590*/  FMUL.FTZ R47, R63, R47 ;  /* 0x0000002f3f2f7220 */ /* 0x000fe40000410000 */
[----:B------:R-:W-:Y:S02]  /*45a0*/  FMUL.FTZ R44, R4, R44 ;  /* 0x0000002c042c7220 */ /* 0x000fe40000410000 */
[----:B--2---:R-:W-:Y:S02]  /*45b0*/  FADD.FTZ R4, -R52, R10 ;  /* 0x0000000a34047221 */ /* 0x004fe40000010100 */
[----:B------:R-:W-:Y:S02]  /*45c0*/  FMUL.FTZ R5, R8, R5 ;  /* 0x0000000508057220 */ /* 0x000fe40000410000 */
[C---:B------:R-:W-:Y:S02]  /*45d0*/  FADD.FTZ R8, -R52.reuse, R6 ;  /* 0x0000000634087221 */ /* 0x040fe40000010100 */
[C---:B------:R-:W-:Y:S02]  /*45e0*/  FADD.FTZ R6, -R52.reuse, R7 ;  /* 0x0000000734067221 */ /* 0x040fe40000010100 */
[----:B------:R-:W-:Y:S02]  /*45f0*/  FMUL.FTZ R45, R47, R45 ;  /* 0x0000002d2f2d7220 */ /* 0x000fe40000410000 */
[----:B------:R-:W-:Y:S02]  /*4600*/  FADD.FTZ R47, -R52, R11 ;  /* 0x0000000b342f7221 */ /* 0x000fe40000010100 */
[----:B------:R-:W-:Y:S02]  /*4610*/  FMUL.FTZ R11, R68, R4 ;  /* 0x00000004440b7220 */ /* 0x000fe40000410000 */
[----:B------:R-:W-:Y:S02]  /*4620*/  FFMA.FTZ R4, -R62, R62, 1 ;  /* 0x3f8000003e047423 */ /* 0x000fe4000001013e */
[----:B------:R-:W-:Y:S02]  /*4630*/  FMUL.FTZ R10, R69, R6 ;  /* 0x00000006450a7220 */ /* 0x000fe40000410000 */
[----:B------:R-:W-:Y:S02]  /*4640*/  FFMA.FTZ R6, -R61, R61, 1 ;  /* 0x3f8000003d067423 */ /* 0x000fe4000001013d */
[----:B------:R-:W-:Y:S02]  /*4650*/  FMUL.FTZ R7, R70, R8 ;  /* 0x0000000846077220 */ /* 0x000fe40000410000 */
[----:B------:R-:W-:Y:S02]  /*4660*/  FMUL.FTZ R4, R4, c[0x0][0x2ec] ;  /* 0x0000bb0004047a20 */ /* 0x000fe40000410000 */
[----:B------:R-:W-:Y:S02]  /*4670*/  FMUL.FTZ R6, R6, c[0x0][0x2ec] ;  /* 0x0000bb0006067a20 */ /* 0x000fe40000410000 */
[----:B------:R-:W-:Y:S01]  /*4680*/  FMUL.FTZ R4, R7, R4 ;  /* 0x0000000407047220 */ /* 0x000fe20000410000 */
[----:B------:R-:W-:Y:S01]  /*4690*/  F2FP.PACK_AB R7, R5, R44 ;  /* 0x0000002c0507723e */ /* 0x000fe200000000ff */
[----:B------:R-:W-:Y:S02]  /*46a0*/  FMUL.FTZ R6, R10, R6 ;  /* 0x000000060a067220 */ /* 0x000fe40000410000 */
[----:B------:R-:W-:Y:S02]  /*46b0*/  FMUL.FTZ R46, R9, R46 ;  /* 0x0000002e092e7220 */ /* 0x000fe40000410000 */
[----:B------:R-:W-:Y:S01]  /*46c0*/  STS [R249+0x14000], R7 ;  /* 0x01400007f9007388 */ /* 0x000fe20000000800 */
[----:B------:R-:W-:Y:S01]  /*46d0*/  FFMA.FTZ R9, -R58, R58, 1 ;  /* 0x3f8000003a097423 */ /* 0x000fe2000001013a */
[----:B------:R-:W-:Y:S01]  /*46e0*/  F2FP.PACK_AB R6, R6, R4 ;  /* 0x000000040606723e */ /* 0x000fe200000000ff */
[----:B------:R-:W-:Y:S01]  /*46f0*/  FFMA.FTZ R8, -R57, R57, 1 ;  /* 0x3f80000039087423 */ /* 0x000fe20000010139 */
[----:B------:R-:W-:Y:S01]  /*4700*/  F2FP.PACK_AB R5, R45, R46 ;  /* 0x0000002e2d05723e */ /* 0x000fe200000000ff */
[----:B------:R-:W-:Y:S02]  /*4710*/  FMUL.FTZ R47, R67, R47 ;  /* 0x0000002f432f7220 */ /* 0x000fe40000410000 */
[----:B------:R-:W-:Y:S01]  /*4720*/  FMUL.FTZ R9, R9, c[0x0][0x2ec] ;  /* 0x0000bb0009097a20 */ /* 0x000fe20000410000 */
[----:B------:R-:W-:Y:S01]  /*4730*/  STS [R252+0x14000], R6 ;  /* 0x01400006fc007388 */ /* 0x000fe20000000800 */
[----:B------:R-:W-:Y:S02]  /*4740*/  FMUL.FTZ R8, R8, c[0x0][0x2ec] ;  /* 0x0000bb0008087a20 */ /* 0x000fe40000410000 */
[----:B------:R-:W-:Y:S02]  /*4750*/  FMUL.FTZ R9, R11, R9 ;  /* 0x000000090b097220 */ /* 0x000fe40000410000 */
[----:B------:R-:W-:Y:S01]  /*4760*/  FMUL.FTZ R8, R47, R8 ;  /* 0x000000082f087220 */ /* 0x000fe20000410000 */
[----:B------:R-:W-:Y:S04]  /*4770*/  STS [R250+0x14000], R5 ;  /* 0x01400005fa007388 */ /* 0x000fe80000000800 */
[----:B------:R-:W-:Y:S05]  /*4780*/  F2FP.PACK_AB R4, R8, R9 ;  /* 0x000000090804723e */ /* 0x000fea00000000ff */
[----:B------:R-:W-:Y:S06]  /*4790*/  STS [R251+0x14000], R4 ;  /* 0x01400004fb007388 */ /* 0x000fec0000000800 */
[----:B------:R-:W-:Y:S06]  /*47a0*/  BAR.SYNC.DEFER_BLOCKING 0x0 ;  /* 0x0000000000007b1d */ /* 0x000fec0000010000 */
[----:B------:R-:W-:Y:S06]  /*47b0*/  LDSM.16.MT88.4 R4, [R226+0x15000] ;  /* 0x01500000e204783b */ /* 0x000fec0000004200 */
[----:B------:R-:W1:Y:S06]  /*47c0*/  LDSM.16.MT88.4 R8, [R0+0x8000] ;  /* 0x008000000008783b */ /* 0x000e6c0000004200 */
[----:B------:R-:W2:Y:S06]  /*47d0*/  LDSM.16.MT88.4 R44, [R224+0x15000] ;  /* 0x01500000e02c783b */ /* 0x000eac0000004200 */
[----:B------:R-:W3:Y:S06]  /*47e0*/  LDSM.16.MT88.4 R48, [R0+0xc000] ;  /* 0x00c000000030783b */ /* 0x000eec0000004200 */
[----:B------:R-:W-:Y:S06]  /*47f0*/  LDSM.16.MT88.4 R52, [R226+0x15400] ;  /* 0x01540000e234783b */ /* 0x000fec0000004200 */
[----:B------:R-:W4:Y:S06]  /*4800*/  LDSM.16.MT88.4 R56, [R0+0x8800] ;  /* 0x008800000038783b */ /* 0x000f2c0000004200 */
[----:B------:R-:W3:Y:S06]  /*4810*/  LDSM.16.MT88.4 R60, [R224+0x15400] ;  /* 0x01540000e03c783b */ /* 0x000eec0000004200 */
[----:B------:R-:W4:Y:S01]  /*4820*/  LDSM.16.MT88.4 R64, [R0+0xc800] ;  /* 0x00c800000040783b */ /* 0x000f220000004200 */
        /* <DEDUP_REMOVED lines=10> */
[----:B------:R-:W1:Y:S06]  /*48d0*/  LDSM.16.MT88.4 R4, [R226+0x15800] ;  /* 0x01580000e204783b */ /* 0x000e6c0000004200 */
[----:B------:R-:W2:Y:S01]  /*48e0*/  LDSM.16.MT88.4 R48, [R0+0xd000] ;  /* 0x00d000000030783b */ /* 0x000ea20000004200 */
        /* <DEDUP_REMOVED lines=10> */
[----:B------:R-:W3:Y:S06]  /*4990*/  LDSM.16.MT88.4 R52, [R226+0x15c00] ;  /* 0x015c0000e234783b */ /* 0x000eec0000004200 */
[----:B------:R-:W4:Y:S01]  /*49a0*/  LDSM.16.MT88.4 R64, [R0+0xd800] ;  /* 0x00d800000040783b */ /* 0x000f220000004200 */
[-C--:B-1----:R-:W-:Y:S05]  /*49b0*/  HMMA.16816.F32 R12, R4, R8.reuse, R12 ;  /* 0x00000008040c723c */ /* 0x082fea000000180c */
[----:B------:R-:W-:Y:S03]  /*49c0*/  BAR.SYNC.DEFER_BLOCKING 0x0 ;  /* 0x0000000000007b1d */ /* 0x000fe60000010000 */
        /* <DEDUP_REMOVED lines=77> */
.L_x_58:
        /* <DEDUP_REMOVED lines=378> */
.L_x_59:
        /* <DEDUP_REMOVED lines=122> */
.L_x_61:
        /* <DEDUP_REMOVED lines=18> */
.L_x_62:
[----:B------:R-:W-:Y:S01]  /*6f00*/  BAR.SYNC.DEFER_BLOCKING 0x0 ;  /* 0x0000000000007b1d */ /* 0x000fe20000010000 */
[----:B------:R-:W-:Y:S01]  /*6f10*/  UIMAD UR6, UR18, -0x20, UR13 ;  /* 0xffffffe0120678a4 */ /* 0x000fe2000f8e020d */
[C---:B------:R-:W-:Y:S02]  /*6f20*/  IADD3 R41, R240.reuse, 0x40, RZ ;  /* 0x00000040f0297810 */ /* 0x040fe40007ffe0ff */
[C---:B-1----:R-:W-:Y:S02]  /*6f30*/  IADD3 R40, R240.reuse, 0x80, RZ ;  /* 0x00000080f0287810 */ /* 0x042fe40007ffe0ff */
[----:B------:R-:W1:Y:S01]  /*6f40*/  S2R R45, SR_TID.X ;  /* 0x00000000002d7919 */ /* 0x000e620000002100 */
[----:B------:R-:W-:Y:S01]  /*6f50*/  BSSY B0, `(.L_x_63) ;  /* 0x000002d000007945 */ /* 0x000fe20003800000 */
[----:B------:R-:W-:-:S02]  /*6f60*/  IADD3 R42, R240, 0xc0, RZ ;  /* 0x000000c0f02a7810 */ /* 0x000fc40007ffe0ff */
[----:B------:R-:W2:Y:S01]  /*6f70*/  S2R R46, SR_TID.X ;  /* 0x00000000002e7919 */ /* 0x000ea20000002100 */
[----:B------:R-:W-:-:S03]  /*6f80*/  SHF.R.S32.HI R44, RZ, 0x1f, R240 ;  /* 0x0000001fff2c7819 */ /* 0x000fc600000114f0 */
        /* <DEDUP_REMOVED lines=41> */
.L_x_64:
[----:B------:R-:W-:Y:S05]  /*7220*/  BSYNC B0 ;  /* 0x0000000000007941 */ /* 0x000fea0003800000 */
.L_x_63:
        /* <DEDUP_REMOVED lines=30> */
.L_x_45:
        /* <DEDUP_REMOVED lines=20> */
.L_x_66:
        /* <DEDUP_REMOVED lines=18> */
.L_x_67:
        /* <DEDUP_REMOVED lines=9> */
[C---:B------:R-:W-:Y:S02]  /*7700*/  IADD3 R10, R240.reuse, 0x40, RZ ;  /* 0x00000040f00a7810 */ /* 0x040fe40007ffe0ff */
[C---:B------:R-:W-:Y:S02]  /*7710*/  IADD3 R9, R240.reuse, 0xc0, RZ ;  /* 0x000000c0f0097810 */ /* 0x040fe40007ffe0ff */
[----:B------:R-:W-:Y:S02]  /*7720*/  SHF.R.S32.HI R11, RZ, 0x1f, R14 ;  /* 0x0000001fff0b7819 */ /* 0x000fe4000001140e */
        /* <DEDUP_REMOVED lines=26> */
.L_x_69:
[----:B-1----:R-:W-:Y:S05]  /*78d0*/  BSYNC B0 ;  /* 0x0000000000007941 */ /* 0x002fea0003800000 */
.L_x_68:
        /* <DEDUP_REMOVED lines=25> */
.L_x_65:
[----:B------:R-:W-:Y:S05]  /*7a70*/  BSYNC B1 ;  /* 0x0000000000017941 */ /* 0x000fea0003800000 */
.L_x_40:
        /* <DEDUP_REMOVED lines=12> */
.L_x_70:
[----:B------:R-:W-:Y:S05]  /*7b40*/  EXIT ;  /* 0x000000000000794d */ /* 0x000fea0003800000 */
.L_x_72:
        /* <DEDUP_REMOVED lines=11> */
.L_x_1999:


//--------------------- .text._ZN5flash44flash_bwd_dq_dk_dv_loop_seqk_parallel_kernelI23Flash_bwd_kernel_traitsILi256ELi64ELi32ELi8ELi4ELi1ELi2ELb1ELb1EN7cutlass6half_tE19Flash_kernel_traitsILi256ELi64ELi32ELi8ES3_EELb0ELb0ELb1ELb0ELb0ELb0ELb0EEEvNS_16Flash_bwd_paramsE --------------------------
	.section	.text._ZN5flash44flash_bwd_dq_dk_dv_loop_seqk_parallel_kernelI23Flash_bwd_kernel_traitsILi256ELi64ELi32ELi8ELi4ELi1ELi2ELb1ELb1EN7cutlass6half_tE19Flash_kernel_traitsILi256ELi64ELi32ELi8ES3_EELb0ELb0ELb1ELb0ELb0ELb0ELb0EEEvNS_16Flash_bwd_paramsE,"ax",@progbits
	.sectioninfo	@"SHI_REGISTERS=255"
	.align	128
        .global         _ZN5flash44flash_bwd_dq_dk_dv_loop_seqk_parallel_kernelI23Flash_bwd_kernel_traitsILi256ELi64ELi32ELi8ELi4ELi1ELi2ELb1ELb1EN7cutlass6half_tE19Flash_kernel_traitsILi256ELi64ELi32ELi8ES3_EELb0ELb0ELb1ELb0ELb0ELb0ELb0EEEvNS_16Flash_bwd_paramsE
        .type           _ZN5flash44flash_bwd_dq_dk_dv_loop_seqk_parallel_kernelI23Flash_bwd_kernel_traitsILi256ELi64ELi32ELi8ELi4ELi1ELi2ELb1ELb1EN7cutlass6half_tE19Flash_kernel_traitsILi256ELi64ELi32ELi8ES3_EELb0ELb0ELb1ELb0ELb0ELb0ELb0EEEvNS_16Flash_bwd_paramsE,@function
        .size           _ZN5flash44flash_bwd_dq_dk_dv_loop_seqk_parallel_kernelI23Flash_bwd_kernel_traitsILi256ELi64ELi32ELi8ELi4ELi1ELi2ELb1ELb1EN7cutlass6half_tE19Flash_kernel_traitsILi256ELi64ELi32ELi8ES3_EELb0ELb0ELb1ELb0ELb0ELb0ELb0EEEvNS_16Flash_bwd_paramsE,(.L_x_2000 - _ZN5flash44flash_bwd_dq_dk_dv_loop_seqk_parallel_kernelI23Flash_bwd_kernel_traitsILi256ELi64ELi32ELi8ELi4ELi1ELi2ELb1ELb1EN7cutlass6half_tE19Flash_kernel_traitsILi256ELi64ELi32ELi8ES3_EELb0ELb0ELb1ELb0ELb0ELb0ELb0EEEvNS_16Flash_bwd_paramsE)
        .other          _ZN5flash44flash_bwd_dq_dk_dv_loop_seqk_parallel_kernelI23Flash_bwd_kernel_traitsILi256ELi64ELi32ELi8ELi4ELi1ELi2ELb1ELb1EN7cutlass6half_tE19Flash_kernel_traitsILi256ELi64ELi32ELi8ES3_EELb0ELb0ELb1ELb0ELb0ELb0ELb0EEEvNS_16Flash_bwd_paramsE,@"STO_CUDA_ENTRY STV_DEFAULT"
_ZN5flash44flash_bwd_dq_dk_dv_loop_seqk_parallel_kernelI23Flash_bwd_kernel_traitsILi256ELi64ELi32ELi8ELi4ELi1ELi2ELb1ELb1EN7cutlass6half_tE19Flash_kernel_traitsILi256ELi64ELi32ELi8ES3_EELb0ELb0ELb1ELb0ELb0ELb0ELb0EEEvNS_16Flash_bwd_paramsE:
.text._ZN5flash44flash_bwd_dq_dk_dv_loop_seqk_parallel_kernelI23Flash_bwd_kernel_traitsILi256ELi64ELi32ELi8ELi4ELi1ELi2ELb1ELb1EN7cutlass6half_tE19Flash_kernel_traitsILi256ELi64ELi32ELi8ES3_EELb0ELb0ELb1ELb0ELb0ELb0ELb0EEEvNS_16Flash_bwd_paramsE:
        /* <DEDUP_REMOVED lines=36> */
[----:B------:R-:W-:Y:S01]  /*0240*/  SHF.R.S32.HI R3, RZ, 0x4, R8 ;  /* 0x00000004ff037819 */ /* 0x000fe20000011408 */
[----:B---3--:R-:W-:Y:S01]  /*0250*/  UIMAD UR48, UR37, UR47, URZ ;  /* 0x0000002f253072a4 */ /* 0x008fe2000f8e023f */
[--C-:B------:R-:W-:Y:S01]  /*0260*/  SHF.R.S32.HI R4, RZ, 0x2, R14.reuse ;  /* 0x00000002ff047819 */ /* 0x100fe2000001140e */
[----:B------:R-:W-:Y:S01]  /*0270*/  UIMAD UR47, UR47, UR12, URZ ;  /* 0x0000000c2f2f72a4 */ /* 0x000fe2000f8e023f */
[----:B------:R-:W-:Y:S01]  /*0280*/  LEA.HI R2, R8, R3, RZ, 0x1 ;  /* 0x0000000308027211 */ /* 0x000fe200078f08ff */
[----:B------:R-:W-:Y:S01]  /*0290*/  UIMAD UR56, UR8, UR6, UR56 ;  /* 0x00000006083872a4 */ /* 0x000fe2000f8e0238 */
[----:B------:R-:W-:Y:S01]  /*02a0*/  SHF.R.S32.HI R0, RZ, 0x1f, R14 ;  /* 0x0000001fff007819 */ /* 0x000fe2000001140e */
[----:B------:R-:W-:Y:S01]  /*02b0*/  UIMAD UR53, UR7, UR34, URZ ;  /* 0x00000022073572a4 */ /* 0x000fe2000f8e023f */
[----:B------:R-:W-:Y:S01]  /*02c0*/  LOP3.LUT R2, R2, 0xfffffffe, RZ, 0xc0, !PT ;  /* 0xfffffffe02027812 */ /* 0x000fe200078ec0ff */
[----:B------:R-:W-:Y:S01]  /*02d0*/  UIMAD UR6, UR34, UR11, UR37 ;  /* 0x0000000b220672a4 */ /* 0x000fe2000f8e0225 */
[----:B------:R-:W-:Y:S01]  /*02e0*/  LEA.HI R0, R0, R4, RZ, 0x3 ;  /* 0x0000000400007211 */ /* 0x000fe200078f18ff */
[----:B------:R-:W-:Y:S01]  /*02f0*/  @!UP5 UIMAD UR7, UR34, UR13, UR37 ;  /* 0x0000000d2207d2a4 */ /* 0x000fe2000f8e0225 */
[-C--:B------:R-:W-:Y:S01]  /*0300*/  LEA.HI R10, R12, R13.reuse, RZ, 0x5 ;  /* 0x0000000d0c0a7211 */ /* 0x080fe200078f28ff */
[----:B------:R-:W-:Y:S01]  /*0310*/  IMAD.IADD R11, R3, 0x1, -R2 ;  /* 0x00000001030b7824 */ /* 0x000fe200078e0a02 */
[----:B------:R-:W-:Y:S01]  /*0320*/  LOP3.LUT R0, R0, 0xfffffff8, RZ, 0xc0, !PT ;  /* 0xfffffff800007812 */ /* 0x000fe200078ec0ff */
[----:B------:R-:W-:Y:S01]  /*0330*/  USHF.L.U32 UR46, UR47, 0x6, URZ ;  /* 0x000000062f2e7899 */ /* 0x000fe2000800063f */
[----:B------:R-:W-:Y:S01]  /*0340*/  LOP3.LUT R2, R10, 0xffffffe0, RZ, 0xc0, !PT ;  /* 0xffffffe00a027812 */ /* 0x000fe200078ec0ff */
[----:B------:R-:W-:Y:S01]  /*0350*/  ULDC UR50, c[0x0][0x214] ;  /* 0x0000850000327ab9 */ /* 0x000fe20000000800 */
[----:B------:R-:W-:Y:S01]  /*0360*/  LEA.HI R16, R12, R13, RZ, 0x3 ;  /* 0x0000000d0c107211 */ /* 0x000fe200078f18ff */
[----:B------:R-:W-:Y:S01]  /*0370*/  IMAD.IADD R9, R4, 0x1, -R0 ;  /* 0x0000000104097824 */ /* 0x000fe200078e0a00 */
[----:B------:R-:W-:Y:S01]  /*0380*/  ULDC UR57, c[0x0][0x1c8] ;  /* 0x0000720000397ab9 */ /* 0x000fe20000000800 */
[----:B------:R-:W-:Y:S01]  /*0390*/  IMAD.IADD R2, R13, 0x1, -R2 ;  /* 0x000000010d027824 */ /* 0x000fe200078e0a02 */
[----:B------:R-:W-:Y:S01]  /*03a0*/  SHF.R.S32.HI R5, RZ, 0x3, R16 ;  /* 0x00000003ff057819 */ /* 0x000fe20000011410 */
[----:B------:R-:W-:Y:S01]  /*03b0*/  ULDC.U8 UR10, c[0x0][0x3d0] ;  /* 0x0000f400000a7ab9 */ /* 0x000fe20000000000 */
[----:B------:R-:W-:Y:S01]  /*03c0*/  LOP3.LUT R0, R16, 0xfffffff8, RZ, 0xc0, !PT ;  /* 0xfffffff810007812 */ /* 0x000fe200078ec0ff */
[----:B------:R-:W-:Y:S01]  /*03d0*/  ULDC UR51, c[0x0][0x224] ;  /* 0x0000890000337ab9 */ /* 0x000fe20000000800 */
[----:B------:R-:W-:Y:S01]  /*03e0*/  SHF.R.S32.HI R4, RZ, 0x1f, R2 ;  /* 0x0000001fff047819 */ /* 0x000fe20000011402 */
[----:B------:R-:W-:Y:S01]  /*03f0*/  IMAD.SHL.U32 R3, R5, 0x40, RZ ;  /* 0x0000004005037824 */ /* 0x000fe200078e00ff */
[----:B------:R-:W-:Y:S01]  /*0400*/  LOP3.LUT P2, RZ, R9, 0x2, RZ, 0xc0, !PT ;  /* 0x0000000209ff7812 */ /* 0x000fe2000784c0ff */
[----:B------:R-:W-:Y:S01]  /*0410*/  IMAD.IADD R0, R13, 0x1, -R0 ;  /* 0x000000010d007824 */ /* 0x000fe200078e0a00 */
[----:B------:R-:W-:Y:S01]  /*0420*/  LEA.HI R17, R4, R2, RZ, 0x2 ;  /* 0x0000000204117211 */ /* 0x000fe200078f10ff */
[----:B------:R-:W-:Y:S01]  /*0430*/  @UP5 UIMAD UR55, UR34, UR50, URZ ;  /* 0x00000032223752a4 */ /* 0x000fe2000f8e023f */
[----:B------:R-:W-:Y:S01]  /*0440*/  LOP3.LUT R2, R3, 0x1c0, RZ, 0xc0, !PT ;  /* 0x000001c003027812 */ /* 0x000fe200078ec0ff */
[C---:B------:R-:W-:Y:S01]  /*0450*/  IMAD.SHL.U32 R244, R0.reuse, 0x8, RZ ;  /* 0x0000000800f47824 */ /* 0x040fe200078e00ff */
[C---:B------:R-:W-:Y:S01]  /*0460*/  LOP3.LUT P0, RZ, R0.reuse, 0x4, RZ, 0xc0, !PT ;  /* 0x0000000400ff7812 */ /* 0x040fe2000780c0ff */
[----:B------:R-:W-:Y:S01]  /*0470*/  IMAD.SHL.U32 R5, R0, 0x40, RZ ;  /* 0x0000004000057824 */ /* 0x000fe200078e00ff */
[----:B------:R-:W-:Y:S01]  /*0480*/  SHF.R.U32.HI R4, RZ, 0x3, R2 ;  /* 0x00000003ff047819 */ /* 0x000fe20000011602 */
[----:B------:R-:W-:Y:S01]  /*0490*/  ULDC.64 UR4, c[0x0][0x118] ;  /* 0x0000460000047ab9 */ /* 0x000fe20000000a00 */
[----:B------:R-:W-:Y:S01]  /*04a0*/  LOP3.LUT R3, R2, 0x38, R244, 0xf8, !PT ;  /* 0x0000003802037812 */ /* 0x000fe200078ef8f4 */
[----:B------:R-:W-:Y:S01]  /*04b0*/  ULOP3.LUT UR57, UR37, UR57, URZ, 0x3c, !UPT ;  /* 0x0000003925397292 */ /* 0x000fe2000f8e3c3f */
[----:B------:R-:W-:Y:S01]  /*04c0*/  LOP3.LUT R2, R5, 0x1c0, RZ, 0xc0, !PT ;  /* 0x000001c005027812 */ /* 0x000fe200078ec0ff */
[----:B------:R-:W-:Y:S01]  /*04d0*/  UISETP.NE.AND UP6, UPT, UR10, URZ, UPT ;  /* 0x0000003f0a00728c */ /* 0x000fe2000bfc5270 */
[----:B------:R-:W-:Y:S01]  /*04e0*/  LOP3.LUT R6, R3, R4, RZ, 0x3c, !PT ;  /* 0x0000000403067212 */ /* 0x000fe200078e3cff */
[----:B------:R-:W-:Y:S01]  /*04f0*/  USHF.R.S32.HI UR58, URZ, 0x1f, UR37 ;  /* 0x0000001f3f3a7899 */ /* 0x000fe20008011425 */
[----:B------:R-:W-:Y:S01]  /*0500*/  LOP3.LUT R4, R2, 0x8, R16, 0xf8, !PT ;  /* 0x0000000802047812 */ /* 0x000fe200078ef810 */
[----:B------:R-:W-:Y:S01]  /*0510*/  USHF.R.S32.HI UR60, URZ, 0x1f, UR34 ;  /* 0x0000001f3f3c7899 */ /* 0x000fe20008011422 */
[----:B------:R-:W-:Y:S01]  /*0520*/  SHF.R.U32.HI R3, RZ, 0x3, R2 ;  /* 0x00000003ff037819 */ /* 0x000fe20000011602 */
[----:B------:R-:W-:Y:S01]  /*0530*/  USHF.R.S32.HI UR59, URZ, 0x1f, UR37 ;  /* 0x0000001f3f3b7899 */ /* 0x000fe20008011425 */
[----:B------:R-:W-:Y:S01]  /*0540*/  LOP3.LUT R2, R9, 0x1, RZ, 0xc0, !PT ;  /* 0x0000000109027812 */ /* 0x000fe200078ec0ff */
[----:B------:R-:W-:Y:S01]  /*0550*/  UIMAD.WIDE.U32 UR42, UR38, UR44, URZ ;  /* 0x0000002c262a72a5 */ /* 0x000fe2000f8e003f */
[----:B------:R-:W-:Y:S01]  /*0560*/  LOP3.LUT R4, R4, R3, RZ, 0x3c, !PT ;  /* 0x0000000304047212 */ /* 0x000fe200078e3cff */
[----:B------:R-:W-:Y:S01]  /*0570*/  IMAD.SHL.U32 R3, R0, 0x20, RZ ;  /* 0x0000002000037824 */ /* 0x000fe200078e00ff */
[----:B------:R-:W-:Y:S01]  /*0580*/  ISETP.NE.U32.AND P1, PT, R2, 0x1, PT ;  /* 0x000000010200780c */ /* 0x000fe20003f25070 */
[----:B------:R-:W-:Y:S01]  /*0590*/  UIMAD UR52, UR39, UR44, URZ ;  /* 0x0000002c273472a4 */ /* 0x000fe2000f8e023f */
[-C--:B------:R-:W-:Y:S01]  /*05a0*/  LEA.HI R2, R12, R13.reuse, RZ, 0x7 ;  /* 0x0000000d0c027211 */ /* 0x080fe200078f38ff */
[----:B------:R-:W-:Y:S01]  /*05b0*/  USHF.R.S32.HI UR54, URZ, 0x1f, UR48 ;  /* 0x0000001f3f367899 */ /* 0x000fe20008011430 */
[----:B------:R-:W-:Y:S01]  /*05c0*/  LOP3.LUT P5, RZ, R0, 0x2, RZ, 0xc0, !PT ;  /* 0x0000000200ff7812 */ /* 0x000fe200078ac0ff */
[----:B------:R-:W-:Y:S01]  /*05d0*/  UIMAD UR51, UR6, UR51, URZ ;  /* 0x00000033063372a4 */ /* 0x000fe2000f8e023f */
[----:B------:R-:W-:Y:S01]  /*05e0*/  SHF.R.S32.HI R7, RZ, 0x7, R2 ;  /* 0x00000007ff077819 */ /* 0x000fe20000011402 */
[----:B------:R-:W-:Y:S01]  /*05f0*/  IMAD.SHL.U32 R2, R11, 0x100, RZ ;  /* 0x000001000b027824 */ /* 0x000fe200078e00ff */
[----:B------:R-:W-:Y:S01]  /*0600*/  LOP3.LUT R5, R14, 0x7ffffffc, RZ, 0xc0, !PT ;  /* 0x7ffffffc0e057812 */ /* 0x000fe200078ec0ff */
[----:B------:R-:W-:Y:S01]  /*0610*/  @!UP5 UIMAD UR50, UR7, UR50, URZ ;  /* 0x000000320732d2a4 */ /* 0x000fe2000f8e023f */
[----:B------:R-:W-:Y:S01]  /*0620*/  SEL R232, R227, 0xffffffc0, !P0 ;  /* 0xffffffc0e3e87807 */ /* 0x000fe20004000000 */
[----:B------:R-:W-:Y:S01]  /*0630*/  IMAD R0, R7, 0x2, R11 ;  /* 0x0000000207007824 */ /* 0x000fe200078e020b */
[----:B------:R-:W-:Y:S01]  /*0640*/  LOP3.LUT R2, R2, 0x100, RZ, 0xc0, !PT ;  /* 0x0000010002027812 */ /* 0x000fe200078ec0ff */
[----:B------:R-:W-:Y:S01]  /*0650*/  IMAD.IADD R14, R13, 0x1, -R5 ;  /* 0x000000010d0e7824 */ /* 0x000fe200078e0a05 */
[----:B------:R-:W-:Y:S01]  /*0660*/  SEL R252, R252, 0x240, !P1 ;  /* 0x00000240fcfc7807 */ /* 0x000fe20004800000 */
[----:B------:R-:W-:Y:S01]  /*0670*/  IMAD.U32 R0, R0, 0x200, R4 ;  /* 0x0000020000007824 */ /* 0x000fe200078e0004 */
[----:B------:R-:W-:Y:S01]  /*0680*/  LOP3.LUT R226, R2, 0xe0, R3, 0xf8, !PT ;  /* 0x000000e002e27812 */ /* 0x000fe200078ef803 */
[----:B------:R-:W-:Y:S01]  /*0690*/  IMAD.SHL.U32 R4, R11, 0x20, RZ ;  /* 0x000000200b047824 */ /* 0x000fe200078e00ff */
[----:B------:R-:W-:Y:S01]  /*06a0*/  LEA.HI R3, R12, R13, RZ, 0x6 ;  /* 0x0000000d0c037211 */ /* 0x000fe200078f30ff */
[----:B------:R-:W-:Y:S01]  /*06b0*/  IMAD.SHL.U32 R5, R9, 0x20, RZ ;  /* 0x0000002009057824 */ /* 0x000fe200078e00ff */
[----:B------:R-:W-:Y:S01]  /*06c0*/  LOP3.LUT R2, R8, 0xfffffff0, RZ, 0xc0, !PT ;  /* 0xfffffff008027812 */ /* 0x000fe200078ec0ff */
[----:B------:R-:W-:Y:S01]  /*06d0*/  IMAD.SHL.U32 R229, R0, 0x2, RZ ;  /* 0x0000000200e57824 */ /* 0x000fe200078e00ff */
[----:B------:R-:W-:Y:S01]  /*06e0*/  SHF.R.S32.HI R3, RZ, 0x6, R3 ;  /* 0x00000006ff037819 */ /* 0x000fe20000011403 */
[----:B------:R-:W-:Y:S01]  /*06f0*/  USHF.R.S32.HI UR49, URZ, 0x1f, UR46 ;  /* 0x0000001f3f317899 */ /* 0x000fe2000801142e */
[----:B------:R-:W-:Y:S01]  /*0700*/  LOP3.LUT R4, R4, 0x20, RZ, 0xc0, !PT ;  /* 0x0000002004047812 */ /* 0x000fe200078ec0ff */
[----:B------:R-:W-:Y:S01]  /*0710*/  IMAD.IADD R2, R13, 0x1, -R2 ;  /* 0x000000010d027824 */ /* 0x000fe200078e0a02 */
[----:B------:R-:W-:Y:S01]  /*0720*/  LOP3.LUT R5, R5, 0xe0, RZ, 0xc0, !PT ;  /* 0x000000e005057812 */ /* 0x000fe200078ec0ff */
[C---:B------:R-:W-:Y:S01]  /*0730*/  IMAD R237, R3.reuse, 0x200, R6 ;  /* 0x0000020003ed7824 */ /* 0x040fe200078e0206 */
[----:B------:R-:W-:Y:S01]  /*0740*/  SHF.R.S32.HI R8, RZ, 0x1f, R10 ;  /* 0x0000001fff087819 */ /* 0x000fe2000001140a */
[----:B------:R-:W-:Y:S01]  /*0750*/  IMAD.SHL.U32 R6, R3, 0x8, RZ ;  /* 0x0000000803067824 */ /* 0x000fe200078e00ff */
[----:B------:R-:W-:Y:S01]  /*0760*/  LOP3.LUT P6, RZ, R2, 0x4, RZ, 0xc0, !PT ;  /* 0x0000000402ff7812 */ /* 0x000fe200078cc0ff */
[----:B------:R-:W-:Y:S01]  /*0770*/  IMAD.SHL.U32 R13, R13, 0x2, RZ ;  /* 0x000000020d0d7824 */ /* 0x000fe200078e00ff */
[----:B------:R-:W-:Y:S01]  /*0780*/  IADD3 R236, R232, 0x14000, R229 ;  /* 0x00014000e8ec7810 */ /* 0x000fe20007ffe0e5 */
[----:B------:R-:W-:Y:S01]  /*0790*/  IMAD.SHL.U32 R3, R7, 0x10, RZ ;  /* 0x0000001007037824 */ /* 0x000fe200078e00ff */
[----:B------:R-:W-:Y:S01]  /*07a0*/  LOP3.LUT R15, R4, 0x18, R6, 0xf8, !PT ;  /* 0x00000018040f7812 */ /* 0x000fe200078ef806 */
[----:B------:R-:W-:-:S02]  /*07b0*/  IMAD.SHL.U32 R6, R2, 0x20, RZ ;  /* 0x0000002002067824 */ /* 0x000fc400078e00ff */
[----:B------:R-:W-:Y:S01]  /*07c0*/  IMAD.IADD R231, R229, 0x1, R232 ;  /* 0x00000001e5e77824 */ /* 0x000fe200078e02e8 */
[----:B------:R-:W-:Y:S01]  /*07d0*/  LOP3.LUT R4, R3, 0x6, R13, 0xf8, !PT ;  /* 0x0000000603047812 */ /* 0x000fe200078ef80d */
[----:B------:R-:W-:Y:S01]  /*07e0*/  IMAD.SHL.U32 R237, R237, 0x2, RZ ;  /* 0x00000002eded7824 */ /* 0x000fe200078e00ff */
[----:B------:R-:W-:Y:S02]  /*07f0*/  LOP3.LUT R13, R5, 0x10, R3, 0xf8, !PT ;  /* 0x00000010050d7812 */ /* 0x000fe400078ef803 */
[----:B------:R-:W-:Y:S01]  /*0800*/  SHF.R.S32.HI R3, RZ, 0x5, R10 ;  /* 0x00000005ff037819 */ /* 0x000fe2000001140a */
[----:B------:R1:W-:Y:S03]  /*0810*/  STL [R1+0xc], R4 ;  /* 0x00000c0401007387 */ /* 0x0003e60000100800 */
[----:B------:R-:W-:Y:S02]  /*0820*/  LEA.HI R8, R8, R3, RZ, 0x2 ;  /* 0x0000000308087211 */ /* 0x000fe400078f10ff */
        /* <DEDUP_REMOVED lines=10> */
[----:B------:R-:W-:Y:S01]  /*08d0*/  LOP3.LUT R6, R8, 0xfffffffc, RZ, 0xc0, !PT ;  /* 0xfffffffc08067812 */ /* 0x000fe200078ec0ff */
[----:B------:R-:W-:Y:S01]  /*08e0*/  IMAD.U32 R8, RZ, RZ, UR14 ;  /* 0x0000000eff087e24 */ /* 0x000fe2000f8e00ff */
        /* <DEDUP_REMOVED lines=33> */
[C---:B------:R-:W-:Y:S02]  /*0b00*/  LOP3.LUT R5, R3.reuse, R2, R5, 0x1e, !PT ;  /* 0x0000000203057212 */ /* 0x040fe400078e1e05 */
        /* <DEDUP_REMOVED lines=12> */
[----:B------:R-:W-:-:S02]  /*0bd0*/  LEA R225, R225, 0x10000, 0x1 ;  /* 0x00010000e1e17811 */ /* 0x000fc400078e08ff */
[C---:B------:R-:W-:Y:S01]  /*0be0*/  SEL R0, R3.reuse, 0xffffffe0, !P5 ;  /* 0xffffffe003007807 */ /* 0x040fe20006800000 */
[----:B------:R-:W-:Y:S01]  /*0bf0*/  IMAD.SHL.U32 R2, R2, 0x2, RZ ;  /* 0x0000000202027824 */ /* 0x000fe200078e00ff */
[C---:B------:R-:W-:Y:S02]  /*0c00*/  SEL R224, R3.reuse, 0xffffffe0, !P0 ;  /* 0xffffffe003e07807 */ /* 0x040fe40004000000 */
[----:B------:R-:W-:Y:S01]  /*0c10*/  SEL R3, R3, 0xffffffe0, !P3 ;  /* 0xffffffe003037807 */ /* 0x000fe20005800000 */
[----:B------:R-:W-:Y:S02]  /*0c20*/  IMAD.IADD R236, R0, 0x1, R236 ;  /* 0x0000000100ec7824 */ /* 0x000fe400078e02ec */
[----:B------:R-:W-:Y:S01]  /*0c30*/  IMAD.IADD R230, R229, 0x1, R0 ;  /* 0x00000001e5e67824 */ /* 0x000fe200078e0200 */
[----:B------:R-:W-:Y:S01]  /*0c40*/  LEA R0, R8, 0x10000, 0x1 ;  /* 0x0001000008007811 */ /* 0x000fe200078e08ff */
[----:B------:R-:W-:Y:S02]  /*0c50*/  IMAD.IADD R3, R2, 0x1, R3 ;  /* 0x0000000102037824 */ /* 0x000fe400078e0203 */
[----:B------:R-:W-:-:S02]  /*0c60*/  IMAD R224, R226, 0x2, R224 ;  /* 0x00000002e2e07824 */ /* 0x000fc400078e02e0 */
[----:B------:R1:W-:Y:S01]  /*0c70*/  STL [R1+0x4], R0 ;  /* 0x0000040001007387 */ /* 0x0003e20000100800 */
[--C-:B------:R-:W-:Y:S02]  /*0c80*/  IMAD.IADD R228, R2, 0x1, R227.reuse ;  /* 0x0000000102e47824 */ /* 0x100fe400078e02e3 */
[----:B------:R-:W-:Y:S02]  /*0c90*/  IMAD.IADD R232, R232, 0x1, R230 ;  /* 0x00000001e8e87824 */ /* 0x000fe400078e02e6 */
[----:B------:R-:W-:Y:S02]  /*0ca0*/  IMAD.SHL.U32 R226, R226, 0x2, RZ ;  /* 0x00000002e2e27824 */ /* 0x000fe400078e00ff */
[----:B------:R-:W-:Y:S02]  /*0cb0*/  IMAD.IADD R227, R3, 0x1, R227 ;  /* 0x0000000103e37824 */ /* 0x000fe400078e02e3 */
[----:B-1----:R-:W-:Y:S02]  /*0cc0*/  IMAD.IADD R0, R250, 0x1, R252 ;  /* 0x00000001fa007824 */ /* 0x002fe400078e02fc */
[----:B------:R-:W-:-:S03]  /*0cd0*/  IMAD.IADD R252, R252, 0x1, R251 ;  /* 0x00000001fcfc7824 */ /* 0x000fc600078e02fb */
[----:B------:R1:W-:Y:S02]  /*0ce0*/  STL [R1], R0 ;  /* 0x0000000001007387 */ /* 0x0003e40000100800 */
[----:B-1--4-:R-:W-:Y:S02]  /*0cf0*/  IMAD.SHL.U32 R0, R4, 0x2, RZ ;  /* 0x0000000204007824 */ /* 0x012fe400078e00ff */
.L_x_107:
[----:B------:R-:W-:Y:S02]  /*0d00*/  ULDC.64 UR6, c[0x0][0x240] ;  /* 0x0000900000067ab9 */ /* 0x000fe40000000a00 */
[----:B------:R-:W-:Y:S02]  /*0d10*/  UISETP.NE.U32.AND UP1, UPT, URZ, UR6, UPT ;  /* 0x000000063f00728c */ /* 0x000fe4000bf25070 */
[----:B------:R-:W-:Y:S02]  /*0d20*/  USHF.L.U32 UR13, UR34, 0x2, URZ ;  /* 0x00000002220d7899 */ /* 0x000fe4000800063f */
[----:B------:R-:W-:Y:S02]  /*0d30*/  USHF.R.S32.HI UR41, URZ, 0x1f, UR34 ;  /* 0x0000001f3f297899 */ /* 0x000fe40008011422 */
[----:B------:R-:W-:-:S02]  /*0d40*/  UISETP.NE.AND.EX UP1, UPT, URZ, UR7, UPT, UP1 ;  /* 0x000000073f00728c */ /* 0x000fc4000bf25310 */
[----:B------:R-:W-:Y:S02]  /*0d50*/  USHF.L.U64.HI UR12, UR34, 0x2, UR41 ;  /* 0x00000002220c7899 */ /* 0x000fe40008010229 */
[----:B------:R-:W-:Y:S02]  /*0d60*/  UIADD3 UR6, UP0, UR13, UR6, URZ ;  /* 0x000000060d067290 */ /* 0x000fe4000ff1e03f */
[----:B------:R-:W-:Y:S01]  /*0d70*/  PLOP3.LUT P0, PT, PT, PT, UP1, 0x80, 0x0 ;  /* 0x000000000000781c */ /* 0x000fe20003f0f018 */
[----:B------:R-:W-:Y:S02]  /*0d80*/  ULDC.64 UR10, c[0x0][0x250] ;  /* 0x00009400000a7ab9 */ /* 0x000fe40000000a00 */
[----:B------:R-:W-:Y:S01]  /*0d90*/  UIADD3.X UR7, UR12, UR7, URZ, UP0, !UPT ;  /* 0x000000070c077290 */ /* 0x000fe200087fe43f */
[----:B-12---:R-:W-:Y:S01]  /*0da0*/  IMAD.U32 R4, RZ, RZ, UR6 ;  /* 0x00000006ff047e24 */ /* 0x006fe2000f8e00ff */
[----:B------:R-:W-:Y:S02]  /*0db0*/  UISETP.NE.U32.AND UP3, UPT, URZ, UR10, UPT ;  /* 0x0000000a3f00728c */ /* 0x000fe4000bf65070 */
[----:B------:R-:W-:-:S02]  /*0dc0*/  ULDC.U8 UR14, c[0x0][0x312] ;  /* 0x0000c480000e7ab9 */ /* 0x000fc40000000000 */
        /* <DEDUP_REMOVED lines=40> */
.L_x_73:
        /* <DEDUP_REMOVED lines=12> */
[----:B------:R-:W-:-:S04]  /*1110*/  @!UP2 UISETP.NE.AND.EX UP0, UPT, URZ, UR7, UPT, UP0 ;  /* 0x000000073f00a28c */ /* 0x000fc8000bf05300 */
[----:B------:R-:W-:Y:S01]  /*1120*/  @!UP2 USEL UR7, URZ, UR11, !UP0 ;  /* 0x0000000b3f07a287 */ /* 0x000fe2000c000000 */
[----:B---3--:R-:W3:Y:S02]  /*1130*/  @P0 R2UR UR8, R4 ;  /* 0x00000000040803c2 */ /* 0x008ee400000e0000 */
[----:B---3--:R-:W-:Y:S02]  /*1140*/  @UP2 UIADD3 UR6, UR8, -UR22, URZ ;  /* 0x8000001608062290 */ /* 0x008fe4000fffe03f */
[----:B------:R-:W-:Y:S02]  /*1150*/  USHF.L.U32 UR8, UR40, 0x5, URZ ;  /* 0x0000000528087899 */ /* 0x000fe4000800063f */
[----:B------:R-:W-:-:S04]  /*1160*/  @!UP2 UIADD3 UR6, UR7, UR10, -UR22 ;  /* 0x0000000a0706a290 */ /* 0x000fc8000fffe816 */
[----:B------:R-:W-:-:S06]  /*1170*/  UISETP.GT.AND UP0, UPT, UR6, UR8, UPT ;  /* 0x000000080600728c */ /* 0x000fcc000bf04270 */
[----:B------:R-:W-:-:S13]  /*1180*/  PLOP3.LUT P0, PT, PT, PT, UP0, 0x80, 0x0 ;  /* 0x000000000000781c */ /* 0x000fda0003f0f008 */
[----:B------:R-:W-:Y:S05]  /*1190*/  @!P0 BRA `(.L_x_74) ;  /* 0x000067d000008947 */ /* 0x000fea0003800000 */
[----:B------:R-:W-:Y:S02]  /*11a0*/  UIADD3 UR36, UR9, 0x20, UR8 ;  /* 0x0000002009247890 */ /* 0x000fe4000fffe008 */
[----:B------:R-:W-:Y:S02]  /*11b0*/  ULDC UR7, c[0x0][0x2e4] ;  /* 0x0000b90000077ab9 */ /* 0x000fe40000000800 */
[----:B------:R-:W-:Y:S02]  /*11c0*/  UIADD3 UR7, UR36, UR7, -UR6 ;  /* 0x0000000724077290 */ /* 0x000fe4000fffe806 */
[----:B------:R-:W-:Y:S02]  /*11d0*/  UIADD3 UR12, UR9, 0x3f, URZ ;  /* 0x0000003f090c7890 */ /* 0x000fe4000fffe03f */
[----:B------:R-:W-:Y:S02]  /*11e0*/  UIADD3 UR7, UR7, 0x3f, URZ ;  /* 0x0000003f07077890 */ /* 0x000fe4000fffe03f */
[----:B------:R-:W-:-:S02]  /*11f0*/  USHF.R.S32.HI UR16, URZ, 0x1f, UR12 ;  /* 0x0000001f3f107899 */ /* 0x000fc4000801140c */
[----:B------:R-:W-:Y:S02]  /*1200*/  USHF.R.S32.HI UR13, URZ, 0x1f, UR7 ;  /* 0x0000001f3f0d7899 */ /* 0x000fe40008011407 */
[----:B------:R-:W-:Y:S02]  /*1210*/  ULEA.HI UR12, UR16, UR12, URZ, 0x6 ;  /* 0x0000000c100c7291 */ /* 0x000fe4000f8f303f */
[----:B------:R-:W-:Y:S02]  /*1220*/  ULEA.HI UR7, UR13, UR7, URZ, 0x6 ;  /* 0x000000070d077291 */ /* 0x000fe4000f8f303f */
[----:B------:R-:W-:Y:S02]  /*1230*/  ULDC.64 UR14, c[0x0][0x178] ;  /* 0x00005e00000e7ab9 */ /* 0x000fe40000000a00 */
[----:B-1----:R-:W-:Y:S02]  /*1240*/  UISETP.NE.AND UP0, UPT, UR24, -0x1, UPT ;  /* 0xffffffff1800788c */ /* 0x002fe4000bf05270 */
[----:B------:R-:W-:-:S02]  /*1250*/  UIMAD.WIDE.U32 UR10, UR34, UR14, URZ ;  /* 0x0000000e220a72a5 */ /* 0x000fc4000f8e003f */
[----:B------:R-:W-:Y:S02]  /*1260*/  UIMAD UR14, UR41, UR14, URZ ;  /* 0x0000000e290e72a4 */ /* 0x000fe4000f8e023f */
[----:B------:R-:W-:Y:S01]  /*1270*/  USHF.R.S32.HI UR12, URZ, 0x6, UR12 ;  /* 0x000000063f0c7899 */ /* 0x000fe2000801140c */
[----:B------:R-:W-:Y:S01]  /*1280*/  PLOP3.LUT P0, PT, PT, PT, UP0, 0x40, 0x0 ;  /* 0x000000000000781c */ /* 0x000fe20003f0e808 */
[----:B------:R-:W-:Y:S02]  /*1290*/  USHF.R.S32.HI UR7, URZ, 0x6, UR7 ;  /* 0x000000063f077899 */ /* 0x000fe40008011407 */
[----:B------:R-:W-:Y:S02]  /*12a0*/  UIMAD UR16, UR34, UR15, UR14 ;  /* 0x0000000f221072a4 */ /* 0x000fe4000f8e020e */
[----:B------:R-:W-:Y:S02]  /*12b0*/  UISETP.LT.AND UP2, UPT, UR12, UR7, UPT ;  /* 0x000000070c00728c */ /* 0x000fe4000bf41270 */
[----:B------:R-:W-:-:S02]  /*12c0*/  ULDC.64 UR14, c[0x0][0x190] ;  /* 0x00006400000e7ab9 */ /* 0x000fc40000000a00 */
[----:B------:R-:W-:Y:S02]  /*12d0*/  USEL UR35, UR12, UR7, UP2 ;  /* 0x000000070c237287 */ /* 0x000fe40009000000 */
[----:B------:R-:W-:Y:S02]  /*12e0*/  UISETP.NE.AND UP3, UPT, UR17, -0x1, UPT ;  /* 0xffffffff1100788c */ /* 0x000fe4000bf65270 */
[----:B------:R-:W-:Y:S02]  /*12f0*/  UIMAD.WIDE.U32 UR12, UR17, UR14, URZ ;  /* 0x0000000e110c72a5 */ /* 0x000fe4000f8e003f */
[----:B------:R-:W-:Y:S02]  /*1300*/  @UP0 UIADD3 UR7, UR22, UR24, URZ ;  /* 0x0000001816070290 */ /* 0x000fe4000fffe03f */
[----:B------:R-:W-:Y:S02]  /*1310*/  ULDC.64 UR18, c[0x0][0x198] ;  /* 0x0000660000127ab9 */ /* 0x000fe40000000a00 */
[----:B------:R-:W-:-:S02]  /*1320*/  UIADD3 UR27, UR11, UR16, URZ ;  /* 0x000000100b1b7290 */ /* 0x000fc4000fffe03f */
[----:B------:R-:W-:Y:S02]  /*1330*/  USEL UR30, UR10, UR12, !UP3 ;  /* 0x0000000c0a1e7287 */ /* 0x000fe4000d800000 */
[----:B------:R-:W-:Y:S02]  /*1340*/  @UP0 UIMAD.WIDE.U32 UR10, UR7, UR18, URZ ;  /* 0x00000012070a02a5 */ /* 0x000fe4000f8e003f */
[----:B------:R-:W-:Y:S02]  /*1350*/  UIMAD UR12, UR17, UR15, URZ ;  /* 0x0000000f110c72a4 */ /* 0x000fe4000f8e023f */
[----:B------:R-:W-:Y:S02]  /*1360*/  ULEA UR21, UR35, 0xffffffc0, 0x6 ;  /* 0xffffffc023157891 */ /* 0x000fe4000f8e303f */
[----:B------:R-:W-:Y:S02]  /*1370*/  @UP0 UIMAD UR32, UR7, UR19, UR11 ;  /* 0x00000013072002a4 */ /* 0x000fe4000f8e020b */
[----:B------:R-:W-:-:S02]  /*1380*/  @UP3 UIADD3 UR27, UR13, UR12, URZ ;  /* 0x0000000c0d1b3290 */ /* 0x000fc4000fffe03f */
[----:B------:R-:W-:Y:S02]  /*1390*/  USHF.R.S32.HI UR33, URZ, 0x1f, UR21 ;  /* 0x0000001f3f217899 */ /* 0x000fe40008011415 */
[----:B------:R-:W-:Y:S01]  /*13a0*/  @UP0 UMOV UR31, UR10 ;  /* 0x0000000a001f0c82 */ /* 0x000fe20008000000 */
[----:B------:R-:W-:Y:S05]  /*13b0*/  @!P0 BRA `(.L_x_75) ;  /* 0x000000c000008947 */ /* 0x000fea0003800000 */
[----:B------:R-:W-:Y:S02]  /*13c0*/  USHF.R.S32.HI UR7, URZ, 0x1f, UR22 ;  /* 0x0000001f3f077899 */ /* 0x000fe40008011416 */
[----:B------:R-:W-:Y:S02]  /*13d0*/  ULDC.64 UR12, c[0x0][0x198] ;  /* 0x00006600000c7ab9 */ /* 0x000fe40000000a00 */
[----:B------:R-:W-:Y:S02]  /*13e0*/  UIMAD UR7, UR7, UR12, URZ ;  /* 0x0000000c070772a4 */ /* 0x000fe4000f8e023f */
[----:B------:R-:W-:Y:S02]  /*13f0*/  UIMAD.WIDE.U32 UR10, UR22, UR12, URZ ;  /* 0x0000000c160a72a5 */ /* 0x000fe4000f8e003f */
[----:B------:R-:W-:-:S04]  /*1400*/  UIMAD UR13, UR22, UR13, UR7 ;  /* 0x0000000d160d72a4 */ /* 0x000fc8000f8e0207 */
[----:B------:R-:W-:-:S03]  /*1410*/  UIADD3 UR11, UR11, UR13, URZ ;  /* 0x0000000d0b0b7290 */ /* 0x000fc6000fffe03f */
[----:B------:R-:W-:Y:S02]  /*1420*/  ULDC.64 UR12, c[0x0][0x180] ;  /* 0x00006000000c7ab9 */ /* 0x000fe40000000a00 */
[----:B------:R-:W-:Y:S02]  /*1430*/  UIMAD UR7, UR41, UR12, URZ ;  /* 0x0000000c290772a4 */ /* 0x000fe4000f8e023f */
[----:B------:R-:W-:Y:S02]  /*1440*/  UIMAD.WIDE.U32 UR10, UR34, UR12, UR10 ;  /* 0x0000000c220a72a5 */ /* 0x000fe4000f8e000a */
[----:B------:R-:W-:-:S04]  /*1450*/  UIMAD UR7, UR34, UR13, UR7 ;  /* 0x0000000d220772a4 */ /* 0x000fc8000f8e0207 */
[----:B------:R-:W-:Y:S02]  /*1460*/  UIADD3 UR32, UR11, UR7, URZ ;  /* 0x000000070b207290 */ /* 0x000fe4000fffe03f */
[----:B------:R-:W-:Y:S02]  /*1470*/  UMOV UR31, UR10 ;  /* 0x0000000a001f7c82 */ /* 0x000fe40008000000 */
.L_x_75:
[----:B------:R-:W-:Y:S01]  /*1480*/  PLOP3.LUT P0, PT, PT, PT, UP0, 0x40, 0x0 ;  /* 0x000000000000781c */ /* 0x000fe20003f0e808 */
[----:B------:R-:W-:Y:S02]  /*1490*/  @UP0 UIADD3 UR7, UR22, UR24, URZ ;  /* 0x0000001816070290 */ /* 0x000fe4000fffe03f */
[----:B------:R-:W-:Y:S02]  /*14a0*/  ULDC.64 UR12, c[0x0][0x1a0] ;  /* 0x00006800000c7ab9 */ /* 0x000fe40000000a00 */
[----:B------:R-:W-:-:S04]  /*14b0*/  @UP0 UIMAD.WIDE.U32 UR10, UR7, UR12, URZ ;  /* 0x0000000c070a02a5 */ /* 0x000fc8000f8e003f */
[----:B------:R-:W-:-:S03]  /*14c0*/  @UP0 UIMAD UR28, UR7, UR13, UR11 ;  /* 0x0000000d071c02a4 */ /* 0x000fc6000f8e020b */
[----:B------:R-:W-:Y:S01]  /*14d0*/  @UP0 UMOV UR26, UR10 ;  /* 0x0000000a001a0c82 */ /* 0x000fe20008000000 */
[----:B------:R-:W-:Y:S05]  /*14e0*/  @!P0 BRA `(.L_x_76) ;  /* 0x000000c000008947 */ /* 0x000fea0003800000 */
[----:B------:R-:W-:Y:S02]  /*14f0*/  USHF.R.S32.HI UR7, URZ, 0x1f, UR22 ;  /* 0x0000001f3f077899 */ /* 0x000fe40008011416 */
[----:B------:R-:W-:Y:S02]  /*1500*/  ULDC.64 UR10, c[0x0][0x1a0] ;  /* 0x00006800000a7ab9 */ /* 0x000fe40000000a00 */
[----:B------:R-:W-:Y:S02]  /*1510*/  UIMAD UR7, UR7, UR10, URZ ;  /* 0x0000000a070772a4 */ /* 0x000fe4000f8e023f */
[----:B------:R-:W-:Y:S02]  /*1520*/  ULDC.64 UR12, c[0x0][0x188] ;  /* 0x00006200000c7ab9 */ /* 0x000fe40000000a00 */
[----:B------:R-:W-:Y:S02]  /*1530*/  UIMAD UR14, UR22, UR11, UR7 ;  /* 0x0000000b160e72a4 */ /* 0x000fe4000f8e0207 */
[----:B------:R-:W-:-:S02]  /*1540*/  UIMAD.WIDE.U32 UR10, UR22, UR10, URZ ;  /* 0x0000000a160a72a5 */ /* 0x000fc4000f8e003f */
[----:B------:R-:W-:Y:S02]  /*1550*/  UIMAD UR7, UR41, UR12, URZ ;  /* 0x0000000c290772a4 */ /* 0x000fe4000f8e023f */
[----:B------:R-:W-:Y:S02]  /*1560*/  UIADD3 UR11, UR11, UR14, URZ ;  /* 0x0000000e0b0b7290 */ /* 0x000fe4000fffe03f */
[----:B------:R-:W-:Y:S02]  /*1570*/  UIMAD UR7, UR34, UR13, UR7 ;  /* 0x0000000d220772a4 */ /* 0x000fe4000f8e0207 */
[----:B------:R-:W-:-:S04]  /*1580*/  UIMAD.WIDE.U32 UR10, UR34, UR12, UR10 ;  /* 0x0000000c220a72a5 */ /* 0x000fc8000f8e000a */
[----:B------:R-:W-:-:S03]  /*1590*/  UIADD3 UR28, UR11, UR7, URZ ;  /* 0x000000070b1c7290 */ /* 0x000fc6000fffe03f */
[----:B------:R-:W-:Y:S02]  /*15a0*/  UMOV UR26, UR10 ;  /* 0x0000000a001a7c82 */ /* 0x000fe40008000000 */
.L_x_76:
        /* <DEDUP_REMOVED lines=10> */
[----:B------:R-:W-:Y:S02]  /*1650*/  @!UP3 UIMAD UR7, UR41, UR10, URZ ;  /* 0x0000000a2907b2a4 */ /* 0x000fe4000f8e023f */
[----:B------:R-:W-:Y:S02]  /*1660*/  ULDC.64 UR12, c[0x0][0x3d8] ;  /* 0x0000f600000c7ab9 */ /* 0x000fe40000000a00 */
[----:B------:R-:W-:Y:S01]  /*1670*/  @!UP3 UIMAD UR7, UR34, UR11, UR7 ;  /* 0x0000000b2207b2a4 */ /* 0x000fe2000f8e0207 */
[----:B-1----:R-:W1:Y:S01]  /*1680*/  MUFU.RCP R4, R4 ;  /* 0x0000000400047308 */ /* 0x002e620000001000 */
[----:B------:R-:W-:-:S04]  /*1690*/  @!UP3 UIMAD.WIDE.U32 UR10, UR34, UR10, URZ ;  /* 0x0000000a220ab2a5 */ /* 0x000fc8000f8e003f */
[----:B------:R-:W-:Y:S02]  /*16a0*/  @!UP3 UIADD3 UR20, UR11, UR7, URZ ;  /* 0x000000070b14b290 */ /* 0x000fe4000fffe03f */
[----:B------:R-:W-:Y:S02]  /*16b0*/  UIMAD UR7, UR41, UR14, UR53 ;  /* 0x0000000e290772a4 */ /* 0x000fe4000f8e0235 */
[----:B------:R-:W-:Y:S02]  /*16c0*/  @!UP3 UMOV UR19, UR10 ;  /* 0x0000000a0013bc82 */ /* 0x000fe40008000000 */
[----:B------:R-:W-:Y:S02]  /*16d0*/  UIADD3 UR7, UR45, UR7, URZ ;  /* 0x000000072d077290 */ /* 0x000fe4000fffe03f */
[----:B------:R-:W-:Y:S02]  /*16e0*/  UIMAD.WIDE.U32 UR10, UR38, UR17, URZ ;  /* 0x00000011260a72a5 */ /* 0x000fe4000f8e003f */
[----:B------:R-:W-:Y:S01]  /*16f0*/  UIMAD UR7, UR38, UR7, UR52 ;  /* 0x00000007260772a4 */ /* 0x000fe2000f8e0234 */
[----:B-1----:R-:W-:Y:S01]  /*1700*/  IADD3 R4, R4, 0xffffffe, RZ ;  /* 0x0ffffffe04047810 */ /* 0x002fe20007ffe0ff */
[----:B------:R-:W-:-:S02]  /*1710*/  USEL UR23, UR42, UR10, !UP3 ;  /* 0x0000000a2a177287 */ /* 0x000fc4000d800000 */
[----:B------:R-:W-:Y:S01]  /*1720*/  UIADD3 UR15, UR43, UR7, URZ ;  /* 0x000000072b0f7290 */ /* 0x000fe2000fffe03f */
[----:B------:R-:W1:Y:S01]  /*1730*/  F2I.FTZ.U32.TRUNC.NTZ R5, R4 ;  /* 0x0000000400057305 */ /* 0x000e62000021f000 */
[----:B------:R-:W-:Y:S02]  /*1740*/  UIMAD UR7, UR39, UR17, URZ ;  /* 0x00000011270772a4 */ /* 0x000fe4000f8e023f */
[----:B------:R-:W-:Y:S02]  /*1750*/  USHF.L.U32 UR14, UR34, 0x7, URZ ;  /* 0x00000007220e7899 */ /* 0x000fe4000800063f */
[----:B------:R-:W-:Y:S02]  /*1760*/  @UP3 UIADD3 UR15, UR11, UR7, URZ ;  /* 0x000000070b0f3290 */ /* 0x000fe4000fffe03f */
[----:B------:R-:W-:Y:S02]  /*1770*/  UIMAD.WIDE.U32 UR10, UR61, UR12, URZ ;  /* 0x0000000c3d0a72a5 */ /* 0x000fe4000f8e003f */
[----:B------:R-:W-:-:S02]  /*1780*/  USHF.L.U64.HI UR7, UR34, 0x7, UR41 ;  /* 0x0000000722077899 */ /* 0x000fc40008010229 */
[----:B------:R-:W-:Y:S02]  /*1790*/  USEL UR16, UR10, URZ, UP6 ;  /* 0x0000003f0a107287 */ /* 0x000fe4000b000000 */
[----:B------:R-:W-:Y:S02]  /*17a0*/  USEL UR10, UR14, URZ, UP1 ;  /* 0x0000003f0e0a7287 */ /* 0x000fe40008800000 */
[----:B------:R-:W-:Y:S01]  /*17b0*/  USEL UR7, UR7, URZ, UP1 ;  /* 0x0000003f07077287 */ /* 0x000fe20008800000 */
[----:B-1----:R-:W-:Y:S01]  /*17c0*/  IMAD.MOV R4, RZ, RZ, -R5 ;  /* 0x000000ffff047224 */ /* 0x002fe200078e0a05 */
[----:B------:R-:W-:Y:S02]  /*17d0*/  UIADD3 UR10, UP1, UR21, UR10, URZ ;  /* 0x0000000a150a7290 */ /* 0x000fe4000ff3e03f */
[----:B------:R-:W-:Y:S01]  /*17e0*/  UIMAD UR13, UR61, UR13, UR11 ;  /* 0x0000000d3d0d72a4 */ /* 0x000fe2000f8e020b */
[----:B------:R-:W-:Y:S01]  /*17f0*/  IMAD R6, R4, R8, RZ ;  /* 0x0000000804067224 */ /* 0x000fe200078e02ff */
[----:B------:R-:W-:Y:S01]  /*1800*/  UIADD3.X UR11, UR33, UR7, URZ, UP1, !UPT ;  /* 0x00000007210b7290 */ /* 0x000fe20008ffe43f */
[----:B------:R-:W-:Y:S01]  /*1810*/  IMAD.MOV.U32 R4, RZ, RZ, RZ ;  /* 0x000000ffff047224 */ /* 0x000fe200078e00ff */
[----:B------:R-:W-:-:S02]  /*1820*/  UIMAD UR7, UR39, UR10, URZ ;  /* 0x0000000a270772a4 */ /* 0x000fc4000f8e023f */
[----:B------:R-:W-:Y:S01]  /*1830*/  ULDC UR14, c[0x0][0x234] ;  /* 0x00008d00000e7ab9 */ /* 0x000fe20000000800 */
[----:B------:R-:W-:Y:S01]  /*1840*/  IMAD.HI.U32 R4, R5, R6, R4 ;  /* 0x0000000605047227 */ /* 0x000fe200078e0004 */
[----:B------:R-:W-:Y:S02]  /*1850*/  UIMAD UR12, UR38, UR11, UR7 ;  /* 0x0000000b260c72a4 */ /* 0x000fe4000f8e0207 */
[----:B------:R-:W-:Y:S01]  /*1860*/  @UP5 USEL UR7, UR55, UR17, !UP3 ;  /* 0x0000001137075287 */ /* 0x000fe2000d800000 */
[----:B------:R-:W-:Y:S01]  /*1870*/  IMAD.MOV.U32 R5, RZ, RZ, R7 ;  /* 0x000000ffff057224 */ /* 0x000fe200078e0007 */
[----:B------:R-:W-:Y:S02]  /*1880*/  UIMAD.WIDE.U32 UR10, UR38, UR10, URZ ;  /* 0x0000000a260a72a5 */ /* 0x000fe4000f8e003f */
[----:B------:R-:W-:Y:S01]  /*1890*/  @UP5 UIMAD UR18, UR37, UR14, UR7 ;  /* 0x0000000e251252a4 */ /* 0x000fe2000f8e0207 */
[----:B------:R-:W-:Y:S01]  /*18a0*/  IMAD.HI.U32 R4, R4, R5, RZ ;  /* 0x0000000504047227 */ /* 0x000fe200078e00ff */
[----:B------:R-:W-:-:S02]  /*18b0*/  USEL UR13, UR13, URZ, UP6 ;  /* 0x0000003f0d0d7287 */ /* 0x000fc4000b000000 */
[----:B------:R-:W-:Y:S01]  /*18c0*/  UIADD3 UR12, UR11, UR12, URZ ;  /* 0x0000000c0b0c7290 */ /* 0x000fe2000fffe03f */
[----:B------:R-:W-:Y:S02]  /*18d0*/  IMAD.MOV R6, RZ, RZ, -R4 ;  /* 0x000000ffff067224 */ /* 0x000fe400078e0a04 */
[----:B------:R-:W-:Y:S02]  /*18e0*/  @!UP5 UMOV UR18, UR50 ;  /* 0x000000320012dc82 */ /* 0x000fe40008000000 */
[----:B------:R-:W-:-:S05]  /*18f0*/  IMAD R5, R8, R6, R5 ;  /* 0x0000000608057224 */ /* 0x000fca00078e0205 */
[----:B------:R-:W-:-:S13]  /*1900*/  ISETP.GT.U32.AND P0, PT, R8, R5, PT ;  /* 0x000000050800720c */ /* 0x000fda0003f04070 */
        /* <DEDUP_REMOVED lines=16> */
.L_x_77:
[----:B------:R-:W-:Y:S02]  /*1a10*/  UMOV UR14, UR51 ;  /* 0x00000033000e7c82 */ /* 0x000fe40008000000 */
.L_x_78:
[----:B------:R-:W-:Y:S01]  /*1a20*/  UIADD3 UR10, UP4, UP3, UR10, UR46, UR48 ;  /* 0x0000002e0a0a7290 */ /* 0x000fe2000fb9e030 */
[----:B------:R-:W1:Y:S01]  /*1a30*/  S2R R6, SR_TID.X ;  /* 0x0000000000067919 */ /* 0x000e620000002100 */
[----:B------:R-:W-:Y:S01]  /*1a40*/  IMAD.U32 R5, RZ, RZ, UR5 ;  /* 0x00000005ff057e24 */ /* 0x000fe2000f8e00ff */
[--C-:B------:R-:W-:Y:S01]  /*1a50*/  SHF.R.S32.HI R31, RZ, 0x1f, R244.reuse ;  /* 0x0000001fff1f7819 */ /* 0x100fe200000114f4 */
[----:B------:R-:W-:Y:S01]  /*1a60*/  UIADD3 UR29, UP2, UP1, UR16, UR10, UR23 ;  /* 0x0000000a101d7290 */ /* 0x000fe2000f95e017 */
[----:B------:R-:W-:Y:S01]  /*1a70*/  IMAD.U32 R4, RZ, RZ, UR4 ;  /* 0x00000004ff047e24 */ /* 0x000fe2000f8e00ff */
[----:B------:R-:W-:Y:S01]  /*1a80*/  UIADD3.X UR7, UR12, UR49, UR54, UP4, UP3 ;  /* 0x000000310c077290 */ /* 0x000fe2000a7e6436 */
[----:B------:R-:W2:Y:S01]  /*1a90*/  S2R R32, SR_TID.X ;  /* 0x0000000000207919 */ /* 0x000ea20000002100 */
[----:B------:R-:W-:Y:S01]  /*1aa0*/  ULDC.64 UR10, c[0x0][0x1a8] ;  /* 0x00006a00000a7ab9 */ /* 0x000fe20000000a00 */
[----:B------:R-:W-:Y:S01]  /*1ab0*/  IMAD.U32 R7, RZ, RZ, UR21 ;  /* 0x00000015ff077e24 */ /* 0x000fe2000f8e00ff */
[----:B------:R-:W-:Y:S01]  /*1ac0*/  UIADD3.X UR25, UR13, UR7, UR15, UP2, UP1 ;  /* 0x000000070d197290 */ /* 0x000fe200097e240f */
[----:B------:R-:W3:Y:S01]  /*1ad0*/  S2R R33, SR_TID.X ;  /* 0x0000000000217919 */ /* 0x000ee20000002100 */
[----:B------:R-:W-:Y:S01]  /*1ae0*/  UIMAD UR7, UR58, UR10, URZ ;  /* 0x0000000a3a0772a4 */ /* 0x000fe2000f8e023f */
[----:B------:R-:W-:Y:S01]  /*1af0*/  IMAD.MOV.U32 R30, RZ, RZ, R244 ;  /* 0x000000ffff1e7224 */ /* 0x000fe200078e00f4 */
[----:B------:R-:W-:Y:S01]  /*1b00*/  UMOV UR15, 0x4 ;  /* 0x00000004000f7882 */ /* 0x000fe20000000000 */
[C---:B------:R-:W-:Y:S01]  /*1b10*/  IADD3 R13, R244.reuse, 0x40, RZ ;  /* 0x00000040f40d7810 */ /* 0x040fe20007ffe0ff */
[----:B------:R-:W-:Y:S01]  /*1b20*/  UIMAD UR13, UR37, UR11, UR7 ;  /* 0x0000000b250d72a4 */ /* 0x000fe2000f8e0207 */
[----:B------:R-:W-:Y:S01]  /*1b30*/  ISETP.GE.AND P3, PT, R244, c[0x0][0x220], PT ;  /* 0x00008800f4007a0c */ /* 0x000fe20003f66270 */
[----:B------:R-:W-:Y:S01]  /*1b40*/  ULDC.64 UR4, c[0x0][0x3c8] ;  /* 0x0000f20000047ab9 */ /* 0x000fe20000000a00 */
[----:B------:R-:W-:Y:S01]  /*1b50*/  ISETP.GE.AND P5, PT, R13, c[0x0][0x220], PT ;  /* 0x000088000d007a0c */ /* 0x000fe20003fa6270 */
[----:B------:R-:W-:Y:S01]  /*1b60*/  ULDC.64 UR10, c[0x0][0x370] ;  /* 0x0000dc00000a7ab9 */ /* 0x000fe20000000a00 */
[----:B------:R-:W-:Y:S01]  /*1b70*/  IMAD.U32 R11, RZ, RZ, UR37 ;  /* 0x00000025ff0b7e24 */ /* 0x000fe2000f8e00ff */
[----:B------:R-:W-:Y:S01]  /*1b80*/  UIMAD UR7, UR33, UR10, URZ ;  /* 0x0000000a210772a4 */ /* 0x000fe2000f8e023f */
[----:B------:R-:W-:Y:S01]  /*1b90*/  IMAD.U32 R16, RZ, RZ, UR37 ;  /* 0x00000025ff107e24 */ /* 0x000fe2000f8e00ff */
[----:B------:R-:W-:Y:S02]  /*1ba0*/  BSSY B1, `(.L_x_74) ;  /* 0x00005dc000017945 */ /* 0x000fe40003800000 */
[----:B------:R-:W-:-:S03]  /*1bb0*/  UIMAD UR23, UR21, UR11, UR7 ;  /* 0x0000000b151772a4 */ /* 0x000fc6000f8e0207 */
[----:B------:R-:W-:Y:S02]  /*1bc0*/  ULDC.64 UR10, c[0x0][0x378] ;  /* 0x0000de00000a7ab9 */ /* 0x000fe40000000a00 */
[----:B------:R-:W-:Y:S01]  /*1bd0*/  UIMAD UR7, UR58, UR10, URZ ;  /* 0x0000000a3a0772a4 */ /* 0x000fe2000f8e023f */
[----:B--2---:R-:W-:Y:S01]  /*1be0*/  SHF.R.S32.HI R32, RZ, 0x1f, R32 ;  /* 0x0000001fff207819 */ /* 0x004fe20000011420 */
[----:B------:R-:W-:Y:S02]  /*1bf0*/  UIADD3 UR10, UR21, UR14, URZ ;  /* 0x0000000e150a7290 */ /* 0x000fe4000fffe03f */
[----:B------:R-:W-:Y:S01]  /*1c00*/  UIMAD UR12, UR37, UR11, UR7 ;  /* 0x0000000b250c72a4 */ /* 0x000fe2000f8e0207 */
[----:B---3--:R-:W-:Y:S01]  /*1c10*/  LEA.HI R32, R32, R33, RZ, 0x3 ;  /* 0x0000002120207211 */ /* 0x008fe200078f18ff */
[----:B------:R-:W-:Y:S02]  /*1c20*/  UIMAD.WIDE UR10, UR10, UR15, UR4 ;  /* 0x0000000f0a0a72a5 */ /* 0x000fe4000f8e0204 */
[----:B------:R-:W-:Y:S01]  /*1c30*/  UIADD3 UR7, -UR6, UR9, UR8 ;  /* 0x0000000906077290 */ /* 0x000fe2000fffe108 */
[----:B------:R-:W-:Y:S01]  /*1c40*/  SHF.R.S32.HI R32, RZ, 0x3, R32 ;  /* 0x00000003ff207819 */ /* 0x000fe20000011420 */
[----:B------:R-:W-:-:S03]  /*1c50*/  ULDC.64 UR4, c[0x0][0x200] ;  /* 0x0000800000047ab9 */ /* 0x000fc60000000a00 */
[----:B------:R-:W-:Y:S01]  /*1c60*/  UMOV UR17, UR10 ;  /* 0x0000000a00117c82 */ /* 0x000fe20008000000 */
[----:B------:R-:W-:Y:S01]  /*1c70*/  IADD3 R19, P0, R32, UR21, RZ ;  /* 0x0000001520137c10 */ /* 0x000fe2000ff1e0ff */
[----:B------:R-:W-:Y:S01]  /*1c80*/  UIADD3 UR10, UR21, UR18, URZ ;  /* 0x00000012150a7290 */ /* 0x000fe2000fffe03f */
[----:B------:R-:W-:Y:S01]  /*1c90*/  SHF.R.S32.HI R29, RZ, 0x1f, R32 ;  /* 0x0000001fff1d7819 */ /* 0x000fe20000011420 */
[----:B------:R-:W-:Y:S02]  /*1ca0*/  UMOV UR16, UR11 ;  /* 0x0000000b00107c82 */ /* 0x000fe40008000000 */
[----:B------:R-:W-:Y:S01]  /*1cb0*/  UIMAD.WIDE UR10, UR10, UR15, UR4 ;  /* 0x0000000f0a0a72a5 */ /* 0x000fe2000f8e0204 */
[----:B------:R1:W2:Y:S01]  /*1cc0*/  R2UR UR4, R4 ;  /* 0x00000000040473c2 */ /* 0x0002a200000e0000 */
[----:B------:R-:W-:Y:S01]  /*1cd0*/  ULDC UR18, c[0x0][0x2e8] ;  /* 0x0000ba0000127ab9 */ /* 0x000fe20000000800 */
[----:B------:R-:W-:Y:S01]  /*1ce0*/  IADD3.X R23, R29, UR33, RZ, P0, !PT ;  /* 0x000000211d177c10 */ /* 0x000fe200087fe4ff */
[----:B------:R-:W-:-:S03]  /*1cf0*/  UIADD3 UR7, UR7, -UR18, URZ ;  /* 0x8000001207077290 */ /* 0x000fc6000fffe03f */
[----:B------:R-:W-:Y:S01]  /*1d00*/  UMOV UR15, UR10 ;  /* 0x0000000a000f7c82 */ /* 0x000fe20008000000 */
[----:B------:R-:W-:Y:S01]  /*1d10*/  IMAD R8, R23, c[0x0][0x190], RZ ;  /* 0x0000640017087a24 */ /* 0x000fe200078e02ff */
[----:B------:R3:W4:Y:S01]  /*1d20*/  R2UR UR5, R5 ;  /* 0x00000000050573c2 */ /* 0x00072200000e0000 */
[----:B------:R-:W-:Y:S02]  /*1d30*/  USHF.R.S32.HI UR18, URZ, 0x1f, UR7 ;  /* 0x0000001f3f127899 */ /* 0x000fe40008011407 */
[----:B------:R-:W-:Y:S01]  /*1d40*/  IMAD R27, R19, c[0x0][0x194], R8 ;  /* 0x00006500131b7a24 */ /* 0x000fe200078e0208 */
[----:B------:R-:W-:Y:S02]  /*1d50*/  UMOV UR14, UR11 ;  /* 0x0000000b000e7c82 */ /* 0x000fe40008000000 */
[----:B------:R-:W-:Y:S02]  /*1d60*/  ULEA.HI UR18, UR18, UR7, URZ, 0x6 ;  /* 0x0000000712127291 */ /* 0x000fe4000f8f303f */
[----:B------:R-:W-:-:S02]  /*1d70*/  UIADD3 UR7, UR35, -0x1, URZ ;  /* 0xffffffff23077890 */ /* 0x000fc4000fffe03f */
[----:B------:R-:W-:-:S04]  /*1d80*/  USHF.R.S32.HI UR18, URZ, 0x6, UR18 ;  /* 0x000000063f127899 */ /* 0x000fc80008011412 */
[----:B------:R-:W-:Y:S01]  /*1d90*/  UISETP.LT.AND UP1, UPT, URZ, UR18, UPT ;  /* 0x000000123f00728c */ /* 0x000fe2000bf21270 */
[----:B-1----:R-:W-:-:S03]  /*1da0*/  SHF.R.S32.HI R4, RZ, 0x1f, R6 ;  /* 0x0000001fff047819 */ /* 0x002fc60000011406 */
[----:B------:R-:W-:Y:S01]  /*1db0*/  USEL UR18, URZ, UR18, !UP1 ;  /* 0x000000123f127287 */ /* 0x000fe2000c800000 */
[----:B------:R-:W-:-:S03]  /*1dc0*/  LEA.HI R4, R4, R6, RZ, 0x5 ;  /* 0x0000000604047211 */ /* 0x000fc600078f28ff */
[----:B------:R-:W-:Y:S01]  /*1dd0*/  UISETP.GT.AND UP1, UPT, UR35, UR18, UPT ;  /* 0x000000122300728c */ /* 0x000fe2000bf24270 */
[----:B---3--:R-:W-:-:S05]  /*1de0*/  LOP3.LUT R5, R4, 0xffffffe0, RZ, 0xc0, !PT ;  /* 0xffffffe004057812 */ /* 0x008fca00078ec0ff */
[----:B------:R-:W-:Y:S01]  /*1df0*/  IMAD.IADD R5, R6, 0x1, -R5 ;  /* 0x0000000106057824 */ /* 0x000fe200078e0a05 */
[----:B------:R-:W-:Y:S02]  /*1e00*/  SHF.R.S32.HI R6, RZ, 0x5, R4 ;  /* 0x00000005ff067819 */ /* 0x000fe40000011404 */
[----:B------:R-:W-:Y:S02]  /*1e10*/  IADD3 R4, P1, R244, UR19, RZ ;  /* 0x00000013f4047c10 */ /* 0x000fe4000ff3e0ff */
[----:B------:R-:W-:Y:S01]  /*1e20*/  PLOP3.LUT P2, PT, PT, PT, UP1, 0x80, 0x0 ;  /* 0x000000000000781c */ /* 0x000fe20003f4f018 */
[----:B------:R-:W-:Y:S01]  /*1e30*/  IMAD R6, R6, UR47, R5 ;  /* 0x0000002f06067c24 */ /* 0x000fe2000f8e0205 */
[----:B------:R-:W-:-:S04]  /*1e40*/  IADD3.X R5, R31, UR20, RZ, P1, !PT ;  /* 0x000000141f057c10 */ /* 0x000fc80008ffe4ff */
[----:B------:R-:W-:Y:S01]  /*1e50*/  IADD3 R10, P0, R6, UR29, RZ ;  /* 0x0000001d060a7c10 */ /* 0x000fe2000ff1e0ff */
[----:B------:R-:W-:-:S03]  /*1e60*/  IMAD.WIDE.U32 R4, R7, c[0x0][0x370], R4 ;  /* 0x0000dc0007047a25 */ /* 0x000fc600078e0004 */
[----:B------:R-:W-:Y:S01]  /*1e70*/  LEA.HI.X.SX32 R12, R6, UR25, 0x1, P0 ;  /* 0x00000019060c7c11 */ /* 0x000fe200080f0eff */
[----:B------:R-:W-:Y:S01]  /*1e80*/  IMAD.WIDE.U32 R6, R19, c[0x0][0x190], R30 ;  /* 0x0000640013067a25 */ /* 0x000fe200078e001e */
[----:B------:R-:W-:-:S04]  /*1e90*/  IADD3 R5, R5, UR23, RZ ;  /* 0x0000001705057c10 */ /* 0x000fc8000fffe0ff */
[----:B------:R-:W-:Y:S01]  /*1ea0*/  IADD3 R8, P0, R6, UR30, RZ ;  /* 0x0000001e06087c10 */ /* 0x000fe2000ff1e0ff */
[----:B------:R-:W-:Y:S01]  /*1eb0*/  IMAD.WIDE.U32 R4, R11, c[0x0][0x378], R4 ;  /* 0x0000de000b047a25 */ /* 0x000fe200078e0004 */
[----:B------:R-:W-:Y:S02]  /*1ec0*/  SEL R6, RZ, 0xffffffff, P5 ;  /* 0xffffffffff067807 */ /* 0x000fe40002800000 */
[----:B------:R-:W-:Y:S02]  /*1ed0*/  IADD3.X R9, R7, UR27, R27, P0, !PT ;  /* 0x0000001b07097c10 */ /* 0x000fe400087fe41b */
[----:B------:R-:W-:Y:S01]  /*1ee0*/  SEL R7, RZ, 0x1, P3 ;  /* 0x00000001ff077807 */ /* 0x000fe20001800000 */
[----:B------:R-:W-:Y:S01]  /*1ef0*/  IMAD.SHL.U32 R6, R6, 0x2, RZ ;  /* 0x0000000206067824 */ /* 0x000fe200078e00ff */
[----:B------:R-:W-:Y:S01]  /*1f00*/  LEA R238, P0, R10, c[0x0][0x350], 0x2 ;  /* 0x0000d4000aee7a11 */ /* 0x000fe200078010ff */
[----:B------:R-:W-:Y:S01]  /*1f10*/  IMAD.WIDE.U32 R16, R16, c[0x0][0x1a8], R8 ;  /* 0x00006a0010107a25 */ /* 0x000fe200078e0008 */
[----:B------:R-:W-:-:S02]  /*1f20*/  IADD3 R9, R244, 0x80, RZ ;  /* 0x00000080f4097810 */ /* 0x000fc40007ffe0ff */
[----:B------:R-:W-:Y:S01]  /*1f30*/  LOP3.LUT R11, R6, 0x2, R7, 0xe2, !PT ;  /* 0x00000002060b7812 */ /* 0x000fe200078ee207 */
[----:B------:R-:W-:Y:S01]  /*1f40*/  IMAD.MOV.U32 R6, RZ, RZ, R4 ;  /* 0x000000ffff067224 */ /* 0x000fe200078e0004 */
[----:B------:R-:W-:Y:S01]  /*1f50*/  IADD3 R7, R5, UR12, RZ ;  /* 0x0000000c05077c10 */ /* 0x000fe2000fffe0ff */
[----:B------:R-:W-:Y:S01]  /*1f60*/  IMAD R4, R29, c[0x0][0x370], RZ ;  /* 0x0000dc001d047a24 */ /* 0x000fe200078e02ff */
[----:B------:R-:W-:Y:S02]  /*1f70*/  LEA.HI.X R239, R10, c[0x0][0x354], R12, 0x2, P0 ;  /* 0x0000d5000aef7a11 */ /* 0x000fe400000f140c */
[----:B------:R-:W-:Y:S01]  /*1f80*/  IADD3 R10, R244, 0xc0, RZ ;  /* 0x000000c0f40a7810 */ /* 0x000fe20007ffe0ff */
[C---:B------:R-:W-:Y:S01]  /*1f90*/  IMAD R8, R32.reuse, c[0x0][0x374], R4 ;  /* 0x0000dd0020087a24 */ /* 0x040fe200078e0204 */
[----:B------:R-:W-:Y:S01]  /*1fa0*/  ISETP.GE.AND P4, PT, R9, c[0x0][0x220], PT ;  /* 0x0000880009007a0c */ /* 0x000fe20003f86270 */
[----:B------:R-:W-:Y:S01]  /*1fb0*/  IMAD.WIDE.U32 R6, R32, c[0x0][0x370], R6 ;  /* 0x0000dc0020067a25 */ /* 0x000fe200078e0006 */
[----:B------:R-:W-:-:S02]  /*1fc0*/  ISETP.GE.AND P6, PT, R10, c[0x0][0x220], PT ;  /* 0x000088000a007a0c */ /* 0x000fc40003fc6270 */
[----:B------:R-:W-:Y:S01]  /*1fd0*/  SEL R5, RZ, 0x4, P4 ;  /* 0x00000004ff057807 */ /* 0x000fe20002000000 */
[----:B------:R-:W-:Y:S01]  /*1fe0*/  IMAD.IADD R21, R7, 0x1, R8 ;  /* 0x0000000107157824 */ /* 0x000fe200078e0208 */
[----:B------:R-:W-:Y:S02]  /*1ff0*/  SEL R4, RZ, 0x8, P6 ;  /* 0x00000008ff047807 */ /* 0x000fe40003000000 */
[----:B------:R-:W-:Y:S02]  /*2000*/  LEA R240, P1, R16, c[0x0][0x160], 0x1 ;  /* 0x0000580010f07a11 */ /* 0x000fe400078208ff */
[----:B------:R-:W-:Y:S02]  /*2010*/  LEA R241, P0, R6, c[0x0][0x330], 0x1 ;  /* 0x0000cc0006f17a11 */ /* 0x000fe400078008ff */
[----:B------:R-:W-:Y:S02]  /*2020*/  IADD3 R26, R17, UR13, RZ ;  /* 0x0000000d111a7c10 */ /* 0x000fe4000fffe0ff */
[----:B------:R-:W-:-:S02]  /*2030*/  LOP3.LUT R20, R4, R11, R5, 0xfe, !PT ;  /* 0x0000000b04147212 */ /* 0x000fc400078efe05 */
[----:B------:R-:W-:Y:S02]  /*2040*/  LEA.HI.X R242, R16, c[0x0][0x164], R26, 0x1, P1 ;  /* 0x0000590010f27a11 */ /* 0x000fe400008f0c1a */
[----:B------:R-:W-:Y:S01]  /*2050*/  LEA.HI.X R243, R6, c[0x0][0x334], R21, 0x1, P0 ;  /* 0x0000cd0006f37a11 */ /* 0x000fe200000f0c15 */
[----:B--2-4-:R-:W-:Y:S05]  /*2060*/  @P2 BRA `(.L_x_79) ;  /* 0x000005e000002947 */ /* 0x014fea0003800000 */
        /* <DEDUP_REMOVED lines=19> */
.L_x_80:
        /* <DEDUP_REMOVED lines=19> */
.L_x_81:
[----:B------:R-:W-:Y:S01]  /*22d0*/  UIADD3 UR6, -UR8, UR6, URZ ;  /* 0x0000000608067290 */ /* 0x000fe2000fffe13f */
[----:B------:R-:W-:Y:S05]  /*22e0*/  BSSY B0, `(.L_x_82) ;  /* 0x000001b000007945 */ /* 0x000fea0003800000 */
[----:B------:R-:W-:-:S13]  /*22f0*/  ISETP.GE.AND P3, PT, R32, UR6, PT ;  /* 0x0000000620007c0c */ /* 0x000fda000bf66270 */
[----:B------:R-:W-:Y:S05]  /*2300*/  @P3 BRA `(.L_x_83) ;  /* 0x0000018000003947 */ /* 0x000fea0003800000 */
[----:B------:R-:W-:Y:S01]  /*2310*/  IMAD.U32 R4, RZ, RZ, UR8 ;  /* 0x00000008ff047e24 */ /* 0x000fe2000f8e00ff */
[----:B------:R-:W-:Y:S01]  /*2320*/  IADD3 R6, P0, R32, UR8, RZ ;  /* 0x0000000820067c10 */ /* 0x000fe2000ff1e0ff */
[----:B------:R-:W-:Y:S01]  /*2330*/  ULDC.64 UR10, c[0x0][0x3b8] ;  /* 0x0000ee00000a7ab9 */ /* 0x000fe20000000a00 */
[----:B------:R-:W-:Y:S01]  /*2340*/  ISETP.GE.AND P5, PT, R244, c[0x0][0x220], PT ;  /* 0x00008800f4007a0c */ /* 0x000fe20003fa6270 */
[----:B------:R-:W-:Y:S01]  /*2350*/  UIMAD UR6, UR58, UR10, URZ ;  /* 0x0000000a3a0672a4 */ /* 0x000fe2000f8e023f */
[----:B------:R-:W-:Y:S01]  /*2360*/  LEA.HI.X.SX32 R7, R4, R29, 0x1, P0 ;  /* 0x0000001d04077211 */ /* 0x000fe200000f0eff */
[----:B------:R-:W-:Y:S01]  /*2370*/  IMAD.WIDE.U32 R4, R6, c[0x0][0x3a0], R30 ;  /* 0x0000e80006047a25 */ /* 0x000fe200078e001e */
[----:B------:R-:W-:Y:S01]  /*2380*/  ISETP.GE.AND P4, PT, R13, c[0x0][0x220], PT ;  /* 0x000088000d007a0c */ /* 0x000fe20003f86270 */
[----:B------:R-:W-:Y:S01]  /*2390*/  UIMAD UR6, UR37, UR11, UR6 ;  /* 0x0000000b250672a4 */ /* 0x000fe2000f8e0206 */
[----:B------:R-:W-:Y:S01]  /*23a0*/  ISETP.GE.AND P2, PT, R9, c[0x0][0x220], PT ;  /* 0x0000880009007a0c */ /* 0x000fe20003f46270 */
[----:B------:R-:W-:Y:S01]  /*23b0*/  IMAD R7, R7, c[0x0][0x3a0], RZ ;  /* 0x0000e80007077a24 */ /* 0x000fe200078e02ff */
[----:B------:R-:W-:-:S03]  /*23c0*/  ISETP.GE.AND P1, PT, R10, c[0x0][0x220], PT ;  /* 0x000088000a007a0c */ /* 0x000fc60003f26270 */
        /* <DEDUP_REMOVED lines=12> */
.L_x_83:
[----:B------:R-:W-:Y:S05]  /*2490*/  BSYNC B0 ;  /* 0x0000000000007941 */ /* 0x000fea0003800000 */
.L_x_82:
[----:B------:R-:W-:Y:S05]  /*24a0*/  @P3 BRA `(.L_x_84) ;  /* 0x000054b000003947 */ /* 0x000fea0003800000 */
[----:B-1----:R-:W-:Y:S01]  /*24b0*/  IMAD.U32 R4, RZ, RZ, UR8 ;  /* 0x00000008ff047e24 */ /* 0x002fe2000f8e00ff */
[----:B------:R-:W-:Y:S01]  /*24c0*/  IADD3 R6, P0, R32, UR8, RZ ;  /* 0x0000000820067c10 */ /* 0x000fe2000ff1e0ff */
[----:B------:R-:W-:Y:S01]  /*24d0*/  ULDC.64 UR10, c[0x0][0x3c0] ;  /* 0x0000f000000a7ab9 */ /* 0x000fe20000000a00 */
[----:B------:R-:W-:Y:S01]  /*24e0*/  ISETP.GE.AND P1, PT, R13, c[0x0][0x220], PT ;  /* 0x000088000d007a0c */ /* 0x000fe20003f26270 */
[----:B------:R-:W-:Y:S01]  /*24f0*/  UIMAD UR6, UR58, UR10, URZ ;  /* 0x0000000a3a0672a4 */ /* 0x000fe2000f8e023f */
[----:B------:R-:W-:Y:S01]  /*2500*/  LEA.HI.X.SX32 R7, R4, R29, 0x1, P0 ;  /* 0x0000001d04077211 */ /* 0x000fe200000f0eff */
[----:B------:R-:W-:Y:S01]  /*2510*/  IMAD.WIDE.U32 R4, R6, c[0x0][0x3a8], R30 ;  /* 0x0000ea0006047a25 */ /* 0x000fe200078e001e */
[----:B------:R-:W-:Y:S01]  /*2520*/  ISETP.GE.AND P2, PT, R244, c[0x0][0x220], PT ;  /* 0x00008800f4007a0c */ /* 0x000fe20003f46270 */
[----:B------:R-:W-:-:S02]  /*2530*/  UIMAD UR6, UR37, UR11, UR6 ;  /* 0x0000000b250672a4 */ /* 0x000fc4000f8e0206 */
        /* <DEDUP_REMOVED lines=12> */
[----:B------:R1:W-:Y:S01]  /*2600*/  @!P0 STG.E.128 [R4.64+0x100], RZ ;  /* 0x000100ff04008986 */ /* 0x0003e2000c101d04 */
[----:B------:R-:W-:-:S13]  /*2610*/  ISETP.GE.AND P0, PT, R10, c[0x0][0x220], PT ;  /* 0x000088000a007a0c */ /* 0x000fda0003f06270 */
[----:B------:R-:W-:Y:S05]  /*2620*/  @P0 BRA `(.L_x_84) ;  /* 0x0000533000000947 */ /* 0x000fea0003800000 */
[----:B------:R2:W-:Y:S01]  /*2630*/  STG.E.128 [R4.64+0x180], RZ ;  /* 0x000180ff04007986 */ /* 0x0005e2000c101d04 */
[----:B------:R-:W-:Y:S05]  /*2640*/  BRA `(.L_x_84) ;  /* 0x0000531000007947 */ /* 0x000fea0003800000 */
.L_x_79:
[----:B------:R-:W-:Y:S01]  /*2650*/  PLOP3.LUT P0, PT, PT, PT, UP6, 0x80, 0x0 ;  /* 0x000000000000781c */ /* 0x000fe20003f0f068 */
[----:B------:R-:W-:Y:S01]  /*2660*/  UIADD3 UR10, -UR8, UR6, URZ ;  /* 0x00000006080a7290 */ /* 0x000fe2000fffe13f */
[----:B------:R-:W-:Y:S11]  /*2670*/  BSSY B0, `(.L_x_85) ;  /* 0x000003c000007945 */ /* 0x000ff60003800000 */
[----:B------:R-:W-:Y:S01]  /*2680*/  @P0 BAR.SYNC.DEFER_BLOCKING 0x0 ;  /* 0x0000000000000b1d */ /* 0x000fe20000010000 */
[----:B------:R-:W-:-:S13]  /*2690*/  ISETP.GE.AND P2, PT, R32, UR10, PT ;  /* 0x0000000a20007c0c */ /* 0x000fda000bf46270 */
        /* <DEDUP_REMOVED lines=10> */
[----:B------:R-:W-:Y:S02]  /*2740*/  P2R R24, PR, RZ, 0x8 ;  /* 0x00000008ff187803 */ /* 0x000fe40000000000 */
[----:B------:R-:W-:Y:S01]  /*2750*/  ISETP.NE.U32.AND P3, PT, R10, 0x1, PT ;  /* 0x000000010a00780c */ /* 0x000fe20003f65070 */
[----:B------:R-:W-:Y:S01]  /*2760*/  IMAD R9, R9, c[0x0][0x1a0], RZ ;  /* 0x0000680009097a24 */ /* 0x000fe200078e02ff */
[----:B------:R-:W-:Y:S02]  /*2770*/  IADD3 R4, P0, R4, UR26, RZ ;  /* 0x0000001a04047c10 */ /* 0x000fe4000ff1e0ff */
[----:B------:R-:W-:Y:S01]  /*2780*/  P2R R22, PR, RZ, 0x4 ;  /* 0x00000004ff167803 */ /* 0x000fe20000000000 */
[----:B------:R-:W-:Y:S01]  /*2790*/  IMAD R9, R8, c[0x0][0x1a4], R9 ;  /* 0x0000690008097a24 */ /* 0x000fe200078e0209 */
[----:B------:R-:W-:Y:S01]  /*27a0*/  P2R R25, PR, RZ, 0x10 ;  /* 0x00000010ff197803 */ /* 0x000fe20000000000 */
        /* <DEDUP_REMOVED lines=14> */
[----:B------:R-:W-:Y:S01]  /*2890*/  @P2 LEA R12, P0, R4, c[0x0][0x170], 0x1 ;  /* 0x00005c00040c2a11 */ /* 0x000fe200078008ff */
[----:B------:R2:W-:Y:S01]  /*28a0*/  @P3 STS.128 [R237+0x14000], RZ ;  /* 0x014000ffed003388 */ /* 0x0005e20000000c00 */
[----:B------:R-:W-:Y:S02]  /*28b0*/  ISETP.NE.AND P3, PT, R24, RZ, PT ;  /* 0x000000ff1800720c */ /* 0x000fe40003f65270 */
[C---:B------:R-:W-:Y:S02]  /*28c0*/  @P2 LEA.HI.X R13, R4.reuse, c[0x0][0x174], R9, 0x1, P0 ;  /* 0x00005d00040d2a11 */ /* 0x040fe400000f0c09 */
[----:B------:R-:W-:-:S03]  /*28d0*/  @P1 LEA R10, P0, R4, c[0x0][0x170], 0x1 ;  /* 0x00005c00040a1a11 */ /* 0x000fc600078008ff */
[----:B------:R-:W-:Y:S01]  /*28e0*/  @!PT LDS RZ, [RZ] ;  /* 0x00000000fffff984 */ /* 0x000fe20000000800 */
[----:B------:R-:W-:Y:S01]  /*28f0*/  @!PT LDS RZ, [RZ] ;  /* 0x00000000fffff984 */ /* 0x000fe20000000800 */
[----:B------:R-:W-:Y:S01]  /*2900*/  @!PT LDS RZ, [RZ] ;  /* 0x00000000fffff984 */ /* 0x000fe20000000800 */
[----:B------:R2:W-:Y:S01]  /*2910*/  @P2 LDGSTS.E.BYPASS.LTC128B.128 [R237+0x15000], [R12.64+0x80] ;  /* 0x150000800ced2fae */ /* 0x0005e2000b901d44 */
[----:B------:R-:W-:Y:S02]  /*2920*/  @P1 LEA.HI.X R11, R4, c[0x0][0x174], R9, 0x1, P0 ;  /* 0x00005d00040b1a11 */ /* 0x000fe400000f0c09 */
[----:B------:R-:W-:Y:S01]  /*2930*/  LOP3.LUT P0, RZ, R5, 0x8, RZ, 0xc0, !PT ;  /* 0x0000000805ff7812 */ /* 0x000fe2000780c0ff */
[----:B------:R2:W-:Y:S01]  /*2940*/  @!P2 STS.128 [R237+0x15000], RZ ;  /* 0x015000ffed00a388 */ /* 0x0005e20000000c00 */
[----:B------:R-:W-:-:S03]  /*2950*/  ISETP.NE.AND P2, PT, R22, RZ, PT ;  /* 0x000000ff1600720c */ /* 0x000fc60003f45270 */
        /* <DEDUP_REMOVED lines=13> */
.L_x_86:
[----:B------:R-:W-:Y:S05]  /*2a30*/  BSYNC B0 ;  /* 0x0000000000007941 */ /* 0x000fea0003800000 */
.L_x_85:
        /* <DEDUP_REMOVED lines=13> */
[----:B------:R2:W-:Y:S01]  /*2b10*/  @P3 STS.128 [R237+0x8000], RZ ;  /* 0x008000ffed003388 */ /* 0x0005e20000000c00 */
[----:B------:R-:W-:-:S02]  /*2b20*/  IMAD R8, R19, c[0x0][0x374], R8 ;  /* 0x0000dd0013087a24 */ /* 0x000fc400078e0208 */
[----:B------:R-:W-:-:S04]  /*2b30*/  IMAD.WIDE.U32 R4, R19, c[0x0][0x370], R4 ;  /* 0x0000dc0013047a25 */ /* 0x000fc800078e0004 */
[----:B------:R-:W-:Y:S01]  /*2b40*/  IMAD.IADD R5, R5, 0x1, R8 ;  /* 0x0000000105057824 */ /* 0x000fe200078e0208 */
[----:B------:R-:W-:Y:S01]  /*2b50*/  MOV R8, UR37 ;  /* 0x0000002500087c02 */ /* 0x000fe20008000f00 */
[----:B------:R-:W-:-:S04]  /*2b60*/  IMAD.WIDE R10, R244, R10, c[0x0][0x330] ;  /* 0x0000cc00f40a7625 */ /* 0x000fc800078e020a */
[----:B------:R-:W-:-:S05]  /*2b70*/  IMAD.WIDE.U32 R8, R8, c[0x0][0x378], R4 ;  /* 0x0000de0008087a25 */ /* 0x000fca00078e0004 */
[----:B------:R-:W-:Y:S02]  /*2b80*/  IADD3 R5, R9, UR12, RZ ;  /* 0x0000000c09057c10 */ /* 0x000fe4000fffe0ff */
[C---:B------:R-:W-:Y:S02]  /*2b90*/  LEA R4, P0, R8.reuse, R10, 0x1 ;  /* 0x0000000a08047211 */ /* 0x040fe400078008ff */
[----:B------:R-:W-:Y:S02]  /*2ba0*/  @!P3 MOV R9, R243 ;  /* 0x000000f30009b202 */ /* 0x000fe40000000f00 */
        /* <DEDUP_REMOVED lines=22> */
.L_x_88:
[----:B------:R-:W-:Y:S05]  /*2d10*/  BSYNC B0 ;  /* 0x0000000000007941 */ /* 0x000fea0003800000 */
.L_x_87:
        /* <DEDUP_REMOVED lines=10> */
[----:B------:R-:W-:Y:S01]  /*2dc0*/  P2R R12, PR, RZ, 0x1 ;  /* 0x00000001ff0c7803 */ /* 0x000fe20000000000 */
        /* <DEDUP_REMOVED lines=14> */
[C---:B------:R-:W-:Y:S01]  /*2eb0*/  @!P4 LEA R6, P0, R4.reuse, c[0x0][0x330], 0x1 ;  /* 0x0000cc000406ca11 */ /* 0x040fe200078008ff */
[----:B------:R4:W-:Y:S03]  /*2ec0*/  @P5 STS.128 [R237+0xb000], RZ ;  /* 0x00b000ffed005388 */ /* 0x0009e60000000c00 */
[----:B------:R-:W-:Y:S01]  /*2ed0*/  @!P4 LEA.HI.X R7, R4, c[0x0][0x334], R5, 0x1, P0 ;  /* 0x0000cd000407ca11 */ /* 0x000fe200000f0c05 */
[----:B------:R-:W-:Y:S01]  /*2ee0*/  @!PT LDS RZ, [RZ] ;  /* 0x00000000fffff984 */ /* 0x000fe20000000800 */
[----:B------:R-:W-:Y:S01]  /*2ef0*/  @!PT LDS RZ, [RZ] ;  /* 0x00000000fffff984 */ /* 0x000fe20000000800 */
[----:B------:R-:W-:Y:S01]  /*2f00*/  @!PT LDS RZ, [RZ] ;  /* 0x00000000fffff984 */ /* 0x000fe20000000800 */
[----:B------:R4:W-:Y:S01]  /*2f10*/  @!P5 LDGSTS.E.BYPASS.LTC128B.128 [R237+0xb000], [R8.64+0x80] ;  /* 0x0b00008008eddfae */ /* 0x0009e2000b901d44 */
[----:B------:R-:W-:-:S03]  /*2f20*/  ISETP.NE.AND P0, PT, R12, RZ, PT ;  /* 0x000000ff0c00720c */ /* 0x000fc60003f05270 */
[----:B------:R4:W-:Y:S04]  /*2f30*/  @P4 STS.128 [R237+0xd000], RZ ;  /* 0x00d000ffed004388 */ /* 0x0009e80000000c00 */
[----:B------:R-:W-:Y:S01]  /*2f40*/  @!PT LDS RZ, [RZ] ;  /* 0x00000000fffff984 */ /* 0x000fe20000000800 */
[----:B------:R-:W-:Y:S01]  /*2f50*/  @!PT LDS RZ, [RZ] ;  /* 0x00000000fffff984 */ /* 0x000fe20000000800 */
[----:B------:R-:W-:Y:S01]  /*2f60*/  @!PT LDS RZ, [RZ] ;  /* 0x00000000fffff984 */ /* 0x000fe20000000800 */
[----:B------:R4:W-:Y:S04]  /*2f70*/  @!P4 LDGSTS.E.BYPASS.LTC128B.128 [R237+0xd000], [R6.64+0x100] ;  /* 0x0d00010006edcfae */ /* 0x0009e8000b901d44 */
[----:B------:R4:W-:Y:S01]  /*2f80*/  @P6 STS.128 [R237+0xf000], RZ ;  /* 0x00f000ffed006388 */ /* 0x0009e20000000c00 */
[----:B------:R-:W-:Y:S05]  /*2f90*/  @P6 BRA `(.L_x_90) ;  /* 0x0000008000006947 */ /* 0x000fea0003800000 */
[----:B----4-:R-:W-:Y:S02]  /*2fa0*/  P2R R8, PR, RZ, 0x1 ;  /* 0x00000001ff087803 */ /* 0x010fe40000000000 */
[----:B------:R-:W-:-:S04]  /*2fb0*/  LEA R6, P0, R4, c[0x0][0x330], 0x1 ;  /* 0x0000cc0004067a11 */ /* 0x000fc800078008ff */
[----:B------:R-:W-:Y:S02]  /*2fc0*/  LEA.HI.X R7, R4, c[0x0][0x334], R5, 0x1, P0 ;  /* 0x0000cd0004077a11 */ /* 0x000fe400000f0c05 */
[----:B------:R-:W-:-:S03]  /*2fd0*/  ISETP.NE.AND P0, PT, R8, RZ, PT ;  /* 0x000000ff0800720c */ /* 0x000fc60003f05270 */
[----:B------:R-:W-:Y:S01]  /*2fe0*/  @!PT LDS RZ, [RZ] ;  /* 0x00000000fffff984 */ /* 0x000fe20000000800 */
[----:B------:R-:W-:Y:S01]  /*2ff0*/  @!PT LDS RZ, [RZ] ;  /* 0x00000000fffff984 */ /* 0x000fe20000000800 */
[----:B------:R-:W-:Y:S01]  /*3000*/  @!PT LDS RZ, [RZ] ;  /* 0x00000000fffff984 */ /* 0x000fe20000000800 */
[----:B------:R4:W-:Y:S05]  /*3010*/  LDGSTS.E.BYPASS.LTC128B.128 [R237+0xf000], [R6.64+0x180] ;  /* 0x0f00018006ed7fae */ /* 0x0009ea000b901d44 */
.L_x_90:
[----:B------:R-:W-:Y:S05]  /*3020*/  BSYNC B0 ;  /* 0x0000000000007941 */ /* 0x000fea0003800000 */
.L_x_89:
[----:B------:R1:W-:Y:S01]  /*3030*/  @P1 STS.128 [R237], RZ ;  /* 0x000000ffed001388 */ /* 0x0003e20000000c00 */
[----:B------:R-:W-:Y:S03]  /*3040*/  BSSY B0, `(.L_x_91) ;  /* 0x0000027000007945 */ /* 0x000fe60003800000 */
[----:B------:R1:W-:Y:S04]  /*3050*/  @P1 STS.128 [R237+0x2000], RZ ;  /* 0x002000ffed001388 */ /* 0x0003e80000000c00 */
[----:B------:R1:W-:Y:S04]  /*3060*/  @P1 STS.128 [R237+0x4000], RZ ;  /* 0x004000ffed001388 */ /* 0x0003e80000000c00 */
[----:B------:R1:W-:Y:S01]  /*3070*/  @P1 STS.128 [R237+0x6000], RZ ;  /* 0x006000ffed001388 */ /* 0x0003e20000000c00 */
[----:B------:R-:W-:Y:S05]  /*3080*/  @P1 BRA `(.L_x_92) ;  /* 0x0000022000001947 */ /* 0x000fea0003800000 */
[----:B------:R-:W-:Y:S01]  /*3090*/  MOV R4, UR30 ;  /* 0x0000001e00047c02 */ /* 0x000fe20008000f00 */
[----:B----4-:R-:W-:Y:S01]  /*30a0*/  IMAD.MOV.U32 R8, RZ, RZ, 0x2 ;  /* 0x00000002ff087424 */ /* 0x010fe200078e00ff */
[----:B------:R-:W-:Y:S01]  /*30b0*/  MOV R5, UR27 ;  /* 0x0000001b00057c02 */ /* 0x000fe20008000f00 */
[----:B------:R4:W-:Y:S01]  /*30c0*/  @P3 STS.128 [R237], RZ ;  /* 0x000000ffed003388 */ /* 0x0009e20000000c00 */
[----:B------:R-:W-:Y:S01]  /*30d0*/  MOV R6, UR37 ;  /* 0x0000002500067c02 */ /* 0x000fe20008000f00 */
[----:B------:R-:W-:-:S04]  /*30e0*/  IMAD.WIDE R8, R244, R8, c[0x0][0x160] ;  /* 0x00005800f4087625 */ /* 0x000fc800078e0208 */
[----:B------:R-:W-:-:S04]  /*30f0*/  IMAD.WIDE.U32 R4, R19, c[0x0][0x190], R4 ;  /* 0x0000640013047a25 */ /* 0x000fc800078e0004 */
[----:B------:R-:W-:-:S04]  /*3100*/  IMAD.IADD R5, R27, 0x1, R5 ;  /* 0x000000011b057824 */ /* 0x000fc800078e0205 */
        /* <DEDUP_REMOVED lines=26> */
.L_x_92:
[----:B------:R-:W-:Y:S05]  /*32b0*/  BSYNC B0 ;  /* 0x0000000000007941 */ /* 0x000fea0003800000 */
.L_x_91:
[----:B------:R1:W-:Y:S01]  /*32c0*/  @P0 STS.128 [R237+0x1000], RZ ;  /* 0x001000ffed000388 */ /* 0x0003e20000000c00 */
[----:B------:R-:W-:Y:S03]  /*32d0*/  BSSY B0, `(.L_x_93) ;  /* 0x0000028000007945 */ /* 0x000fe60003800000 */
[----:B------:R1:W-:Y:S04]  /*32e0*/  @P0 STS.128 [R237+0x3000], RZ ;  /* 0x003000ffed000388 */ /* 0x0003e80000000c00 */
[----:B------:R1:W-:Y:S04]  /*32f0*/  @P0 STS.128 [R237+0x5000], RZ ;  /* 0x005000ffed000388 */ /* 0x0003e80000000c00 */
[----:B------:R1:W-:Y:S01]  /*3300*/  @P0 STS.128 [R237+0x7000], RZ ;  /* 0x007000ffed000388 */ /* 0x0003e20000000c00 */
[----:B------:R-:W-:Y:S05]  /*3310*/  @P0 BRA `(.L_x_94) ;  /* 0x0000023000000947 */ /* 0x000fea0003800000 */
[C---:B-1--4-:R-:W-:Y:S01]  /*3320*/  IMAD.WIDE.U32 R4, R13.reuse, c[0x0][0x190], RZ ;  /* 0x000064000d047a25 */ /* 0x052fe200078e00ff */
[----:B------:R1:W-:Y:S03]  /*3330*/  @P3 STS.128 [R237+0x1000], RZ ;  /* 0x001000ffed003388 */ /* 0x0003e60000000c00 */
        /* <DEDUP_REMOVED lines=33> */
.L_x_94:
[----:B------:R-:W-:Y:S05]  /*3550*/  BSYNC B0 ;  /* 0x0000000000007941 */ /* 0x000fea0003800000 */
.L_x_93:
        /* <DEDUP_REMOVED lines=24> */
[----:B------:R-:W-:Y:S02]  /*36e0*/  P2R R14, PR, RZ, 0x8 ;  /* 0x00000008ff0e7803 */ /* 0x000fe40000000000 */
[----:B------:R-:W-:Y:S01]  /*36f0*/  ISETP.NE.U32.AND P3, PT, R8, 0x1, PT ;  /* 0x000000010800780c */ /* 0x000fe20003f65070 */
[----:B------:R-:W-:Y:S01]  /*3700*/  IMAD R7, R7, c[0x0][0x198], RZ ;  /* 0x0000660007077a24 */ /* 0x000fe200078e02ff */
[----:B------:R-:W-:Y:S01]  /*3710*/  IADD3 R4, P0, R4, UR31, RZ ;  /* 0x0000001f04047c10 */ /* 0x000fe2000ff1e0ff */
[----:B------:R-:W-:Y:S01]  /*3720*/  IMAD R8, R28, c[0x0][0x1b0], RZ ;  /* 0x00006c001c087a24 */ /* 0x000fe200078e02ff */
[----:B------:R-:W-:Y:S01]  /*3730*/  P2R R15, PR, RZ, 0x10 ;  /* 0x00000010ff0f7803 */ /* 0x000fe20000000000 */
        /* <DEDUP_REMOVED lines=16> */
[----:B------:R-:W-:Y:S01]  /*3840*/  @P1 LEA R8, P0, R4, c[0x0][0x168], 0x1 ;  /* 0x00005a0004081a11 */ /* 0x000fe200078008ff */
[----:B------:R1:W-:Y:S01]  /*3850*/  @P3 STS.128 [R237+0x10000], RZ ;  /* 0x010000ffed003388 */ /* 0x0003e20000000c00 */
[----:B------:R-:W-:Y:S02]  /*3860*/  ISETP.NE.AND P3, PT, R14, RZ, PT ;  /* 0x000000ff0e00720c */ /* 0x000fe40003f65270 */
        /* <DEDUP_REMOVED lines=20> */
.L_x_96:
[----:B------:R-:W-:Y:S05]  /*39b0*/  BSYNC B0 ;  /* 0x0000000000007941 */ /* 0x000fea0003800000 */
.L_x_95:
[----:B------:R-:W0:Y:S01]  /*39c0*/  LDGDEPBAR ;  /* 0x00000000000079af */ /* 0x000e220000000000 */
        /* <DEDUP_REMOVED lines=34> */
[----:B------:R-:W-:-:S02]  /*3bf0*/  ULDC UR10, c[0x0][0x2e8] ;  /* 0x0000ba00000a7ab9 */ /* 0x000fc40000000800 */
[----:B------:R-:W-:Y:S02]  /*3c00*/  UIADD3 UR19, UR36, -UR10, -UR6 ;  /* 0x8000000a24137290 */ /* 0x000fe4000fffe806 */
[----:B------:R-:W-:Y:S02]  /*3c10*/  UIADD3 UR20, UR8, 0x20, URZ ;  /* 0x0000002008147890 */ /* 0x000fe4000fffe03f */
[----:B------:R-:W-:Y:S01]  /*3c20*/  ULDC UR12, c[0x0][0x2e4] ;  /* 0x0000b900000c7ab9 */ /* 0x000fe20000000800 */
        /* <DEDUP_REMOVED lines=16> */
.L_x_101:
[----:B------:R-:W0:Y:S01]  /*3d30*/  LDGDEPBAR ;  /* 0x00000000000079af */ /* 0x000e220000000000 */
[----:B------:R-:W-:Y:S01]  /*3d40*/  IADD3 R60, P0, R248, UR17, RZ ;  /* 0x00000011f83c7c10 */ /* 0x000fe2000ff1e0ff */
[----:B------:R-:W-:Y:S02]  /*3d50*/  USHF.L.U32 UR11, UR7, 0x6, URZ ;  /* 0x00000006070b7899 */ /* 0x000fe4000800063f */
[----:B------:R-:W-:Y:S01]  /*3d60*/  ULDC UR10, c[0x0][0x2e4] ;  /* 0x0000b900000a7ab9 */ /* 0x000fe20000000800 */
[----:B------:R-:W-:Y:S01]  /*3d70*/  IADD3.X R61, R247, UR16, RZ, P0, !PT ;  /* 0x00000010f73d7c10 */ /* 0x000fe200087fe4ff */
[----:B------:R-:W-:Y:S06]  /*3d80*/  UISETP.GE.AND UP0, UPT, UR11, UR19, UPT ;  /* 0x000000130b00728c */ /* 0x000fec000bf06270 */
[----:B------:R-:W-:Y:S01]  /*3d90*/  PLOP3.LUT P0, PT, PT, PT, UP0, 0x80, 0x0 ;  /* 0x000000000000781c */ /* 0x000fe20003f0f008 */
[----:B------:R-:W-:Y:S04]  /*3da0*/  DEPBAR.LE SB0, 0x0 ;  /* 0x000080000000791a */ /* 0x000fe80000000000 */
[----:B------:R-:W-:Y:S06]  /*3db0*/  BAR.SYNC.DEFER_BLOCKING 0x0 ;  /* 0x0000000000007b1d */ /* 0x000fec0000010000 */
[----:B-1----:R-:W-:Y:S04]  /*3dc0*/  LDSM.16.M88.4 R8, [R2] ;  /* 0x000000000208783b */ /* 0x002fe80000000200 */
[----:B------:R-:W2:Y:S04]  /*3dd0*/  LDSM.16.M88.4 R44, [R229+0x10000] ;  /* 0x01000000e52c783b */ /* 0x000ea80000000200 */
[----:B------:R-:W-:Y:S04]  /*3de0*/  LDSM.16.M88.4 R48, [R3] ;  /* 0x000000000330783b */ /* 0x000fe80000000200 */
[----:B------:R-:W3:Y:S04]  /*3df0*/  LDSM.16.M88.4 R52, [R230+0x10000] ;  /* 0x01000000e634783b */ /* 0x000ee80000000200 */
[----:B------:R-:W-:Y:S04]  /*3e00*/  LDSM.16.M88.4 R56, [R231+0x10000] ;  /* 0x01000000e738783b */ /* 0x000fe80000000200 */
[----:B-----5:R4:W5:Y:S01]  /*3e10*/  LDG.E R62, [R60.64] ;  /* 0x000000043c3e7981 */ /* 0x020962000c1e1900 */
[C---:B--2---:R-:W-:Y:S03]  /*3e20*/  HMMA.16816.F32 R4, R8.reuse, R44, RZ ;  /* 0x0000002c0804723c */ /* 0x044fe600000018ff */
[----:B----4-:R2:W5:Y:S05]  /*3e30*/  LDG.E R60, [R60.64+0x20] ;  /* 0x000020043c3c7981 */ /* 0x01056a000c1e1900 */
[----:B------:R-:W-:Y:S01]  /*3e40*/  HMMA.16816.F32 R8, R8, R46, RZ ;  /* 0x0000002e0808723c */ /* 0x000fe200000018ff */
[----:B------:R-:W4:Y:S11]  /*3e50*/  LDSM.16.M88.4 R44, [R228] ;  /* 0x00000000e42c783b */ /* 0x000f360000000200 */
[----:B------:R-:W-:Y:S04]  /*3e60*/  @!UPT UIADD3 URZ, URZ, URZ, URZ ;  /* 0x0000003f3f3ff290 */ /* 0x000fe8000fffe03f */
[C---:B---3--:R-:W-:Y:S08]  /*3e70*/  HMMA.16816.F32 R4, R48.reuse, R52, R4 ;  /* 0x000000343004723c */ /* 0x048ff00000001804 */
[----:B------:R-:W-:Y:S01]  /*3e80*/  HMMA.16816.F32 R8, R48, R54, R8 ;  /* 0x000000363008723c */ /* 0x000fe20000001808 */
[----:B------:R-:W-:Y:S04]  /*3e90*/  LDSM.16.M88.4 R48, [R227] ;  /* 0x00000000e330783b */ /* 0x000fe80000000200 */
[----:B------:R-:W3:Y:S11]  /*3ea0*/  LDSM.16.M88.4 R52, [R232+0x10000] ;  /* 0x01000000e834783b */ /* 0x000ef60000000200 */
[C---:B----4-:R-:W-:Y:S08]  /*3eb0*/  HMMA.16816.F32 R4, R44.reuse, R56, R4 ;  /* 0x000000382c04723c */ /* 0x050ff00000001804 */
[----:B------:R-:W-:Y:S01]  /*3ec0*/  HMMA.16816.F32 R8, R44, R58, R8 ;  /* 0x0000003a2c08723c */ /* 0x000fe20000001808 */
[----:B------:R-:W-:Y:S04]  /*3ed0*/  LDSM.16.M88.4 R44, [R2+0x2000] ;  /* 0x00200000022c783b */ /* 0x000fe80000000200 */
[----:B------:R-:W4:Y:S11]  /*3ee0*/  LDSM.16.M88.4 R56, [R229+0x11000] ;  /* 0x01100000e538783b */ /* 0x000f360000000200 */
[C---:B---3--:R-:W-:Y:S08]  /*3ef0*/  HMMA.16816.F32 R4, R48.reuse, R52, R4 ;  /* 0x000000343004723c */ /* 0x048ff00000001804 */
[----:B------:R-:W-:Y:S01]  /*3f00*/  HMMA.16816.F32 R8, R48, R54, R8 ;  /* 0x000000363008723c */ /* 0x000fe20000001808 */
[----:B------:R-:W-:Y:S04]  /*3f10*/  LDSM.16.M88.4 R48, [R3+0x2000] ;  /* 0x002000000330783b */ /* 0x000fe80000000200 */
        /* <DEDUP_REMOVED lines=42> */
[----:B------:R-:W-:Y:S11]  /*41c0*/  HMMA.16816.F32 R8, R44, R58, R8 ;  /* 0x0000003a2c08723c */ /* 0x000ff60000001808 */
[----:B------:R-:W-:Y:S05]  /*41d0*/  @!UPT UIADD3 URZ, URZ, URZ, URZ ;  /* 0x0000003f3f3ff290 */ /* 0x000fea000fffe03f */
[C---:B---3--:R-:W-:Y:S08]  /*41e0*/  HMMA.16816.F32 R4, R48.reuse, R52, R4 ;  /* 0x000000343004723c */ /* 0x048ff00000001804 */
[----:B------:R-:W-:Y:S01]  /*41f0*/  HMMA.16816.F32 R8, R48, R54, R8 ;  /* 0x000000363008723c */ /* 0x000fe20000001808 */
[----:B------:R-:W-:-:S07]  /*4200*/  @!P0 BRA `(.L_x_97) ;  /* 0x000000a000008947 */ /* 0x000fce0003800000 */
[----:B--2---:R-:W-:Y:S01]  /*4210*/  UIADD3 UR10, -UR6, UR9, UR8 ;  /* 0x00000009060a7290 */ /* 0x004fe2000fffe108 */
[----:B------:R-:W-:Y:S01]  /*4220*/  IMAD.U32 R44, RZ, RZ, UR20 ;  /* 0x00000014ff2c7e24 */ /* 0x000fe2000f8e00ff */
[----:B------:R-:W-:Y:S02]  /*4230*/  UIADD3 UR13, UR11, 0x40, URZ ;  /* 0x000000400b0d7890 */ /* 0x000fe4000fffe03f */
[----:B------:R-:W-:Y:S02]  /*4240*/  UIADD3 UR10, UR10, UR12, URZ ;  /* 0x0000000c0a0a7290 */ /* 0x000fe4000fffe03f */
[----:B------:R-:W-:Y:S02]  /*4250*/  ISETP.LT.AND P0, PT, R44, UR6, PT ;  /* 0x000000062c007c0c */ /* 0x000fe4000bf01270 */
[----:B------:R-:W-:Y:S03]  /*4260*/  UISETP.GE.AND UP0, UPT, UR13, UR10, UPT ;  /* 0x0000000a0d00728c */ /* 0x000fe6000bf06270 */
[----:B------:R-:W-:Y:S03]  /*4270*/  UMOV UR10, UR12 ;  /* 0x0000000c000a7c82 */ /* 0x000fe60008000000 */
[----:B------:R-:W-:Y:S11]  /*4280*/  PLOP3.LUT P1, PT, PT, PT, UP0, 0x80, 0x0 ;  /* 0x000000000000781c */ /* 0x000ff60003f2f008 */
[----:B------:R-:W-:Y:S02]  /*4290*/  @!UPT UIADD3 URZ, URZ, URZ, URZ ;  /* 0x0000003f3f3ff290 */ /* 0x000fe4000fffe03f */
[----:B------:R-:W-:-:S05]  /*42a0*/  @!P1 BRA P0, `(.L_x_98) ;  /* 0x000002d000009947 */ /* 0x000fca0000000000 */
.L_x_97:
[----:B--2---:R-:W2:Y:S01]  /*42b0*/  LDL R45, [R1+0x8] ;  /* 0x00000800012d7983 */ /* 0x004ea20000100800 */
[----:B------:R-:W-:Y:S02]  /*42c0*/  UIADD3 UR13, UR6, 0x1, -UR9 ;  /* 0x00000001060d7890 */ /* 0x000fe4000fffe809 */
[----:B------:R-:W-:Y:S01]  /*42d0*/  UIADD3 UR12, -UR10, UR6, -UR9 ;  /* 0x000000060a0c7290 */ /* 0x000fe2000fffe909 */
[----:B------:R-:W3:Y:S01]  /*42e0*/  LDL R44, [R1+0xc] ;  /* 0x00000c00012c7983 */ /* 0x000ee20000100800 */
[----:B------:R-:W-:Y:S01]  /*42f0*/  ULDC UR21, c[0x0][0x2e8] ;  /* 0x0000ba0000157ab9 */ /* 0x000fe20000000800 */
[----:B--2---:R-:W-:Y:S01]  /*4300*/  IADD3 R45, R45, UR11, RZ ;  /* 0x0000000b2d2d7c10 */ /* 0x004fe2000fffe0ff */
[----:B------:R-:W-:Y:S01]  /*4310*/  UIADD3 UR11, UR13, UR21, URZ ;  /* 0x000000150d0b7290 */ /* 0x000fe2000fffe03f */
[----:B---3--:R-:W-:Y:S02]  /*4320*/  IADD3 R44, R44, UR8, RZ ;  /* 0x000000082c2c7c10 */ /* 0x008fe4000fffe0ff */
[C---:B------:R-:W-:Y:S02]  /*4330*/  IADD3 R47, R45.reuse, UR12, RZ ;  /* 0x0000000c2d2f7c10 */ /* 0x040fe4000fffe0ff */
[C---:B------:R-:W-:Y:S02]  /*4340*/  IADD3 R46, R45.reuse, 0x8, RZ ;  /* 0x000000082d2e7810 */ /* 0x040fe40007ffe0ff */
[C---:B------:R-:W-:Y:S02]  /*4350*/  IADD3 R50, R44.reuse, 0x1, RZ ;  /* 0x000000012c327810 */ /* 0x040fe40007ffe0ff */
[----:B------:R-:W-:Y:S02]  /*4360*/  IADD3 R51, R45, UR11, RZ ;  /* 0x0000000b2d337c10 */ /* 0x000fe4000fffe0ff */
[----:B------:R-:W-:Y:S02]  /*4370*/  IMNMX R45, RZ, R47, !PT ;  /* 0x0000002fff2d7217 */ /* 0x000fe40007800200 */
[----:B------:R-:W-:Y:S02]  /*4380*/  IMNMX R47, R51, UR6, PT ;  /* 0x00000006332f7c17 */ /* 0x000fe4000b800200 */
[-C--:B------:R-:W-:Y:S02]  /*4390*/  ISETP.GE.AND P1, PT, R44, R45.reuse, PT ;  /* 0x0000002d2c00720c */ /* 0x080fe40003f26270 */
[----:B------:R-:W-:Y:S01]  /*43a0*/  IADD3 R52, R46, UR12, RZ ;  /* 0x0000000c2e347c10 */ /* 0x000fe2000fffe0ff */
[----:B------:R-:W-:Y:S01]  /*43b0*/  UMOV UR12, UR10 ;  /* 0x0000000a000c7c82 */ /* 0x000fe20008000000 */
[----:B------:R-:W-:Y:S02]  /*43c0*/  ISETP.GE.AND P0, PT, R50, R45, PT ;  /* 0x0000002d3200720c */ /* 0x000fe40003f06270 */
[C---:B------:R-:W-:Y:S02]  /*43d0*/  IADD3 R49, R44.reuse, 0x8, RZ ;  /* 0x000000082c317810 */ /* 0x040fe40007ffe0ff */
[----:B------:R-:W-:Y:S02]  /*43e0*/  IADD3 R48, R44, 0x9, RZ ;  /* 0x000000092c307810 */ /* 0x000fe40007ffe0ff */
[----:B------:R-:W-:Y:S02]  /*43f0*/  IADD3 R51, R46, UR11, RZ ;  /* 0x0000000b2e337c10 */ /* 0x000fe4000fffe0ff */
[-C--:B------:R-:W-:Y:S02]  /*4400*/  ISETP.GE.OR P1, PT, R44, R47.reuse, !P1 ;  /* 0x0000002f2c00720c */ /* 0x080fe40004f26670 */
[----:B------:R-:W-:Y:S02]  /*4410*/  IMNMX R46, RZ, R52, !PT ;  /* 0x00000034ff2e7217 */ /* 0x000fe40007800200 */
[----:B------:R-:W-:Y:S02]  /*4420*/  ISETP.GE.OR P0, PT, R50, R47, !P0 ;  /* 0x0000002f3200720c */ /* 0x000fe40004706670 */
[-C--:B------:R-:W-:Y:S02]  /*4430*/  ISETP.GE.AND P2, PT, R49, R45.reuse, PT ;  /* 0x0000002d3100720c */ /* 0x080fe40003f46270 */
[----:B------:R-:W-:Y:S02]  /*4440*/  FSEL R4, R4, -INF , !P1 ;  /* 0xff80000004047808 */ /* 0x000fe40004800000 */
[----:B------:R-:W-:Y:S02]  /*4450*/  ISETP.GE.AND P1, PT, R48, R45, PT ;  /* 0x0000002d3000720c */ /* 0x000fe40003f26270 */
[----:B------:R-:W-:Y:S02]  /*4460*/  IMNMX R45, R51, UR6, PT ;  /* 0x00000006332d7c17 */ /* 0x000fe4000b800200 */
[----:B------:R-:W-:Y:S02]  /*4470*/  FSEL R5, R5, -INF , !P0 ;  /* 0xff80000005057808 */ /* 0x000fe40004000000 */
[-C--:B------:R-:W-:Y:S02]  /*4480*/  ISETP.GE.AND P0, PT, R44, R46.reuse, PT ;  /* 0x0000002e2c00720c */ /* 0x080fe40003f06270 */
[-C--:B------:R-:W-:Y:S02]  /*4490*/  ISETP.GE.OR P2, PT, R49, R47.reuse, !P2 ;  /* 0x0000002f3100720c */ /* 0x080fe40005746670 */
[----:B------:R-:W-:Y:S02]  /*44a0*/  ISETP.GE.OR P1, PT, R48, R47, !P1 ;  /* 0x0000002f3000720c */ /* 0x000fe40004f26670 */
[-C--:B------:R-:W-:Y:S02]  /*44b0*/  ISETP.GE.OR P0, PT, R44, R45.reuse, !P0 ;  /* 0x0000002d2c00720c */ /* 0x080fe40004706670 */
[----:B------:R-:W-:Y:S02]  /*44c0*/  FSEL R8, R8, -INF , !P2 ;  /* 0xff80000008087808 */ /* 0x000fe40005000000 */
[-C--:B------:R-:W-:Y:S02]  /*44d0*/  ISETP.GE.AND P2, PT, R50, R46.reuse, PT ;  /* 0x0000002e3200720c */ /* 0x080fe40003f46270 */
[----:B------:R-:W-:Y:S02]  /*44e0*/  FSEL R9, R9, -INF , !P1 ;  /* 0xff80000009097808 */ /* 0x000fe40004800000 */
[CC--:B------:R-:W-:Y:S02]  /*44f0*/  ISETP.GE.AND P1, PT, R49.reuse, R46.reuse, PT ;  /* 0x0000002e3100720c */ /* 0x0c0fe40003f26270 */
[----:B------:R-:W-:Y:S02]  /*4500*/  FSEL R6, R6, -INF , !P0 ;  /* 0xff80000006067808 */ /* 0x000fe40004000000 */
[----:B------:R-:W-:Y:S02]  /*4510*/  ISETP.GE.AND P0, PT, R48, R46, PT ;  /* 0x0000002e3000720c */ /* 0x000fe40003f06270 */
[-C--:B------:R-:W-:Y:S02]  /*4520*/  ISETP.GE.OR P2, PT, R50, R45.reuse, !P2 ;  /* 0x0000002d3200720c */ /* 0x080fe40005746670 */
[-C--:B------:R-:W-:Y:S02]  /*4530*/  ISETP.GE.OR P1, PT, R49, R45.reuse, !P1 ;  /* 0x0000002d3100720c */ /* 0x080fe40004f26670 */
[----:B------:R-:W-:Y:S02]  /*4540*/  ISETP.GE.OR P0, PT, R48, R45, !P0 ;  /* 0x0000002d3000720c */ /* 0x000fe40004706670 */
[----:B------:R-:W-:Y:S02]  /*4550*/  FSEL R7, R7, -INF , !P2 ;  /* 0xff80000007077808 */ /* 0x000fe40005000000 */
[----:B------:R-:W-:Y:S02]  /*4560*/  FSEL R10, R10, -INF , !P1 ;  /* 0xff8000000a0a7808 */ /* 0x000fe40004800000 */
[----:B------:R-:W-:Y:S02]  /*4570*/  FSEL R11, R11, -INF , !P0 ;  /* 0xff8000000b0b7808 */ /* 0x000fe40004000000 */
.L_x_98:
[----:B------:R-:W2:Y:S01]  /*4580*/  LDL R61, [R1] ;  /* 0x00000000013d7983 */ /* 0x000ea20000100800 */
[C---:B------:R-:W-:Y:S01]  /*4590*/  FMUL.FTZ R44, R245.reuse, 1.4426950216293334961 ;  /* 0x3fb8aa3bf52c7820 */ /* 0x040fe20000410000 */
[----:B------:R-:W-:Y:S01]  /*45a0*/  FSETP.NEU.FTZ.AND P0, PT, R245, -INF , PT ;  /* 0xff800000f500780b */ /* 0x000fe20003f1d000 */
[----:B------:R-:W-:Y:S01]  /*45b0*/  UISETP.GT.AND UP2, UPT, UR7, UR18, UPT ;  /* 0x000000120700728c */ /* 0x000fe2000bf44270 */
[----:B------:R-:W-:Y:S02]  /*45c0*/  MOV R249, c[0x0][0x22c] ;  /* 0x00008b0000f97a02 */ /* 0x000fe40000000f00 */
[----:B------:R-:W-:Y:S02]  /*45d0*/  FSEL R44, R44, RZ, P0 ;  /* 0x000000ff2c2c7208 */ /* 0x000fe40000000000 */
[----:B------:R-:W-:Y:S01]  /*45e0*/  FSETP.NEU.FTZ.AND P0, PT, R246, -INF , PT ;  /* 0xff800000f600780b */ /* 0x000fe20003f1d000 */
[----:B------:R-:W-:Y:S01]  /*45f0*/  IMAD R249, R249, c[0x0][0x1c0], RZ ;  /* 0x00007000f9f97a24 */ /* 0x000fe200078e02ff */
[----:B------:R-:W-:Y:S01]  /*4600*/  PLOP3.LUT P2, PT, PT, PT, UP2, 0x80, 0x0 ;  /* 0x000000000000781c */ /* 0x000fe20003f4f028 */
[--C-:B------:R-:W-:Y:S02]  /*4610*/  FFMA.FTZ R4, R4, c[0x0][0x23c], -R44.reuse ;  /* 0x00008f0004047a23 */ /* 0x100fe4000001082c */
[--C-:B------:R-:W-:Y:S02]  /*4620*/  FFMA.FTZ R5, R5, c[0x0][0x23c], -R44.reuse ;  /* 0x00008f0005057a23 */ /* 0x100fe4000001082c */
[----:B------:R3:W-:Y:S01]  /*4630*/  MUFU.EX2 R59, R4 ;  /* 0x00000004003b7308 */ /* 0x0007e20000000800 */
[--C-:B------:R-:W-:Y:S02]  /*4640*/  FFMA.FTZ R8, R8, c[0x0][0x23c], -R44.reuse ;  /* 0x00008f0008087a23 */ /* 0x100fe4000001082c */
[----:B------:R-:W-:Y:S07]  /*4650*/  FFMA.FTZ R44, R9, c[0x0][0x23c], -R44 ;  /* 0x00008f00092c7a23 */ /* 0x000fee000001082c */
[----:B------:R-:W4:Y:S10]  /*4660*/  MUFU.EX2 R58, R5 ;  /* 0x00000005003a7308 */ /* 0x000f340000000800 */
[----:B------:R-:W-:Y:S01]  /*4670*/  MUFU.EX2 R55, R8 ;  /* 0x0000000800377308 */ /* 0x000fe20000000800 */
[----:B---3--:R-:W-:Y:S05]  /*4680*/  FMUL.FTZ R4, R246, 1.4426950216293334961 ;  /* 0x3fb8aa3bf6047820 */ /* 0x008fea0000410000 */
[----:B------:R-:W-:Y:S04]  /*4690*/  FSEL R4, R4, RZ, P0 ;  /* 0x000000ff04047208 */ /* 0x000fe80000000000 */
[----:B------:R-:W3:Y:S01]  /*46a0*/  MUFU.EX2 R54, R44 ;  /* 0x0000002c00367308 */ /* 0x000ee20000000800 */
[--C-:B------:R-:W-:Y:S02]  /*46b0*/  FFMA.FTZ R7, R7, c[0x0][0x23c], -R4.reuse ;  /* 0x00008f0007077a23 */ /* 0x100fe40000010804 */
[--C-:B------:R-:W-:Y:S02]  /*46c0*/  FFMA.FTZ R6, R6, c[0x0][0x23c], -R4.reuse ;  /* 0x00008f0006067a23 */ /* 0x100fe40000010804 */
[--C-:B------:R-:W-:Y:S05]  /*46d0*/  FFMA.FTZ R10, R10, c[0x0][0x23c], -R4.reuse ;  /* 0x00008f000a0a7a23 */ /* 0x100fea0000010804 */
[----:B------:R4:W-:Y:S01]  /*46e0*/  MUFU.EX2 R56, R7 ;  /* 0x0000000700387308 */ /* 0x0009e20000000800 */
[----:B------:R-:W-:Y:S09]  /*46f0*/  FFMA.FTZ R4, R11, c[0x0][0x23c], -R4 ;  /* 0x00008f000b047a23 */ /* 0x000ff20000010804 */
[----:B------:R-:W1:Y:S10]  /*4700*/  MUFU.EX2 R57, R6 ;  /* 0x0000000600397308 */ /* 0x000e740000000800 */
[----:B------:R-:W-:Y:S10]  /*4710*/  MUFU.EX2 R53, R10 ;  /* 0x0000000a00357308 */ /* 0x000ff40000000800 */
[----:B------:R-:W1:Y:S01]  /*4720*/  MUFU.EX2 R52, R4 ;  /* 0x0000000400347308 */ /* 0x000e620000000800 */
[----:B----4-:R-:W-:Y:S02]  /*4730*/  F2FP.PACK_AB R7, R58, R59 ;  /* 0x0000003b3a07723e */ /* 0x010fe400000000ff */
[----:B---3--:R-:W-:Y:S02]  /*4740*/  F2FP.PACK_AB R5, R54, R55 ;  /* 0x000000373605723e */ /* 0x008fe400000000ff */
[----:B-1----:R-:W-:Y:S01]  /*4750*/  F2FP.PACK_AB R6, R56, R57 ;  /* 0x000000393806723e */ /* 0x002fe200000000ff */
[----:B------:R-:W-:Y:S01]  /*4760*/  STS [R250+0x15000], R7 ;  /* 0x01500007fa007388 */ /* 0x000fe20000000800 */
[----:B------:R-:W-:Y:S05]  /*4770*/  F2FP.PACK_AB R4, R52, R53 ;  /* 0x000000353404723e */ /* 0x000fea00000000ff */
[----:B--2---:R-:W-:Y:S06]  /*4780*/  STS [R61+0x15000], R6 ;  /* 0x015000063d007388 */ /* 0x004fec0000000800 */
[----:B------:R-:W-:Y:S06]  /*4790*/  STS [R251+0x15000], R5 ;  /* 0x01500005fb007388 */ /* 0x000fec0000000800 */
[----:B------:R-:W-:Y:S06]  /*47a0*/  STS [R252+0x15000], R4 ;  /* 0x01500004fc007388 */ /* 0x000fec0000000800 */
[----:B------:R-:W1:Y:S06]  /*47b0*/  LDSM.16.M88.4 R8, [R2+0x8000] ;  /* 0x008000000208783b */ /* 0x000e6c0000000200 */
[----:B------:R-:W2:Y:S06]  /*47c0*/  LDSM.16.M88.4 R44, [R3+0x8000] ;  /* 0x00800000032c783b */ /* 0x000eac0000000200 */
[----:B------:R-:W3:Y:S01]  /*47d0*/  LDSM.16.M88.4 R48, [R228+0x8000] ;  /* 0x00800000e430783b */ /* 0x000ee20000000200 */
[C---:B-1----:R-:W-:Y:S08]  /*47e0*/  HMMA.16816.F32 R4, R8.reuse, R132, RZ ;  /* 0x000000840804723c */ /* 0x042ff000000018ff */
[----:B------:R-:W-:Y:S11]  /*47f0*/  HMMA.16816.F32 R8, R8, R134, RZ ;  /* 0x000000860808723c */ /* 0x000ff600000018ff */
[----:B------:R-:W-:Y:S05]  /*4800*/  @!UPT UIADD3 URZ, URZ, URZ, URZ ;  /* 0x0000003f3f3ff290 */ /* 0x000fea000fffe03f */
[C---:B--2---:R-:W-:Y:S08]  /*4810*/  HMMA.16816.F32 R4, R44.reuse, R136, R4 ;  /* 0x000000882c04723c */ /* 0x044ff00000001804 */
[----:B------:R-:W-:Y:S01]  /*4820*/  HMMA.16816.F32 R8, R44, R138, R8 ;  /* 0x0000008a2c08723c */ /* 0x000fe20000001808 */
[----:B------:R-:W1:Y:S11]  /*4830*/  LDSM.16.M88.4 R44, [R227+0x8000] ;  /* 0x00800000e32c783b */ /* 0x000e760000000200 */
[----:B------:R-:W-:Y:S04]  /*4840*/  @!UPT UIADD3 URZ, URZ, URZ, URZ ;  /* 0x0000003f3f3ff290 */ /* 0x000fe8000fffe03f */
[C---:B---3--:R-:W-:Y:S08]  /*4850*/  HMMA.16816.F32 R4, R48.reuse, R140, R4 ;  /* 0x0000008c3004723c */ /* 0x048ff00000001804 */
[----:B------:R-:W-:Y:S01]  /*4860*/  HMMA.16816.F32 R8, R48, R142, R8 ;  /* 0x0000008e3008723c */ /* 0x000fe20000001808 */
[----:B------:R-:W2:Y:S11]  /*4870*/  LDSM.16.M88.4 R48, [R2+0xa000] ;  /* 0x00a000000230783b */ /* 0x000eb60000000200 */
[----:B------:R-:W-:Y:S04]  /*4880*/  @!UPT UIADD3 URZ, URZ, URZ, URZ ;  /* 0x0000003f3f3ff290 */ /* 0x000fe8000fffe03f */
[C---:B-1----:R-:W-:Y:S08]  /*4890*/  HMMA.16816.F32 R4, R44.reuse, R144, R4 ;  /* 0x000000902c04723c */ /* 0x042ff00000001804 */
[----:B------:R-:W-:Y:S01]  /*48a0*/  HMMA.16816.F32 R8, R44, R146, R8 ;  /* 0x000000922c08723c */ /* 0x000fe20000001808 */
[----:B------:R-:W1:Y:S11]  /*48b0*/  LDSM.16.M88.4 R44, [R3+0xa000] ;  /* 0x00a00000032c783b */ /* 0x000e760000000200 */
[----:B------:R-:W-:Y:S04]  /*48c0*/  @!UPT UIADD3 URZ, URZ, URZ, URZ ;  /* 0x0000003f3f3ff290 */ /* 0x000fe8000fffe03f */
[C---:B--2---:R-:W-:Y:S08]  /*48d0*/  HMMA.16816.F32 R4, R48.reuse, R148, R4 ;  /* 0x000000943004723c */ /* 0x044ff00000001804 */
        /* <DEDUP_REMOVED lines=40> */
[----:B------:R-:W-:Y:S11]  /*4b60*/  HMMA.16816.F32 R8, R48, R190, R8 ;  /* 0x000000be3008723c */ /* 0x000ff60000001808 */
[----:B------:R-:W-:Y:S05]  /*4b70*/  @!UPT UIADD3 URZ, URZ, URZ, URZ ;  /* 0x0000003f3f3ff290 */ /* 0x000fea000fffe03f */
[C---:B-1----:R-:W-:Y:S08]  /*4b80*/  HMMA.16816.F32 R4, R44.reuse, R192, R4 ;  /* 0x000000c02c04723c */ /* 0x042ff00000001804 */
[----:B------:R-:W-:Y:S11]  /*4b90*/  HMMA.16816.F32 R8, R44, R194, R8 ;  /* 0x000000c22c08723c */ /* 0x000ff60000001808 */
[----:B------:R-:W-:Y:S05]  /*4ba0*/  @!UPT UIADD3 URZ, URZ, URZ, URZ ;  /* 0x0000003f3f3ff290 */ /* 0x000fea000fffe03f */
[C---:B-----5:R-:W-:Y:S02]  /*4bb0*/  FADD.FTZ R4, -R62.reuse, R4 ;  /* 0x000000043e047221 */ /* 0x060fe40000010100 */
[----:B------:R-:W-:Y:S02]  /*4bc0*/  FADD.FTZ R5, -R62, R5 ;  /* 0x000000053e057221 */ /* 0x000fe40000010100 */
[----:B------:R-:W-:Y:S02]  /*4bd0*/  FMUL.FTZ R46, R59, R4 ;  /* 0x000000043b2e7220 */ /* 0x000fe40000410000 */
[----:B------:R-:W-:Y:S02]  /*4be0*/  FMUL.FTZ R45, R58, R5 ;  /* 0x000000053a2d7220 */ /* 0x000fe40000410000 */
[C---:B------:R-:W-:Y:S02]  /*4bf0*/  FADD.FTZ R6, -R60.reuse, R6 ;  /* 0x000000063c067221 */ /* 0x040fe40000010100 */
[----:B------:R-:W-:Y:S02]  /*4c00*/  FADD.FTZ R7, -R60, R7 ;  /* 0x000000073c077221 */ /* 0x000fe40000010100 */
[----:B------:R-:W-:Y:S02]  /*4c10*/  FMUL.FTZ R44, R57, R6 ;  /* 0x00000006392c7220 */ /* 0x000fe40000410000 */
[----:B------:R-:W-:Y:S01]  /*4c20*/  FMUL.FTZ R6, R56, R7 ;  /* 0x0000000738067220 */ /* 0x000fe20000410000 */
[----:B------:R-:W-:Y:S01]  /*4c30*/  F2FP.PACK_AB R7, R45, R46 ;  /* 0x0000002e2d07723e */ /* 0x000fe200000000ff */
[C---:B------:R-:W-:Y:S02]  /*4c40*/  FADD.FTZ R8, -R62.reuse, R8 ;  /* 0x000000083e087221 */ /* 0x040fe40000010100 */
[----:B------:R-:W-:Y:S01]  /*4c50*/  FADD.FTZ R9, -R62, R9 ;  /* 0x000000093e097221 */ /* 0x000fe20000010100 */
[----:B------:R-:W-:Y:S01]  /*4c60*/  F2FP.PACK_AB R6, R6, R44 ;  /* 0x0000002c0606723e */ /* 0x000fe200000000ff */
[----:B------:R-:W-:Y:S01]  /*4c70*/  STS [R250+0x14000], R7 ;  /* 0x01400007fa007388 */ /* 0x000fe20000000800 */
        /* <DEDUP_REMOVED lines=20> */
[-C--:B-1----:R-:W-:Y:S05]  /*4dc0*/  HMMA.16816.F32 R12, R4, R8.reuse, R12 ;  /* 0x00000008040c723c */ /* 0x082fea000000180c */
[----:B------:R-:W-:Y:S03]  /*4dd0*/  LDSM.16.MT88.4 R68, [R224+0x15800] ;  /* 0x01580000e044783b */ /* 0x000fe60000004200 */
[C---:B--2---:R-:W-:Y:S08]  /*4de0*/  HMMA.16816.F32 R16, R44.reuse, R8, R16 ;  /* 0x000000082c10723c */ /* 0x044ff00000001810 */
[-C--:B------:R-:W-:Y:S08]  /*4df0*/  HMMA.16816.F32 R20, R44, R10.reuse, R20 ;  /* 0x0000000a2c14723c */ /* 0x080ff00000001814 */
[C---:B------:R-:W-:Y:S01]  /*4e00*/  HMMA.16816.F32 R24, R4.reuse, R10, R24 ;  /* 0x0000000a0418723c */ /* 0x040fe20000001818 */
[----:B------:R-:W-:Y:S07]  /*4e10*/  LDSM.16.MT88.4 R8, [R226+0x15800] ;  /* 0x01580000e208783b */ /* 0x000fee0000004200 */
[-C--:B---3--:R-:W-:Y:S08]  /*4e20*/  HMMA.16816.F32 R28, R4, R48.reuse, R28 ;  /* 0x00000030041c723c */ /* 0x088ff0000000181c */
[C---:B------:R-:W-:Y:S08]  /*4e30*/  HMMA.16816.F32 R32, R44.reuse, R48, R32 ;  /* 0x000000302c20723c */ /* 0x040ff00000001820 */
[-C--:B------:R-:W-:Y:S01]  /*4e40*/  HMMA.16816.F32 R36, R44, R50.reuse, R36 ;  /* 0x000000322c24723c */ /* 0x080fe20000001824 */
[----:B------:R-:W1:Y:S07]  /*4e50*/  LDSM.16.MT88.4 R44, [R0+0x9000] ;  /* 0x00900000002c783b */ /* 0x000e6e0000004200 */
[----:B------:R-:W-:Y:S01]  /*4e60*/  HMMA.16816.F32 R40, R4, R50, R40 ;  /* 0x000000320428723c */ /* 0x000fe20000001828 */
[----:B------:R-:W2:Y:S06]  /*4e70*/  LDSM.16.MT88.4 R4, [R0+0xd000] ;  /* 0x00d000000004783b */ /* 0x000eac0000004200 */
[----:B------:R-:W-:Y:S01]  /*4e80*/  LDSM.16.MT88.4 R48, [R226+0x15c00] ;  /* 0x015c0000e230783b */ /* 0x000fe20000004200 */
[-C--:B----4-:R-:W-:Y:S08]  /*4e90*/  HMMA.16816.F32 R12, R52, R56.reuse, R12 ;  /* 0x00000038340c723c */ /* 0x090ff0000000180c */
[C---:B------:R-:W-:Y:S08]  /*4ea0*/  HMMA.16816.F32 R16, R60.reuse, R56, R16 ;  /* 0x000000383c10723c */ /* 0x040ff00000001810 */
[-C--:B------:R-:W-:Y:S08]  /*4eb0*/  HMMA.16816.F32 R20, R60, R58.reuse, R20 ;  /* 0x0000003a3c14723c */ /* 0x080ff00000001814 */
[C---:B------:R-:W-:Y:S01]  /*4ec0*/  HMMA.16816.F32 R24, R52.reuse, R58, R24 ;  /* 0x0000003a3418723c */ /* 0x040fe20000001818 */
[----:B------:R-:W3:Y:S07]  /*4ed0*/  LDSM.16.MT88.4 R56, [R0+0x9800] ;  /* 0x009800000038783b */ /* 0x000eee0000004200 */
[-C--:B------:R-:W-:Y:S08]  /*4ee0*/  HMMA.16816.F32 R28, R52, R64.reuse, R28 ;  /* 0x00000040341c723c */ /* 0x080ff0000000181c */
[C---:B------:R-:W-:Y:S08]  /*4ef0*/  HMMA.16816.F32 R32, R60.reuse, R64, R32 ;  /* 0x000000403c20723c */ /* 0x040ff00000001820 */
[-C--:B------:R-:W-:Y:S01]  /*4f00*/  HMMA.16816.F32 R36, R60, R66.reuse, R36 ;  /* 0x000000423c24723c */ /* 0x080fe20000001824 */
[----:B------:R-:W4:Y:S07]  /*4f10*/  LDSM.16.MT88.4 R60, [R224+0x15c00] ;  /* 0x015c0000e03c783b */ /* 0x000f2e0000004200 */
[----:B------:R-:W-:Y:S01]  /*4f20*/  HMMA.16816.F32 R40, R52, R66, R40 ;  /* 0x000000423428723c */ /* 0x000fe20000001828 */
[----:B------:R-:W3:Y:S06]  /*4f30*/  LDSM.16.MT88.4 R52, [R0+0xd800] ;  /* 0x00d800000034783b */ /* 0x000eec0000004200 */
[----:B------:R-:W-:Y:S01]  /*4f40*/  BAR.SYNC.DEFER_BLOCKING 0x0 ;  /* 0x0000000000007b1d */ /* 0x000fe20000010000 */
[-C--:B-1----:R-:W-:Y:S08]  /*4f50*/  HMMA.16816.F32 R12, R8, R44.reuse, R12 ;  /* 0x0000002c080c723c */ /* 0x082ff0000000180c */
[C---:B------:R-:W-:Y:S08]  /*4f60*/  HMMA.16816.F32 R16, R68.reuse, R44, R16 ;  /* 0x0000002c4410723c */ /* 0x040ff00000001810 */
[-C--:B------:R-:W-:Y:S08]  /*4f70*/  HMMA.16816.F32 R20, R68, R46.reuse, R20 ;  /* 0x0000002e4414723c */ /* 0x080ff00000001814 */
[C---:B------:R-:W-:Y:S08]  /*4f80*/  HMMA.16816.F32 R24, R8.reuse, R46, R24 ;  /* 0x0000002e0818723c */ /* 0x040ff00000001818 */
[-C--:B--2---:R-:W-:Y:S08]  /*4f90*/  HMMA.16816.F32 R28, R8, R4.reuse, R28 ;  /* 0x00000004081c723c */ /* 0x084ff0000000181c */
[C---:B------:R-:W-:Y:S07]  /*4fa0*/  HMMA.16816.F32 R32, R68.reuse, R4, R32 ;  /* 0x000000044420723c */ /* 0x040fee0000001820 */
[----:B------:R-:W-:Y:S01]  /*4fb0*/  LEA R4, -R249, RZ, 0x6 ;  /* 0x000000fff9047211 */ /* 0x000fe200078e31ff */
[-C--:B------:R-:W-:Y:S04]  /*4fc0*/  HMMA.16816.F32 R36, R68, R6.reuse, R36 ;  /* 0x000000064424723c */ /* 0x080fe80000001824 */
[C---:B------:R-:W-:Y:S04]  /*4fd0*/  LEA R238, P0, R4.reuse, R238, 0x2 ;  /* 0x000000ee04ee7211 */ /* 0x040fe800078010ff */
[----:B------:R-:W-:Y:S04]  /*4fe0*/  HMMA.16816.F32 R40, R8, R6, R40 ;  /* 0x000000060828723c */ /* 0x000fe80000001828 */
[----:B------:R-:W-:Y:S04]  /*4ff0*/  LEA.HI.X.SX32 R239, R4, R239, 0x2, P0 ;  /* 0x000000ef04ef7211 */ /* 0x000fe800000f16ff */
[-C--:B---3--:R-:W-:Y:S08]  /*5000*/  HMMA.16816.F32 R12, R48, R56.reuse, R12 ;  /* 0x00000038300c723c */ /* 0x088ff0000000180c */
[C---:B----4-:R-:W-:Y:S08]  /*5010*/  HMMA.16816.F32 R16, R60.reuse, R56, R16 ;  /* 0x000000383c10723c */ /* 0x050ff00000001810 */
[-C--:B------:R-:W-:Y:S08]  /*5020*/  HMMA.16816.F32 R20, R60, R58.reuse, R20 ;  /* 0x0000003a3c14723c */ /* 0x080ff00000001814 */
[C---:B------:R-:W-:Y:S08]  /*5030*/  HMMA.16816.F32 R24, R48.reuse, R58, R24 ;  /* 0x0000003a3018723c */ /* 0x040ff00000001818 */
[-C--:B------:R-:W-:Y:S08]  /*5040*/  HMMA.16816.F32 R28, R48, R52.reuse, R28 ;  /* 0x00000034301c723c */ /* 0x080ff0000000181c */
        /* <DEDUP_REMOVED lines=18> */
[C---:B------:R-:W-:Y:S02]  /*5170*/  @!P4 LEA R10, P0, R6.reuse, R241, 0x1 ;  /* 0x000000f1060ac211 */ /* 0x040fe400078008ff */
[C-C-:B------:R-:W-:Y:S01]  /*5180*/  LEA.HI.X R7, R47.reuse, R7, R48.reuse, 0x5, P1 ;  /* 0x000000072f077211 */ /* 0x140fe200008f2c30 */
[----:B------:R1:W-:Y:S01]  /*5190*/  @P5 STS.128 [R237+0xa000], RZ ;  /* 0x00a000ffed005388 */ /* 0x0003e20000000c00 */
[C---:B------:R-:W-:Y:S02]  /*51a0*/  @!P5 LEA R44, P1, R6.reuse, R241, 0x1 ;  /* 0x000000f1062cd211 */ /* 0x040fe400078208ff */
[CCC-:B------:R-:W-:Y:S01]  /*51b0*/  @!P4 LEA.HI.X R11, R6.reuse, R243.reuse, R7.reuse, 0x1, P0 ;  /* 0x000000f3060bc211 */ /* 0x1c0fe200000f0c07 */
        /* <DEDUP_REMOVED lines=42> */
.L_x_99:
        /* <DEDUP_REMOVED lines=39> */
[C---:B------:R-:W-:Y:S07]  /*56d0*/  HMMA.16816.F32 R8, R208.reuse, R204, R8 ;  /* 0x000000ccd008723c */ /* 0x040fee0000001808 */
[C---:B------:R-:W-:Y:S01]  /*56e0*/  IMAD.SHL.U32 R204, R249.reuse, 0x8, RZ ;  /* 0x00000008f9cc7824 */ /* 0x040fe200078e00ff */
[-C--:B------:R-:W-:Y:S04]  /*56f0*/  HMMA.16816.F32 R44, R208, R206.reuse, R44 ;  /* 0x000000ced02c723c */ /* 0x080fe8000000182c */
[----:B------:R-:W-:Y:S01]  /*5700*/  IMAD.SHL.U32 R205, R249, 0x10, RZ ;  /* 0x00000010f9cd7824 */ /* 0x000fe200078e00ff */
[CC--:B--2---:R-:W-:Y:S02]  /*5710*/  LEA R196, P0, R204.reuse, R238.reuse, 0x2 ;  /* 0x000000eeccc47211 */ /* 0x0c4fe400078010ff */
[----:B------:R2:W-:Y:S01]  /*5720*/  RED.E.ADD.F32.FTZ.RN.STRONG.GPU [R238.64], R4 ;  /* 0x00000004ee00798e */ /* 0x0005e2000c10e784 */
[C---:B------:R-:W-:Y:S04]  /*5730*/  HMMA.16816.F32 R48, R200.reuse, R206, R48 ;  /* 0x000000cec830723c */ /* 0x040fe80000001830 */
[-C--:B------:R-:W-:Y:S02]  /*5740*/  LEA.HI.X.SX32 R197, R204, R239.reuse, 0x2, P0 ;  /* 0x000000efccc57211 */ /* 0x080fe400000f16ff */
[-C--:B------:R-:W-:Y:S01]  /*5750*/  LEA R198, P1, R205, R238.reuse, 0x2 ;  /* 0x000000eecdc67211 */ /* 0x080fe200078210ff */
[----:B------:R-:W-:Y:S01]  /*5760*/  IMAD R206, R249, 0x28, RZ ;  /* 0x00000028f9ce7824 */ /* 0x000fe200078e02ff */
[-C--:B------:R-:W-:Y:S01]  /*5770*/  HMMA.16816.F32 R52, R200, R212.reuse, R52 ;  /* 0x000000d4c834723c */ /* 0x080fe20000001834 */
[----:B------:R3:W-:Y:S03]  /*5780*/  RED.E.ADD.F32.FTZ.RN.STRONG.GPU [R196.64], R5 ;  /* 0x00000005c400798e */ /* 0x0007e6000c10e784 */
[-C--:B------:R-:W-:Y:S04]  /*5790*/  LEA.HI.X.SX32 R199, R205, R239.reuse, 0x2, P1 ;  /* 0x000000efcdc77211 */ /* 0x080fe800008f16ff */
[C---:B------:R-:W-:Y:S01]  /*57a0*/  HMMA.16816.F32 R56, R208.reuse, R212, R56 ;  /* 0x000000d4d038723c */ /* 0x040fe20000001838 */
[----:B------:R4:W-:Y:S07]  /*57b0*/  RED.E.ADD.F32.FTZ.RN.STRONG.GPU [R198.64], R6 ;  /* 0x00000006c600798e */ /* 0x0009ee000c10e784 */
[-C--:B------:R-:W-:Y:S08]  /*57c0*/  HMMA.16816.F32 R60, R208, R214.reuse, R60 ;  /* 0x000000d6d03c723c */ /* 0x080ff0000000183c */
[C---:B------:R-:W-:Y:S08]  /*57d0*/  HMMA.16816.F32 R64, R200.reuse, R214, R64 ;  /* 0x000000d6c840723c */ /* 0x040ff00000001840 */
[-C--:B------:R-:W-:Y:S08]  /*57e0*/  HMMA.16816.F32 R68, R200, R216.reuse, R68 ;  /* 0x000000d8c844723c */ /* 0x080ff00000001844 */
        /* <DEDUP_REMOVED lines=9> */
[-C--:B--2---:R-:W-:Y:S01]  /*5880*/  LEA R4, P0, R201, R238.reuse, 0x2 ;  /* 0x000000eec9047211 */ /* 0x084fe200078010ff */
[----:B------:R-:W-:Y:S01]  /*5890*/  IMAD R202, R249, 0x30, RZ ;  /* 0x00000030f9ca7824 */ /* 0x000fe200078e02ff */
[-C--:B------:R-:W-:Y:S01]  /*58a0*/  LEA R200, P1, R203, R238.reuse, 0x2 ;  /* 0x000000eecbc87211 */ /* 0x080fe200078210ff */
[----:B------:R-:W-:Y:S01]  /*58b0*/  IMAD R249, R249, 0x38, RZ ;  /* 0x00000038f9f97824 */ /* 0x000fe200078e02ff */
[-C--:B---3--:R-:W-:Y:S02]  /*58c0*/  LEA.HI.X.SX32 R5, R201, R239.reuse, 0x2, P0 ;  /* 0x000000efc9057211 */ /* 0x088fe400000f16ff */
[CC--:B----4-:R-:W-:Y:S02]  /*58d0*/  LEA R198, P0, R206.reuse, R238.reuse, 0x2 ;  /* 0x000000eecec67211 */ /* 0x0d0fe400078010ff */
[-C--:B------:R-:W-:Y:S01]  /*58e0*/  LEA.HI.X.SX32 R201, R203, R239.reuse, 0x2, P1 ;  /* 0x000000efcbc97211 */ /* 0x080fe200008f16ff */
[----:B------:R1:W-:Y:S01]  /*58f0*/  RED.E.ADD.F32.FTZ.RN.STRONG.GPU [R4.64], R7 ;  /* 0x000000070400798e */ /* 0x0003e2000c10e784 */
[-C--:B------:R-:W-:Y:S02]  /*5900*/  LEA.HI.X.SX32 R199, R206, R239.reuse, 0x2, P0 ;  /* 0x000000efcec77211 */ /* 0x080fe400000f16ff */
[CC--:B------:R-:W-:Y:S01]  /*5910*/  LEA R6, P0, R249.reuse, R238.reuse, 0x2 ;  /* 0x000000eef9067211 */ /* 0x0c0fe200078010ff */
[----:B------:R-:W-:Y:S04]  /*5920*/  RED.E.ADD.F32.FTZ.RN.STRONG.GPU [R200.64], R8 ;  /* 0x00000008c800798e */ /* 0x000fe8000c10e784 */
[----:B------:R2:W-:Y:S01]  /*5930*/  RED.E.ADD.F32.FTZ.RN.STRONG.GPU [R198.64], R9 ;  /* 0x00000009c600798e */ /* 0x0005e2000c10e784 */
[CC--:B-1----:R-:W-:Y:S02]  /*5940*/  LEA R4, P1, R202.reuse, R238.reuse, 0x2 ;  /* 0x000000eeca047211 */ /* 0x0c2fe400078210ff */
[-C--:B------:R-:W-:Y:S02]  /*5950*/  LEA.HI.X.SX32 R7, R249, R239.reuse, 0x2, P0 ;  /* 0x000000eff9077211 */ /* 0x080fe400000f16ff */
[-C--:B------:R-:W-:Y:S02]  /*5960*/  LEA.HI.X.SX32 R5, R202, R239.reuse, 0x2, P1 ;  /* 0x000000efca057211 */ /* 0x080fe400008f16ff */
[----:B--2---:R-:W-:Y:S03]  /*5970*/  IADD3 R9, R205, 0x20, RZ ;  /* 0x00000020cd097810 */ /* 0x004fe60007ffe0ff */
[----:B------:R1:W-:Y:S01]  /*5980*/  RED.E.ADD.F32.FTZ.RN.STRONG.GPU [R4.64], R10 ;  /* 0x0000000a0400798e */ /* 0x0003e2000c10e784 */
[CC--:B------:R-:W-:Y:S03]  /*5990*/  LEA R8, P0, R9.reuse, R238.reuse, 0x2 ;  /* 0x000000ee09087211 */ /* 0x0c0fe600078010ff */
[----:B------:R2:W-:Y:S04]  /*59a0*/  RED.E.ADD.F32.FTZ.RN.STRONG.GPU [R6.64], R11 ;  /* 0x0000000b0600798e */ /* 0x0005e8000c10e784 */
[----:B------:R3:W-:Y:S04]  /*59b0*/  RED.E.ADD.F32.FTZ.RN.STRONG.GPU [R238.64+0x80], R48 ;  /* 0x00008030ee00798e */ /* 0x0007e8000c10e784 */
[----:B------:R4:W-:Y:S01]  /*59c0*/  RED.E.ADD.F32.FTZ.RN.STRONG.GPU [R196.64+0x80], R49 ;  /* 0x00008031c400798e */ /* 0x0009e2000c10e784 */
[C---:B-1----:R-:W-:Y:S01]  /*59d0*/  IMAD.IADD R4, R204.reuse, 0x1, R9 ;  /* 0x00000001cc047824 */ /* 0x042fe200078e0209 */
[-C--:B------:R-:W-:Y:S03]  /*59e0*/  LEA.HI.X.SX32 R9, R9, R239.reuse, 0x2, P0 ;  /* 0x000000ef09097211 */ /* 0x080fe600000f16ff */
[----:B--2---:R-:W-:Y:S01]  /*59f0*/  IMAD.IADD R6, R204, 0x1, R4 ;  /* 0x00000001cc067824 */ /* 0x004fe200078e0204 */
[-C--:B------:R-:W-:Y:S01]  /*5a00*/  LEA R198, P0, R4, R238.reuse, 0x2 ;  /* 0x000000ee04c67211 */ /* 0x080fe200078010ff */
[----:B------:R1:W-:Y:S02]  /*5a10*/  RED.E.ADD.F32.FTZ.RN.STRONG.GPU [R8.64], R50 ;  /* 0x000000320800798e */ /* 0x0003e4000c10e784 */
[----:B------:R-:W-:Y:S01]  /*5a20*/  IMAD.IADD R5, R204, 0x1, R6 ;  /* 0x00000001cc057824 */ /* 0x000fe200078e0206 */
[-C--:B------:R-:W-:Y:S02]  /*5a30*/  LEA.HI.X.SX32 R199, R4, R239.reuse, 0x2, P0 ;  /* 0x000000ef04c77211 */ /* 0x080fe400000f16ff */
[-C--:B------:R-:W-:Y:S01]  /*5a40*/  LEA R10, P1, R6, R238.reuse, 0x2 ;  /* 0x000000ee060a7211 */ /* 0x080fe200078210ff */
[----:B------:R-:W-:Y:S01]  /*5a50*/  IMAD.IADD R4, R204, 0x1, R5 ;  /* 0x00000001cc047824 */ /* 0x000fe200078e0205 */
[CC--:B---3--:R-:W-:Y:S01]  /*5a60*/  LEA R48, P0, R5.reuse, R238.reuse, 0x2 ;  /* 0x000000ee05307211 */ /* 0x0c8fe200078010ff */
[----:B------:R-:W-:Y:S01]  /*5a70*/  RED.E.ADD.F32.FTZ.RN.STRONG.GPU [R198.64], R51 ;  /* 0x00000033c600798e */ /* 0x000fe2000c10e784 */
        /* <DEDUP_REMOVED lines=11> */
[----:B------:R2:W-:Y:S04]  /*5b30*/  RED.E.ADD.F32.FTZ.RN.STRONG.GPU [R6.64], R47 ;  /* 0x0000002f0600798e */ /* 0x0005e8000c10e784 */
[----:B------:R-:W-:Y:S01]  /*5b40*/  RED.E.ADD.F32.FTZ.RN.STRONG.GPU [R238.64+0x100], R52 ;  /* 0x00010034ee00798e */ /* 0x000fe2000c10e784 */
[----:B------:R-:W-:Y:S03]  /*5b50*/  IMAD.IADD R4, R204, 0x1, R10 ;  /* 0x00000001cc047824 */ /* 0x000fe600078e020a */
        /* <DEDUP_REMOVED lines=213> */
[C---:B------:R-:W-:Y:S01]  /*68b0*/  @!P4 LEA R10, P2, R6.reuse, R240, 0x1 ;  /* 0x000000f0060ac211 */ /* 0x040fe200078408ff */
[----:B------:R1:W-:Y:S01]  /*68c0*/  @P3 STS.128 [R237], RZ ;  /* 0x000000ffed003388 */ /* 0x0003e20000000c00 */
[C---:B------:R-:W-:Y:S02]  /*68d0*/  LEA.HI.X R7, R47.reuse, R8, R48, 0x5, P1 ;  /* 0x000000082f077211 */ /* 0x040fe400008f2c30 */
[C---:B------:R-:W-:Y:S01]  /*68e0*/  @!P6 LEA R8, P1, R6.reuse, R240, 0x1 ;  /* 0x000000f00608e211 */ /* 0x040fe200078208ff */
[----:B------:R-:W-:Y:S01]  /*68f0*/  @!PT LDS RZ, [RZ] ;  /* 0x00000000fffff984 */ /* 0x000fe20000000800 */
[----:B------:R-:W-:Y:S01]  /*6900*/  @!PT LDS RZ, [RZ] ;  /* 0x00000000fffff984 */ /* 0x000fe20000000800 */
[----:B------:R-:W-:Y:S01]  /*6910*/  @!PT LDS RZ, [RZ] ;  /* 0x00000000fffff984 */ /* 0x000fe20000000800 */
[----:B------:R1:W-:Y:S01]  /*6920*/  @!P3 LDGSTS.E.BYPASS.LTC128B.128 [R237], [R4.64] ;  /* 0x0000000004edbfae */ /* 0x0003e2000b901d44 */
[C-C-:B------:R-:W-:Y:S01]  /*6930*/  @!P5 LEA.HI.X R45, R6.reuse, R242, R7.reuse, 0x1, P0 ;  /* 0x000000f2062dd211 */ /* 0x140fe200000f0c07 */
[----:B------:R-:W-:Y:S01]  /*6940*/  IMAD.MOV.U32 R240, RZ, RZ, R4 ;  /* 0x000000fffff07224 */ /* 0x000fe200078e0004 */
[C---:B------:R-:W-:Y:S01]  /*6950*/  @!P3 LEA R46, P0, R47.reuse, R4, 0x6 ;  /* 0x000000042f2eb211 */ /* 0x040fe200078030ff */
[----:B------:R1:W-:Y:S01]  /*6960*/  @P5 STS.128 [R237+0x2000], RZ ;  /* 0x002000ffed005388 */ /* 0x0003e20000000c00 */
[CCC-:B------:R-:W-:Y:S02]  /*6970*/  @!P4 LEA.HI.X R11, R6.reuse, R242.reuse, R7.reuse, 0x1, P2 ;  /* 0x000000f2060bc211 */ /* 0x1c0fe400010f0c07 */
        /* <DEDUP_REMOVED lines=38> */
.L_x_100:
[----:B------:R-:W-:Y:S02]  /*6be0*/  UISETP.GT.AND UP0, UPT, UR7, UR18, UPT ;  /* 0x000000120700728c */ /* 0x000fe4000bf04270 */
[----:B------:R-:W-:Y:S04]  /*6bf0*/  UIADD3 UR7, UR7, -0x1, URZ ;  /* 0xffffffff07077890 */ /* 0x000fe8000fffe03f */
[----:B------:R-:W-:Y:S11]  /*6c00*/  PLOP3.LUT P0, PT, PT, PT, UP0, 0x80, 0x0 ;  /* 0x000000000000781c */ /* 0x000ff60003f0f008 */
[----:B------:R-:W-:Y:S02]  /*6c10*/  @!UPT UIADD3 URZ, URZ, URZ, URZ ;  /* 0x0000003f3f3ff290 */ /* 0x000fe4000fffe03f */
[----:B------:R-:W-:-:S05]  /*6c20*/  @P0 BRA `(.L_x_101) ;  /* 0xffffd10000000947 */ /* 0x000fca000383ffff */
[----:B------:R-:W2:Y:S01]  /*6c30*/  LDL R48, [R1+0x4] ;  /* 0x0000040001307983 */ /* 0x000ea20000100800 */
        /* <DEDUP_REMOVED lines=117> */
.L_x_102:
[----:B------:R-:W-:Y:S02]  /*7390*/  @UP0 UIADD3 UR7, UR22, UR24, URZ ;  /* 0x0000001816070290 */ /* 0x000fe4000fffe03f */
[----:B------:R-:W-:Y:S02]  /*73a0*/  ULDC.64 UR12, c[0x0][0x3a8] ;  /* 0x0000ea00000c7ab9 */ /* 0x000fe40000000a00 */
[----:B------:R-:W-:-:S04]  /*73b0*/  @UP0 UIMAD.WIDE.U32 UR10, UR7, UR12, URZ ;  /* 0x0000000c070a02a5 */ /* 0x000fc8000f8e003f */
[----:B------:R-:W-:Y:S01]  /*73c0*/  @UP0 UIMAD UR13, UR7, UR13, UR11 ;  /* 0x0000000d070d02a4 */ /* 0x000fe2000f8e020b */
        /* <DEDUP_REMOVED lines=12> */
.L_x_103:
[----:B------:R-:W-:Y:S01]  /*7490*/  BAR.SYNC.DEFER_BLOCKING 0x0 ;  /* 0x0000000000007b1d */ /* 0x000fe20000010000 */
[----:B------:R-:W-:Y:S01]  /*74a0*/  UIADD3 UR6, -UR8, UR6, URZ ;  /* 0x0000000608067290 */ /* 0x000fe2000fffe13f */
[C---:B-1----:R-:W-:Y:S02]  /*74b0*/  IADD3 R42, R244.reuse, 0x40, RZ ;  /* 0x00000040f42a7810 */ /* 0x042fe40007ffe0ff */
[C---:B------:R-:W-:Y:S02]  /*74c0*/  IADD3 R41, R244.reuse, 0x80, RZ ;  /* 0x00000080f4297810 */ /* 0x040fe40007ffe0ff */
[----:B------:R-:W1:Y:S01]  /*74d0*/  S2R R45, SR_TID.X ;  /* 0x00000000002d7919 */ /* 0x000e620000002100 */
[----:B------:R-:W-:Y:S01]  /*74e0*/  BSSY B0, `(.L_x_104) ;  /* 0x000002c000007945 */ /* 0x000fe20003800000 */
[----:B------:R-:W-:Y:S02]  /*74f0*/  SHF.R.S32.HI R44, RZ, 0x1f, R244 ;  /* 0x0000001fff2c7819 */ /* 0x000fe400000114f4 */
        /* <DEDUP_REMOVED lines=13> */
[----:B------:R-:W2:Y:S01]  /*75d0*/  LDS.128 R20, [R237+0x11000] ;  /* 0x01100000ed147984 */ /* 0x000ea20000000c00 */
[----:B------:R-:W-:Y:S01]  /*75e0*/  IMAD.U32 R4, RZ, RZ, UR8 ;  /* 0x00000008ff047e24 */ /* 0x000fe2000f8e00ff */
[----:B------:R-:W-:Y:S01]  /*75f0*/  IADD3 R6, P0, R45, UR8, RZ ;  /* 0x000000082d067c10 */ /* 0x000fe2000ff1e0ff */
[----:B------:R-:W-:Y:S01]  /*7600*/  IMAD.MOV.U32 R5, RZ, RZ, R44 ;  /* 0x000000ffff057224 */ /* 0x000fe200078e002c */
[----:B------:R-:W4:Y:S01]  /*7610*/  LDS.128 R16, [R237+0x12000] ;  /* 0x01200000ed107984 */ /* 0x000f220000000c00 */
[----:B------:R-:W-:Y:S01]  /*7620*/  ULDC.64 UR6, c[0x0][0x3b8] ;  /* 0x0000ee0000067ab9 */ /* 0x000fe20000000a00 */
[----:B------:R-:W-:Y:S01]  /*7630*/  LEA.HI.X.SX32 R7, R4, R43, 0x1, P0 ;  /* 0x0000002b04077211 */ /* 0x000fe200000f0eff */
[----:B------:R-:W-:Y:S01]  /*7640*/  IMAD.MOV.U32 R4, RZ, RZ, R244 ;  /* 0x000000ffff047224 */ /* 0x000fe200078e00f4 */
[----:B------:R-:W-:Y:S01]  /*7650*/  LDS.128 R12, [R237+0x13000] ;  /* 0x01300000ed0c7984 */ /* 0x000fe20000000c00 */
[----:B------:R-:W-:Y:S01]  /*7660*/  UIMAD UR6, UR59, UR6, URZ ;  /* 0x000000063b0672a4 */ /* 0x000fe2000f8e023f */
[----:B------:R-:W-:Y:S01]  /*7670*/  ISETP.GE.AND P2, PT, R42, c[0x0][0x220], PT ;  /* 0x000088002a007a0c */ /* 0x000fe20003f46270 */
[----:B------:R-:W-:Y:S01]  /*7680*/  IMAD.WIDE.U32 R4, R6, c[0x0][0x3a0], R4 ;  /* 0x0000e80006047a25 */ /* 0x000fe200078e0004 */
[----:B------:R-:W3:Y:S01]  /*7690*/  @!P3 LDS.128 R8, [R237+0x10000] ;  /* 0x01000000ed08b984 */ /* 0x000ee20000000c00 */
        /* <DEDUP_REMOVED lines=16> */
.L_x_105:
[----:B------:R-:W-:Y:S05]  /*77a0*/  BSYNC B0 ;  /* 0x0000000000007941 */ /* 0x000fea0003800000 */
.L_x_104:
[----:B------:R-:W-:Y:S05]  /*77b0*/  @P4 BRA `(.L_x_84) ;  /* 0x000001a000004947 */ /* 0x000fea0003800000 */
[----:B--2---:R-:W-:Y:S01]  /*77c0*/  IMAD.U32 R4, RZ, RZ, UR8 ;  /* 0x00000008ff047e24 */ /* 0x004fe2000f8e00ff */
[----:B------:R-:W-:Y:S01]  /*77d0*/  IADD3 R6, P0, R45, UR8, RZ ;  /* 0x000000082d067c10 */ /* 0x000fe2000ff1e0ff */
[----:B------:R-:W-:Y:S01]  /*77e0*/  IMAD.MOV.U32 R5, RZ, RZ, R44 ;  /* 0x000000ffff057224 */ /* 0x000fe200078e002c */
[----:B------:R-:W-:Y:S01]  /*77f0*/  ULDC.64 UR6, c[0x0][0x3c0] ;  /* 0x0000f00000067ab9 */ /* 0x000fe20000000a00 */
[----:B------:R-:W-:Y:S01]  /*7800*/  ISETP.GE.AND P2, PT, R42, c[0x0][0x220], PT ;  /* 0x000088002a007a0c */ /* 0x000fe20003f46270 */
[----:B------:R-:W-:Y:S01]  /*7810*/  UIMAD UR6, UR59, UR6, URZ ;  /* 0x000000063b0672a4 */ /* 0x000fe2000f8e023f */
[----:B------:R-:W-:Y:S01]  /*7820*/  LEA.HI.X.SX32 R7, R4, R43, 0x1, P0 ;  /* 0x0000002b04077211 */ /* 0x000fe200000f0eff */
[----:B------:R-:W-:Y:S01]  /*7830*/  IMAD.MOV.U32 R4, RZ, RZ, R244 ;  /* 0x000000ffff047224 */ /* 0x000fe200078e00f4 */
[----:B------:R-:W-:Y:S01]  /*7840*/  ISETP.GE.AND P1, PT, R41, c[0x0][0x220], PT ;  /* 0x0000880029007a0c */ /* 0x000fe20003f26270 */
[----:B------:R-:W-:Y:S01]  /*7850*/  UIMAD UR6, UR37, UR7, UR6 ;  /* 0x00000007250672a4 */ /* 0x000fe2000f8e0206 */
[----:B------:R-:W-:Y:S01]  /*7860*/  ISETP.GE.AND P3, PT, R244, c[0x0][0x220], PT ;  /* 0x00008800f4007a0c */ /* 0x000fe20003f66270 */
        /* <DEDUP_REMOVED lines=13> */
[----:B-1----:R2:W-:Y:S04]  /*7940*/  @!P1 STG.E.128 [R4.64+0x100], R28 ;  /* 0x0001001c04009986 */ /* 0x0025e8000c101d04 */
[----:B------:R2:W-:Y:S02]  /*7950*/  @!P0 STG.E.128 [R4.64+0x180], R24 ;  /* 0x0001801804008986 */ /* 0x0005e4000c101d04 */
.L_x_84:
[----:B------:R-:W-:Y:S05]  /*7960*/  BSYNC B1 ;  /* 0x0000000000017941 */ /* 0x000fea0003800000 */
.L_x_74:
        /* <DEDUP_REMOVED lines=12> */
.L_x_106:
[----:B------:R-:W-:Y:S05]  /*7a30*/  EXIT ;  /* 0x000000000000794d */ /* 0x000fea0003800000 */
.L_x_108:
        /* <DEDUP_REMOVED lines=12> */
.L_x_2000:


//--------------------- .text._ZN5flash44flash_bwd_dq_dk_dv_loop_seqk_parallel_kernelI23Flash_bwd_kernel_traitsILi256ELi64ELi32ELi8ELi4ELi1ELi2ELb1ELb1EN7cutlass6half_tE19Flash_kernel_traitsILi256ELi64ELi32ELi8ES3_EELb0ELb0ELb1ELb0ELb0ELb0ELb1EEEvNS_16Flash_bwd_paramsE --------------------------
	.section	.text._ZN5flash44flash_bwd_dq_dk_dv_loop_seqk_parallel_kernelI23Flash_bwd_kernel_traitsILi256ELi64ELi32ELi8ELi4ELi1ELi2ELb1ELb1EN7cutlass6half_tE19Flash_kernel_traitsILi256ELi64ELi32ELi8ES3_EELb0ELb0ELb1ELb0ELb0ELb0ELb1EEEvNS_16Flash_bwd_paramsE,"ax",@progbits
	.sectioninfo	@"SHI_REGISTERS=255"
	.align	128
        .global         _ZN5flash44flash_bwd_dq_dk_dv_loop_seqk_parallel_kernelI23Flash_bwd_kernel_traitsILi256ELi64ELi32ELi8ELi4ELi1ELi2ELb1ELb1EN7cutlass6half_tE19Flash_kernel_traitsILi256ELi64ELi32ELi8ES3_EELb0ELb0ELb1ELb0ELb0ELb0ELb1EEEvNS_16Flash_bwd_paramsE
        .type           _ZN5flash44flash_bwd_dq_dk_dv_loop_seqk_parallel_kernelI23Flash_bwd_kernel_traitsILi256ELi64ELi32ELi8ELi4ELi1ELi2ELb1ELb1EN7cutlass6half_tE19Flash_kernel_traitsILi256ELi64ELi32ELi8ES3_EELb0ELb0ELb1ELb0ELb0ELb0ELb1EEEvNS_16Flash_bwd_paramsE,@function
        .size           _ZN5flash44flash_bwd_dq_dk_dv_loop_seqk_parallel_kernelI23Flash_bwd_kernel_traitsILi256ELi64ELi32ELi8ELi4ELi1ELi2ELb1ELb1EN7cutlass6half_tE19Flash_kernel_traitsILi256ELi64ELi32ELi8ES3_EELb0ELb0ELb1ELb0ELb0ELb0ELb1EEEvNS_16Flash_bwd_paramsE,(.L_x_2001 - _ZN5flash44flash_bwd_dq_dk_dv_loop_seqk_parallel_kernelI23Flash_bwd_kernel_traitsILi256ELi64ELi32ELi8ELi4ELi1ELi2ELb1ELb1EN7cutlass6half_tE19Flash_kernel_traitsILi256ELi64ELi32ELi8ES3_EELb0ELb0ELb1ELb0ELb0ELb0ELb1EEEvNS_16Flash_bwd_paramsE)
        .other          _ZN5flash44flash_bwd_dq_dk_dv_loop_seqk_parallel_kernelI23Flash_bwd_kernel_traitsILi256ELi64ELi32ELi8ELi4ELi1ELi2ELb1ELb1EN7cutlass6half_tE19Flash_kernel_traitsILi256ELi64ELi32ELi8ES3_EELb0ELb0ELb1ELb0ELb0ELb0ELb1EEEvNS_16Flash_bwd_paramsE,@"STO_CUDA_ENTRY STV_DEFAULT"
_ZN5flash44flash_bwd_dq_dk_dv_loop_seqk_parallel_kernelI23Flash_bwd_kernel_traitsILi256ELi64ELi32ELi8ELi4ELi1ELi2ELb1ELb1EN7cutlass6half_tE19Flash_kernel_traitsILi256ELi64ELi32ELi8ES3_EELb0ELb0ELb1ELb0ELb0ELb0ELb1EEEvNS_16Flash_bwd_paramsE:
.text._ZN5flash44flash_bwd_dq_dk_dv_loop_seqk_parallel_kernelI23Flash_bwd_kernel_traitsILi256ELi64ELi32ELi8ELi4ELi1ELi2ELb1ELb1EN7cutlass6half_tE19Flash_kernel_traitsILi256ELi64ELi32ELi8ES3_EELb0ELb0ELb1ELb0ELb0ELb0ELb1EEEvNS_16Flash_bwd_paramsE:
        /* <DEDUP_REMOVED lines=208> */
.L_x_143:
        /* <DEDUP_REMOVED lines=53> */
.L_x_109:
        /* <DEDUP_REMOVED lines=67> */
.L_x_111:
        /* <DEDUP_REMOVED lines=19> */
.L_x_112:
        /* <DEDUP_REMOVED lines=70> */
.L_x_113:
[----:B------:R-:W-:Y:S02]  /*1a10*/  UMOV UR14, UR51 ;  /* 0x00000033000e7c82 */ /* 0x000fe40008000000 */
.L_x_114:
        /* <DEDUP_REMOVED lines=120> */
.L_x_116:
        /* <DEDUP_REMOVED lines=19> */
.L_x_117:
        /* <DEDUP_REMOVED lines=28> */
.L_x_119:
[----:B------:R-:W-:Y:S05]  /*2490*/  BSYNC B0 ;  /* 0x0000000000007941 */ /* 0x000fea0003800000 */
.L_x_118:
        /* <DEDUP_REMOVED lines=27> */
.L_x_115:
        /* <DEDUP_REMOVED lines=62> */
.L_x_122:
[----:B------:R-:W-:Y:S05]  /*2a30*/  BSYNC B0 ;  /* 0x0000000000007941 */ /* 0x000fea0003800000 */
.L_x_121:
        /* <DEDUP_REMOVED lines=45> */
.L_x_124:
[----:B------:R-:W-:Y:S05]  /*2d10*/  BSYNC B0 ;  /* 0x0000000000007941 */ /* 0x000fea0003800000 */
.L_x_123:
        /* <DEDUP_REMOVED lines=48> */
.L_x_126:
[----:B------:R-:W-:Y:S05]  /*3020*/  BSYNC B0 ;  /* 0x0000000000007941 */ /* 0x000fea0003800000 */
.L_x_125:
        /* <DEDUP_REMOVED lines=40> */
.L_x_128:
[----:B------:R-:W-:Y:S05]  /*32b0*/  BSYNC B0 ;  /* 0x0000000000007941 */ /* 0x000fea0003800000 */
.L_x_127:
        /* <DEDUP_REMOVED lines=41> */
.L_x_130:
[----:B------:R-:W-:Y:S05]  /*3550*/  BSYNC B0 ;  /* 0x0000000000007941 */ /* 0x000fea0003800000 */
.L_x_129:
        /* <DEDUP_REMOVED lines=69> */
.L_x_132:
[----:B------:R-:W-:Y:S05]  /*39b0*/  BSYNC B0 ;  /* 0x0000000000007941 */ /* 0x000fea0003800000 */
.L_x_131:
        /* <DEDUP_REMOVED lines=55> */
.L_x_137:
[----:B------:R-:W0:Y:S01]  /*3d30*/  LDGDEPBAR ;  /* 0x00000000000079af */ /* 0x000e220000000000 */
[----:B------:R-:W-:Y:S02]  /*3d40*/  USHF.L.U32 UR11, UR7, 0x6, URZ ;  /* 0x00000006070b7899 */ /* 0x000fe4000800063f */
[----:B------:R-:W-:Y:S02]  /*3d50*/  ULDC UR10, c[0x0][0x2e4] ;  /* 0x0000b900000a7ab9 */ /* 0x000fe40000000800 */
[----:B------:R-:W-:Y:S01]  /*3d60*/  UISETP.GE.AND UP0, UPT, UR11, UR19, UPT ;  /* 0x000000130b00728c */ /* 0x000fe2000bf06270 */
[----:B------:R-:W-:Y:S04]  /*3d70*/  DEPBAR.LE SB0, 0x0 ;  /* 0x000080000000791a */ /* 0x000fe80000000000 */
[----:B------:R-:W-:Y:S06]  /*3d80*/  BAR.SYNC.DEFER_BLOCKING 0x0 ;  /* 0x0000000000007b1d */ /* 0x000fec0000010000 */
[----:B-1----:R-:W-:Y:S04]  /*3d90*/  LDSM.16.M88.4 R8, [R2] ;  /* 0x000000000208783b */ /* 0x002fe80000000200 */
[----:B------:R-:W2:Y:S04]  /*3da0*/  LDSM.16.M88.4 R44, [R229+0x10000] ;  /* 0x01000000e52c783b */ /* 0x000ea80000000200 */
[----:B------:R-:W-:Y:S04]  /*3db0*/  LDSM.16.M88.4 R48, [R3] ;  /* 0x000000000330783b */ /* 0x000fe80000000200 */
[----:B------:R-:W3:Y:S04]  /*3dc0*/  LDSM.16.M88.4 R52, [R230+0x10000] ;  /* 0x01000000e634783b */ /* 0x000ee80000000200 */
[----:B------:R-:W-:Y:S04]  /*3dd0*/  LDSM.16.M88.4 R56, [R228] ;  /* 0x00000000e438783b */ /* 0x000fe80000000200 */
[----:B------:R-:W4:Y:S04]  /*3de0*/  LDSM.16.M88.4 R60, [R231+0x10000] ;  /* 0x01000000e73c783b */ /* 0x000f280000000200 */
[----:B------:R-:W-:Y:S01]  /*3df0*/  LDSM.16.M88.4 R64, [R232+0x10000] ;  /* 0x01000000e840783b */ /* 0x000fe20000000200 */
[C---:B--2---:R-:W-:Y:S08]  /*3e00*/  HMMA.16816.F32 R4, R8.reuse, R44, RZ ;  /* 0x0000002c0804723c */ /* 0x044ff000000018ff */
[----:B------:R-:W-:Y:S01]  /*3e10*/  HMMA.16816.F32 R8, R8, R46, RZ ;  /* 0x0000002e0808723c */ /* 0x000fe200000018ff */
[----:B------:R-:W2:Y:S11]  /*3e20*/  LDSM.16.M88.4 R44, [R227] ;  /* 0x00000000e32c783b */ /* 0x000eb60000000200 */
[----:B------:R-:W-:Y:S04]  /*3e30*/  @!UPT UIADD3 URZ, URZ, URZ, URZ ;  /* 0x0000003f3f3ff290 */ /* 0x000fe8000fffe03f */
        /* <DEDUP_REMOVED lines=8> */
[C---:B--2---:R-:W-:Y:S08]  /*3ec0*/  HMMA.16816.F32 R4, R44.reuse, R64, R4 ;  /* 0x000000402c04723c */ /* 0x044ff00000001804 */
[----:B------:R-:W-:Y:S01]  /*3ed0*/  HMMA.16816.F32 R8, R44, R66, R8 ;  /* 0x000000422c08723c */ /* 0x000fe20000001808 */
[----:B------:R-:W-:Y:S04]  /*3ee0*/  LDSM.16.M88.4 R44, [R228+0x2000] ;  /* 0x00200000e42c783b */ /* 0x000fe80000000200 */
[----:B------:R-:W2:Y:S11]  /*3ef0*/  LDSM.16.M88.4 R64, [R231+0x11000] ;  /* 0x01100000e740783b */ /* 0x000eb60000000200 */
[C---:B---3--:R-:W-:Y:S08]  /*3f00*/  HMMA.16816.F32 R4, R48.reuse, R52, R4 ;  /* 0x000000343004723c */ /* 0x048ff00000001804 */
[----:B------:R-:W-:Y:S01]  /*3f10*/  HMMA.16816.F32 R8, R48, R54, R8 ;  /* 0x000000363008723c */ /* 0x000fe20000001808 */
[----:B------:R-:W-:Y:S04]  /*3f20*/  LDSM.16.M88.4 R48, [R227+0x2000] ;  /* 0x00200000e330783b */ /* 0x000fe80000000200 */
[----:B------:R-:W3:Y:S11]  /*3f30*/  LDSM.16.M88.4 R52, [R232+0x11000] ;  /* 0x01100000e834783b */ /* 0x000ef60000000200 */
[C---:B----4-:R-:W-:Y:S08]  /*3f40*/  HMMA.16816.F32 R4, R56.reuse, R60, R4 ;  /* 0x0000003c3804723c */ /* 0x050ff00000001804 */
[----:B------:R-:W-:Y:S01]  /*3f50*/  HMMA.16816.F32 R8, R56, R62, R8 ;  /* 0x0000003e3808723c */ /* 0x000fe20000001808 */
[----:B------:R-:W-:Y:S06]  /*3f60*/  LDSM.16.M88.4 R60, [R229+0x12000] ;  /* 0x01200000e53c783b */ /* 0x000fec0000000200 */
[----:B------:R-:W-:Y:S05]  /*3f70*/  IADD3 R56, P0, R248, UR17, RZ ;  /* 0x00000011f8387c10 */ /* 0x000fea000ff1e0ff */
[----:B------:R-:W-:Y:S02]  /*3f80*/  IADD3.X R57, R247, UR16, RZ, P0, !PT ;  /* 0x00000010f7397c10 */ /* 0x000fe400087fe4ff */
[----:B------:R-:W-:Y:S02]  /*3f90*/  PLOP3.LUT P0, PT, PT, PT, UP0, 0x80, 0x0 ;  /* 0x000000000000781c */ /* 0x000fe40003f0f008 */
[C---:B--2---:R-:W-:Y:S01]  /*3fa0*/  HMMA.16816.F32 R4, R44.reuse, R64, R4 ;  /* 0x000000402c04723c */ /* 0x044fe20000001804 */
[----:B-----5:R2:W5:Y:S04]  /*3fb0*/  LDG.E R69, [R56.64] ;  /* 0x0000000438457981 */ /* 0x020568000c1e1900 */
[----:B------:R2:W5:Y:S03]  /*3fc0*/  LDG.E R68, [R56.64+0x20] ;  /* 0x0000200438447981 */ /* 0x000566000c1e1900 */
[----:B------:R-:W-:Y:S01]  /*3fd0*/  HMMA.16816.F32 R8, R44, R66, R8 ;  /* 0x000000422c08723c */ /* 0x000fe20000001808 */
[----:B------:R-:W-:Y:S04]  /*3fe0*/  LDSM.16.M88.4 R44, [R3+0x4000] ;  /* 0x00400000032c783b */ /* 0x000fe80000000200 */
[----:B------:R-:W-:Y:S11]  /*3ff0*/  LDSM.16.M88.4 R64, [R230+0x12000] ;  /* 0x01200000e640783b */ /* 0x000ff60000000200 */
[C---:B---3--:R-:W-:Y:S01]  /*4000*/  HMMA.16816.F32 R4, R48.reuse, R52, R4 ;  /* 0x000000343004723c */ /* 0x048fe20000001804 */
[----:B--2---:R-:W2:Y:S07]  /*4010*/  LDSM.16.M88.4 R56, [R2+0x4000] ;  /* 0x004000000238783b */ /* 0x004eae0000000200 */
[----:B------:R-:W-:Y:S01]  /*4020*/  HMMA.16816.F32 R8, R48, R54, R8 ;  /* 0x000000363008723c */ /* 0x000fe20000001808 */
[----:B------:R-:W-:Y:S04]  /*4030*/  LDSM.16.M88.4 R48, [R228+0x4000] ;  /* 0x00400000e430783b */ /* 0x000fe80000000200 */
[----:B------:R-:W3:Y:S11]  /*4040*/  LDSM.16.M88.4 R52, [R231+0x12000] ;  /* 0x01200000e734783b */ /* 0x000ef60000000200 */
[C---:B--2---:R-:W-:Y:S08]  /*4050*/  HMMA.16816.F32 R4, R56.reuse, R60, R4 ;  /* 0x0000003c3804723c */ /* 0x044ff00000001804 */
[----:B------:R-:W-:Y:S01]  /*4060*/  HMMA.16816.F32 R8, R56, R62, R8 ;  /* 0x0000003e3808723c */ /* 0x000fe20000001808 */
[----:B------:R-:W-:Y:S04]  /*4070*/  LDSM.16.M88.4 R56, [R227+0x4000] ;  /* 0x00400000e338783b */ /* 0x000fe80000000200 */
[----:B------:R-:W2:Y:S11]  /*4080*/  LDSM.16.M88.4 R60, [R232+0x12000] ;  /* 0x01200000e83c783b */ /* 0x000eb60000000200 */
[C---:B------:R-:W-:Y:S08]  /*4090*/  HMMA.16816.F32 R4, R44.reuse, R64, R4 ;  /* 0x000000402c04723c */ /* 0x040ff00000001804 */
[----:B------:R-:W-:Y:S01]  /*40a0*/  HMMA.16816.F32 R8, R44, R66, R8 ;  /* 0x000000422c08723c */ /* 0x000fe20000001808 */
[----:B------:R-:W-:Y:S04]  /*40b0*/  LDSM.16.M88.4 R44, [R2+0x6000] ;  /* 0x00600000022c783b */ /* 0x000fe80000000200 */
[----:B------:R-:W4:Y:S11]  /*40c0*/  LDSM.16.M88.4 R64, [R229+0x13000] ;  /* 0x01300000e540783b */ /* 0x000f360000000200 */
[C---:B---3--:R-:W-:Y:S08]  /*40d0*/  HMMA.16816.F32 R4, R48.reuse, R52, R4 ;  /* 0x000000343004723c */ /* 0x048ff00000001804 */
[----:B------:R-:W-:Y:S01]  /*40e0*/  HMMA.16816.F32 R8, R48, R54, R8 ;  /* 0x000000363008723c */ /* 0x000fe20000001808 */
[----:B------:R-:W-:Y:S04]  /*40f0*/  LDSM.16.M88.4 R48, [R3+0x6000] ;  /* 0x006000000330783b */ /* 0x000fe80000000200 */
[----:B------:R-:W3:Y:S11]  /*4100*/  LDSM.16.M88.4 R52, [R230+0x13000] ;  /* 0x01300000e634783b */ /* 0x000ef60000000200 */
[C---:B--2---:R-:W-:Y:S08]  /*4110*/  HMMA.16816.F32 R4, R56.reuse, R60, R4 ;  /* 0x0000003c3804723c */ /* 0x044ff00000001804 */
[----:B------:R-:W-:Y:S01]  /*4120*/  HMMA.16816.F32 R8, R56, R62, R8 ;  /* 0x0000003e3808723c */ /* 0x000fe20000001808 */
[----:B------:R-:W-:Y:S04]  /*4130*/  LDSM.16.M88.4 R56, [R228+0x6000] ;  /* 0x00600000e438783b */ /* 0x000fe80000000200 */
[----:B------:R-:W2:Y:S11]  /*4140*/  LDSM.16.M88.4 R60, [R231+0x13000] ;  /* 0x01300000e73c783b */ /* 0x000eb60000000200 */
[C---:B----4-:R-:W-:Y:S08]  /*4150*/  HMMA.16816.F32 R4, R44.reuse, R64, R4 ;  /* 0x000000402c04723c */ /* 0x050ff00000001804 */
[----:B------:R-:W-:Y:S01]  /*4160*/  HMMA.16816.F32 R8, R44, R66, R8 ;  /* 0x000000422c08723c */ /* 0x000fe20000001808 */
[----:B------:R-:W-:Y:S04]  /*4170*/  LDSM.16.M88.4 R44, [R227+0x6000] ;  /* 0x00600000e32c783b */ /* 0x000fe80000000200 */
[----:B------:R-:W4:Y:S11]  /*4180*/  LDSM.16.M88.4 R64, [R232+0x13000] ;  /* 0x01300000e840783b */ /* 0x000f360000000200 */
[C---:B---3--:R-:W-:Y:S08]  /*4190*/  HMMA.16816.F32 R4, R48.reuse, R52, R4 ;  /* 0x000000343004723c */ /* 0x048ff00000001804 */
[----:B------:R-:W-:Y:S11]  /*41a0*/  HMMA.16816.F32 R8, R48, R54, R8 ;  /* 0x000000363008723c */ /* 0x000ff60000001808 */
[----:B------:R-:W-:Y:S05]  /*41b0*/  @!UPT UIADD3 URZ, URZ, URZ, URZ ;  /* 0x0000003f3f3ff290 */ /* 0x000fea000fffe03f */
[C---:B--2---:R-:W-:Y:S08]  /*41c0*/  HMMA.16816.F32 R4, R56.reuse, R60, R4 ;  /* 0x0000003c3804723c */ /* 0x044ff00000001804 */
[----:B------:R-:W-:Y:S11]  /*41d0*/  HMMA.16816.F32 R8, R56, R62, R8 ;  /* 0x0000003e3808723c */ /* 0x000ff60000001808 */
[----:B------:R-:W-:Y:S05]  /*41e0*/  @!UPT UIADD3 URZ, URZ, URZ, URZ ;  /* 0x0000003f3f3ff290 */ /* 0x000fea000fffe03f */
[C---:B----4-:R-:W-:Y:S08]  /*41f0*/  HMMA.16816.F32 R4, R44.reuse, R64, R4 ;  /* 0x000000402c04723c */ /* 0x050ff00000001804 */
        /* <DEDUP_REMOVED lines=10> */
[----:B------:R2:W4:Y:S01]  /*42a0*/  MUFU.TANH R58, R5 ;  /* 0x00000005003a7308 */ /* 0x0005220000002400 */
[----:B------:R-:W-:Y:S09]  /*42b0*/  FMUL.FTZ R11, R11, c[0x0][0x2ec] ;  /* 0x0000bb000b0b7a20 */ /* 0x000ff20000410000 */
[----:B------:R2:W1:Y:S10]  /*42c0*/  MUFU.TANH R57, R6 ;  /* 0x0000000600397308 */ /* 0x0004740000002400 */
[----:B------:R2:W1:Y:S10]  /*42d0*/  MUFU.TANH R56, R7 ;  /* 0x0000000700387308 */ /* 0x0004740000002400 */
[----:B------:R2:W1:Y:S10]  /*42e0*/  MUFU.TANH R55, R8 ;  /* 0x0000000800377308 */ /* 0x0004740000002400 */
[----:B------:R2:W1:Y:S10]  /*42f0*/  MUFU.TANH R54, R9 ;  /* 0x0000000900367308 */ /* 0x0004740000002400 */
[----:B------:R2:W1:Y:S10]  /*4300*/  MUFU.TANH R53, R10 ;  /* 0x0000000a00357308 */ /* 0x0004740000002400 */
[----:B------:R2:W1:Y:S01]  /*4310*/  MUFU.TANH R52, R11 ;  /* 0x0000000b00347308 */ /* 0x0004620000002400 */
[----:B------:R-:W-:-:S05]  /*4320*/  @!P0 BRA `(.L_x_133) ;  /* 0x0000012000008947 */ /* 0x000fca0003800000 */
[----:B-1234-:R-:W-:Y:S01]  /*4330*/  MOV R8, R52 ;  /* 0x0000003400087202 */ /* 0x01efe20000000f00 */
[----:B------:R-:W-:Y:S01]  /*4340*/  UIADD3 UR10, -UR6, UR9, UR8 ;  /* 0x00000009060a7290 */ /* 0x000fe2000fffe108 */
[----:B------:R-:W-:Y:S01]  /*4350*/  MOV R45, R54 ;  /* 0x00000036002d7202 */ /* 0x000fe20000000f00 */
[----:B------:R-:W-:Y:S01]  /*4360*/  IMAD.U32 R4, RZ, RZ, UR20 ;  /* 0x00000014ff047e24 */ /* 0x000fe2000f8e00ff */
[----:B------:R-:W-:Y:S01]  /*4370*/  UIADD3 UR13, UR11, 0x40, URZ ;  /* 0x000000400b0d7890 */ /* 0x000fe2000fffe03f */
[----:B------:R-:W-:Y:S01]  /*4380*/  MOV R6, R56 ;  /* 0x0000003800067202 */ /* 0x000fe20000000f00 */
[----:B------:R-:W-:Y:S01]  /*4390*/  IMAD.MOV.U32 R7, RZ, RZ, R53 ;  /* 0x000000ffff077224 */ /* 0x000fe200078e0035 */
[----:B------:R-:W-:Y:S01]  /*43a0*/  UIADD3 UR10, UR10, UR12, URZ ;  /* 0x0000000c0a0a7290 */ /* 0x000fe2000fffe03f */
[----:B------:R-:W-:Y:S01]  /*43b0*/  ISETP.LT.AND P0, PT, R4, UR6, PT ;  /* 0x0000000604007c0c */ /* 0x000fe2000bf01270 */
[----:B------:R-:W-:Y:S01]  /*43c0*/  IMAD.MOV.U32 R44, RZ, RZ, R55 ;  /* 0x000000ffff2c7224 */ /* 0x000fe200078e0037 */
[----:B------:R-:W-:Y:S01]  /*43d0*/  MOV R46, R58 ;  /* 0x0000003a002e7202 */ /* 0x000fe20000000f00 */
[----:B------:R-:W-:Y:S01]  /*43e0*/  UISETP.GE.AND UP0, UPT, UR13, UR10, UPT ;  /* 0x0000000a0d00728c */ /* 0x000fe2000bf06270 */
[----:B------:R-:W-:Y:S02]  /*43f0*/  IMAD.MOV.U32 R11, RZ, RZ, R57 ;  /* 0x000000ffff0b7224 */ /* 0x000fe400078e0039 */
[----:B------:R-:W-:Y:S01]  /*4400*/  UMOV UR10, UR12 ;  /* 0x0000000c000a7c82 */ /* 0x000fe20008000000 */
[----:B------:R-:W-:Y:S02]  /*4410*/  IMAD.MOV.U32 R47, RZ, RZ, R59 ;  /* 0x000000ffff2f7224 */ /* 0x000fe400078e003b */
[----:B------:R-:W-:Y:S11]  /*4420*/  PLOP3.LUT P1, PT, PT, PT, UP0, 0x80, 0x0 ;  /* 0x000000000000781c */ /* 0x000ff60003f2f008 */
[----:B------:R-:W-:Y:S02]  /*4430*/  @!UPT UIADD3 URZ, URZ, URZ, URZ ;  /* 0x0000003f3f3ff290 */ /* 0x000fe4000fffe03f */
[----:B------:R-:W-:-:S05]  /*4440*/  @!P1 BRA P0, `(.L_x_134) ;  /* 0x000002d000009947 */ /* 0x000fca0000000000 */
.L_x_133:
[----:B--234-:R-:W2:Y:S01]  /*4450*/  LDL R5, [R1+0x8] ;  /* 0x0000080001057983 */ /* 0x01cea20000100800 */
        /* <DEDUP_REMOVED lines=20> */
[----:B------:R-:W-:Y:S02]  /*45a0*/  ISETP.GE.OR P1, PT, R4, R7, !P1 ;  /* 0x000000070400720c */ /* 0x000fe40004f26670 */
        /* <DEDUP_REMOVED lines=11> */
[----:B-1----:R-:W-:Y:S02]  /*4660*/  FSEL R44, R55, -INF , !P2 ;  /* 0xff800000372c7808 */ /* 0x002fe40005000000 */
[-C--:B------:R-:W-:Y:S02]  /*4670*/  ISETP.GE.AND P2, PT, R10, R6.reuse, PT ;  /* 0x000000060a00720c */ /* 0x080fe40003f46270 */
[----:B------:R-:W-:Y:S02]  /*4680*/  FSEL R45, R54, -INF , !P1 ;  /* 0xff800000362d7808 */ /* 0x000fe40004800000 */
[-C--:B------:R-:W-:Y:S02]  /*4690*/  ISETP.GE.AND P1, PT, R9, R6.reuse, PT ;  /* 0x000000060900720c */ /* 0x080fe40003f26270 */
        /* <DEDUP_REMOVED lines=8> */
.L_x_134:
[----:B------:R-:W2:Y:S01]  /*4720*/  LDL R70, [R1] ;  /* 0x0000000001467983 */ /* 0x000ea20000100800 */
[C---:B------:R-:W-:Y:S01]  /*4730*/  FMUL.FTZ R5, R245.reuse, 1.4426950216293334961 ;  /* 0x3fb8aa3bf5057820 */ /* 0x040fe20000410000 */
[----:B------:R-:W-:Y:S01]  /*4740*/  FSETP.NEU.FTZ.AND P0, PT, R245, -INF , PT ;  /* 0xff800000f500780b */ /* 0x000fe20003f1d000 */
[C---:B------:R-:W-:Y:S01]  /*4750*/  FMUL.FTZ R9, R246.reuse, 1.4426950216293334961 ;  /* 0x3fb8aa3bf6097820 */ /* 0x040fe20000410000 */
[----:B------:R-:W-:Y:S01]  /*4760*/  MOV R249, c[0x0][0x22c] ;  /* 0x00008b0000f97a02 */ /* 0x000fe20000000f00 */
[----:B------:R-:W-:Y:S01]  /*4770*/  UISETP.GT.AND UP2, UPT, UR7, UR18, UPT ;  /* 0x000000120700728c */ /* 0x000fe2000bf44270 */
[----:B------:R-:W-:Y:S02]  /*4780*/  FSEL R5, R5, RZ, P0 ;  /* 0x000000ff05057208 */ /* 0x000fe40000000000 */
[----:B------:R-:W-:Y:S01]  /*4790*/  FSETP.NEU.FTZ.AND P0, PT, R246, -INF , PT ;  /* 0xff800000f600780b */ /* 0x000fe20003f1d000 */
[----:B------:R-:W-:Y:S02]  /*47a0*/  IMAD R249, R249, c[0x0][0x1c0], RZ ;  /* 0x00007000f9f97a24 */ /* 0x000fe400078e02ff */
[--C-:B------:R-:W-:Y:S01]  /*47b0*/  FFMA.FTZ R4, R47, c[0x0][0x23c], -R5.reuse ;  /* 0x00008f002f047a23 */ /* 0x100fe20000010805 */
[----:B------:R-:W-:Y:S03]  /*47c0*/  PLOP3.LUT P2, PT, PT, PT, UP2, 0x80, 0x0 ;  /* 0x000000000000781c */ /* 0x000fe60003f4f028 */
[----:B------:R1:W-:Y:S02]  /*47d0*/  MUFU.EX2 R67, R4 ;  /* 0x0000000400437308 */ /* 0x0003e40000000800 */
[--C-:B-1----:R-:W-:Y:S08]  /*47e0*/  FFMA.FTZ R4, R46, c[0x0][0x23c], -R5.reuse ;  /* 0x00008f002e047a23 */ /* 0x102ff00000010805 */
[----:B------:R1:W3:Y:S02]  /*47f0*/  MUFU.EX2 R66, R4 ;  /* 0x0000000400427308 */ /* 0x0002e40000000800 */
[----:B-1----:R-:W-:Y:S05]  /*4800*/  FSEL R4, R9, RZ, P0 ;  /* 0x000000ff09047208 */ /* 0x002fea0000000000 */
[--C-:B------:R-:W-:Y:S02]  /*4810*/  FFMA.FTZ R6, R6, c[0x0][0x23c], -R4.reuse ;  /* 0x00008f0006067a23 */ /* 0x100fe40000010804 */
[--C-:B------:R-:W-:Y:S02]  /*4820*/  FFMA.FTZ R9, R11, c[0x0][0x23c], -R4.reuse ;  /* 0x00008f000b097a23 */ /* 0x100fe40000010804 */
[----:B------:R1:W-:Y:S10]  /*4830*/  MUFU.EX2 R64, R6 ;  /* 0x0000000600407308 */ /* 0x0003f40000000800 */
[----:B------:R-:W4:Y:S01]  /*4840*/  MUFU.EX2 R65, R9 ;  /* 0x0000000900417308 */ /* 0x000f220000000800 */
[--C-:B-1----:R-:W-:Y:S02]  /*4850*/  FFMA.FTZ R6, R44, c[0x0][0x23c], -R5.reuse ;  /* 0x00008f002c067a23 */ /* 0x102fe40000010805 */
[----:B------:R-:W-:Y:S07]  /*4860*/  FFMA.FTZ R5, R45, c[0x0][0x23c], -R5 ;  /* 0x00008f002d057a23 */ /* 0x000fee0000010805 */
[----:B------:R-:W-:Y:S10]  /*4870*/  MUFU.EX2 R63, R6 ;  /* 0x00000006003f7308 */ /* 0x000ff40000000800 */
[----:B------:R1:W1:Y:S02]  /*4880*/  MUFU.EX2 R62, R5 ;  /* 0x00000005003e7308 */ /* 0x0002640000000800 */
[--C-:B-1----:R-:W-:Y:S02]  /*4890*/  FFMA.FTZ R5, R7, c[0x0][0x23c], -R4.reuse ;  /* 0x00008f0007057a23 */ /* 0x102fe40000010804 */
[----:B------:R-:W-:Y:S06]  /*48a0*/  FFMA.FTZ R4, R8, c[0x0][0x23c], -R4 ;  /* 0x00008f0008047a23 */ /* 0x000fec0000010804 */
[----:B------:R1:W-:Y:S10]  /*48b0*/  MUFU.EX2 R61, R5 ;  /* 0x00000005003d7308 */ /* 0x0003f40000000800 */
[----:B------:R-:W1:Y:S01]  /*48c0*/  MUFU.EX2 R60, R4 ;  /* 0x00000004003c7308 */ /* 0x000e620000000800 */
[----:B---3--:R-:W-:Y:S02]  /*48d0*/  F2FP.PACK_AB R7, R66, R67 ;  /* 0x000000434207723e */ /* 0x008fe400000000ff */
[----:B----4-:R-:W-:Y:S03]  /*48e0*/  F2FP.PACK_AB R6, R64, R65 ;  /* 0x000000414006723e */ /* 0x010fe600000000ff */
[----:B------:R-:W-:Y:S01]  /*48f0*/  STS [R250+0x15000], R7 ;  /* 0x01500007fa007388 */ /* 0x000fe20000000800 */
[----:B-1----:R-:W-:Y:S02]  /*4900*/  F2FP.PACK_AB R5, R62, R63 ;  /* 0x0000003f3e05723e */ /* 0x002fe400000000ff */
[----:B------:R-:W-:Y:S01]  /*4910*/  F2FP.PACK_AB R4, R60, R61 ;  /* 0x0000003d3c04723e */ /* 0x000fe200000000ff */
[----:B--2---:R-:W-:Y:S04]  /*4920*/  STS [R70+0x15000], R6 ;  /* 0x0150000646007388 */ /* 0x004fe80000000800 */
[----:B------:R-:W-:Y:S04]  /*4930*/  STS [R251+0x15000], R5 ;  /* 0x01500005fb007388 */ /* 0x000fe80000000800 */
[----:B------:R-:W-:Y:S04]  /*4940*/  STS [R252+0x15000], R4 ;  /* 0x01500004fc007388 */ /* 0x000fe80000000800 */
[----:B------:R-:W1:Y:S08]  /*4950*/  LDSM.16.M88.4 R8, [R2+0x8000] ;  /* 0x008000000208783b */ /* 0x000e700000000200 */
[----:B------:R-:W2:Y:S08]  /*4960*/  LDSM.16.M88.4 R44, [R3+0x8000] ;  /* 0x00800000032c783b */ /* 0x000eb00000000200 */
        /* <DEDUP_REMOVED lines=64> */
[----:B------:R-:W-:Y:S02]  /*4d70*/  FADD.FTZ R4, -R69, R4 ;  /* 0x0000000445047221 */ /* 0x000fe40000010100 */
[----:B------:R-:W-:Y:S02]  /*4d80*/  FMUL.FTZ R44, R64, R7 ;  /* 0x00000007402c7220 */ /* 0x000fe40000410000 */
[----:B------:R-:W-:Y:S02]  /*4d90*/  FFMA.FTZ R7, -R59, R59, 1 ;  /* 0x3f8000003b077423 */ /* 0x000fe4000001013b */
[----:B------:R-:W-:Y:S02]  /*4da0*/  FADD.FTZ R5, -R69, R5 ;  /* 0x0000000545057221 */ /* 0x000fe40000010100 */
[----:B------:R-:W-:Y:S02]  /*4db0*/  FMUL.FTZ R45, R65, R6 ;  /* 0x00000006412d7220 */ /* 0x000fe40000410000 */
[----:B------:R-:W-:Y:S02]  /*4dc0*/  FFMA.FTZ R6, -R58, R58, 1 ;  /* 0x3f8000003a067423 */ /* 0x000fe4000001013a */
[----:B------:R-:W-:Y:S02]  /*4dd0*/  FADD.FTZ R11, -R68, R11 ;  /* 0x0000000b440b7221 */ /* 0x000fe40000010100 */
[----:B------:R-:W-:Y:S02]  /*4de0*/  FMUL.FTZ R47, R67, R4 ;  /* 0x00000004432f7220 */ /* 0x000fe40000410000 */
[----:B------:R-:W-:Y:S02]  /*4df0*/  FFMA.FTZ R4, -R56, R56, 1 ;  /* 0x3f80000038047423 */ /* 0x000fe40000010138 */
[----:B------:R-:W-:Y:S02]  /*4e00*/  FMUL.FTZ R7, R7, c[0x0][0x2ec] ;  /* 0x0000bb0007077a20 */ /* 0x000fe40000410000 */
[----:B------:R-:W-:Y:S02]  /*4e10*/  FADD.FTZ R10, -R68, R10 ;  /* 0x0000000a440a7221 */ /* 0x000fe40000010100 */
[----:B------:R-:W-:Y:S02]  /*4e20*/  FMUL.FTZ R46, R66, R5 ;  /* 0x00000005422e7220 */ /* 0x000fe40000410000 */
[----:B------:R-:W-:Y:S02]  /*4e30*/  FFMA.FTZ R5, -R57, R57, 1 ;  /* 0x3f80000039057423 */ /* 0x000fe40000010139 */
[----:B------:R-:W-:Y:S02]  /*4e40*/  FMUL.FTZ R6, R6, c[0x0][0x2ec] ;  /* 0x0000bb0006067a20 */ /* 0x000fe40000410000 */
[----:B------:R-:W-:Y:S02]  /*4e50*/  FADD.FTZ R8, -R69, R8 ;  /* 0x0000000845087221 */ /* 0x000fe40000010100 */
[----:B------:R-:W-:Y:S02]  /*4e60*/  FMUL.FTZ R48, R60, R11 ;  /* 0x0000000b3c307220 */ /* 0x000fe40000410000 */
        /* <DEDUP_REMOVED lines=16> */
[----:B------:R-:W-:Y:S02]  /*4f70*/  FMUL.FTZ R8, R4, c[0x0][0x2ec] ;  /* 0x0000bb0004087a20 */ /* 0x000fe40000410000 */
[----:B------:R-:W-:Y:S01]  /*4f80*/  FMUL.FTZ R4, R51, R7 ;  /* 0x0000000733047220 */ /* 0x000fe20000410000 */
[----:B------:R-:W-:Y:S01]  /*4f90*/  F2FP.PACK_AB R7, R10, R11 ;  /* 0x0000000b0a07723e */ /* 0x000fe200000000ff */
[----:B------:R-:W-:Y:S02]  /*4fa0*/  FMUL.FTZ R9, R5, c[0x0][0x2ec] ;  /* 0x0000bb0005097a20 */ /* 0x000fe40000410000 */
[----:B------:R-:W-:Y:S01]  /*4fb0*/  FMUL.FTZ R5, R50, R6 ;  /* 0x0000000632057220 */ /* 0x000fe20000410000 */
[----:B------:R-:W-:Y:S01]  /*4fc0*/  F2FP.PACK_AB R6, R44, R45 ;  /* 0x0000002d2c06723e */ /* 0x000fe200000000ff */
[----:B------:R-:W-:Y:S01]  /*4fd0*/  STS [R250+0x14000], R7 ;  /* 0x01400007fa007388 */ /* 0x000fe20000000800 */
[----:B------:R-:W-:Y:S02]  /*4fe0*/  FMUL.FTZ R9, R49, R9 ;  /* 0x0000000931097220 */ /* 0x000fe40000410000 */
[----:B------:R-:W-:Y:S01]  /*4ff0*/  FMUL.FTZ R8, R48, R8 ;  /* 0x0000000830087220 */ /* 0x000fe20000410000 */
[----:B------:R-:W-:Y:S01]  /*5000*/  F2FP.PACK_AB R5, R5, R4 ;  /* 0x000000040505723e */ /* 0x000fe200000000ff */
[----:B------:R-:W-:Y:S03]  /*5010*/  STS [R70+0x14000], R6 ;  /* 0x0140000646007388 */ /* 0x000fe60000000800 */
[----:B------:R-:W-:Y:S01]  /*5020*/  F2FP.PACK_AB R4, R8, R9 ;  /* 0x000000090804723e */ /* 0x000fe200000000ff */
[----:B------:R-:W-:Y:S04]  /*5030*/  STS [R251+0x14000], R5 ;  /* 0x01400005fb007388 */ /* 0x000fe80000000800 */
[----:B------:R-:W-:Y:S04]  /*5040*/  STS [R252+0x14000], R4 ;  /* 0x01400004fc007388 */ /* 0x000fe80000000800 */
[----:B------:R-:W-:Y:S08]  /*5050*/  BAR.SYNC.DEFER_BLOCKING 0x0 ;  /* 0x0000000000007b1d */ /* 0x000ff00000010000 */
[----:B------:R-:W-:Y:S08]  /*5060*/  LDSM.16.MT88.4 R4, [R226+0x15000] ;  /* 0x01500000e204783b */ /* 0x000ff00000004200 */
[----:B------:R-:W1:Y:S08]  /*5070*/  LDSM.16.MT88.4 R8, [R0+0x8000] ;  /* 0x008000000008783b */ /* 0x000e700000004200 */
[----:B------:R-:W2:Y:S08]  /*5080*/  LDSM.16.MT88.4 R44, [R224+0x15000] ;  /* 0x01500000e02c783b */ /* 0x000eb00000004200 */
[----:B------:R-:W3:Y:S08]  /*5090*/  LDSM.16.MT88.4 R48, [R0+0xc000] ;  /* 0x00c000000030783b */ /* 0x000ef00000004200 */
[----:B------:R-:W-:Y:S08]  /*50a0*/  LDSM.16.MT88.4 R52, [R226+0x15400] ;  /* 0x01540000e234783b */ /* 0x000ff00000004200 */
[----:B------:R-:W4:Y:S01]  /*50b0*/  LDSM.16.MT88.4 R56, [R0+0x8800] ;  /* 0x008800000038783b */ /* 0x000f220000004200 */
[-C--:B-1----:R-:W-:Y:S07]  /*50c0*/  HMMA.16816.F32 R12, R4, R8.reuse, R12 ;  /* 0x00000008040c723c */ /* 0x082fee000000180c */
[----:B------:R-:W1:Y:S01]  /*50d0*/  LDSM.16.MT88.4 R60, [R224+0x15400] ;  /* 0x01540000e03c783b */ /* 0x000e620000004200 */
[C---:B--2---:R-:W-:Y:S07]  /*50e0*/  HMMA.16816.F32 R16, R44.reuse, R8, R16 ;  /* 0x000000082c10723c */ /* 0x044fee0000001810 */
[----:B------:R-:W2:Y:S01]  /*50f0*/  LDSM.16.MT88.4 R64, [R0+0xc800] ;  /* 0x00c800000040783b */ /* 0x000ea20000004200 */
[-C--:B------:R-:W-:Y:S07]  /*5100*/  HMMA.16816.F32 R20, R44, R10.reuse, R20 ;  /* 0x0000000a2c14723c */ /* 0x080fee0000001814 */
[----:B------:R-:W-:Y:S01]  /*5110*/  LDSM.16.MT88.4 R68, [R224+0x15800] ;  /* 0x01580000e044783b */ /* 0x000fe20000004200 */
[C---:B------:R-:W-:Y:S07]  /*5120*/  HMMA.16816.F32 R24, R4.reuse, R10, R24 ;  /* 0x0000000a0418723c */ /* 0x040fee0000001818 */
[----:B------:R-:W-:Y:S01]  /*5130*/  LDSM.16.MT88.4 R8, [R226+0x15800] ;  /* 0x01580000e208783b */ /* 0x000fe20000004200 */
[-C--:B---3--:R-:W-:Y:S08]  /*5140*/  HMMA.16816.F32 R28, R4, R48.reuse, R28 ;  /* 0x00000030041c723c */ /* 0x088ff0000000181c */
[C---:B------:R-:W-:Y:S08]  /*5150*/  HMMA.16816.F32 R32, R44.reuse, R48, R32 ;  /* 0x000000302c20723c */ /* 0x040ff00000001820 */
[-C--:B------:R-:W-:Y:S01]  /*5160*/  HMMA.16816.F32 R36, R44, R50.reuse, R36 ;  /* 0x000000322c24723c */ /* 0x080fe20000001824 */
[----:B------:R-:W3:Y:S07]  /*5170*/  LDSM.16.MT88.4 R44, [R0+0x9000] ;  /* 0x00900000002c783b */ /* 0x000eee0000004200 */
[----:B------:R-:W-:Y:S01]  /*5180*/  HMMA.16816.F32 R40, R4, R50, R40 ;  /* 0x000000320428723c */ /* 0x000fe20000001828 */
[----:B------:R-:W3:Y:S07]  /*5190*/  LDSM.16.MT88.4 R4, [R0+0xd000] ;  /* 0x00d000000004783b */ /* 0x000eee0000004200 */
[-C--:B----4-:R-:W-:Y:S01]  /*51a0*/  HMMA.16816.F32 R12, R52, R56.reuse, R12 ;  /* 0x00000038340c723c */ /* 0x090fe2000000180c */
[----:B------:R-:W-:Y:S07]  /*51b0*/  LDSM.16.MT88.4 R48, [R226+0x15c00] ;  /* 0x015c0000e230783b */ /* 0x000fee0000004200 */
[C---:B-1----:R-:W-:Y:S08]  /*51c0*/  HMMA.16816.F32 R16, R60.reuse, R56, R16 ;  /* 0x000000383c10723c */ /* 0x042ff00000001810 */
[-C--:B------:R-:W-:Y:S08]  /*51d0*/  HMMA.16816.F32 R20, R60, R58.reuse, R20 ;  /* 0x0000003a3c14723c */ /* 0x080ff00000001814 */
[C---:B------:R-:W-:Y:S01]  /*51e0*/  HMMA.16816.F32 R24, R52.reuse, R58, R24 ;  /* 0x0000003a3418723c */ /* 0x040fe20000001818 */
[----:B------:R-:W1:Y:S07]  /*51f0*/  LDSM.16.MT88.4 R56, [R0+0x9800] ;  /* 0x009800000038783b */ /* 0x000e6e0000004200 */
[-C--:B--2---:R-:W-:Y:S08]  /*5200*/  HMMA.16816.F32 R28, R52, R64.reuse, R28 ;  /* 0x00000040341c723c */ /* 0x084ff0000000181c */
[C---:B------:R-:W-:Y:S08]  /*5210*/  HMMA.16816.F32 R32, R60.reuse, R64, R32 ;  /* 0x000000403c20723c */ /* 0x040ff00000001820 */
[-C--:B------:R-:W-:Y:S01]  /*5220*/  HMMA.16816.F32 R36, R60, R66.reuse, R36 ;  /* 0x000000423c24723c */ /* 0x080fe20000001824 */
[----:B------:R-:W2:Y:S07]  /*5230*/  LDSM.16.MT88.4 R60, [R224+0x15c00] ;  /* 0x015c0000e03c783b */ /* 0x000eae0000004200 */
[----:B------:R-:W-:Y:S01]  /*5240*/  HMMA.16816.F32 R40, R52, R66, R40 ;  /* 0x000000423428723c */ /* 0x000fe20000001828 */
[----:B------:R-:W4:Y:S07]  /*5250*/  LDSM.16.MT88.4 R52, [R0+0xd800] ;  /* 0x00d800000034783b */ /* 0x000f2e0000004200 */
[-C--:B---3--:R-:W-:Y:S01]  /*5260*/  HMMA.16816.F32 R12, R8, R44.reuse, R12 ;  /* 0x0000002c080c723c */ /* 0x088fe2000000180c */
[----:B------:R-:W-:Y:S07]  /*5270*/  BAR.SYNC.DEFER_BLOCKING 0x0 ;  /* 0x0000000000007b1d */ /* 0x000fee0000010000 */
[C---:B------:R-:W-:Y:S08]  /*5280*/  HMMA.16816.F32 R16, R68.reuse, R44, R16 ;  /* 0x0000002c4410723c */ /* 0x040ff00000001810 */
[-C--:B------:R-:W-:Y:S08]  /*5290*/  HMMA.16816.F32 R20, R68, R46.reuse, R20 ;  /* 0x0000002e4414723c */ /* 0x080ff00000001814 */
[C---:B------:R-:W-:Y:S08]  /*52a0*/  HMMA.16816.F32 R24, R8.reuse, R46, R24 ;  /* 0x0000002e0818723c */ /* 0x040ff00000001818 */
[-C--:B------:R-:W-:Y:S08]  /*52b0*/  HMMA.16816.F32 R28, R8, R4.reuse, R28 ;  /* 0x00000004081c723c */ /* 0x080ff0000000181c */
[C---:B------:R-:W-:Y:S07]  /*52c0*/  HMMA.16816.F32 R32, R68.reuse, R4, R32 ;  /* 0x000000044420723c */ /* 0x040fee0000001820 */
[----:B------:R-:W-:Y:S01]  /*52d0*/  LEA R4, -R249, RZ, 0x6 ;  /* 0x000000fff9047211 */ /* 0x000fe200078e31ff */
[-C--:B------:R-:W-:Y:S04]  /*52e0*/  HMMA.16816.F32 R36, R68, R6.reuse, R36 ;  /* 0x000000064424723c */ /* 0x080fe80000001824 */
[C---:B------:R-:W-:Y:S04]  /*52f0*/  LEA R238, P0, R4.reuse, R238, 0x2 ;  /* 0x000000ee04ee7211 */ /* 0x040fe800078010ff */
[----:B------:R-:W-:Y:S04]  /*5300*/  HMMA.16816.F32 R40, R8, R6, R40 ;  /* 0x000000060828723c */ /* 0x000fe80000001828 */
[----:B------:R-:W-:Y:S04]  /*5310*/  LEA.HI.X.SX32 R239, R4, R239, 0x2, P0 ;  /* 0x000000ef04ef7211 */ /* 0x000fe800000f16ff */
[-C--:B-1----:R-:W-:Y:S08]  /*5320*/  HMMA.16816.F32 R12, R48, R56.reuse, R12 ;  /* 0x00000038300c723c */ /* 0x082ff0000000180c */
[C---:B--2---:R-:W-:Y:S08]  /*5330*/  HMMA.16816.F32 R16, R60.reuse, R56, R16 ;  /* 0x000000383c10723c */ /* 0x044ff00000001810 */
        /* <DEDUP_REMOVED lines=68> */
.L_x_135:
        /* <DEDUP_REMOVED lines=376> */
.L_x_136:
        /* <DEDUP_REMOVED lines=123> */
.L_x_138:
        /* <DEDUP_REMOVED lines=16> */
.L_x_139:
        /* <DEDUP_REMOVED lines=49> */
.L_x_141:
[----:B------:R-:W-:Y:S05]  /*7ac0*/  BSYNC B0 ;  /* 0x0000000000007941 */ /* 0x000fea0003800000 */
.L_x_140:
        /* <DEDUP_REMOVED lines=27> */
.L_x_120:
[----:B------:R-:W-:Y:S05]  /*7c80*/  BSYNC B1 ;  /* 0x0000000000017941 */ /* 0x000fea0003800000 */
.L_x_110:
        /* <DEDUP_REMOVED lines=12> */
.L_x_142:
[----:B------:R-:W-:Y:S05]  /*7d50*/  EXIT ;  /* 0x000000000000794d */ /* 0x000fea0003800000 */
.L_x_144:
        /* <DEDUP_REMOVED lines=10> */
.L_x_2001:


//--------------------- .text._ZN5flash44flash_bwd_dq_dk_dv_loop_seqk_parallel_kernelI23Flash_bwd_kernel_traitsILi256ELi64ELi32ELi8ELi4ELi1ELi2ELb1ELb1EN7cutlass6half_tE19Flash_kernel_traitsILi256ELi64ELi32ELi8ES3_EELb0ELb0ELb0ELb0ELb0ELb1ELb0EEEvNS_16Flash_bwd_paramsE --------------------------
	.section	.text._ZN5flash44flash_bwd_dq_dk_dv_loop_seqk_parallel_kernelI23Flash_bwd_kernel_traitsILi256ELi64ELi32ELi8ELi4ELi1ELi2ELb1ELb1EN7cutlass6half_tE19Flash_kernel_traitsILi256ELi64ELi32ELi8ES3_EELb0ELb0ELb0ELb0ELb0ELb1ELb0EEEvNS_16Flash_bwd_paramsE,"ax",@progbits
	.sectioninfo	@"SHI_REGISTERS=255"
	.align	128
        .global         _ZN5flash44flash_bwd_dq_dk_dv_loop_seqk_parallel_kernelI23Flash_bwd_kernel_traitsILi256ELi64ELi32ELi8ELi4ELi1ELi2ELb1ELb1EN7cutlass6half_tE19Flash_kernel_traitsILi256ELi64ELi32ELi8ES3_EELb0ELb0ELb0ELb0ELb0ELb1ELb0EEEvNS_16Flash_bwd_paramsE
        .type           _ZN5flash44flash_bwd_dq_dk_dv_loop_seqk_parallel_kernelI23Flash_bwd_kernel_traitsILi256ELi64ELi32ELi8ELi4ELi1ELi2ELb1ELb1EN7cutlass6half_tE19Flash_kernel_traitsILi256ELi64ELi32ELi8ES3_EELb0ELb0ELb0ELb0ELb0ELb1ELb0EEEvNS_16Flash_bwd_paramsE,@function
        .size           _ZN5flash44flash_bwd_dq_dk_dv_loop_seqk_parallel_kernelI23Flash_bwd_kernel_traitsILi256ELi64ELi32ELi8ELi4ELi1ELi2ELb1ELb1EN7cutlass6half_tE19Flash_kernel_traitsILi256ELi64ELi32ELi8ES3_EELb0ELb0ELb0ELb0ELb0ELb1ELb0EEEvNS_16Flash_bwd_paramsE,(.L_x_2002 - _ZN5flash44flash_bwd_dq_dk_dv_loop_seqk_parallel_kernelI23Flash_bwd_kernel_traitsILi256ELi64ELi32ELi8ELi4ELi1ELi2ELb1ELb1EN7cutlass6half_tE19Flash_kernel_traitsILi256ELi64ELi32ELi8ES3_EELb0ELb0ELb0ELb0ELb0ELb1ELb0EEEvNS_16Flash_bwd_paramsE)
        .other          _ZN5flash44flash_bwd_dq_dk_dv_loop_seqk_parallel_kernelI23Flash_bwd_kernel_traitsILi256ELi64ELi32ELi8ELi4ELi1ELi2ELb1ELb1EN7cutlass6half_tE19Flash_kernel_traitsILi256ELi64ELi32ELi8ES3_EELb0ELb0ELb0ELb0ELb0ELb1ELb0EEEvNS_16Flash_bwd_paramsE,@"STO_CUDA_ENTRY STV_DEFAULT"
_ZN5flash44flash_bwd_dq_dk_dv_loop_seqk_parallel_kernelI23Flash_bwd_kernel_traitsILi256ELi64ELi32ELi8ELi4ELi1ELi2ELb1ELb1EN7cutlass6half_tE19Flash_kernel_traitsILi256ELi64ELi32ELi8ES3_EELb0ELb0ELb0ELb0ELb0ELb1ELb0EEEvNS_16Flash_bwd_paramsE:
.text._ZN5flash44flash_bwd_dq_dk_dv_loop_seqk_parallel_kernelI23Flash_bwd_kernel_traitsILi256ELi64ELi32ELi8ELi4ELi1ELi2ELb1ELb1EN7cutlass6half_tE19Flash_kernel_traitsILi256ELi64ELi32ELi8ES3_EELb0ELb0ELb0ELb0ELb0ELb1ELb0EEEvNS_16Flash_bwd_paramsE:
        /* <DEDUP_REMOVED lines=34> */
[C---:B------:R-:W-:Y:S01]  /*0220*/  LEA.HI R14, R233.reuse, R11, RZ, 0x3 ;  /* 0x0000000be90e7211 */ /* 0x040fe200078f18ff */
[----:B------:R-:W-:Y:S01]  /*0230*/  ULDC UR11, c[0x0][0x1c0] ;  /* 0x00007000000b7ab9 */ /* 0x000fe20000000800 */
[----:B------:R-:W-:Y:S01]  /*0240*/  SHF.R.S32.HI R5, RZ, 0x4, R10 ;  /* 0x00000004ff057819 */ /* 0x000fe2000001140a */
[----:B---3--:R-:W-:Y:S01]  /*0250*/  UIMAD UR45, UR36, UR44, URZ ;  /* 0x0000002c242d72a4 */ /* 0x008fe2000f8e023f */
[----:B------:R-:W-:Y:S01]  /*0260*/  LOP3.LUT R3, R14, 0xfffffff8, RZ, 0xc0, !PT ;  /* 0xfffffff80e037812 */ /* 0x000fe200078ec0ff */
[----:B------:R-:W-:Y:S01]  /*0270*/  UIMAD UR44, UR44, UR12, URZ ;  /* 0x0000000c2c2c72a4 */ /* 0x000fe2000f8e023f */
[----:B------:R-:W-:Y:S01]  /*0280*/  LEA.HI R0, R10, R5, RZ, 0x1 ;  /* 0x000000050a007211 */ /* 0x000fe200078f08ff */
[----:B------:R-:W-:Y:S01]  /*0290*/  UIMAD UR53, UR8, UR6, UR53 ;  /* 0x00000006083572a4 */ /* 0x000fe2000f8e0235 */
[----:B------:R-:W-:Y:S01]  /*02a0*/  LEA.HI R12, R233, R11, RZ, 0x2 ;  /* 0x0000000be90c7211 */ /* 0x000fe200078f10ff */
[----:B------:R-:W-:Y:S01]  /*02b0*/  IMAD.IADD R3, R11, 0x1, -R3 ;  /* 0x000000010b037824 */ /* 0x000fe200078e0a03 */
[----:B------:R-:W-:Y:S01]  /*02c0*/  SHF.R.S32.HI R2, RZ, 0x3, R14 ;  /* 0x00000003ff027819 */ /* 0x000fe2000001140e */
[----:B------:R-:W-:Y:S01]  /*02d0*/  UIMAD UR50, UR7, UR29, URZ ;  /* 0x0000001d073272a4 */ /* 0x000fe2000f8e023f */
[----:B------:R-:W-:Y:S01]  /*02e0*/  LOP3.LUT R0, R0, 0xfffffffe, RZ, 0xc0, !PT ;  /* 0xfffffffe00007812 */ /* 0x000fe200078ec0ff */
[----:B------:R-:W-:Y:S01]  /*02f0*/  IMAD.SHL.U32 R16, R3, 0x8, RZ ;  /* 0x0000000803107824 */ /* 0x000fe200078e00ff */
[--C-:B------:R-:W-:Y:S01]  /*0300*/  SHF.R.S32.HI R7, RZ, 0x2, R12.reuse ;  /* 0x00000002ff077819 */ /* 0x100fe2000001140c */
[----:B------:R-:W-:Y:S01]  /*0310*/  IMAD.SHL.U32 R2, R2, 0x40, RZ ;  /* 0x0000004002027824 */ /* 0x000fe200078e00ff */
[----:B------:R-:W-:Y:S01]  /*0320*/  SHF.R.S32.HI R4, RZ, 0x1f, R12 ;  /* 0x0000001fff047819 */ /* 0x000fe2000001140c */
[----:B------:R-:W-:Y:S01]  /*0330*/  IMAD.IADD R9, R5, 0x1, -R0 ;  /* 0x0000000105097824 */ /* 0x000fe200078e0a00 */
[C---:B------:R-:W-:Y:S01]  /*0340*/  LOP3.LUT P4, RZ, R3.reuse, 0x2, RZ, 0xc0, !PT ;  /* 0x0000000203ff7812 */ /* 0x040fe2000788c0ff */
[----:B------:R-:W-:Y:S01]  /*0350*/  IMAD.SHL.U32 R0, R3, 0x40, RZ ;  /* 0x0000004003007824 */ /* 0x000fe200078e00ff */
[----:B------:R-:W-:Y:S01]  /*0360*/  LEA.HI R4, R4, R7, RZ, 0x3 ;  /* 0x0000000704047211 */ /* 0x000fe200078f18ff */
[----:B------:R1:W-:Y:S01]  /*0370*/  STL [R1+0x8], R16 ;  /* 0x0000081001007387 */ /* 0x0003e20000100800 */
[----:B------:R-:W-:Y:S01]  /*0380*/  LOP3.LUT R2, R2, 0x1c0, RZ, 0xc0, !PT ;  /* 0x000001c002027812 */ /* 0x000fe200078ec0ff */
[----:B------:R-:W-:Y:S01]  /*0390*/  UIMAD UR6, UR29, UR11, UR36 ;  /* 0x0000000b1d0672a4 */ /* 0x000fe2000f8e0224 */
[----:B------:R-:W-:Y:S01]  /*03a0*/  LOP3.LUT R0, R0, 0x1c0, RZ, 0xc0, !PT ;  /* 0x000001c000007812 */ /* 0x000fe200078ec0ff */
[----:B------:R-:W-:Y:S01]  /*03b0*/  @!UP2 UIMAD UR7, UR29, UR13, UR36 ;  /* 0x0000000d1d07a2a4 */ /* 0x000fe2000f8e0224 */
[----:B------:R-:W-:Y:S01]  /*03c0*/  LOP3.LUT R5, R4, 0xfffffff8, RZ, 0xc0, !PT ;  /* 0xfffffff804057812 */ /* 0x000fe200078ec0ff */
[----:B------:R-:W-:Y:S01]  /*03d0*/  USHF.L.U32 UR39, UR44, 0x6, URZ ;  /* 0x000000062c277899 */ /* 0x000fe2000800063f */
[----:B------:R-:W-:Y:S01]  /*03e0*/  SHF.R.U32.HI R6, RZ, 0x3, R2 ;  /* 0x00000003ff067819 */ /* 0x000fe20000011602 */
[----:B------:R-:W-:Y:S01]  /*03f0*/  ULDC UR47, c[0x0][0x214] ;  /* 0x00008500002f7ab9 */ /* 0x000fe20000000800 */
[----:B------:R-:W-:Y:S01]  /*0400*/  LOP3.LUT R4, R2, 0x38, R16, 0xf8, !PT ;  /* 0x0000003802047812 */ /* 0x000fe200078ef810 */
[----:B------:R-:W-:Y:S01]  /*0410*/  IMAD.IADD R7, R7, 0x1, -R5 ;  /* 0x0000000107077824 */ /* 0x000fe200078e0a05 */
[----:B------:R-:W-:Y:S01]  /*0420*/  LOP3.LUT R2, R0, 0x8, R14, 0xf8, !PT ;  /* 0x0000000800027812 */ /* 0x000fe200078ef80e */
[----:B------:R-:W-:Y:S01]  /*0430*/  ULDC UR54, c[0x0][0x1c8] ;  /* 0x0000720000367ab9 */ /* 0x000fe20000000800 */
[----:B------:R-:W-:Y:S01]  /*0440*/  SHF.R.U32.HI R0, RZ, 0x3, R0 ;  /* 0x00000003ff007819 */ /* 0x000fe20000011600 */
[----:B------:R-:W-:Y:S01]  /*0450*/  ULDC.U8 UR10, c[0x0][0x3d0] ;  /* 0x0000f400000a7ab9 */ /* 0x000fe20000000000 */
[----:B------:R-:W-:Y:S01]  /*0460*/  LOP3.LUT R6, R4, R6, RZ, 0x3c, !PT ;  /* 0x0000000604067212 */ /* 0x000fe200078e3cff */
[----:B------:R-:W-:Y:S01]  /*0470*/  ULDC UR48, c[0x0][0x224] ;  /* 0x0000890000307ab9 */ /* 0x000fe20000000800 */
[----:B------:R-:W-:Y:S01]  /*0480*/  LOP3.LUT R4, R2, R0, RZ, 0x3c, !PT ;  /* 0x0000000002047212 */ /* 0x000fe200078e3cff */
[----:B------:R-:W-:Y:S01]  /*0490*/  @UP2 UIMAD UR52, UR29, UR47, URZ ;  /* 0x0000002f1d3422a4 */ /* 0x000fe2000f8e023f */
[----:B------:R-:W-:Y:S01]  /*04a0*/  LOP3.LUT R0, R7, 0x1, RZ, 0xc0, !PT ;  /* 0x0000000107007812 */ /* 0x000fe200078ec0ff */
[----:B------:R-:W-:Y:S01]  /*04b0*/  ULDC.64 UR4, c[0x0][0x118] ;  /* 0x0000460000047ab9 */ /* 0x000fe20000000a00 */
[-C--:B------:R-:W-:Y:S01]  /*04c0*/  LEA.HI R2, R233, R11.reuse, RZ, 0x7 ;  /* 0x0000000be9027211 */ /* 0x080fe200078f38ff */
[----:B------:R-:W-:Y:S01]  /*04d0*/  UMOV UR61, 0x4 ;  /* 0x00000004003d7882 */ /* 0x000fe20000000000 */
[----:B------:R-:W-:Y:S01]  /*04e0*/  ISETP.NE.U32.AND P1, PT, R0, 0x1, PT ;  /* 0x000000010000780c */ /* 0x000fe20003f25070 */
[----:B------:R-:W-:Y:S01]  /*04f0*/  IMAD.SHL.U32 R0, R9, 0x100, RZ ;  /* 0x0000010009007824 */ /* 0x000fe200078e00ff */
[C---:B------:R-:W-:Y:S01]  /*0500*/  LOP3.LUT P3, RZ, R3.reuse, 0x4, RZ, 0xc0, !PT ;  /* 0x0000000403ff7812 */ /* 0x040fe2000786c0ff */
[----:B------:R-:W-:Y:S01]  /*0510*/  IMAD.SHL.U32 R3, R3, 0x20, RZ ;  /* 0x0000002003037824 */ /* 0x000fe200078e00ff */
[----:B------:R-:W-:Y:S01]  /*0520*/  SHF.R.S32.HI R8, RZ, 0x7, R2 ;  /* 0x00000007ff087819 */ /* 0x000fe20000011402 */
[----:B------:R-:W-:Y:S01]  /*0530*/  ULOP3.LUT UR54, UR36, UR54, URZ, 0x3c, !UPT ;  /* 0x0000003624367292 */ /* 0x000fe2000f8e3c3f */
[----:B------:R-:W-:Y:S01]  /*0540*/  LOP3.LUT R2, R0, 0x100, RZ, 0xc0, !PT ;  /* 0x0000010000027812 */ /* 0x000fe200078ec0ff */
[----:B------:R-:W-:Y:S01]  /*0550*/  USHF.R.S32.HI UR59, URZ, 0x1f, UR36 ;  /* 0x0000001f3f3b7899 */ /* 0x000fe20008011424 */
[----:B------:R-:W-:Y:S01]  /*0560*/  LOP3.LUT P2, RZ, R7, 0x2, RZ, 0xc0, !PT ;  /* 0x0000000207ff7812 */ /* 0x000fe2000784c0ff */
[----:B------:R-:W-:Y:S01]  /*0570*/  IMAD R0, R8, 0x2, R9 ;  /* 0x0000000208007824 */ /* 0x000fe200078e0209 */
[----:B------:R-:W-:Y:S01]  /*0580*/  LOP3.LUT R226, R2, 0xe0, R3, 0xf8, !PT ;  /* 0x000000e002e27812 */ /* 0x000fe200078ef803 */
[----:B------:R-:W-:Y:S01]  /*0590*/  UISETP.NE.AND UP3, UPT, UR10, URZ, UPT ;  /* 0x0000003f0a00728c */ /* 0x000fe2000bf65270 */
[CC--:B------:R-:W-:Y:S01]  /*05a0*/  LEA.HI R3, R233.reuse, R11.reuse, RZ, 0x6 ;  /* 0x0000000be9037211 */ /* 0x0c0fe200078f30ff */
[----:B------:R-:W-:Y:S01]  /*05b0*/  IMAD.U32 R0, R0, 0x200, R4 ;  /* 0x0000020000007824 */ /* 0x000fe200078e0004 */
[----:B------:R-:W-:Y:S01]  /*05c0*/  LEA.HI R233, R233, R11, RZ, 0x5 ;  /* 0x0000000be9e97211 */ /* 0x000fe200078f28ff */
[----:B------:R-:W-:Y:S01]  /*05d0*/  USHF.R.S32.HI UR58, URZ, 0x1f, UR29 ;  /* 0x0000001f3f3a7899 */ /* 0x000fe2000801141d */
[----:B------:R-:W-:Y:S01]  /*05e0*/  SHF.R.S32.HI R3, RZ, 0x6, R3 ;  /* 0x00000006ff037819 */ /* 0x000fe20000011403 */
[----:B------:R-:W-:Y:S01]  /*05f0*/  IMAD.SHL.U32 R229, R0, 0x2, RZ ;  /* 0x0000000200e57824 */ /* 0x000fe200078e00ff */
[----:B------:R-:W-:Y:S01]  /*0600*/  LOP3.LUT R5, R233, 0xffffffe0, RZ, 0xc0, !PT ;  /* 0xffffffe0e9057812 */ /* 0x000fe200078ec0ff */
[----:B------:R-:W-:Y:S01]  /*0610*/  USHF.R.S32.HI UR57, URZ, 0x1f, UR36 ;  /* 0x0000001f3f397899 */ /* 0x000fe20008011424 */
[----:B------:R-:W-:Y:S01]  /*0620*/  LOP3.LUT R4, R12, 0x7ffffffc, RZ, 0xc0, !PT ;  /* 0x7ffffffc0c047812 */ /* 0x000fe200078ec0ff */
[C---:B------:R-:W-:Y:S01]  /*0630*/  IMAD R237, R3.reuse, 0x200, R6 ;  /* 0x0000020003ed7824 */ /* 0x040fe200078e0206 */
[----:B------:R-:W-:Y:S01]  /*0640*/  LOP3.LUT R2, R10, 0xfffffff0, RZ, 0xc0, !PT ;  /* 0xfffffff00a027812 */ /* 0x000fe200078ec0ff */
[----:B------:R-:W-:Y:S01]  /*0650*/  IMAD.SHL.U32 R6, R3, 0x8, RZ ;  /* 0x0000000803067824 */ /* 0x000fe200078e00ff */
[----:B-1----:R-:W-:Y:S01]  /*0660*/  SHF.R.S32.HI R16, RZ, 0x5, R233 ;  /* 0x00000005ff107819 */ /* 0x002fe200000114e9 */
[----:B------:R-:W-:Y:S01]  /*0670*/  IMAD.SHL.U32 R3, R9, 0x20, RZ ;  /* 0x0000002009037824 */ /* 0x000fe200078e00ff */
[----:B------:R-:W-:Y:S01]  /*0680*/  SEL R232, R227, 0xffffffc0, !P3 ;  /* 0xffffffc0e3e87807 */ /* 0x000fe20005800000 */
[----:B------:R-:W-:Y:S01]  /*0690*/  IMAD.IADD R15, R11, 0x1, -R5 ;  /* 0x000000010b0f7824 */ /* 0x000fe200078e0a05 */
[----:B------:R-:W-:Y:S01]  /*06a0*/  SEL R250, R250, 0x240, !P1 ;  /* 0x00000240fafa7807 */ /* 0x000fe20004800000 */
[----:B------:R-:W-:Y:S01]  /*06b0*/  IMAD.SHL.U32 R5, R7, 0x20, RZ ;  /* 0x0000002007057824 */ /* 0x000fe200078e00ff */
[----:B------:R-:W-:Y:S01]  /*06c0*/  IADD3 R236, R232, 0x14000, R229 ;  /* 0x00014000e8ec7810 */ /* 0x000fe20007ffe0e5 */
[----:B------:R-:W-:Y:S01]  /*06d0*/  IMAD.IADD R12, R11, 0x1, -R4 ;  /* 0x000000010b0c7824 */ /* 0x000fe200078e0a04 */
[----:B------:R-:W-:Y:S01]  /*06e0*/  LOP3.LUT R4, R3, 0x20, RZ, 0xc0, !PT ;  /* 0x0000002003047812 */ /* 0x000fe200078ec0ff */
[----:B------:R-:W-:Y:S01]  /*06f0*/  IMAD.IADD R2, R11, 0x1, -R2 ;  /* 0x000000010b027824 */ /* 0x000fe200078e0a02 */
[----:B------:R-:W-:Y:S01]  /*0700*/  LOP3.LUT R5, R5, 0xe0, RZ, 0xc0, !PT ;  /* 0x000000e005057812 */ /* 0x000fe200078ec0ff */
[----:B------:R-:W-:Y:S01]  /*0710*/  IMAD.SHL.U32 R11, R11, 0x2, RZ ;  /* 0x000000020b0b7824 */ /* 0x000fe200078e00ff */
[----:B------:R-:W-:Y:S01]  /*0720*/  LOP3.LUT R13, R4, 0x18, R6, 0xf8, !PT ;  /* 0x00000018040d7812 */ /* 0x000fe200078ef806 */
[----:B------:R-:W-:Y:S01]  /*0730*/  IMAD.SHL.U32 R3, R8, 0x10, RZ ;  /* 0x0000001008037824 */ /* 0x000fe200078e00ff */
[----:B------:R-:W-:Y:S01]  /*0740*/  STL [R1+0x14], R15 ;  /* 0x0000140f01007387 */ /* 0x000fe20000100800 */
[C---:B------:R-:W-:Y:S01]  /*0750*/  LOP3.LUT P0, RZ, R2.reuse, 0x4, RZ, 0xc0, !PT ;  /* 0x0000000402ff7812 */ /* 0x040fe2000780c0ff */
[----:B------:R-:W-:Y:S01]  /*0760*/  IMAD.IADD R231, R229, 0x1, R232 ;  /* 0x00000001e5e77824 */ /* 0x000fe200078e02e8 */
[----:B------:R-:W-:Y:S01]  /*0770*/  USHF.R.S32.HI UR56, URZ, 0x1f, UR29 ;  /* 0x0000001f3f387899 */ /* 0x000fe2000801141d */
[----:B------:R-:W-:Y:S01]  /*0780*/  LOP3.LUT R4, R3, 0x6, R11, 0xf8, !PT ;  /* 0x0000000603047812 */ /* 0x000fe200078ef80b */
[----:B------:R-:W-:Y:S01]  /*0790*/  IMAD.SHL.U32 R237, R237, 0x2, RZ ;  /* 0x00000002eded7824 */ /* 0x000fe200078e00ff */
[----:B------:R-:W-:Y:S01]  /*07a0*/  LOP3.LUT R8, R5, 0x10, R3, 0xf8, !PT ;  /* 0x0000001005087812 */ /* 0x000fe200078ef803 */
[----:B------:R-:W-:Y:S01]  /*07b0*/  IMAD.SHL.U32 R5, R2, 0x20, RZ ;  /* 0x0000002002057824 */ /* 0x000fe200078e00ff */
[----:B------:R-:W-:Y:S01]  /*07c0*/  SHF.R.S32.HI R3, RZ, 0x1f, R2 ;  /* 0x0000001fff037819 */ /* 0x000fe20000011402 */
[----:B------:R1:W-:Y:S01]  /*07d0*/  STL [R1], R4 ;  /* 0x0000000401007387 */ /* 0x0003e20000100800 */
[----:B------:R-:W-:-:S02]  /*07e0*/  USHF.R.S32.HI UR55, URZ, 0x1f, UR36 ;  /* 0x0000001f3f377899 */ /* 0x000fc40008011424 */
[----:B------:R-:W-:Y:S01]  /*07f0*/  LEA.HI R225, R3, R2, RZ, 0x3 ;  /* 0x0000000203e17211 */ /* 0x000fe200078f18ff */
[----:B------:R-:W-:Y:S01]  /*0800*/  IMAD.SHL.U32 R3, R9, 0x8, RZ ;  /* 0x0000000809037824 */ /* 0x000fe200078e00ff */
[----:B------:R-:W-:Y:S02]  /*0810*/  UIMAD.WIDE.U32 UR40, UR34, UR42, URZ ;  /* 0x0000002a222872a5 */ /* 0x000fe4000f8e003f */
[----:B------:R-:W-:Y:S02]  /*0820*/  UIMAD UR49, UR35, UR42, URZ ;  /* 0x0000002a233172a4 */ /* 0x000fe4000f8e023f */
[----:B------:R-:W-:Y:S01]  /*0830*/  LOP3.LUT R10, R3, 0x8, RZ, 0xc0, !PT ;  /* 0x00000008030a7812 */ /* 0x000fe200078ec0ff */
[----:B------:R-:W-:Y:S02]  /*0840*/  USHF.R.S32.HI UR51, URZ, 0x1f, UR45 ;  /* 0x0000001f3f337899 */ /* 0x000fe4000801142d */
[----:B------:R-:W-:Y:S01]  /*0850*/  UIMAD UR48, UR6, UR48, URZ ;  /* 0x00000030063072a4 */ /* 0x000fe2000f8e023f */
[----:B------:R-:W-:Y:S01]  /*0860*/  LOP3.LUT R3, R10, 0x1e0, R5, 0xf8, !PT ;  /* 0x000001e00a037812 */ /* 0x000fe200078ef805 */
[----:B------:R-:W-:Y:S01]  /*0870*/  IMAD.U32 R5, RZ, RZ, UR14 ;  /* 0x0000000eff057e24 */ /* 0x000fe2000f8e00ff */
[----:B------:R-:W-:-:S02]  /*0880*/  @!UP2 UIMAD UR47, UR7, UR47, URZ ;  /* 0x0000002f072fa2a4 */ /* 0x000fc4000f8e023f */
[----:B------:R-:W-:Y:S01]  /*0890*/  USHF.R.S32.HI UR46, URZ, 0x1f, UR39 ;  /* 0x0000001f3f2e7899 */ /* 0x000fe20008011427 */
[C---:B-1----:R-:W-:Y:S01]  /*08a0*/  LOP3.LUT R4, R225.reuse, 0xfffffff8, RZ, 0xc0, !PT ;  /* 0xfffffff8e1047812 */ /* 0x042fe200078ec0ff */
[----:B------:R-:W-:-:S04]  /*08b0*/  IMAD.SHL.U32 R225, R225, 0x40, RZ ;  /* 0x00000040e1e17824 */ /* 0x000fc800078e00ff */
[C---:B------:R-:W-:Y:S01]  /*08c0*/  IMAD.IADD R6, R2.reuse, 0x1, -R4 ;  /* 0x0000000102067824 */ /* 0x040fe200078e0a04 */
[----:B------:R-:W-:Y:S01]  /*08d0*/  LOP3.LUT R225, R225, 0xfffffe00, RZ, 0xc0, !PT ;  /* 0xfffffe00e1e17812 */ /* 0x000fe200078ec0ff */
[----:B------:R-:W-:Y:S02]  /*08e0*/  IMAD.SHL.U32 R4, R2, 0x4, RZ ;  /* 0x0000000402047824 */ /* 0x000fe400078e00ff */
[----:B------:R-:W-:Y:S01]  /*08f0*/  IMAD.SHL.U32 R2, R7, 0x40, RZ ;  /* 0x0000004007027824 */ /* 0x000fe200078e00ff */
[----:B------:R-:W-:Y:S02]  /*0900*/  LOP3.LUT P6, RZ, R6, 0x2, RZ, 0xc0, !PT ;  /* 0x0000000206ff7812 */ /* 0x000fe400078cc0ff */
[----:B------:R-:W-:Y:S01]  /*0910*/  LOP3.LUT R11, R3, 0x38, R4, 0x78, !PT ;  /* 0x00000038030b7812 */ /* 0x000fe200078e7804 */
[----:B------:R-:W-:Y:S01]  /*0920*/  IMAD.SHL.U32 R3, R16, 0x8, RZ ;  /* 0x0000000810037824 */ /* 0x000fe200078e00ff */
[----:B------:R-:W-:Y:S01]  /*0930*/  LOP3.LUT R2, R2, 0x1c0, RZ, 0xc0, !PT ;  /* 0x000001c002027812 */ /* 0x000fe200078ec0ff */
[----:B------:R-:W-:Y:S01]  /*0940*/  IMAD.SHL.U32 R4, R7, 0x4, RZ ;  /* 0x0000000407047824 */ /* 0x000fe200078e00ff */
[----:B------:R-:W-:-:S02]  /*0950*/  LOP3.LUT P5, RZ, R6, 0x4, RZ, 0xc0, !PT ;  /* 0x0000000406ff7812 */ /* 0x000fc400078ac0ff */
[----:B------:R-:W-:Y:S02]  /*0960*/  LOP3.LUT R7, R3, 0x38, RZ, 0xc0, !PT ;  /* 0x0000003803077812 */ /* 0x000fe400078ec0ff */
[----:B------:R-:W-:Y:S02]  /*0970*/  SHF.R.U32.HI R3, RZ, 0x3, R2 ;  /* 0x00000003ff037819 */ /* 0x000fe40000011602 */
[----:B------:R-:W-:Y:S02]  /*0980*/  LOP3.LUT R8, R8, 0x18, R4, 0x78, !PT ;  /* 0x0000001808087812 */ /* 0x000fe400078e7804 */
[----:B------:R-:W-:Y:S02]  /*0990*/  LOP3.LUT R4, R3, R2, R7, 0x1e, !PT ;  /* 0x0000000203047212 */ /* 0x000fe400078e1e07 */
[----:B------:R-:W-:Y:S02]  /*09a0*/  LOP3.LUT R2, R226, 0x8, R14, 0xf8, !PT ;  /* 0x00000008e2027812 */ /* 0x000fe400078ef80e */
[----:B------:R-:W-:-:S02]  /*09b0*/  SHF.R.U32.HI R226, RZ, 0x3, R226 ;  /* 0x00000003ffe27819 */ /* 0x000fc400000116e2 */
[----:B------:R-:W-:Y:S02]  /*09c0*/  SHF.R.S32.HI R3, RZ, 0x1f, R233 ;  /* 0x0000001fff037819 */ /* 0x000fe400000114e9 */
[----:B------:R-:W-:Y:S02]  /*09d0*/  LOP3.LUT R226, R2, 0x38, R226, 0x78, !PT ;  /* 0x0000003802e27812 */ /* 0x000fe400078e78e2 */
[-C--:B------:R-:W-:Y:S02]  /*09e0*/  LEA.HI R2, R3, R16.reuse, RZ, 0x2 ;  /* 0x0000001003027211 */ /* 0x080fe400078f10ff */
[----:B------:R-:W-:Y:S02]  /*09f0*/  LEA.HI R233, R233, R16, RZ, 0x1 ;  /* 0x00000010e9e97211 */ /* 0x000fe400078f08ff */
[----:B------:R-:W-:Y:S01]  /*0a00*/  LOP3.LUT R3, R2, 0xfffffffc, RZ, 0xc0, !PT ;  /* 0xfffffffc02037812 */ /* 0x000fe200078ec0ff */
[----:B------:R-:W-:Y:S01]  /*0a10*/  IMAD.SHL.U32 R2, R12, 0x2, RZ ;  /* 0x000000020c027824 */ /* 0x000fe200078e00ff */
[----:B------:R-:W-:-:S02]  /*0a20*/  LOP3.LUT R233, R233, 0x3ffffe, RZ, 0xc0, !PT ;  /* 0x003ffffee9e97812 */ /* 0x000fc400078ec0ff */
[----:B------:R-:W-:Y:S01]  /*0a30*/  SEL R227, R227, 0xffffffc0, !P5 ;  /* 0xffffffc0e3e37807 */ /* 0x000fe20006800000 */
[----:B------:R-:W-:Y:S02]  /*0a40*/  IMAD.IADD R5, R16, 0x1, -R3 ;  /* 0x0000000110057824 */ /* 0x000fe400078e0a03 */
[----:B------:R-:W-:Y:S01]  /*0a50*/  IMAD.IADD R252, R2, 0x1, R4 ;  /* 0x0000000102fc7824 */ /* 0x000fe200078e0204 */
[----:B------:R-:W-:Y:S01]  /*0a60*/  SHF.R.S32.HI R4, RZ, 0x1f, R15 ;  /* 0x0000001fff047819 */ /* 0x000fe2000001140f */
[----:B------:R-:W-:Y:S02]  /*0a70*/  IMAD R3, R5, 0x200, R2 ;  /* 0x0000020005037824 */ /* 0x000fe400078e0202 */
[----:B------:R-:W-:Y:S01]  /*0a80*/  IMAD.SHL.U32 R2, R6, 0x40, RZ ;  /* 0x0000004006027824 */ /* 0x000fe200078e00ff */
[----:B------:R-:W-:Y:S01]  /*0a90*/  LEA.HI R4, R4, R15, RZ, 0x2 ;  /* 0x0000000f04047211 */ /* 0x000fe200078f10ff */
[----:B------:R-:W-:Y:S01]  /*0aa0*/  IMAD.IADD R248, R3, 0x1, R8 ;  /* 0x0000000103f87824 */ /* 0x000fe200078e0208 */
[----:B------:R-:W-:Y:S01]  /*0ab0*/  LEA R252, R252, 0x10000, 0x1 ;  /* 0x00010000fcfc7811 */ /* 0x000fe200078e08ff */
[----:B------:R-:W-:Y:S01]  /*0ac0*/  IMAD.IADD R233, R16, 0x1, -R233 ;  /* 0x0000000110e97824 */ /* 0x000fe200078e0ae9 */
[----:B------:R-:W-:Y:S01]  /*0ad0*/  SHF.R.S32.HI R6, RZ, 0x2, R4 ;  /* 0x00000002ff067819 */ /* 0x000fe20000011404 */
[----:B------:R-:W-:Y:S01]  /*0ae0*/  IMAD R4, R9, 0x1000, R225 ;  /* 0x0000100009047824 */ /* 0x000fe200078e02e1 */
[----:B------:R-:W-:Y:S01]  /*0af0*/  LOP3.LUT R2, R2, 0x1c0, RZ, 0xc0, !PT ;  /* 0x000001c002027812 */ /* 0x000fe200078ec0ff */
[----:B------:R-:W-:-:S02]  /*0b00*/  IMAD R233, R233, 0x200, R11 ;  /* 0x00000200e9e97824 */ /* 0x000fc400078e020b */
[----:B------:R-:W-:Y:S01]  /*0b10*/  IMAD R6, R5, 0x10, R6 ;  /* 0x0000001005067824 */ /* 0x000fe200078e0206 */
[----:B------:R-:W-:Y:S01]  /*0b20*/  SHF.R.U32.HI R3, RZ, 0x3, R2 ;  /* 0x00000003ff037819 */ /* 0x000fe20000011602 */
[----:B------:R-:W-:Y:S01]  /*0b30*/  IMAD.SHL.U32 R248, R248, 0x2, RZ ;  /* 0x00000002f8f87824 */ /* 0x000fe200078e00ff */
[----:B------:R-:W-:Y:S02]  /*0b40*/  LEA R233, R233, 0x14000, 0x1 ;  /* 0x00014000e9e97811 */ /* 0x000fe400078e08ff */
[CC--:B------:R-:W-:Y:S01]  /*0b50*/  LOP3.LUT R7, R3.reuse, R2.reuse, R7, 0x1e, !PT ;  /* 0x0000000203077212 */ /* 0x0c0fe200078e1e07 */
[----:B------:R1:W-:Y:S01]  /*0b60*/  STL [R1+0x10], R6 ;  /* 0x0000100601007387 */ /* 0x0003e20000100800 */
[C---:B------:R-:W-:Y:S01]  /*0b70*/  LOP3.LUT R8, R3.reuse, R2, R10, 0x1e, !PT ;  /* 0x0000000203087212 */ /* 0x040fe200078e1e0a */
[C---:B------:R-:W-:Y:S01]  /*0b80*/  IMAD.IADD R251, R248.reuse, 0x1, R250 ;  /* 0x00000001f8fb7824 */ /* 0x040fe200078e02fa */
[----:B------:R-:W-:Y:S01]  /*0b90*/  LOP3.LUT R3, R3, R13, R2, 0x1e, !PT ;  /* 0x0000000d03037212 */ /* 0x000fe200078e1e02 */
[----:B------:R-:W-:Y:S01]  /*0ba0*/  IMAD R2, R5, 0x400, R225 ;  /* 0x0000040005027824 */ /* 0x000fe200078e02e1 */
[----:B------:R-:W-:Y:S01]  /*0bb0*/  IADD3 R249, R248, 0x10, RZ ;  /* 0x00000010f8f97810 */ /* 0x000fe20007ffe0ff */
[----:B------:R-:W-:Y:S01]  /*0bc0*/  IMAD.IADD R4, R4, 0x1, R7 ;  /* 0x0000000104047824 */ /* 0x000fe200078e0207 */
[----:B------:R-:W-:Y:S01]  /*0bd0*/  LOP3.LUT R225, R3, R225, RZ, 0xfc, !PT ;  /* 0x000000e103e17212 */ /* 0x000fe200078efcff */
[----:B------:R-:W-:Y:S01]  /*0be0*/  IMAD.MOV.U32 R3, RZ, RZ, 0x20 ;  /* 0x00000020ff037424 */ /* 0x000fe200078e00ff */
[----:B------:R-:W-:Y:S01]  /*0bf0*/  IADD3 R234, R233, 0x20, RZ ;  /* 0x00000020e9ea7810 */ /* 0x000fe20007ffe0ff */
[----:B------:R-:W-:Y:S01]  /*0c00*/  IMAD.IADD R2, R2, 0x1, R8 ;  /* 0x0000000102027824 */ /* 0x000fe200078e0208 */
[----:B------:R-:W-:-:S02]  /*0c10*/  @P2 IADD3 R249, R248, -0x10, RZ ;  /* 0xfffffff0f8f92810 */ /* 0x000fc40007ffe0ff */
[C---:B------:R-:W-:Y:S01]  /*0c20*/  SEL R0, R3.reuse, 0xffffffe0, !P4 ;  /* 0xffffffe003007807 */ /* 0x040fe20006000000 */
[----:B------:R-:W-:Y:S01]  /*0c30*/  IMAD.SHL.U32 R2, R2, 0x2, RZ ;  /* 0x0000000202027824 */ /* 0x000fe200078e00ff */
[C---:B------:R-:W-:Y:S01]  /*0c40*/  SEL R224, R3.reuse, 0xffffffe0, !P3 ;  /* 0xffffffe003e07807 */ /* 0x040fe20005800000 */
[----:B------:R-:W-:Y:S01]  /*0c50*/  IMAD.IADD R250, R250, 0x1, R249 ;  /* 0x00000001fafa7824 */ /* 0x000fe200078e02f9 */
[----:B------:R-:W-:Y:S01]  /*0c60*/  SEL R3, R3, 0xffffffe0, !P6 ;  /* 0xffffffe003037807 */ /* 0x000fe20007000000 */
[----:B------:R-:W-:Y:S01]  /*0c70*/  IMAD.IADD R230, R229, 0x1, R0 ;  /* 0x00000001e5e67824 */ /* 0x000fe200078e0200 */
[----:B------:R-:W-:Y:S01]  /*0c80*/  @P0 IADD3 R234, R233, -0x20, RZ ;  /* 0xffffffe0e9ea0810 */ /* 0x000fe20007ffe0ff */
[----:B------:R-:W-:Y:S01]  /*0c90*/  IMAD.IADD R236, R0, 0x1, R236 ;  /* 0x0000000100ec7824 */ /* 0x000fe200078e02ec */
[----:B------:R-:W-:Y:S01]  /*0ca0*/  LEA R225, R225, 0x10000, 0x1 ;  /* 0x00010000e1e17811 */ /* 0x000fe200078e08ff */
[----:B------:R-:W-:Y:S01]  /*0cb0*/  IMAD.IADD R3, R2, 0x1, R3 ;  /* 0x0000000102037824 */ /* 0x000fe200078e0203 */
[----:B------:R-:W-:Y:S01]  /*0cc0*/  IADD3 R235, R234, 0x800, RZ ;  /* 0x00000800eaeb7810 */ /* 0x000fe20007ffe0ff */
[----:B------:R-:W-:-:S02]  /*0cd0*/  IMAD R224, R226, 0x2, R224 ;  /* 0x00000002e2e07824 */ /* 0x000fc400078e02e0 */
[--C-:B------:R-:W-:Y:S02]  /*0ce0*/  IMAD.IADD R228, R2, 0x1, R227.reuse ;  /* 0x0000000102e47824 */ /* 0x100fe400078e02e3 */
[----:B------:R-:W-:Y:S02]  /*0cf0*/  IMAD.IADD R232, R232, 0x1, R230 ;  /* 0x00000001e8e87824 */ /* 0x000fe400078e02e6 */
[----:B------:R-:W-:Y:S02]  /*0d00*/  IMAD.SHL.U32 R226, R226, 0x2, RZ ;  /* 0x00000002e2e27824 */ /* 0x000fe400078e00ff */
[----:B------:R-:W-:Y:S02]  /*0d10*/  IMAD.IADD R227, R3, 0x1, R227 ;  /* 0x0000000103e37824 */ /* 0x000fe400078e02e3 */
[----:B-1--4-:R-:W-:Y:S02]  /*0d20*/  IMAD.SHL.U32 R0, R4, 0x2, RZ ;  /* 0x0000000204007824 */ /* 0x012fe400078e00ff */
.L_x_161:
[----:B------:R-:W-:Y:S02]  /*0d30*/  ULDC.64 UR6, c[0x0][0x240] ;  /* 0x0000900000067ab9 */ /* 0x000fe40000000a00 */
[----:B------:R-:W-:-:S02]  /*0d40*/  UISETP.NE.U32.AND UP6, UPT, URZ, UR6, UPT ;  /* 0x000000063f00728c */ /* 0x000fc4000bfc5070 */
[----:B------:R-:W-:Y:S02]  /*0d50*/  USHF.L.U32 UR13, UR29, 0x2, URZ ;  /* 0x000000021d0d7899 */ /* 0x000fe4000800063f */
[----:B------:R-:W-:Y:S02]  /*0d60*/  USHF.R.S32.HI UR38, URZ, 0x1f, UR29 ;  /* 0x0000001f3f267899 */ /* 0x000fe4000801141d */
[----:B------:R-:W-:Y:S02]  /*0d70*/  UISETP.NE.AND.EX UP6, UPT, URZ, UR7, UPT, UP6 ;  /* 0x000000073f00728c */ /* 0x000fe4000bfc5360 */
[----:B------:R-:W-:Y:S02]  /*0d80*/  ULDC.64 UR10, c[0x0][0x250] ;  /* 0x00009400000a7ab9 */ /* 0x000fe40000000a00 */
[----:B------:R-:W-:Y:S02]  /*0d90*/  UISETP.NE.U32.AND UP4, UPT, URZ, UR10, UPT ;  /* 0x0000000a3f00728c */ /* 0x000fe4000bf85070 */
[----:B------:R-:W-:Y:S01]  /*0da0*/  USHF.L.U64.HI UR12, UR29, 0x2, UR38 ;  /* 0x000000021d0c7899 */ /* 0x000fe20008010226 */
[----:B------:R-:W-:Y:S01]  /*0db0*/  PLOP3.LUT P2, PT, PT, PT, UP6, 0x80, 0x0 ;  /* 0x000000000000781c */ /* 0x000fe20003f4f068 */
[----:B------:R-:W-:-:S02]  /*0dc0*/  UIADD3 UR6, UP0, UR13, UR6, URZ ;  /* 0x000000060d067290 */ /* 0x000fc4000ff1e03f */
[----:B------:R-:W-:Y:S02]  /*0dd0*/  UISETP.NE.AND.EX UP4, UPT, URZ, UR11, UPT, UP4 ;  /* 0x0000000b3f00728c */ /* 0x000fe4000bf85340 */
[----:B------:R-:W-:Y:S02]  /*0de0*/  UIADD3.X UR7, UR12, UR7, URZ, UP0, !UPT ;  /* 0x000000070c077290 */ /* 0x000fe400087fe43f */
[----:B-1----:R-:W-:Y:S01]  /*0df0*/  IMAD.U32 R4, RZ, RZ, UR6 ;  /* 0x00000006ff047e24 */ /* 0x002fe2000f8e00ff */
[----:B------:R-:W-:Y:S01]  /*0e00*/  ULDC.U8 UR14, c[0x0][0x312] ;  /* 0x0000c480000e7ab9 */ /* 0x000fe20000000000 */
[----:B------:R-:W-:Y:S01]  /*0e10*/  PLOP3.LUT P0, PT, PT, PT, UP4, 0x80, 0x0 ;  /* 0x000000000000781c */ /* 0x000fe20003f0f048 */
[----:B------:R-:W-:Y:S01]  /*0e20*/  ULDC.64 UR8, c[0x0][0x248] ;  /* 0x0000920000087ab9 */ /* 0x000fe20000000a00 */
[----:B------:R-:W-:Y:S01]  /*0e30*/  IMAD.U32 R5, RZ, RZ, UR7 ;  /* 0x00000007ff057e24 */ /* 0x000fe2000f8e00ff */
[----:B------:R-:W-:Y:S02]  /*0e40*/  UISETP.NE.AND UP5, UPT, UR14, URZ, UPT ;  /* 0x0000003f0e00728c */ /* 0x000fe4000bfa5270 */
[----:B------:R-:W-:-:S02]  /*0e50*/  @UP4 UIADD3 UR6, UP0, UR13, UR10, URZ ;  /* 0x0000000a0d064290 */ /* 0x000fc4000ff1e03f */
[----:B--2---:R1:W2:Y:S01]  /*0e60*/  @P2 LDG.E R9, [R4.64] ;  /* 0x0000000404092981 */ /* 0x0042a2000c1e1900 */
[----:B------:R-:W-:Y:S02]  /*0e70*/  UISETP.EQ.U32.AND UP1, UPT, URZ, UR8, UPT ;  /* 0x000000083f00728c */ /* 0x000fe4000bf22070 */
[----:B------:R-:W-:Y:S01]  /*0e80*/  @UP4 UIADD3.X UR7, UR12, UR11, URZ, UP0, !UPT ;  /* 0x0000000b0c074290 */ /* 0x000fe200087fe43f */
[----:B------:R1:W3:Y:S01]  /*0e90*/  @P2 LDG.E R8, [R4.64+0x4] ;  /* 0x0000040404082981 */ /* 0x0002e2000c1e1900 */
[----:B------:R-:W-:Y:S01]  /*0ea0*/  MOV R6, UR6 ;  /* 0x0000000600067c02 */ /* 0x000fe20008000f00 */
[----:B------:R-:W-:-:S03]  /*0eb0*/  UISETP.EQ.OR.EX UP1, UPT, URZ, UR9, !UP5, UP1 ;  /* 0x000000093f00728c */ /* 0x000fc6000ef22710 */
[----:B------:R-:W-:Y:S01]  /*0ec0*/  IMAD.U32 R7, RZ, RZ, UR7 ;  /* 0x00000007ff077e24 */ /* 0x000fe2000f8e00ff */
[----:B------:R-:W-:-:S04]  /*0ed0*/  UIADD3 UR8, UP0, UR13, UR8, URZ ;  /* 0x000000080d087290 */ /* 0x000fc8000ff1e03f */
[----:B-----5:R4:W5:Y:S01]  /*0ee0*/  @P0 LDG.E R6, [R6.64] ;  /* 0x0000000406060981 */ /* 0x020962000c1e1900 */
[----:B------:R-:W-:Y:S01]  /*0ef0*/  PLOP3.LUT P1, PT, PT, PT, UP1, 0x80, 0x0 ;  /* 0x000000000000781c */ /* 0x000fe20003f2f018 */
[----:B------:R-:W-:Y:S01]  /*0f00*/  UIADD3.X UR9, UR12, UR9, URZ, UP0, !UPT ;  /* 0x000000090c097290 */ /* 0x000fe200087fe43f */
[----:B-1----:R-:W-:-:S05]  /*0f10*/  IMAD.U32 R4, RZ, RZ, UR8 ;  /* 0x00000008ff047e24 */ /* 0x002fca000f8e00ff */
[----:B------:R-:W-:-:S06]  /*0f20*/  MOV R5, UR9 ;  /* 0x0000000900057c02 */ /* 0x000fcc0008000f00 */
[----:B----4-:R-:W4:Y:S01]  /*0f30*/  @!P1 LDG.E R7, [R4.64] ;  /* 0x0000000404079981 */ /* 0x010f22000c1e1900 */
[----:B------:R-:W-:Y:S02]  /*0f40*/  UMOV UR17, 0xffffffff ;  /* 0xffffffff00117882 */ /* 0x000fe40000000000 */
[----:B------:R-:W-:Y:S02]  /*0f50*/  UMOV UR16, URZ ;  /* 0x0000003f00107c82 */ /* 0x000fe40008000000 */
[----:B------:R-:W-:Y:S02]  /*0f60*/  UMOV UR23, 0xffffffff ;  /* 0xffffffff00177882 */ /* 0x000fe40000000000 */
[----:B------:R-:W-:Y:S01]  /*0f70*/  ULDC UR8, c[0x0][0x218] ;  /* 0x0000860000087ab9 */ /* 0x000fe20000000800 */
[----:B--2---:R-:W1:Y:S08]  /*0f80*/  @P2 R2UR UR17, R9 ;  /* 0x00000000091123c2 */ /* 0x004e7000000e0000 */
[----:B---3--:R-:W1:Y:S08]  /*0f90*/  @P2 R2UR UR6, R8 ;  /* 0x00000000080623c2 */ /* 0x008e7000000e0000 */
[----:B-----5:R2:W3:Y:S01]  /*0fa0*/  @P0 R2UR UR16, R6 ;  /* 0x00000000061003c2 */ /* 0x0204e200000e0000 */
[----:B------:R-:W-:-:S04]  /*0fb0*/  ISETP.NE.U32.AND P0, PT, RZ, c[0x0][0x248], PT ;  /* 0x00009200ff007a0c */ /* 0x000fc80003f05070 */
[----:B------:R-:W-:Y:S01]  /*0fc0*/  ISETP.NE.AND.EX P0, PT, RZ, c[0x0][0x24c], PT, P0 ;  /* 0x00009300ff007a0c */ /* 0x000fe20003f05300 */
[----:B-1----:R-:W-:Y:S02]  /*0fd0*/  @UP6 UIADD3 UR26, UR6, -UR17, URZ ;  /* 0x80000011061a6290 */ /* 0x002fe4000fffe03f */
[----:B----4-:R2:W1:Y:S05]  /*0fe0*/  @!P1 R2UR UR23, R7 ;  /* 0x00000000071793c2 */ /* 0x01046a00000e0000 */
[----:B------:R-:W-:-:S05]  /*0ff0*/  @!UP6 ULDC UR26, c[0x0][0x214] ;  /* 0x00008500001aeab9 */ /* 0x000fca0000000800 */
        /* <DEDUP_REMOVED lines=8> */
.L_x_145:
        /* <DEDUP_REMOVED lines=58> */
.L_x_147:
        /* <DEDUP_REMOVED lines=18> */
.L_x_148:
[----:B------:R-:W-:Y:S01]  /*1540*/  IABS R8, c[0x0][0x1c8] ;  /* 0x0000720000087a13 */ /* 0x000fe20000000000 */
[----:B------:R-:W-:Y:S01]  /*1550*/  ULDC.64 UR8, c[0x0][0x370] ;  /* 0x0000dc0000087ab9 */ /* 0x000fe20000000a00 */
[----:B--2---:R-:W-:Y:S01]  /*1560*/  IABS R7, UR36 ;  /* 0x0000002400077c13 */ /* 0x004fe20008000000 */
[----:B------:R-:W-:Y:S01]  /*1570*/  @UP1 UIMAD.WIDE.U32 UR6, UR17, UR8, URZ ;  /* 0x00000008110612a5 */ /* 0x000fe2000f8e003f */
[----:B------:R-:W1:Y:S01]  /*1580*/  I2F.RP R4, R8 ;  /* 0x0000000800047306 */ /* 0x000e620000209400 */
[----:B------:R-:W-:Y:S01]  /*1590*/  ULDC UR10, c[0x0][0x224] ;  /* 0x00008900000a7ab9 */ /* 0x000fe20000000800 */
[----:B------:R-:W-:Y:S01]  /*15a0*/  ISETP.NE.AND P2, PT, RZ, c[0x0][0x1c8], PT ;  /* 0x00007200ff007a0c */ /* 0x000fe20003f45270 */
        /* <DEDUP_REMOVED lines=49> */
[----:B------:R-:W-:Y:S02]  /*18c0*/  ISETP.LE.AND P1, PT, RZ, UR54, PT ;  /* 0x00000036ff007c0c */ /* 0x000fe4000bf23270 */
[----:B------:R-:W-:-:S13]  /*18d0*/  ISETP.GE.U32.AND P0, PT, R5, R8, PT ;  /* 0x000000080500720c */ /* 0x000fda0003f06070 */
[----:B------:R-:W-:Y:S02]  /*18e0*/  @P0 IADD3 R4, R4, 0x1, RZ ;  /* 0x0000000104040810 */ /* 0x000fe40007ffe0ff */
[----:B------:R-:W-:-:S03]  /*18f0*/  PLOP3.LUT P0, PT, PT, PT, UP2, 0x80, 0x0 ;  /* 0x000000000000781c */ /* 0x000fc60003f0f028 */
[----:B------:R-:W-:Y:S01]  /*1900*/  @!P1 IMAD.MOV R4, RZ, RZ, -R4 ;  /* 0x000000ffff049224 */ /* 0x000fe200078e0a04 */
[----:B------:R-:W-:-:S04]  /*1910*/  @!P2 LOP3.LUT R4, RZ, c[0x0][0x1c8], RZ, 0x33, !PT ;  /* 0x00007200ff04aa12 */ /* 0x000fc800078e33ff */
[----:B------:R-:W-:-:S05]  /*1920*/  SHF.R.S32.HI R13, RZ, 0x1f, R4 ;  /* 0x0000001fff0d7819 */ /* 0x000fca0000011404 */
[----:B------:R-:W-:Y:S05]  /*1930*/  @!P0 BRA `(.L_x_149) ;  /* 0x0000005000008947 */ /* 0x000fea0003800000 */
[----:B------:R-:W-:Y:S02]  /*1940*/  ULDC UR8, c[0x0][0x224] ;  /* 0x0000890000087ab9 */ /* 0x000fe40000000800 */
[----:B------:R-:W-:-:S04]  /*1950*/  @!UP1 UIMAD UR17, UR29, UR8, URZ ;  /* 0x000000081d1192a4 */ /* 0x000fc8000f8e023f */
[----:B------:R-:W-:-:S04]  /*1960*/  ULEA UR8, UR29, UR17, 0x7 ;  /* 0x000000111d087291 */ /* 0x000fc8000f8e383f */
[----:B------:R-:W-:Y:S01]  /*1970*/  UIMAD UR8, UR53, UR36, UR8 ;  /* 0x00000024350872a4 */ /* 0x000fe2000f8e0208 */
[----:B------:R-:W-:Y:S05]  /*1980*/  BRA `(.L_x_150) ;  /* 0x0000001000007947 */ /* 0x000fea0003800000 */
.L_x_149:
[----:B------:R-:W-:Y:S02]  /*1990*/  UMOV UR8, UR48 ;  /* 0x0000003000087c82 */ /* 0x000fe40008000000 */
.L_x_150:
[----:B------:R-:W2:Y:S04]  /*19a0*/  LDL.64 R6, [R1+0x8] ;  /* 0x0000080001067983 */ /* 0x000ea80000100a00 */
[----:B------:R1:W2:Y:S01]  /*19b0*/  LDL.64 R14, [R1+0x8] ;  /* 0x00000800010e7983 */ /* 0x0002a20000100a00 */
[----:B------:R-:W-:-:S03]  /*19c0*/  UIADD3 UR6, UP5, UP4, UR6, UR39, UR45 ;  /* 0x0000002706067290 */ /* 0x000fc6000fcbe02d */
[----:B------:R-:W3:Y:S01]  /*19d0*/  LDL R16, [R1+0x14] ;  /* 0x0000140001107983 */ /* 0x000ee20000100800 */
[----:B------:R-:W-:-:S03]  /*19e0*/  UIADD3 UR11, UP1, UP0, UR11, UR6, UR19 ;  /* 0x000000060b0b7290 */ /* 0x000fc6000f83e013 */
[----:B------:R-:W4:Y:S01]  /*19f0*/  S2R R20, SR_TID.X ;  /* 0x0000000000147919 */ /* 0x000f220000002100 */
[----:B------:R-:W-:-:S03]  /*1a00*/  ULDC.64 UR6, c[0x0][0x1a8] ;  /* 0x00006a0000067ab9 */ /* 0x000fc60000000a00 */
[----:B------:R-:W5:Y:S04]  /*1a10*/  S2R R21, SR_TID.X ;  /* 0x0000000000157919 */ /* 0x000f680000002100 */
[----:B------:R-:W1:Y:S01]  /*1a20*/  S2R R10, SR_TID.X ;  /* 0x00000000000a7919 */ /* 0x000e620000002100 */
[----:B----4-:R-:W-:-:S04]  /*1a30*/  SHF.R.S32.HI R20, RZ, 0x1f, R20 ;  /* 0x0000001fff147819 */ /* 0x010fc80000011414 */
[----:B-----5:R-:W-:-:S04]  /*1a40*/  LEA.HI R20, R20, R21, RZ, 0x3 ;  /* 0x0000001514147211 */ /* 0x020fc800078f18ff */
[----:B------:R-:W-:-:S04]  /*1a50*/  SHF.R.S32.HI R20, RZ, 0x3, R20 ;  /* 0x00000003ff147819 */ /* 0x000fc80000011414 */
[----:B------:R-:W-:Y:S02]  /*1a60*/  SHF.R.S32.HI R12, RZ, 0x1f, R20 ;  /* 0x0000001fff0c7819 */ /* 0x000fe40000011414 */
[----:B------:R-:W-:Y:S01]  /*1a70*/  IADD3 R5, P1, R20, UR12, RZ ;  /* 0x0000000c14057c10 */ /* 0x000fe2000ff3e0ff */
[----:B------:R-:W4:Y:S01]  /*1a80*/  S2R R11, SR_TID.X ;  /* 0x00000000000b7919 */ /* 0x000f220000002100 */
[----:B------:R-:W-:-:S04]  /*1a90*/  UIMAD UR6, UR59, UR6, URZ ;  /* 0x000000063b0672a4 */ /* 0x000fc8000f8e023f */
[----:B------:R-:W-:-:S03]  /*1aa0*/  UIMAD UR9, UR36, UR7, UR6 ;  /* 0x00000007240972a4 */ /* 0x000fc6000f8e0206 */
[----:B------:R-:W-:Y:S02]  /*1ab0*/  ULDC.64 UR6, c[0x0][0x370] ;  /* 0x0000dc0000067ab9 */ /* 0x000fe40000000a00 */
[----:B------:R-:W-:Y:S01]  /*1ac0*/  UIMAD UR6, UR25, UR6, URZ ;  /* 0x00000006190672a4 */ /* 0x000fe2000f8e023f */
[----:B-1----:R-:W-:-:S03]  /*1ad0*/  SHF.R.S32.HI R10, RZ, 0x1f, R10 ;  /* 0x0000001fff0a7819 */ /* 0x002fc6000001140a */
[----:B------:R-:W-:Y:S01]  /*1ae0*/  UIMAD UR6, UR12, UR7, UR6 ;  /* 0x000000070c0672a4 */ /* 0x000fe2000f8e0206 */
[----:B----4-:R-:W-:-:S04]  /*1af0*/  LEA.HI R10, R10, R11, RZ, 0x5 ;  /* 0x0000000b0a0a7211 */ /* 0x010fc800078f28ff */
[----:B------:R-:W-:Y:S01]  /*1b00*/  SHF.R.S32.HI R10, RZ, 0x5, R10 ;  /* 0x00000005ff0a7819 */ /* 0x000fe2000001140a */
[----:B------:R-:W-:-:S04]  /*1b10*/  IMAD R11, R12, c[0x0][0x370], RZ ;  /* 0x0000dc000c0b7a24 */ /* 0x000fc800078e02ff */
[----:B------:R-:W-:Y:S01]  /*1b20*/  IMAD R11, R20, c[0x0][0x374], R11 ;  /* 0x0000dd00140b7a24 */ /* 0x000fe200078e020b */
[----:B------:R-:W-:Y:S01]  /*1b30*/  BSSY B0, `(.L_x_146) ;  /* 0x0000473000007945 */ /* 0x000fe20003800000 */
[----:B--2---:R-:W-:Y:S01]  /*1b40*/  IMAD.MOV.U32 R14, RZ, RZ, R6 ;  /* 0x000000ffff0e7224 */ /* 0x004fe200078e0006 */
[----:B------:R-:W-:-:S04]  /*1b50*/  IADD3.X R7, R12, UR25, RZ, P1, !PT ;  /* 0x000000190c077c10 */ /* 0x000fc80008ffe4ff */
[----:B------:R-:W-:Y:S01]  /*1b60*/  SHF.R.S32.HI R15, RZ, 0x1f, R14 ;  /* 0x0000001fff0f7819 */ /* 0x000fe2000001140e */
[----:B------:R-:W-:-:S04]  /*1b70*/  IMAD R7, R7, c[0x0][0x190], RZ ;  /* 0x0000640007077a24 */ /* 0x000fc800078e02ff */
[----:B------:R-:W-:Y:S01]  /*1b80*/  IMAD.WIDE.U32 R8, R5, c[0x0][0x190], R14 ;  /* 0x0000640005087a25 */ /* 0x000fe200078e000e */
[----:B------:R-:W-:-:S03]  /*1b90*/  IADD3 R6, P0, R14, UR14, RZ ;  /* 0x0000000e0e067c10 */ /* 0x000fc6000ff1e0ff */
[----:B------:R-:W-:Y:S01]  /*1ba0*/  IMAD R5, R5, c[0x0][0x194], R7 ;  /* 0x0000650005057a24 */ /* 0x000fe200078e0207 */
[----:B------:R-:W-:Y:S02]  /*1bb0*/  IADD3 R8, P1, R8, UR37, RZ ;  /* 0x0000002508087c10 */ /* 0x000fe4000ff3e0ff */
[----:B------:R-:W-:Y:S02]  /*1bc0*/  IADD3.X R7, R15, UR22, RZ, P0, !PT ;  /* 0x000000160f077c10 */ /* 0x000fe400087fe4ff */
[----:B------:R-:W-:Y:S01]  /*1bd0*/  IADD3.X R9, R9, UR31, R5, P1, !PT ;  /* 0x0000001f09097c10 */ /* 0x000fe20008ffe405 */
[----:B------:R-:W-:-:S04]  /*1be0*/  IMAD.U32 R5, RZ, RZ, UR12 ;  /* 0x0000000cff057e24 */ /* 0x000fc8000f8e00ff */
[----:B------:R-:W-:-:S05]  /*1bf0*/  IMAD.WIDE.U32 R6, R5, c[0x0][0x370], R6 ;  /* 0x0000dc0005067a25 */ /* 0x000fca00078e0006 */
[----:B------:R-:W-:Y:S01]  /*1c00*/  IADD3 R7, R7, UR6, RZ ;  /* 0x0000000607077c10 */ /* 0x000fe2000fffe0ff */
[----:B------:R-:W-:Y:S02]  /*1c10*/  ULDC.64 UR6, c[0x0][0x378] ;  /* 0x0000de0000067ab9 */ /* 0x000fe40000000a00 */
[----:B------:R-:W-:Y:S01]  /*1c20*/  UIMAD UR6, UR59, UR6, URZ ;  /* 0x000000063b0672a4 */ /* 0x000fe2000f8e023f */
[----:B------:R-:W-:-:S03]  /*1c30*/  IMAD.U32 R5, RZ, RZ, UR36 ;  /* 0x00000024ff057e24 */ /* 0x000fc6000f8e00ff */
[----:B------:R-:W-:Y:S01]  /*1c40*/  UIMAD UR6, UR36, UR7, UR6 ;  /* 0x00000007240672a4 */ /* 0x000fe2000f8e0206 */
[----:B---3--:R-:W-:Y:S01]  /*1c50*/  IMAD R10, R10, UR44, R16 ;  /* 0x0000002c0a0a7c24 */ /* 0x008fe2000f8e0210 */
[----:B------:R-:W-:Y:S01]  /*1c60*/  UIADD3.X UR7, UR15, UR46, UR51, UP5, UP4 ;  /* 0x0000002e0f077290 */ /* 0x000fe2000afe8433 */
[----:B------:R-:W-:-:S03]  /*1c70*/  IMAD.WIDE.U32 R6, R5, c[0x0][0x378], R6 ;  /* 0x0000de0005067a25 */ /* 0x000fc600078e0006 */
[----:B------:R-:W-:Y:S01]  /*1c80*/  UIADD3.X UR7, UR21, UR7, UR20, UP1, UP0 ;  /* 0x0000000715077290 */ /* 0x000fe20008fe0414 */
[----:B------:R-:W-:Y:S01]  /*1c90*/  IMAD.WIDE.U32 R8, R5, c[0x0][0x1a8], R8 ;  /* 0x00006a0005087a25 */ /* 0x000fe200078e0008 */
[C---:B------:R-:W-:Y:S01]  /*1ca0*/  IADD3 R5, P0, R10.reuse, UR11, RZ ;  /* 0x0000000b0a057c10 */ /* 0x040fe2000ff1e0ff */
[----:B------:R-:W-:Y:S01]  /*1cb0*/  UISETP.GE.AND UP0, UPT, UR26, 0x1, UPT ;  /* 0x000000011a00788c */ /* 0x000fe2000bf06270 */
[----:B------:R1:W-:Y:S02]  /*1cc0*/  STL [R1+0xc], R15 ;  /* 0x00000c0f01007387 */ /* 0x0003e40000100800 */
[----:B------:R-:W-:Y:S02]  /*1cd0*/  LEA.HI.X.SX32 R10, R10, UR7, 0x1, P0 ;  /* 0x000000070a0a7c11 */ /* 0x000fe400080f0eff */
[----:B------:R-:W-:Y:S02]  /*1ce0*/  LEA R238, P0, R5, c[0x0][0x350], 0x2 ;  /* 0x0000d40005ee7a11 */ /* 0x000fe400078010ff */
[----:B------:R-:W-:-:S02]  /*1cf0*/  IADD3 R7, R7, UR6, RZ ;  /* 0x0000000607077c10 */ /* 0x000fc4000fffe0ff */
[----:B------:R-:W-:Y:S02]  /*1d00*/  LEA.HI.X R239, R5, c[0x0][0x354], R10, 0x2, P0 ;  /* 0x0000d50005ef7a11 */ /* 0x000fe400000f140a */
[----:B------:R-:W-:Y:S01]  /*1d10*/  PLOP3.LUT P0, PT, PT, PT, UP0, 0x80, 0x0 ;  /* 0x000000000000781c */ /* 0x000fe20003f0f008 */
[----:B------:R-:W-:Y:S01]  /*1d20*/  UIADD3 UR6, UR12, UR10, URZ ;  /* 0x0000000a0c067290 */ /* 0x000fe2000fffe03f */
[----:B------:R-:W-:Y:S01]  /*1d30*/  IMAD.WIDE.U32 R6, R20, c[0x0][0x370], R6 ;  /* 0x0000dc0014067a25 */ /* 0x000fe200078e0006 */
[----:B------:R-:W-:Y:S02]  /*1d40*/  ULDC.64 UR20, c[0x0][0x200] ;  /* 0x0000800000147ab9 */ /* 0x000fe40000000a00 */
[----:B------:R-:W-:Y:S01]  /*1d50*/  UIADD3 UR14, UR12, UR8, URZ ;  /* 0x000000080c0e7290 */ /* 0x000fe2000fffe03f */
[----:B------:R-:W-:Y:S01]  /*1d60*/  IMAD.IADD R5, R7, 0x1, R11 ;  /* 0x0000000107057824 */ /* 0x000fe200078e020b */
[----:B------:R-:W-:Y:S01]  /*1d70*/  UIMAD.WIDE UR10, UR6, UR61, UR20 ;  /* 0x0000003d060a72a5 */ /* 0x000fe2000f8e0214 */
[----:B------:R-:W-:-:S02]  /*1d80*/  IADD3 R9, R9, UR9, RZ ;  /* 0x0000000909097c10 */ /* 0x000fc4000fffe0ff */
[----:B------:R-:W-:Y:S01]  /*1d90*/  ULDC.64 UR20, c[0x0][0x3c8] ;  /* 0x0000f20000147ab9 */ /* 0x000fe20000000a00 */
[----:B------:R-:W-:Y:S01]  /*1da0*/  LEA R240, P2, R8, c[0x0][0x160], 0x1 ;  /* 0x0000580008f07a11 */ /* 0x000fe200078408ff */
[----:B------:R-:W-:Y:S01]  /*1db0*/  ULEA.HI.SX32 UR8, UR32, 0xffffffff, 0x1a ;  /* 0xffffffff20087891 */ /* 0x000fe2000f8fd23f */
[----:B------:R-:W-:Y:S01]  /*1dc0*/  LEA R242, P1, R6, c[0x0][0x330], 0x1 ;  /* 0x0000cc0006f27a11 */ /* 0x000fe200078208ff */
[----:B------:R-:W-:Y:S01]  /*1dd0*/  UIMAD.WIDE UR14, UR14, UR61, UR20 ;  /* 0x0000003d0e0e72a5 */ /* 0x000fe2000f8e0214 */
[----:B------:R-:W-:Y:S02]  /*1de0*/  LEA.HI.X R241, R8, c[0x0][0x164], R9, 0x1, P2 ;  /* 0x0000590008f17a11 */ /* 0x000fe400010f0c09 */
[----:B------:R-:W-:Y:S01]  /*1df0*/  LEA.HI.X R243, R6, c[0x0][0x334], R5, 0x1, P1 ;  /* 0x0000cd0006f37a11 */ /* 0x000fe200008f0c05 */
[----:B------:R-:W-:Y:S05]  /*1e00*/  @!P0 BRA `(.L_x_151) ;  /* 0x00003f0000008947 */ /* 0x000fea0003800000 */
[----:B-1----:R-:W2:Y:S01]  /*1e10*/  LDL R19, [R1+0x10] ;  /* 0x0000100001137983 */ /* 0x002ea20000100800 */
[----:B------:R-:W-:Y:S01]  /*1e20*/  UIMAD UR6, UR18, -0x20, UR13 ;  /* 0xffffffe0120678a4 */ /* 0x000fe2000f8e020d */
[----:B------:R-:W-:Y:S01]  /*1e30*/  IMAD.U32 R5, RZ, RZ, UR24 ;  /* 0x00000018ff057e24 */ /* 0x000fe2000f8e00ff */
[C---:B------:R-:W-:Y:S01]  /*1e40*/  IADD3 R8, R20.reuse, 0x20, RZ ;  /* 0x0000002014087810 */ /* 0x040fe20007ffe0ff */
[----:B------:R-:W-:Y:S01]  /*1e50*/  IMAD.MOV.U32 R18, RZ, RZ, 0x40 ;  /* 0x00000040ff127424 */ /* 0x000fe200078e00ff */
[----:B------:R-:W-:Y:S01]  /*1e60*/  UMOV UR7, UR11 ;  /* 0x0000000b00077c82 */ /* 0x000fe20008000000 */
[----:B------:R-:W-:Y:S01]  /*1e70*/  IMAD.MOV.U32 R244, RZ, RZ, 0x7f800000 ;  /* 0x7f800000fff47424 */ /* 0x000fe200078e00ff */
[----:B------:R-:W-:Y:S01]  /*1e80*/  ISETP.GE.AND P2, PT, R20, UR6, PT ;  /* 0x0000000614007c0c */ /* 0x000fe2000bf46270 */
[----:B------:R-:W-:Y:S01]  /*1e90*/  UMOV UR6, UR8 ;  /* 0x0000000800067c82 */ /* 0x000fe20008000000 */
[----:B------:R-:W-:Y:S01]  /*1ea0*/  IMAD.WIDE.U32 R16, R18, c[0x0][0x370], RZ ;  /* 0x0000dc0012107a25 */ /* 0x000fe200078e00ff */
[----:B------:R-:W-:-:S02]  /*1eb0*/  UIMAD UR9, UR6, -0x40, UR26 ;  /* 0xffffffc0060978a4 */ /* 0x000fc4000f8e021a */
[----:B------:R-:W-:Y:S01]  /*1ec0*/  UMOV UR8, UR10 ;  /* 0x0000000a00087c82 */ /* 0x000fe20008000000 */
[----:B------:R-:W-:-:S07]  /*1ed0*/  IMAD.MOV.U32 R245, RZ, RZ, 0x7f800000 ;  /* 0x7f800000fff57424 */ /* 0x000fce00078e00ff */
[C---:B------:R-:W-:Y:S02]  /*1ee0*/  @!P2 IADD3 R6, P1, R20.reuse, UR24, RZ ;  /* 0x000000181406ac10 */ /* 0x040fe4000ff3e0ff */
[----:B------:R-:W-:Y:S02]  /*1ef0*/  @!P2 IADD3 R10, P0, R20, UR24, RZ ;  /* 0x00000018140aac10 */ /* 0x000fe4000ff1e0ff */
[CC--:B------:R-:W-:Y:S02]  /*1f00*/  @!P2 LEA.HI.X.SX32 R7, R5.reuse, R12.reuse, 0x1, P1 ;  /* 0x0000000c0507a211 */ /* 0x0c0fe400008f0eff */
[----:B------:R-:W-:Y:S01]  /*1f10*/  ISETP.GE.AND P1, PT, R8, UR9, PT ;  /* 0x0000000908007c0c */ /* 0x000fe2000bf26270 */
[----:B------:R-:W-:Y:S01]  /*1f20*/  @!P2 IMAD.WIDE.U32 R8, R6, c[0x0][0x1a0], R14 ;  /* 0x000068000608aa25 */ /* 0x000fe200078e000e */
[----:B------:R-:W-:-:S03]  /*1f30*/  @!P2 LEA.HI.X.SX32 R5, R5, R12, 0x1, P0 ;  /* 0x0000000c0505a211 */ /* 0x000fc600000f0eff */
[----:B------:R-:W-:Y:S02]  /*1f40*/  @!P2 IMAD R7, R7, c[0x0][0x1a0], RZ ;  /* 0x000068000707aa24 */ /* 0x000fe400078e02ff */
[----:B------:R-:W-:Y:S02]  /*1f50*/  @!P2 IMAD R5, R5, c[0x0][0x198], RZ ;  /* 0x000066000505aa24 */ /* 0x000fe400078e02ff */
[----:B------:R-:W-:Y:S02]  /*1f60*/  @!P2 IMAD R11, R6, c[0x0][0x1a4], R7 ;  /* 0x00006900060baa24 */ /* 0x000fe400078e0207 */
[----:B------:R-:W-:Y:S01]  /*1f70*/  @!P2 IMAD.WIDE.U32 R6, R10, c[0x0][0x198], R14 ;  /* 0x000066000a06aa25 */ /* 0x000fe200078e000e */
[----:B------:R-:W-:-:S03]  /*1f80*/  @!P2 IADD3 R14, P0, R8, UR27, RZ ;  /* 0x0000001b080eac10 */ /* 0x000fc6000ff1e0ff */
[----:B------:R-:W-:Y:S01]  /*1f90*/  @!P2 IMAD R8, R10, c[0x0][0x19c], R5 ;  /* 0x000067000a08aa24 */ /* 0x000fe200078e0205 */
[----:B------:R-:W-:Y:S01]  /*1fa0*/  @!P2 IADD3.X R15, R9, UR28, R11, P0, !PT ;  /* 0x0000001c090fac10 */ /* 0x000fe200087fe40b */
[C---:B------:R-:W-:Y:S01]  /*1fb0*/  @!P2 IMAD R5, R13.reuse, c[0x0][0x1b0], RZ ;  /* 0x00006c000d05aa24 */ /* 0x040fe200078e02ff */
[----:B------:R-:W-:Y:S01]  /*1fc0*/  @!P2 IADD3 R12, P0, R6, UR30, RZ ;  /* 0x0000001e060cac10 */ /* 0x000fe2000ff1e0ff */
[----:B------:R-:W-:Y:S01]  /*1fd0*/  @!P2 IMAD R6, R13, c[0x0][0x1b8], RZ ;  /* 0x00006e000d06aa24 */ /* 0x000fe200078e02ff */
[----:B------:R-:W-:Y:S01]  /*1fe0*/  @!P1 IADD3 R10, P3, R242, R16, RZ ;  /* 0x00000010f20a9210 */ /* 0x000fe20007f7e0ff */
[----:B------:R-:W-:Y:S01]  /*1ff0*/  IMAD R9, R18, c[0x0][0x374], RZ ;  /* 0x0000dd0012097a24 */ /* 0x000fe200078e02ff */
[----:B------:R-:W-:Y:S01]  /*2000*/  @!P2 IADD3.X R13, R7, UR33, R8, P0, !PT ;  /* 0x00000021070dac10 */ /* 0x000fe200087fe408 */
[C---:B------:R-:W-:Y:S01]  /*2010*/  @!P2 IMAD R7, R4.reuse, c[0x0][0x1b4], R5 ;  /* 0x00006d000407aa24 */ /* 0x040fe200078e0205 */
[----:B------:R-:W-:Y:S01]  /*2020*/  PLOP3.LUT P0, PT, PT, PT, UP3, 0x80, 0x0 ;  /* 0x000000000000781c */ /* 0x000fe20003f0f038 */
[----:B------:R-:W-:Y:S01]  /*2030*/  @!P2 IMAD.WIDE.U32 R14, R4, c[0x0][0x1b8], R14 ;  /* 0x00006e00040eaa25 */ /* 0x000fe200078e000e */
[----:B------:R-:W-:-:S03]  /*2040*/  @!P1 IADD3.X R11, R243, R17, R9, P3, !PT ;  /* 0x00000011f30b9210 */ /* 0x000fc60001ffe409 */
[----:B------:R-:W-:Y:S01]  /*2050*/  @!P2 IMAD.WIDE.U32 R12, R4, c[0x0][0x1b0], R12 ;  /* 0x00006c00040caa25 */ /* 0x000fe200078e000c */
[----:B------:R-:W-:-:S03]  /*2060*/  @!P2 LEA R8, P5, R14, c[0x0][0x170], 0x1 ;  /* 0x00005c000e08aa11 */ /* 0x000fc600078a08ff */
[----:B------:R-:W-:Y:S01]  /*2070*/  @!P2 IMAD R9, R4, c[0x0][0x1bc], R6 ;  /* 0x00006f000409aa24 */ /* 0x000fe200078e0206 */
[----:B------:R-:W-:Y:S01]  /*2080*/  @!P2 LEA R4, P3, R12, c[0x0][0x168], 0x1 ;  /* 0x00005a000c04aa11 */ /* 0x000fe200078608ff */
[----:B------:R-:W-:Y:S02]  /*2090*/  @!P2 IMAD.IADD R13, R13, 0x1, R7 ;  /* 0x000000010d0da824 */ /* 0x000fe400078e0207 */
[----:B------:R-:W-:Y:S01]  /*20a0*/  @P0 BAR.SYNC.DEFER_BLOCKING 0x0 ;  /* 0x0000000000000b1d */ /* 0x000fe20000010000 */
[----:B------:R-:W-:Y:S02]  /*20b0*/  @!P2 IMAD.IADD R9, R15, 0x1, R9 ;  /* 0x000000010f09a824 */ /* 0x000fe400078e0209 */
[----:B------:R-:W-:-:S03]  /*20c0*/  IMAD.WIDE.U32 R16, R18, c[0x0][0x190], RZ ;  /* 0x0000640012107a25 */ /* 0x000fc600078e00ff */
[----:B------:R-:W-:Y:S01]  /*20d0*/  @!P2 LEA.HI.X R9, R14, c[0x0][0x174], R9, 0x1, P5 ;  /* 0x00005d000e09aa11 */ /* 0x000fe200028f0c09 */
[----:B------:R-:W-:Y:S01]  /*20e0*/  IMAD R18, R18, c[0x0][0x194], RZ ;  /* 0x0000650012127a24 */ /* 0x000fe200078e02ff */
[----:B------:R-:W-:-:S04]  /*20f0*/  @!P1 IADD3 R6, P4, R240, R16, RZ ;  /* 0x00000010f0069210 */ /* 0x000fc80007f9e0ff */
[----:B------:R-:W-:Y:S01]  /*2100*/  @!P1 IADD3.X R7, R241, R17, R18, P4, !PT ;  /* 0x00000011f1079210 */ /* 0x000fe200027fe412 */
[----:B------:R1:W-:Y:S04]  /*2110*/  @P2 STS.128 [R237+0x14000], RZ ;  /* 0x014000ffed002388 */ /* 0x0003e80000000c00 */
[----:B------:R1:W-:Y:S04]  /*2120*/  @P2 STS.128 [R237+0x15000], RZ ;  /* 0x015000ffed002388 */ /* 0x0003e80000000c00 */
[----:B------:R1:W-:Y:S04]  /*2130*/  @P2 STS.128 [R237+0x16000], RZ ;  /* 0x016000ffed002388 */ /* 0x0003e80000000c00 */
[----:B------:R1:W-:Y:S04]  /*2140*/  @P2 STS.128 [R237+0x17000], RZ ;  /* 0x017000ffed002388 */ /* 0x0003e80000000c00 */
[----:B------:R-:W-:Y:S01]  /*2150*/  @!PT LDS RZ, [RZ] ;  /* 0x00000000fffff984 */ /* 0x000fe20000000800 */
[----:B------:R-:W-:Y:S01]  /*2160*/  @!PT LDS RZ, [RZ] ;  /* 0x00000000fffff984 */ /* 0x000fe20000000800 */
[----:B------:R-:W-:Y:S01]  /*2170*/  @!PT LDS RZ, [RZ] ;  /* 0x00000000fffff984 */ /* 0x000fe20000000800 */
[----:B------:R3:W-:Y:S04]  /*2180*/  @!P2 LDGSTS.E.BYPASS.LTC128B.128 [R237+0x14000], [R8.64] ;  /* 0x1400000008edafae */ /* 0x0007e8000b901d44 */
[----:B------:R3:W-:Y:S04]  /*2190*/  @!P2 LDGSTS.E.BYPASS.LTC128B.128 [R237+0x15000], [R8.64+0x80] ;  /* 0x1500008008edafae */ /* 0x0007e8000b901d44 */
[----:B------:R3:W-:Y:S04]  /*21a0*/  @!P2 LDGSTS.E.BYPASS.LTC128B.128 [R237+0x16000], [R8.64+0x100] ;  /* 0x1600010008edafae */ /* 0x0007e8000b901d44 */
[----:B------:R3:W-:Y:S04]  /*21b0*/  @!P2 LDGSTS.E.BYPASS.LTC128B.128 [R237+0x17000], [R8.64+0x180] ;  /* 0x1700018008edafae */ /* 0x0007e8000b901d44 */
        /* <DEDUP_REMOVED lines=30> */
[----:B------:R-:W-:Y:S01]  /*23a0*/  UMOV UR10, UR14 ;  /* 0x0000000e000a7c82 */ /* 0x000fe20008000000 */
[C---:B--2---:R-:W-:Y:S01]  /*23b0*/  IADD3 R5, R19.reuse, 0x8, RZ ;  /* 0x0000000813057810 */ /* 0x044fe20007ffe0ff */
[----:B------:R-:W-:Y:S01]  /*23c0*/  IMAD.SHL.U32 R247, R19, 0x4, RZ ;  /* 0x0000000413f77824 */ /* 0x000fe200078e00ff */
[----:B---3--:R-:W-:-:S02]  /*23d0*/  SHF.R.S32.HI R8, RZ, 0x1f, R19 ;  /* 0x0000001fff087819 */ /* 0x008fc40000011413 */
[----:B------:R-:W-:Y:S02]  /*23e0*/  ISETP.GE.AND P6, PT, R5, UR9, PT ;  /* 0x0000000905007c0c */ /* 0x000fe4000bfc6270 */
[----:B------:R-:W-:Y:S02]  /*23f0*/  @!P2 LEA.HI.X R5, R12, c[0x0][0x16c], R13, 0x1, P3 ;  /* 0x00005b000c05aa11 */ /* 0x000fe400018f0c0d */
[----:B------:R-:W-:Y:S02]  /*2400*/  ISETP.GE.AND P3, PT, R20, UR9, PT ;  /* 0x0000000914007c0c */ /* 0x000fe4000bf66270 */
[----:B------:R-:W-:-:S11]  /*2410*/  SHF.L.U64.HI R246, R19, 0x2, R8 ;  /* 0x0000000213f67819 */ /* 0x000fd60000010208 */
        /* <DEDUP_REMOVED lines=22> */
[----:B------:R1:W-:Y:S04]  /*2580*/  @P3 STS.128 [R237], RZ ;  /* 0x000000ffed003388 */ /* 0x0003e80000000c00 */
[----:B------:R1:W-:Y:S04]  /*2590*/  @P3 STS.128 [R237+0x2000], RZ ;  /* 0x002000ffed003388 */ /* 0x0003e80000000c00 */
[----:B------:R1:W-:Y:S04]  /*25a0*/  @P3 STS.128 [R237+0x4000], RZ ;  /* 0x004000ffed003388 */ /* 0x0003e80000000c00 */
[----:B------:R1:W-:Y:S04]  /*25b0*/  @P3 STS.128 [R237+0x6000], RZ ;  /* 0x006000ffed003388 */ /* 0x0003e80000000c00 */
[----:B------:R-:W-:Y:S01]  /*25c0*/  @!PT LDS RZ, [RZ] ;  /* 0x00000000fffff984 */ /* 0x000fe20000000800 */
[----:B------:R-:W-:Y:S01]  /*25d0*/  @!PT LDS RZ, [RZ] ;  /* 0x00000000fffff984 */ /* 0x000fe20000000800 */
[----:B------:R-:W-:Y:S01]  /*25e0*/  @!PT LDS RZ, [RZ] ;  /* 0x00000000fffff984 */ /* 0x000fe20000000800 */
[----:B------:R1:W-:Y:S04]  /*25f0*/  @!P3 LDGSTS.E.BYPASS.LTC128B.128 [R237], [R240.64] ;  /* 0x00000000f0edbfae */ /* 0x0003e8000b901d44 */
        /* <DEDUP_REMOVED lines=13> */
[----:B------:R2:W-:Y:S01]  /*26d0*/  @!P1 LDGSTS.E.BYPASS.LTC128B.128 [R237+0x7000], [R6.64+0x180] ;  /* 0x0700018006ed9fae */ /* 0x0005e2000b901d44 */
[----:B------:R-:W-:-:S03]  /*26e0*/  ISETP.GE.AND P1, PT, R19, UR9, PT ;  /* 0x0000000913007c0c */ /* 0x000fc6000bf26270 */
        /* <DEDUP_REMOVED lines=8> */
[----:B------:R1:W-:Y:S01]  /*2770*/  @!P2 LDGSTS.E.BYPASS.LTC128B.128 [R237+0x11000], [R4.64+0x80] ;  /* 0x1100008004edafae */ /* 0x0003e2000b901d44 */
[----:B--2---:R-:W-:-:S03]  /*2780*/  IADD3 R6, P0, R247, UR8, RZ ;  /* 0x00000008f7067c10 */ /* 0x004fc6000ff1e0ff */
[----:B------:R1:W-:Y:S01]  /*2790*/  @!P2 LDGSTS.E.BYPASS.LTC128B.128 [R237+0x12000], [R4.64+0x100] ;  /* 0x1200010004edafae */ /* 0x0003e2000b901d44 */
[----:B------:R-:W-:-:S03]  /*27a0*/  IADD3.X R7, R246, UR7, RZ, P0, !PT ;  /* 0x00000007f6077c10 */ /* 0x000fc600087fe4ff */
[----:B------:R1:W-:Y:S04]  /*27b0*/  @!P2 LDGSTS.E.BYPASS.LTC128B.128 [R237+0x13000], [R4.64+0x180] ;  /* 0x1300018004edafae */ /* 0x0003e8000b901d44 */
[----:B------:R-:W0:Y:S04]  /*27c0*/  LDGDEPBAR ;  /* 0x00000000000079af */ /* 0x000e280000000000 */
[----:B------:R1:W5:Y:S04]  /*27d0*/  @!P1 LDG.E R244, [R6.64] ;  /* 0x0000000406f49981 */ /* 0x000368000c1e1900 */
[----:B------:R1:W5:Y:S01]  /*27e0*/  @!P6 LDG.E R245, [R6.64+0x20] ;  /* 0x0000200406f5e981 */ /* 0x000362000c1e1900 */
[----:B------:R-:W-:Y:S01]  /*27f0*/  ULEA UR9, UR18, 0x20, 0x5 ;  /* 0x0000002012097891 */ /* 0x000fe2000f8e283f */
[----:B------:R-:W-:Y:S01]  /*2800*/  CS2R R20, SRZ ;  /* 0x0000000000147805 */ /* 0x000fe2000001ff00 */
[----:B------:R-:W-:Y:S01]  /*2810*/  CS2R R18, SRZ ;  /* 0x0000000000127805 */ /* 0x000fe2000001ff00 */
[----:B------:R-:W-:Y:S01]  /*2820*/  CS2R R12, SRZ ;  /* 0x00000000000c7805 */ /* 0x000fe2000001ff00 */
[----:B------:R-:W-:-:S03]  /*2830*/  UISETP.GE.AND UP0, UPT, UR9, UR13, UPT ;  /* 0x0000000d0900728c */ /* 0x000fc6000bf06270 */
[----:B------:R-:W-:Y:S01]  /*2840*/  UMOV UR9, UR15 ;  /* 0x0000000f00097c82 */ /* 0x000fe20008000000 */
[----:B------:R-:W-:-:S04]  /*2850*/  DEPBAR.LE SB0, 0x1 ;  /* 0x000080400000791a */ /* 0x000fc80000000000 */
[----:B------:R-:W-:Y:S06]  /*2860*/  BAR.SYNC.DEFER_BLOCKING 0x0 ;  /* 0x0000000000007b1d */ /* 0x000fec0000010000 */
[----:B------:R1:W2:Y:S04]  /*2870*/  LDSM.16.M88.4 R132, [R229+0x14000] ;  /* 0x01400000e584783b */ /* 0x0002a80000000200 */
[----:B------:R1:W3:Y:S04]  /*2880*/  LDSM.16.M88.4 R136, [R230+0x14000] ;  /* 0x01400000e688783b */ /* 0x0002e80000000200 */
[----:B------:R1:W4:Y:S04]  /*2890*/  LDSM.16.M88.4 R140, [R231+0x14000] ;  /* 0x01400000e78c783b */ /* 0x0003280000000200 */
        /* <DEDUP_REMOVED lines=13> */
.L_x_154:
[----:B------:R-:W0:Y:S01]  /*2970*/  LDGDEPBAR ;  /* 0x00000000000079af */ /* 0x000e220000000000 */
[----:B------:R-:W-:Y:S01]  /*2980*/  PLOP3.LUT P0, PT, PT, PT, UP0, 0x80, 0x0 ;  /* 0x000000000000781c */ /* 0x000fe20003f0f008 */
[----:B------:R-:W-:Y:S01]  /*2990*/  UISETP.GE.AND UP5, UPT, UR6, 0x1, UPT ;  /* 0x000000010600788c */ /* 0x000fe2000bfa6270 */
[C---:B-----5:R-:W-:Y:S02]  /*29a0*/  FSETP.NEU.FTZ.AND P1, PT, R244.reuse, -INF , PT ;  /* 0xff800000f400780b */ /* 0x060fe40003f3d000 */
[----:B------:R-:W2:Y:S01]  /*29b0*/  LDL R68, [R1] ;  /* 0x0000000001447983 */ /* 0x000ea20000100800 */
[----:B------:R-:W-:Y:S04]  /*29c0*/  DEPBAR.LE SB0, 0x0 ;  /* 0x000080000000791a */ /* 0x000fe80000000000 */
[----:B------:R-:W-:Y:S06]  /*29d0*/  BAR.SYNC.DEFER_BLOCKING 0x0 ;  /* 0x0000000000007b1d */ /* 0x000fec0000010000 */
[----:B-1----:R-:W-:Y:S05]  /*29e0*/  LDSM.16.M88.4 R8, [R2] ;  /* 0x000000000208783b */ /* 0x002fea0000000200 */
[----:B------:R-:W1:Y:S05]  /*29f0*/  LDSM.16.M88.4 R44, [R229+0x10000] ;  /* 0x01000000e52c783b */ /* 0x000e6a0000000200 */
[----:B------:R-:W-:Y:S05]  /*2a00*/  LDSM.16.M88.4 R48, [R3] ;  /* 0x000000000330783b */ /* 0x000fea0000000200 */
[----:B------:R-:W3:Y:S05]  /*2a10*/  LDSM.16.M88.4 R52, [R230+0x10000] ;  /* 0x01000000e634783b */ /* 0x000eea0000000200 */
[----:B------:R-:W-:Y:S05]  /*2a20*/  LDSM.16.M88.4 R56, [R228] ;  /* 0x00000000e438783b */ /* 0x000fea0000000200 */
[----:B------:R-:W4:Y:S05]  /*2a30*/  LDSM.16.M88.4 R60, [R231+0x10000] ;  /* 0x01000000e73c783b */ /* 0x000f2a0000000200 */
[----:B------:R-:W-:Y:S01]  /*2a40*/  LDSM.16.M88.4 R64, [R232+0x10000] ;  /* 0x01000000e840783b */ /* 0x000fe20000000200 */
[C---:B-1----:R-:W-:Y:S08]  /*2a50*/  HMMA.16816.F32 R4, R8.reuse, R44, RZ ;  /* 0x0000002c0804723c */ /* 0x042ff000000018ff */
[----:B------:R-:W-:Y:S01]  /*2a60*/  HMMA.16816.F32 R8, R8, R46, RZ ;  /* 0x0000002e0808723c */ /* 0x000fe200000018ff */
[----:B------:R-:W1:Y:S11]  /*2a70*/  LDSM.16.M88.4 R44, [R227] ;  /* 0x00000000e32c783b */ /* 0x000e760000000200 */
[----:B------:R-:W-:Y:S04]  /*2a80*/  @!UPT UIADD3 URZ, URZ, URZ, URZ ;  /* 0x0000003f3f3ff290 */ /* 0x000fe8000fffe03f */
        /* <DEDUP_REMOVED lines=49> */
[----:B------:R-:W-:Y:S07]  /*2da0*/  HMMA.16816.F32 R8, R48, R54, R8 ;  /* 0x000000363008723c */ /* 0x000fee0000001808 */
[----:B------:R-:W-:Y:S02]  /*2db0*/  IMAD.U32 R49, RZ, RZ, UR18 ;  /* 0x00000012ff317e24 */ /* 0x000fe4000f8e00ff */
[----:B------:R-:W-:Y:S03]  /*2dc0*/  FMUL.FTZ R48, R244, 1.4426950216293334961 ;  /* 0x3fb8aa3bf4307820 */ /* 0x000fe60000410000 */
[----:B--2---:R-:W-:Y:S02]  /*2dd0*/  @P0 IMAD R49, R49, 0x20, R68 ;  /* 0x0000002031310824 */ /* 0x004fe400078e0244 */
[----:B------:R-:W-:Y:S01]  /*2de0*/  FSEL R48, R48, RZ, P1 ;  /* 0x000000ff30307208 */ /* 0x000fe20000800000 */
[----:B------:R-:W-:Y:S01]  /*2df0*/  IMAD.MOV.U32 R68, RZ, RZ, c[0x0][0x22c] ;  /* 0x00008b00ff447624 */ /* 0x000fe200078e00ff */
[C---:B----4-:R-:W-:Y:S05]  /*2e00*/  HMMA.16816.F32 R4, R56.reuse, R60, R4 ;  /* 0x0000003c3804723c */ /* 0x050fea0000001804 */
[C---:B------:R-:W-:Y:S01]  /*2e10*/  @P0 IADD3 R50, R49.reuse, 0x1, RZ ;  /* 0x0000000131320810 */ /* 0x040fe20007ffe0ff */
[----:B------:R-:W-:Y:S01]  /*2e20*/  IMAD R68, R68, c[0x0][0x1c0], RZ ;  /* 0x0000700044447a24 */ /* 0x000fe200078e02ff */
[----:B------:R-:W-:Y:S01]  /*2e30*/  @P0 ISETP.GE.AND P2, PT, R49, UR13, PT ;  /* 0x0000000d31000c0c */ /* 0x000fe2000bf46270 */
[----:B------:R-:W-:Y:S03]  /*2e40*/  HMMA.16816.F32 R8, R56, R62, R8 ;  /* 0x0000003e3808723c */ /* 0x000fe60000001808 */
[----:B------:R-:W-:Y:S01]  /*2e50*/  @P0 ISETP.GE.AND P3, PT, R50, UR13, PT ;  /* 0x0000000d32000c0c */ /* 0x000fe2000bf66270 */
[----:B------:R-:W-:Y:S01]  /*2e60*/  IMAD.U32 R68, R68, -0x40, RZ ;  /* 0xffffffc044447824 */ /* 0x000fe200078e00ff */
[----:B------:R-:W-:Y:S11]  /*2e70*/  FSETP.NEU.FTZ.AND P1, PT, R245, -INF , PT ;  /* 0xff800000f500780b */ /* 0x000ff60003f3d000 */
[C---:B-1----:R-:W-:Y:S08]  /*2e80*/  HMMA.16816.F32 R4, R44.reuse, R64, R4 ;  /* 0x000000402c04723c */ /* 0x042ff00000001804 */
[----:B------:R-:W-:Y:S11]  /*2e90*/  HMMA.16816.F32 R8, R44, R66, R8 ;  /* 0x000000422c08723c */ /* 0x000ff60000001808 */
[----:B------:R-:W-:Y:S05]  /*2ea0*/  @!UPT UIADD3 URZ, URZ, URZ, URZ ;  /* 0x0000003f3f3ff290 */ /* 0x000fea000fffe03f */
[----:B------:R-:W-:Y:S02]  /*2eb0*/  @P0 FSEL R4, R4, -INF , !P2 ;  /* 0xff80000004040808 */ /* 0x000fe40005000000 */
[----:B------:R-:W-:Y:S02]  /*2ec0*/  @P0 FSEL R5, R5, -INF , !P3 ;  /* 0xff80000005050808 */ /* 0x000fe40005800000 */
[----:B------:R-:W-:Y:S01]  /*2ed0*/  @P0 FSEL R7, R7, -INF , !P3 ;  /* 0xff80000007070808 */ /* 0x000fe20005800000 */
[--C-:B------:R-:W-:Y:S01]  /*2ee0*/  FFMA.FTZ R4, R4, c[0x0][0x23c], -R48.reuse ;  /* 0x00008f0004047a23 */ /* 0x100fe20000010830 */
[----:B------:R-:W-:Y:S01]  /*2ef0*/  @P0 FSEL R6, R6, -INF , !P2 ;  /* 0xff80000006060808 */ /* 0x000fe20005000000 */
[----:B------:R-:W-:Y:S01]  /*2f00*/  FFMA.FTZ R5, R5, c[0x0][0x23c], -R48 ;  /* 0x00008f0005057a23 */ /* 0x000fe20000010830 */
[----:B------:R-:W-:Y:S01]  /*2f10*/  PLOP3.LUT P3, PT, PT, PT, UP5, 0x80, 0x0 ;  /* 0x000000000000781c */ /* 0x000fe20003f6f058 */
[----:B------:R1:W-:Y:S10]  /*2f20*/  MUFU.EX2 R62, R4 ;  /* 0x00000004003e7308 */ /* 0x0003f40000000800 */
[----:B------:R2:W3:Y:S01]  /*2f30*/  MUFU.EX2 R59, R5 ;  /* 0x00000005003b7308 */ /* 0x0004e20000000800 */
[----:B-1----:R-:W-:Y:S05]  /*2f40*/  FMUL.FTZ R4, R245, 1.4426950216293334961 ;  /* 0x3fb8aa3bf5047820 */ /* 0x002fea0000410000 */
[----:B------:R-:W-:Y:S02]  /*2f50*/  FSEL R4, R4, RZ, P1 ;  /* 0x000000ff04047208 */ /* 0x000fe40000800000 */
[----:B--2---:R-:W-:Y:S03]  /*2f60*/  @P0 IADD3 R5, R49, 0x8, RZ ;  /* 0x0000000831050810 */ /* 0x004fe60007ffe0ff */
[--C-:B------:R-:W-:Y:S01]  /*2f70*/  FFMA.FTZ R7, R7, c[0x0][0x23c], -R4.reuse ;  /* 0x00008f0007077a23 */ /* 0x100fe20000010804 */
[----:B------:R-:W-:Y:S01]  /*2f80*/  @P0 IADD3 R49, R49, 0x9, RZ ;  /* 0x0000000931310810 */ /* 0x000fe20007ffe0ff */
[----:B------:R-:W-:Y:S01]  /*2f90*/  FFMA.FTZ R6, R6, c[0x0][0x23c], -R4 ;  /* 0x00008f0006067a23 */ /* 0x000fe20000010804 */
[----:B------:R-:W-:Y:S01]  /*2fa0*/  @P0 ISETP.GE.AND P1, PT, R5, UR13, PT ;  /* 0x0000000d05000c0c */ /* 0x000fe2000bf26270 */
[----:B------:R3:W-:Y:S01]  /*2fb0*/  MUFU.EX2 R60, R7 ;  /* 0x00000007003c7308 */ /* 0x0007e20000000800 */
[----:B------:R-:W-:Y:S02]  /*2fc0*/  @P0 ISETP.GE.AND P2, PT, R49, UR13, PT ;  /* 0x0000000d31000c0c */ /* 0x000fe4000bf46270 */
[----:B------:R-:W-:Y:S02]  /*2fd0*/  @P0 FSEL R8, R8, -INF , !P1 ;  /* 0xff80000008080808 */ /* 0x000fe40004800000 */
[----:B------:R-:W-:Y:S02]  /*2fe0*/  @P0 FSEL R9, R9, -INF , !P2 ;  /* 0xff80000009090808 */ /* 0x000fe40005000000 */
[----:B------:R-:W-:Y:S01]  /*2ff0*/  @P0 FSEL R11, R11, -INF , !P2 ;  /* 0xff8000000b0b0808 */ /* 0x000fe20005000000 */
[--C-:B------:R-:W-:Y:S01]  /*3000*/  FFMA.FTZ R8, R8, c[0x0][0x23c], -R48.reuse ;  /* 0x00008f0008087a23 */ /* 0x100fe20000010830 */
[----:B------:R-:W-:Y:S01]  /*3010*/  @P0 FSEL R10, R10, -INF , !P1 ;  /* 0xff8000000a0a0808 */ /* 0x000fe20004800000 */
[----:B------:R-:W1:Y:S01]  /*3020*/  MUFU.EX2 R61, R6 ;  /* 0x00000006003d7308 */ /* 0x000e620000000800 */
[----:B------:R-:W-:Y:S01]  /*3030*/  FFMA.FTZ R48, R9, c[0x0][0x23c], -R48 ;  /* 0x00008f0009307a23 */ /* 0x000fe20000010830 */
[----:B------:R-:W-:Y:S02]  /*3040*/  IADD3 R52, P0, R247, UR10, RZ ;  /* 0x0000000af7347c10 */ /* 0x000fe4000ff1e0ff */
[--C-:B------:R-:W-:Y:S02]  /*3050*/  FFMA.FTZ R10, R10, c[0x0][0x23c], -R4.reuse ;  /* 0x00008f000a0a7a23 */ /* 0x100fe40000010804 */
[----:B------:R-:W-:Y:S01]  /*3060*/  FFMA.FTZ R4, R11, c[0x0][0x23c], -R4 ;  /* 0x00008f000b047a23 */ /* 0x000fe20000010804 */
[----:B------:R-:W-:Y:S02]  /*3070*/  IADD3.X R53, R246, UR9, RZ, P0, !PT ;  /* 0x00000009f6357c10 */ /* 0x000fe400087fe4ff */
[C---:B------:R-:W-:Y:S01]  /*3080*/  LEA R238, P0, R68.reuse, R238, 0x2 ;  /* 0x000000ee44ee7211 */ /* 0x040fe200078010ff */
[----:B------:R-:W-:Y:S02]  /*3090*/  MUFU.EX2 R56, R8 ;  /* 0x0000000800387308 */ /* 0x000fe40000000800 */
[----:B------:R2:W4:Y:S01]  /*30a0*/  LDG.E R54, [R52.64] ;  /* 0x0000000434367981 */ /* 0x000522000c1e1900 */
[----:B------:R-:W-:Y:S02]  /*30b0*/  LEA.HI.X.SX32 R239, R68, R239, 0x2, P0 ;  /* 0x000000ef44ef7211 */ /* 0x000fe400000f16ff */
[----:B---3--:R-:W-:Y:S05]  /*30c0*/  F2FP.PACK_AB R7, R59, R62 ;  /* 0x0000003e3b07723e */ /* 0x008fea00000000ff */
[----:B------:R-:W3:Y:S01]  /*30d0*/  MUFU.EX2 R55, R48 ;  /* 0x0000003000377308 */ /* 0x000ee20000000800 */
[----:B------:R-:W-:Y:S01]  /*30e0*/  STS [R248+0x15000], R7 ;  /* 0x01500007f8007388 */ /* 0x000fe20000000800 */
[----:B-1----:R-:W-:Y:S05]  /*30f0*/  F2FP.PACK_AB R6, R60, R61 ;  /* 0x0000003d3c06723e */ /* 0x002fea00000000ff */
[----:B------:R-:W-:Y:S03]  /*3100*/  STS [R251+0x15000], R6 ;  /* 0x01500006fb007388 */ /* 0x000fe60000000800 */
[----:B------:R-:W-:Y:S02]  /*3110*/  MUFU.EX2 R58, R10 ;  /* 0x0000000a003a7308 */ /* 0x000fe40000000800 */
[----:B--2---:R-:W2:Y:S08]  /*3120*/  LDG.E R52, [R52.64+0x20] ;  /* 0x0000200434347981 */ /* 0x004eb0000c1e1900 */
[----:B------:R-:W1:Y:S01]  /*3130*/  MUFU.EX2 R57, R4 ;  /* 0x0000000400397308 */ /* 0x000e620000000800 */
[----:B---3--:R-:W-:Y:S05]  /*3140*/  F2FP.PACK_AB R5, R55, R56 ;  /* 0x000000383705723e */ /* 0x008fea00000000ff */
[----:B------:R-:W-:Y:S01]  /*3150*/  STS [R249+0x15000], R5 ;  /* 0x01500005f9007388 */ /* 0x000fe20000000800 */
[----:B-1----:R-:W-:Y:S05]  /*3160*/  F2FP.PACK_AB R4, R57, R58 ;  /* 0x0000003a3904723e */ /* 0x002fea00000000ff */
        /* <DEDUP_REMOVED lines=140> */
[----:B------:R-:W-:Y:S01]  /*3a30*/  IMAD.MOV.U32 R6, RZ, RZ, c[0x0][0x370] ;  /* 0x0000dc00ff067624 */ /* 0x000fe200078e00ff */
[----:B------:R-:W-:Y:S03]  /*3a40*/  MOV R7, c[0x0][0x374] ;  /* 0x0000dd0000077a02 */ /* 0x000fe60000000f00 */
[----:B------:R-:W-:Y:S05]  /*3a50*/  IMAD.U32 R4, R6, -0x40, RZ ;  /* 0xffffffc006047824 */ /* 0x000fea00078e00ff */
[C---:B------:R-:W-:Y:S04]  /*3a60*/  LEA R5, P0, R4.reuse, R242, 0x1 ;  /* 0x000000f204057211 */ /* 0x040fe800078008ff */
[----:B------:R-:W-:Y:S01]  /*3a70*/  LEA.HI.X.SX32 R4, R4, R243, 0x1, P0 ;  /* 0x000000f304047211 */ /* 0x000fe200000f0eff */
[----:B------:R-:W-:Y:S03]  /*3a80*/  IMAD.MOV.U32 R242, RZ, RZ, R5 ;  /* 0x000000fffff27224 */ /* 0x000fe600078e0005 */
[----:B------:R-:W-:Y:S02]  /*3a90*/  MOV R243, R4 ;  /* 0x0000000400f37202 */ /* 0x000fe40000000f00 */
[C---:B------:R-:W-:Y:S03]  /*3aa0*/  LEA R4, P0, R6.reuse, R242, 0x6 ;  /* 0x000000f206047211 */ /* 0x040fe600078030ff */
[----:B------:R-:W-:Y:S01]  /*3ab0*/  @!PT LDS RZ, [RZ] ;  /* 0x00000000fffff984 */ /* 0x000fe20000000800 */
[----:B------:R-:W-:Y:S01]  /*3ac0*/  @!PT LDS RZ, [RZ] ;  /* 0x00000000fffff984 */ /* 0x000fe20000000800 */
[----:B------:R-:W-:Y:S01]  /*3ad0*/  @!PT LDS RZ, [RZ] ;  /* 0x00000000fffff984 */ /* 0x000fe20000000800 */
[----:B------:R1:W-:Y:S01]  /*3ae0*/  LDGSTS.E.BYPASS.LTC128B.128 [R237+0x8000], [R242.64] ;  /* 0x08000000f2ed7fae */ /* 0x0003e2000b901d44 */
[----:B------:R-:W-:Y:S03]  /*3af0*/  LEA.HI.X R5, R6, R243, R7, 0x6, P0 ;  /* 0x000000f306057211 */ /* 0x000fe600000f3407 */
[----:B------:R1:W-:Y:S04]  /*3b00*/  LDGSTS.E.BYPASS.LTC128B.128 [R237+0xa000], [R242.64+0x80] ;  /* 0x0a000080f2ed7fae */ /* 0x0003e8000b901d44 */
[----:B------:R1:W-:Y:S04]  /*3b10*/  LDGSTS.E.BYPASS.LTC128B.128 [R237+0xc000], [R242.64+0x100] ;  /* 0x0c000100f2ed7fae */ /* 0x0003e8000b901d44 */
[----:B------:R1:W-:Y:S04]  /*3b20*/  LDGSTS.E.BYPASS.LTC128B.128 [R237+0xe000], [R242.64+0x180] ;  /* 0x0e000180f2ed7fae */ /* 0x0003e8000b901d44 */
[----:B------:R1:W-:Y:S04]  /*3b30*/  LDGSTS.E.BYPASS.LTC128B.128 [R237+0x9000], [R4.64] ;  /* 0x0900000004ed7fae */ /* 0x0003e8000b901d44 */
[----:B------:R1:W-:Y:S04]  /*3b40*/  LDGSTS.E.BYPASS.LTC128B.128 [R237+0xb000], [R4.64+0x80] ;  /* 0x0b00008004ed7fae */ /* 0x0003e8000b901d44 */
[----:B------:R1:W-:Y:S04]  /*3b50*/  LDGSTS.E.BYPASS.LTC128B.128 [R237+0xd000], [R4.64+0x100] ;  /* 0x0d00010004ed7fae */ /* 0x0003e8000b901d44 */
[----:B------:R1:W-:Y:S04]  /*3b60*/  LDGSTS.E.BYPASS.LTC128B.128 [R237+0xf000], [R4.64+0x180] ;  /* 0x0f00018004ed7fae */ /* 0x0003e8000b901d44 */
[----:B------:R-:W0:Y:S02]  /*3b70*/  LDGDEPBAR ;  /* 0x00000000000079af */ /* 0x000e240000000000 */
.L_x_152:
        /* <DEDUP_REMOVED lines=104> */
[----:B------:R-:W-:Y:S04]  /*4200*/  RED.E.ADD.F32.FTZ.RN.STRONG.GPU [R48.64], R45 ;  /* 0x0000002d3000798e */ /* 0x000fe8000c10e784 */
[----:B------:R-:W-:Y:S01]  /*4210*/  LDSM.16.MT88.4 R48, [R0+0x4000] ;  /* 0x004000000030783b */ /* 0x000fe20000004200 */
        /* <DEDUP_REMOVED lines=136> */
[----:B------:R2:W-:Y:S04]  /*4aa0*/  RED.E.ADD.F32.FTZ.RN.STRONG.GPU [R10.64], R89 ;  /* 0x000000590a00798e */ /* 0x0005e8000c10e784 */
[----:B------:R3:W-:Y:S01]  /*4ab0*/  RED.E.ADD.F32.FTZ.RN.STRONG.GPU [R6.64], R90 ;  /* 0x0000005a0600798e */ /* 0x0007e2000c10e784 */
[CC--:B-1----:R-:W-:Y:S04]  /*4ac0*/  LEA R8, P0, R5.reuse, R238.reuse, 0x2 ;  /* 0x000000ee05087211 */ /* 0x0c2fe800078010ff */
[-C--:B------:R-:W-:Y:S02]  /*4ad0*/  LEA.HI.X.SX32 R9, R5, R239.reuse, 0x2, P0 ;  /* 0x000000ef05097211 */ /* 0x080fe400000f16ff */
[-C--:B--2---:R-:W-:Y:S01]  /*4ae0*/  LEA R10, P0, R4, R238.reuse, 0x2 ;  /* 0x000000ee040a7211 */ /* 0x084fe200078010ff */
[----:B---3--:R-:W-:Y:S02]  /*4af0*/  IMAD.IADD R6, R204, 0x1, R4 ;  /* 0x00000001cc067824 */ /* 0x008fe400078e0204 */
[----:B------:R1:W-:Y:S01]  /*4b00*/  RED.E.ADD.F32.FTZ.RN.STRONG.GPU [R8.64], R91 ;  /* 0x0000005b0800798e */ /* 0x0003e2000c10e784 */
[-C--:B------:R-:W-:Y:S03]  /*4b10*/  LEA.HI.X.SX32 R11, R4, R239.reuse, 0x2, P0 ;  /* 0x000000ef040b7211 */ /* 0x080fe600000f16ff */
[----:B------:R-:W-:Y:S01]  /*4b20*/  RED.E.ADD.F32.FTZ.RN.STRONG.GPU [R238.64+0x380], R96 ;  /* 0x00038060ee00798e */ /* 0x000fe2000c10e784 */
[CC--:B------:R-:W-:Y:S03]  /*4b30*/  LEA R46, P0, R6.reuse, R238.reuse, 0x2 ;  /* 0x000000ee062e7211 */ /* 0x0c0fe600078010ff */
[----:B------:R-:W-:Y:S01]  /*4b40*/  RED.E.ADD.F32.FTZ.RN.STRONG.GPU [R196.64+0x380], R97 ;  /* 0x00038061c400798e */ /* 0x000fe2000c10e784 */
[-C--:B------:R-:W-:Y:S03]  /*4b50*/  LEA.HI.X.SX32 R47, R6, R239.reuse, 0x2, P0 ;  /* 0x000000ef062f7211 */ /* 0x080fe600000f16ff */
[----:B------:R2:W-:Y:S04]  /*4b60*/  RED.E.ADD.F32.FTZ.RN.STRONG.GPU [R10.64], R98 ;  /* 0x000000620a00798e */ /* 0x0005e8000c10e784 */
[----:B------:R-:W-:Y:S01]  /*4b70*/  RED.E.ADD.F32.FTZ.RN.STRONG.GPU [R46.64], R99 ;  /* 0x000000632e00798e */ /* 0x000fe2000c10e784 */
[C---:B-1----:R-:W-:Y:S04]  /*4b80*/  IMAD.IADD R8, R204.reuse, 0x1, R6 ;  /* 0x00000001cc087824 */ /* 0x042fe800078e0206 */
[----:B------:R-:W-:Y:S01]  /*4b90*/  IMAD.IADD R5, R204, 0x1, R8 ;  /* 0x00000001cc057824 */ /* 0x000fe200078e0208 */
[-C--:B------:R-:W-:Y:S03]  /*4ba0*/  LEA R44, P0, R8, R238.reuse, 0x2 ;  /* 0x000000ee082c7211 */ /* 0x080fe600078010ff */
[----:B------:R-:W-:Y:S01]  /*4bb0*/  IMAD.IADD R4, R204, 0x1, R5 ;  /* 0x00000001cc047824 */ /* 0x000fe200078e0205 */
[-C--:B------:R-:W-:Y:S02]  /*4bc0*/  LEA.HI.X.SX32 R45, R8, R239.reuse, 0x2, P0 ;  /* 0x000000ef082d7211 */ /* 0x080fe400000f16ff */
[CC--:B--2---:R-:W-:Y:S01]  /*4bd0*/  LEA R10, P2, R5.reuse, R238.reuse, 0x2 ;  /* 0x000000ee050a7211 */ /* 0x0c4fe200078410ff */
[----:B------:R-:W-:Y:S01]  /*4be0*/  IMAD.IADD R7, R204, 0x1, R4 ;  /* 0x00000001cc077824 */ /* 0x000fe200078e0204 */
[CC--:B------:R-:W-:Y:S01]  /*4bf0*/  LEA R8, P1, R4.reuse, R238.reuse, 0x2 ;  /* 0x000000ee04087211 */ /* 0x0c0fe200078210ff */
[----:B------:R-:W-:Y:S01]  /*4c00*/  RED.E.ADD.F32.FTZ.RN.STRONG.GPU [R44.64], R92 ;  /* 0x0000005c2c00798e */ /* 0x000fe2000c10e784 */
[-C--:B------:R-:W-:Y:S02]  /*4c10*/  LEA.HI.X.SX32 R11, R5, R239.reuse, 0x2, P2 ;  /* 0x000000ef050b7211 */ /* 0x080fe400010f16ff */
[C---:B------:R-:W-:Y:S01]  /*4c20*/  LEA R6, P0, R7.reuse, R238, 0x2 ;  /* 0x000000ee07067211 */ /* 0x040fe200078010ff */
[----:B------:R-:W-:Y:S01]  /*4c30*/  LDSM.16.MT88.4 R44, [R224+0x14000] ;  /* 0x01400000e02c783b */ /* 0x000fe20000004200 */
[-C--:B------:R-:W-:Y:S02]  /*4c40*/  LEA.HI.X.SX32 R9, R4, R239.reuse, 0x2, P1 ;  /* 0x000000ef04097211 */ /* 0x080fe400008f16ff */
[----:B------:R-:W-:Y:S01]  /*4c50*/  LEA.HI.X.SX32 R7, R7, R239, 0x2, P0 ;  /* 0x000000ef07077211 */ /* 0x000fe200000f16ff */
[----:B------:R-:W-:Y:S04]  /*4c60*/  RED.E.ADD.F32.FTZ.RN.STRONG.GPU [R10.64], R93 ;  /* 0x0000005d0a00798e */ /* 0x000fe8000c10e784 */
[----:B------:R-:W-:Y:S04]  /*4c70*/  RED.E.ADD.F32.FTZ.RN.STRONG.GPU [R8.64], R94 ;  /* 0x0000005e0800798e */ /* 0x000fe8000c10e784 */
[----:B------:R-:W-:Y:S04]  /*4c80*/  LDSM.16.MT88.4 R8, [R0] ;  /* 0x000000000008783b */ /* 0x000fe80000004200 */
[----:B------:R-:W-:Y:S04]  /*4c90*/  RED.E.ADD.F32.FTZ.RN.STRONG.GPU [R6.64], R95 ;  /* 0x0000005f0600798e */ /* 0x000fe8000c10e784 */
[----:B------:R-:W1:Y:S02]  /*4ca0*/  LDSM.16.MT88.4 R4, [R226+0x14000] ;  /* 0x01400000e204783b */ /* 0x000e640000004200 */
[-C--:B-1----:R-:W-:Y:S08]  /*4cb0*/  HMMA.16816.F32 R100, R4, R8.reuse, R100 ;  /* 0x000000080464723c */ /* 0x082ff00000001864 */
        /* <DEDUP_REMOVED lines=52> */
[----:B------:R1:W-:Y:S01]  /*5000*/  LDGSTS.E.BYPASS.LTC128B.128 [R237], [R240.64] ;  /* 0x00000000f0ed7fae */ /* 0x0003e2000b901d44 */
        /* <DEDUP_REMOVED lines=9> */
.L_x_153:
[----:B------:R-:W-:Y:S01]  /*50a0*/  ISETP.LT.AND P0, PT, RZ, UR6, PT ;  /* 0x00000006ff007c0c */ /* 0x000fe2000bf01270 */
[----:B------:R-:W-:Y:S11]  /*50b0*/  UIADD3 UR6, UR6, -0x1, URZ ;  /* 0xffffffff06067890 */ /* 0x000ff6000fffe03f */
[----:B------:R-:W-:Y:S01]  /*50c0*/  @!UPT UIADD3 URZ, URZ, URZ, URZ ;  /* 0x0000003f3f3ff290 */ /* 0x000fe2000fffe03f */
[----:B------:R-:W-:-:S05]  /*50d0*/  @P0 BRA `(.L_x_154) ;  /* 0xffffd89000000947 */ /* 0x000fca000383ffff */
        /* <DEDUP_REMOVED lines=60> */
[----:B-1----:R-:W-:Y:S01]  /*54a0*/  FMUL.FTZ R5, R125, c[0x0][0x2e0] ;  /* 0x0000b8007d057a20 */ /* 0x002fe20000410000 */
[----:B------:R-:W-:Y:S01]  /*54b0*/  F2FP.PACK_AB R6, R6, R130 ;  /* 0x000000820606723e */ /* 0x000fe200000000ff */
[----:B------:R-:W-:Y:S01]  /*54c0*/  FMUL.FTZ R126, R126, c[0x0][0x2e0] ;  /* 0x0000b8007e7e7a20 */ /* 0x000fe20000410000 */
[----:B------:R1:W-:Y:S01]  /*54d0*/  STS [R252+0x4000], R47 ;  /* 0x0040002ffc007388 */ /* 0x0003e20000000800 */
[----:B------:R-:W-:Y:S01]  /*54e0*/  FMUL.FTZ R4, R127, c[0x0][0x2e0] ;  /* 0x0000b8007f047a20 */ /* 0x000fe20000410000 */
[----:B------:R-:W-:Y:S01]  /*54f0*/  F2FP.PACK_AB R5, R5, R124 ;  /* 0x0000007c0505723e */ /* 0x000fe200000000ff */
[----:B------:R-:W-:Y:S01]  /*5500*/  ULDC.64 UR10, c[0x0][0x3a0] ;  /* 0x0000e800000a7ab9 */ /* 0x000fe20000000a00 */
[----:B------:R1:W-:Y:S01]  /*5510*/  STS [R252+0x4400], R46 ;  /* 0x0044002efc007388 */ /* 0x0003e20000000800 */
[----:B------:R-:W-:-:S02]  /*5520*/  PLOP3.LUT P0, PT, PT, PT, UP0, 0x80, 0x0 ;  /* 0x000000000000781c */ /* 0x000fc40003f0f008 */
[----:B------:R-:W-:Y:S01]  /*5530*/  F2FP.PACK_AB R4, R4, R126 ;  /* 0x0000007e0404723e */ /* 0x000fe200000000ff */
[----:B------:R1:W-:Y:S01]  /*5540*/  STS [R252+0x5000], R24 ;  /* 0x00500018fc007388 */ /* 0x0003e20000000800 */
[----:B------:R-:W-:-:S03]  /*5550*/  @UP0 UIADD3 UR8, UR16, UR23, URZ ;  /* 0x0000001710080290 */ /* 0x000fc6000fffe03f */
[----:B------:R1:W-:Y:S01]  /*5560*/  STS [R252+0x5400], R26 ;  /* 0x0054001afc007388 */ /* 0x0003e20000000800 */
[----:B------:R-:W-:-:S03]  /*5570*/  @UP0 UIMAD.WIDE.U32 UR6, UR8, UR10, URZ ;  /* 0x0000000a080602a5 */ /* 0x000fc6000f8e003f */
[----:B------:R1:W-:Y:S01]  /*5580*/  STS [R252+0x4800], R45 ;  /* 0x0048002dfc007388 */ /* 0x0003e20000000800 */
[----:B------:R-:W-:-:S03]  /*5590*/  @UP0 UIMAD UR14, UR8, UR11, UR7 ;  /* 0x0000000b080e02a4 */ /* 0x000fc6000f8e0207 */
[----:B------:R1:W-:Y:S01]  /*55a0*/  STS [R252+0x4c00], R44 ;  /* 0x004c002cfc007388 */ /* 0x0003e20000000800 */
[----:B------:R-:W-:-:S03]  /*55b0*/  @UP0 UMOV UR12, UR6 ;  /* 0x00000006000c0c82 */ /* 0x000fc60008000000 */
        /* <DEDUP_REMOVED lines=39> */
.L_x_155:
        /* <DEDUP_REMOVED lines=18> */
.L_x_156:
[----:B-1----:R-:W1:Y:S01]  /*5950*/  S2R R5, SR_TID.X ;  /* 0x0000000000057919 */ /* 0x002e620000002100 */
[----:B------:R-:W-:-:S03]  /*5960*/  UIMAD UR13, UR18, -0x20, UR13 ;  /* 0xffffffe0120d78a4 */ /* 0x000fc6000f8e020d */
[----:B------:R-:W2:Y:S04]  /*5970*/  S2R R6, SR_TID.X ;  /* 0x0000000000067919 */ /* 0x000ea80000002100 */
[----:B------:R-:W-:Y:S01]  /*5980*/  BAR.SYNC.DEFER_BLOCKING 0x0 ;  /* 0x0000000000007b1d */ /* 0x000fe20000010000 */
[----:B-1----:R-:W-:-:S04]  /*5990*/  SHF.R.S32.HI R5, RZ, 0x1f, R5 ;  /* 0x0000001fff057819 */ /* 0x002fc80000011405 */
[----:B--2---:R-:W-:-:S04]  /*59a0*/  LEA.HI R5, R5, R6, RZ, 0x3 ;  /* 0x0000000605057211 */ /* 0x004fc800078f18ff */
[----:B------:R-:W-:-:S04]  /*59b0*/  SHF.R.S32.HI R5, RZ, 0x3, R5 ;  /* 0x00000003ff057819 */ /* 0x000fc80000011405 */
[----:B------:R-:W-:-:S13]  /*59c0*/  ISETP.GE.AND P0, PT, R5, UR13, PT ;  /* 0x0000000d05007c0c */ /* 0x000fda000bf06270 */
[----:B------:R-:W-:Y:S05]  /*59d0*/  @P0 BRA `(.L_x_157) ;  /* 0x0000088000000947 */ /* 0x000fea0003800000 */
[----:B------:R-:W2:Y:S01]  /*59e0*/  LDL.64 R8, [R1+0x8] ;  /* 0x0000080001087983 */ /* 0x000ea20000100a00 */
[----:B------:R-:W-:Y:S01]  /*59f0*/  USHF.L.U32 UR6, UR18, 0x5, URZ ;  /* 0x0000000512067899 */ /* 0x000fe2000800063f */
[----:B------:R-:W-:Y:S02]  /*5a00*/  SHF.R.S32.HI R4, RZ, 0x1f, R5 ;  /* 0x0000001fff047819 */ /* 0x000fe40000011405 */
[----:B------:R-:W1:Y:S03]  /*5a10*/  LDS.128 R40, [R237+0x12000] ;  /* 0x01200000ed287984 */ /* 0x000e660000000c00 */
[----:B------:R-:W-:Y:S01]  /*5a20*/  IMAD.U32 R7, RZ, RZ, UR6 ;  /* 0x00000006ff077e24 */ /* 0x000fe2000f8e00ff */
[----:B------:R-:W-:Y:S01]  /*5a30*/  IADD3 R6, P0, R5, UR6, RZ ;  /* 0x0000000605067c10 */ /* 0x000fe2000ff1e0ff */
[----:B------:R-:W3:Y:S01]  /*5a40*/  LDS.128 R32, [R237+0x11000] ;  /* 0x01100000ed207984 */ /* 0x000ee20000000c00 */
[----:B------:R-:W-:-:S02]  /*5a50*/  ULDC.64 UR6, c[0x0][0x3b8] ;  /* 0x0000ee0000067ab9 */ /* 0x000fc40000000a00 */
[----:B------:R-:W-:Y:S01]  /*5a60*/  LEA.HI.X.SX32 R7, R7, R4, 0x1, P0 ;  /* 0x0000000407077211 */ /* 0x000fe200000f0eff */
[----:B------:R-:W4:Y:S01]  /*5a70*/  LDS.128 R28, [R237+0x10000] ;  /* 0x01000000ed1c7984 */ /* 0x000f220000000c00 */
[----:B------:R-:W-:-:S03]  /*5a80*/  UIMAD UR6, UR57, UR6, URZ ;  /* 0x00000006390672a4 */ /* 0x000fc6000f8e023f */
[----:B------:R-:W1:Y:S01]  /*5a90*/  LDS.128 R36, [R237+0x13000] ;  /* 0x01300000ed247984 */ /* 0x000e620000000c00 */
[C---:B------:R-:W-:Y:S01]  /*5aa0*/  IMAD R10, R7.reuse, c[0x0][0x3a0], RZ ;  /* 0x0000e800070a7a24 */ /* 0x040fe200078e02ff */
[----:B------:R-:W-:Y:S01]  /*5ab0*/  UIMAD UR9, UR36, UR7, UR6 ;  /* 0x00000007240972a4 */ /* 0x000fe2000f8e0206 */
[----:B------:R-:W-:Y:S01]  /*5ac0*/  IMAD R7, R7, c[0x0][0x3a8], RZ ;  /* 0x0000ea0007077a24 */ /* 0x000fe200078e02ff */
[----:B------:R-:W1:Y:S01]  /*5ad0*/  LDS.128 R20, [R237+0x16000] ;  /* 0x01600000ed147984 */ /* 0x000e620000000c00 */
[C---:B------:R-:W-:Y:S01]  /*5ae0*/  IMAD R10, R6.reuse, c[0x0][0x3a4], R10 ;  /* 0x0000e900060a7a24 */ /* 0x040fe200078e020a */
[----:B------:R-:W-:Y:S01]  /*5af0*/  ULDC.64 UR6, c[0x0][0x3c0] ;  /* 0x0000f00000067ab9 */ /* 0x000fe20000000a00 */
[----:B------:R-:W-:Y:S01]  /*5b00*/  IMAD R7, R6, c[0x0][0x3ac], R7 ;  /* 0x0000eb0006077a24 */ /* 0x000fe200078e0207 */
[----:B------:R-:W1:Y:S01]  /*5b10*/  LDS.128 R16, [R237+0x15000] ;  /* 0x01500000ed107984 */ /* 0x000e620000000c00 */
[----:B------:R-:W-:-:S03]  /*5b20*/  UIMAD UR6, UR57, UR6, URZ ;  /* 0x00000006390672a4 */ /* 0x000fc6000f8e023f */
[----:B------:R-:W1:Y:S01]  /*5b30*/  LDS.128 R12, [R237+0x14000] ;  /* 0x01400000ed0c7984 */ /* 0x000e620000000c00 */
[----:B------:R-:W-:-:S03]  /*5b40*/  UIMAD UR6, UR36, UR7, UR6 ;  /* 0x00000007240672a4 */ /* 0x000fc6000f8e0206 */
[----:B------:R-:W1:Y:S01]  /*5b50*/  LDS.128 R24, [R237+0x17000] ;  /* 0x01700000ed187984 */ /* 0x000e620000000c00 */
[--C-:B--2---:R-:W-:Y:S01]  /*5b60*/  SHF.R.S32.HI R5, RZ, 0x1f, R8.reuse ;  /* 0x0000001fff057819 */ /* 0x104fe20000011408 */
[----:B------:R-:W-:-:S04]  /*5b70*/  IMAD.MOV.U32 R4, RZ, RZ, R8 ;  /* 0x000000ffff047224 */ /* 0x000fc800078e0008 */
[----:B------:R-:W-:-:S04]  /*5b80*/  IMAD.WIDE.U32 R8, R6, c[0x0][0x3a0], R4 ;  /* 0x0000e80006087a25 */ /* 0x000fc800078e0004 */
[----:B------:R-:W-:Y:S01]  /*5b90*/  IMAD.WIDE.U32 R4, R6, c[0x0][0x3a8], R4 ;  /* 0x0000ea0006047a25 */ /* 0x000fe200078e0004 */
[----:B------:R-:W-:-:S04]  /*5ba0*/  IADD3 R8, P1, R8, UR12, RZ ;  /* 0x0000000c08087c10 */ /* 0x000fc8000ff3e0ff */
[----:B------:R-:W-:Y:S01]  /*5bb0*/  IADD3 R6, P0, R4, UR8, RZ ;  /* 0x0000000804067c10 */ /* 0x000fe2000ff1e0ff */
[----:B------:R-:W-:Y:S01]  /*5bc0*/  IMAD.U32 R4, RZ, RZ, UR36 ;  /* 0x00000024ff047e24 */ /* 0x000fe2000f8e00ff */
[----:B------:R-:W-:Y:S01]  /*5bd0*/  IADD3.X R9, R9, UR14, R10, P1, !PT ;  /* 0x0000000e09097c10 */ /* 0x000fe20008ffe40a */
[----:B------:R-:W-:Y:S01]  /*5be0*/  IMAD.U32 R10, RZ, RZ, UR36 ;  /* 0x00000024ff0a7e24 */ /* 0x000fe2000f8e00ff */
[----:B------:R-:W-:-:S03]  /*5bf0*/  IADD3.X R7, R5, UR11, R7, P0, !PT ;  /* 0x0000000b05077c10 */ /* 0x000fc600087fe407 */
[----:B------:R-:W-:-:S04]  /*5c00*/  IMAD.WIDE.U32 R4, R4, c[0x0][0x3b8], R8 ;  /* 0x0000ee0004047a25 */ /* 0x000fc800078e0008 */
[----:B------:R-:W-:Y:S01]  /*5c10*/  IMAD.WIDE.U32 R8, R10, c[0x0][0x3c0], R6 ;  /* 0x0000f0000a087a25 */ /* 0x000fe200078e0006 */
[----:B------:R-:W-:Y:S02]  /*5c20*/  IADD3 R5, R5, UR9, RZ ;  /* 0x0000000905057c10 */ /* 0x000fe4000fffe0ff */
[----:B------:R-:W-:-:S04]  /*5c30*/  LEA R6, P0, R4, c[0x0][0x340], 0x1 ;  /* 0x0000d00004067a11 */ /* 0x000fc800078008ff */
[----:B------:R-:W-:Y:S02]  /*5c40*/  LEA.HI.X R7, R4, c[0x0][0x344], R5, 0x1, P0 ;  /* 0x0000d10004077a11 */ /* 0x000fe400000f0c05 */
[----:B------:R-:W-:Y:S02]  /*5c50*/  IADD3 R5, R9, UR6, RZ ;  /* 0x0000000609057c10 */ /* 0x000fe4000fffe0ff */
[C---:B------:R-:W-:Y:S01]  /*5c60*/  LEA R4, P0, R8.reuse, c[0x0][0x348], 0x1 ;  /* 0x0000d20008047a11 */ /* 0x040fe200078008ff */
[----:B-1----:R1:W-:Y:S03]  /*5c70*/  STG.E.128 [R6.64+0x100], R40 ;  /* 0x0001002806007986 */ /* 0x0023e6000c101d04 */
[----:B------:R-:W-:Y:S01]  /*5c80*/  LEA.HI.X R5, R8, c[0x0][0x34c], R5, 0x1, P0 ;  /* 0x0000d30008057a11 */ /* 0x000fe200000f0c05 */
[----:B---3--:R1:W-:Y:S04]  /*5c90*/  STG.E.128 [R6.64+0x80], R32 ;  /* 0x0000802006007986 */ /* 0x0083e8000c101d04 */
[----:B----4-:R1:W-:Y:S04]  /*5ca0*/  STG.E.128 [R6.64], R28 ;  /* 0x0000001c06007986 */ /* 0x0103e8000c101d04 */
[----:B------:R1:W-:Y:S04]  /*5cb0*/  STG.E.128 [R6.64+0x180], R36 ;  /* 0x0001802406007986 */ /* 0x0003e8000c101d04 */
[----:B------:R1:W-:Y:S04]  /*5cc0*/  STG.E.128 [R4.64+0x100], R20 ;  /* 0x0001001404007986 */ /* 0x0003e8000c101d04 */
[----:B------:R1:W-:Y:S04]  /*5cd0*/  STG.E.128 [R4.64+0x80], R16 ;  /* 0x0000801004007986 */ /* 0x0003e8000c101d04 */
[----:B------:R1:W-:Y:S04]  /*5ce0*/  STG.E.128 [R4.64], R12 ;  /* 0x0000000c04007986 */ /* 0x0003e8000c101d04 */
[----:B------:R1:W-:Y:S01]  /*5cf0*/  STG.E.128 [R4.64+0x180], R24 ;  /* 0x0001801804007986 */ /* 0x0003e2000c101d04 */
[----:B------:R-:W-:Y:S05]  /*5d00*/  BRA `(.L_x_157) ;  /* 0x0000055000007947 */ /* 0x000fea0003800000 */
.L_x_151:
[----:B-1----:R-:W-:Y:S02]  /*5d10*/  UISETP.NE.AND UP0, UPT, UR23, -0x1, UPT ;  /* 0xffffffff1700788c */ /* 0x002fe4000bf05270 */
        /* <DEDUP_REMOVED lines=19> */
.L_x_158:
        /* <DEDUP_REMOVED lines=18> */
.L_x_159:
[----:B------:R-:W1:Y:S01]  /*5f70*/  S2R R4, SR_TID.X ;  /* 0x0000000000047919 */ /* 0x000e620000002100 */
[----:B------:R-:W-:-:S03]  /*5f80*/  UIMAD UR13, UR18, -0x20, UR13 ;  /* 0xffffffe0120d78a4 */ /* 0x000fc6000f8e020d */
[----:B------:R-:W2:Y:S01]  /*5f90*/  S2R R5, SR_TID.X ;  /* 0x0000000000057919 */ /* 0x000ea20000002100 */
[----:B-1----:R-:W-:-:S04]  /*5fa0*/  SHF.R.S32.HI R4, RZ, 0x1f, R4 ;  /* 0x0000001fff047819 */ /* 0x002fc80000011404 */
[----:B--2---:R-:W-:-:S04]  /*5fb0*/  LEA.HI R4, R4, R5, RZ, 0x3 ;  /* 0x0000000504047211 */ /* 0x004fc800078f18ff */
[----:B------:R-:W-:-:S04]  /*5fc0*/  SHF.R.S32.HI R4, RZ, 0x3, R4 ;  /* 0x00000003ff047819 */ /* 0x000fc80000011404 */
[----:B------:R-:W-:-:S13]  /*5fd0*/  ISETP.GE.AND P0, PT, R4, UR13, PT ;  /* 0x0000000d04007c0c */ /* 0x000fda000bf06270 */
[----:B------:R-:W-:Y:S05]  /*5fe0*/  @P0 BRA `(.L_x_157) ;  /* 0x0000027000000947 */ /* 0x000fea0003800000 */
[----:B------:R-:W2:Y:S01]  /*5ff0*/  LDL.64 R12, [R1+0x8] ;  /* 0x00000800010c7983 */ /* 0x000ea20000100a00 */
[----:B------:R-:W-:Y:S01]  /*6000*/  SHF.R.S32.HI R6, RZ, 0x1f, R4 ;  /* 0x0000001fff067819 */ /* 0x000fe20000011404 */
[----:B------:R-:W-:Y:S01]  /*6010*/  IMAD.U32 R5, RZ, RZ, UR24 ;  /* 0x00000018ff057e24 */ /* 0x000fe2000f8e00ff */
[----:B------:R-:W-:Y:S01]  /*6020*/  IADD3 R4, P0, R4, UR24, RZ ;  /* 0x0000001804047c10 */ /* 0x000fe2000ff1e0ff */
[----:B------:R-:W-:Y:S02]  /*6030*/  ULDC.64 UR6, c[0x0][0x3b8] ;  /* 0x0000ee0000067ab9 */ /* 0x000fe40000000a00 */
[----:B------:R-:W-:Y:S01]  /*6040*/  UIMAD UR6, UR55, UR6, URZ ;  /* 0x00000006370672a4 */ /* 0x000fe2000f8e023f */
[----:B------:R-:W-:-:S03]  /*6050*/  LEA.HI.X.SX32 R5, R5, R6, 0x1, P0 ;  /* 0x0000000605057211 */ /* 0x000fc600000f0eff */
[----:B------:R-:W-:Y:S02]  /*6060*/  UIMAD UR9, UR36, UR7, UR6 ;  /* 0x00000007240972a4 */ /* 0x000fe4000f8e0206 */
[C---:B------:R-:W-:Y:S01]  /*6070*/  IMAD R10, R5.reuse, c[0x0][0x3a0], RZ ;  /* 0x0000e800050a7a24 */ /* 0x040fe200078e02ff */
[----:B------:R-:W-:Y:S01]  /*6080*/  ULDC.64 UR6, c[0x0][0x3c0] ;  /* 0x0000f00000067ab9 */ /* 0x000fe20000000a00 */
[----:B------:R-:W-:Y:S01]  /*6090*/  IMAD R5, R5, c[0x0][0x3a8], RZ ;  /* 0x0000ea0005057a24 */ /* 0x000fe200078e02ff */
[----:B------:R-:W-:Y:S01]  /*60a0*/  UIMAD UR6, UR55, UR6, URZ ;  /* 0x00000006370672a4 */ /* 0x000fe2000f8e023f */
[----:B------:R-:W-:-:S03]  /*60b0*/  IMAD R11, R4, c[0x0][0x3a4], R10 ;  /* 0x0000e900040b7a24 */ /* 0x000fc600078e020a */
[----:B------:R-:W-:Y:S01]  /*60c0*/  UIMAD UR6, UR36, UR7, UR6 ;  /* 0x00000007240672a4 */ /* 0x000fe2000f8e0206 */
[----:B--2---:R-:W-:-:S04]  /*60d0*/  IMAD.WIDE.U32 R8, R4, c[0x0][0x3a0], R12 ;  /* 0x0000e80004087a25 */ /* 0x004fc800078e000c */
[----:B------:R-:W-:Y:S01]  /*60e0*/  IMAD.WIDE.U32 R6, R4, c[0x0][0x3a8], R12 ;  /* 0x0000ea0004067a25 */ /* 0x000fe200078e000c */
[----:B------:R-:W-:-:S03]  /*60f0*/  IADD3 R10, P0, R8, UR12, RZ ;  /* 0x0000000c080a7c10 */ /* 0x000fc6000ff1e0ff */
[----:B------:R-:W-:Y:S01]  /*6100*/  IMAD R4, R4, c[0x0][0x3ac], R5 ;  /* 0x0000eb0004047a24 */ /* 0x000fe200078e0205 */
[----:B------:R-:W-:Y:S01]  /*6110*/  IADD3.X R11, R9, UR14, R11, P0, !PT ;  /* 0x0000000e090b7c10 */ /* 0x000fe200087fe40b */
[----:B------:R-:W-:Y:S01]  /*6120*/  IMAD.U32 R5, RZ, RZ, UR36 ;  /* 0x00000024ff057e24 */ /* 0x000fe2000f8e00ff */
[----:B------:R-:W-:-:S03]  /*6130*/  IADD3 R8, P0, R6, UR8, RZ ;  /* 0x0000000806087c10 */ /* 0x000fc6000ff1e0ff */
[----:B------:R-:W-:Y:S01]  /*6140*/  IMAD.WIDE.U32 R10, R5, c[0x0][0x3b8], R10 ;  /* 0x0000ee00050a7a25 */ /* 0x000fe200078e000a */
[----:B------:R-:W-:-:S03]  /*6150*/  IADD3.X R9, R7, UR11, R4, P0, !PT ;  /* 0x0000000b07097c10 */ /* 0x000fc600087fe404 */
[----:B------:R-:W-:Y:S01]  /*6160*/  IMAD.U32 R4, RZ, RZ, UR36 ;  /* 0x00000024ff047e24 */ /* 0x000fe2000f8e00ff */
[----:B------:R-:W-:Y:S02]  /*6170*/  IADD3 R5, R11, UR9, RZ ;  /* 0x000000090b057c10 */ /* 0x000fe4000fffe0ff */
[----:B------:R-:W-:Y:S01]  /*6180*/  LEA R6, P1, R10, c[0x0][0x340], 0x1 ;  /* 0x0000d0000a067a11 */ /* 0x000fe200078208ff */
[----:B------:R-:W-:-:S03]  /*6190*/  IMAD.WIDE.U32 R8, R4, c[0x0][0x3c0], R8 ;  /* 0x0000f00004087a25 */ /* 0x000fc600078e0008 */
[----:B------:R-:W-:Y:S02]  /*61a0*/  LEA.HI.X R7, R10, c[0x0][0x344], R5, 0x1, P1 ;  /* 0x0000d1000a077a11 */ /* 0x000fe400008f0c05 */
[----:B------:R-:W-:Y:S02]  /*61b0*/  IADD3 R9, R9, UR6, RZ ;  /* 0x0000000609097c10 */ /* 0x000fe4000fffe0ff */
[C---:B------:R-:W-:Y:S01]  /*61c0*/  LEA R4, P0, R8.reuse, c[0x0][0x348], 0x1 ;  /* 0x0000d20008047a11 */ /* 0x040fe200078008ff */
[----:B------:R1:W-:Y:S03]  /*61d0*/  STG.E.128 [R6.64], RZ ;  /* 0x000000ff06007986 */ /* 0x0003e6000c101d04 */
[----:B------:R-:W-:Y:S01]  /*61e0*/  LEA.HI.X R5, R8, c[0x0][0x34c], R9, 0x1, P0 ;  /* 0x0000d30008057a11 */ /* 0x000fe200000f0c09 */
[----:B------:R1:W-:Y:S04]  /*61f0*/  STG.E.128 [R6.64+0x80], RZ ;  /* 0x000080ff06007986 */ /* 0x0003e8000c101d04 */
[----:B------:R1:W-:Y:S04]  /*6200*/  STG.E.128 [R6.64+0x100], RZ ;  /* 0x000100ff06007986 */ /* 0x0003e8000c101d04 */
[----:B------:R1:W-:Y:S04]  /*6210*/  STG.E.128 [R6.64+0x180], RZ ;  /* 0x000180ff06007986 */ /* 0x0003e8000c101d04 */
[----:B------:R1:W-:Y:S04]  /*6220*/  STG.E.128 [R4.64], RZ ;  /* 0x000000ff04007986 */ /* 0x0003e8000c101d04 */
[----:B------:R1:W-:Y:S04]  /*6230*/  STG.E.128 [R4.64+0x80], RZ ;  /* 0x000080ff04007986 */ /* 0x0003e8000c101d04 */
[----:B------:R1:W-:Y:S04]  /*6240*/  STG.E.128 [R4.64+0x100], RZ ;  /* 0x000100ff04007986 */ /* 0x0003e8000c101d04 */
[----:B------:R1:W-:Y:S02]  /*6250*/  STG.E.128 [R4.64+0x180], RZ ;  /* 0x000180ff04007986 */ /* 0x0003e4000c101d04 */
.L_x_157:
[----:B------:R-:W-:Y:S05]  /*6260*/  BSYNC B0 ;  /* 0x0000000000007941 */ /* 0x000fea0003800000 */
.L_x_146:
        /* <DEDUP_REMOVED lines=12> */
.L_x_160:
[----:B------:R-:W-:Y:S05]  /*6330*/  EXIT ;  /* 0x000000000000794d */ /* 0x000fea0003800000 */
.L_x_162:
        /* <DEDUP_REMOVED lines=12> */
.L_x_2002:


//--------------------- .text._ZN5flash44flash_bwd_dq_dk_dv_loop_seqk_parallel_kernelI23Flash_bwd_kernel_traitsILi256ELi64ELi32ELi8ELi4ELi1ELi2ELb1ELb1EN7cutlass6half_tE19Flash_kernel_traitsILi256ELi64ELi32ELi8ES3_EELb0ELb0ELb0ELb0ELb0ELb1ELb1EEEvNS_16Flash_bwd_paramsE --------------------------
	.section	.text._ZN5flash44flash_bwd_dq_dk_dv_loop_seqk_parallel_kernelI23Flash_bwd_kernel_traitsILi256ELi64ELi32ELi8ELi4ELi1ELi2ELb1ELb1EN7cutlass6half_tE19Flash_kernel_traitsILi256ELi64ELi32ELi8ES3_EELb0ELb0ELb0ELb0ELb0ELb1ELb1EEEvNS_16Flash_bwd_paramsE,"ax",@progbits
	.sectioninfo	@"SHI_REGISTERS=255"
	.align	128
        .global         _ZN5flash44flash_bwd_dq_dk_dv_loop_seqk_parallel_kernelI23Flash_bwd_kernel_traitsILi256ELi64ELi32ELi8ELi4ELi1ELi2ELb1ELb1EN7cutlass6half_tE19Flash_kernel_traitsILi256ELi64ELi32ELi8ES3_EELb0ELb0ELb0ELb0ELb0ELb1ELb1EEEvNS_16Flash_bwd_paramsE
        .type           _ZN5flash44flash_bwd_dq_dk_dv_loop_seqk_parallel_kernelI23Flash_bwd_kernel_traitsILi256ELi64ELi32ELi8ELi4ELi1ELi2ELb1ELb1EN7cutlass6half_tE19Flash_kernel_traitsILi256ELi64ELi32ELi8ES3_EELb0ELb0ELb0ELb0ELb0ELb1ELb1EEEvNS_16Flash_bwd_paramsE,@function
        .size           _ZN5flash44flash_bwd_dq_dk_dv_loop_seqk_parallel_kernelI23Flash_bwd_kernel_traitsILi256ELi64ELi32ELi8ELi4ELi1ELi2ELb1ELb1EN7cutlass6half_tE19Flash_kernel_traitsILi256ELi64ELi32ELi8ES3_EELb0ELb0ELb0ELb0ELb0ELb1ELb1EEEvNS_16Flash_bwd_paramsE,(.L_x_2003 - _ZN5flash44flash_bwd_dq_dk_dv_loop_seqk_parallel_kernelI23Flash_bwd_kernel_traitsILi256ELi64ELi32ELi8ELi4ELi1ELi2ELb1ELb1EN7cutlass6half_tE19Flash_kernel_traitsILi256ELi64ELi32ELi8ES3_EELb0ELb0ELb0ELb0ELb0ELb1ELb1EEEvNS_16Flash_bwd_paramsE)
        .other          _ZN5flash44flash_bwd_dq_dk_dv_loop_seqk_parallel_kernelI23Flash_bwd_kernel_traitsILi256ELi64ELi32ELi8ELi4ELi1ELi2ELb1ELb1EN7cutlass6half_tE19Flash_kernel_traitsILi256ELi64ELi32ELi8ES3_EELb0ELb0ELb0ELb0ELb0ELb1ELb1EEEvNS_16Flash_bwd_paramsE,@"STO_CUDA_ENTRY STV_DEFAULT"
_ZN5flash44flash_bwd_dq_dk_dv_loop_seqk_parallel_kernelI23Flash_bwd_kernel_traitsILi256ELi64ELi32ELi8ELi4ELi1ELi2ELb1ELb1EN7cutlass6half_tE19Flash_kernel_traitsILi256ELi64ELi32ELi8ES3_EELb0ELb0ELb0ELb0ELb0ELb1ELb1EEEvNS_16Flash_bwd_paramsE:
.text._ZN5flash44flash_bwd_dq_dk_dv_loop_seqk_parallel_kernelI23Flash_bwd_kernel_traitsILi256ELi64ELi32ELi8ELi4ELi1ELi2ELb1ELb1EN7cutlass6half_tE19Flash_kernel_traitsILi256ELi64ELi32ELi8ES3_EELb0ELb0ELb0ELb0ELb0ELb1ELb1EEEvNS_16Flash_bwd_paramsE:
        /* <DEDUP_REMOVED lines=211> */
.L_x_179:
        /* <DEDUP_REMOVED lines=53> */
.L_x_163:
        /* <DEDUP_REMOVED lines=58> */
.L_x_165:
        /* <DEDUP_REMOVED lines=18> */
.L_x_166:
        /* <DEDUP_REMOVED lines=69> */
.L_x_167:
[----:B------:R-:W-:Y:S02]  /*1990*/  UMOV UR8, UR48 ;  /* 0x0000003000087c82 */ /* 0x000fe40008000000 */
.L_x_168:
        /* <DEDUP_REMOVED lines=253> */
.L_x_172:
[----:B------:R-:W0:Y:S01]  /*2970*/  LDGDEPBAR ;  /* 0x00000000000079af */ /* 0x000e220000000000 */
[----:B------:R-:W-:Y:S01]  /*2980*/  PLOP3.LUT P0, PT, PT, PT, UP0, 0x80, 0x0 ;  /* 0x000000000000781c */ /* 0x000fe20003f0f008 */
[----:B------:R-:W-:Y:S01]  /*2990*/  UISETP.GE.AND UP5, UPT, UR6, 0x1, UPT ;  /* 0x000000010600788c */ /* 0x000fe2000bfa6270 */
[----:B-----5:R-:W-:Y:S02]  /*29a0*/  FSETP.NEU.FTZ.AND P1, PT, R244, -INF , PT ;  /* 0xff800000f400780b */ /* 0x020fe40003f3d000 */
[----:B------:R-:W-:Y:S01]  /*29b0*/  MOV R71, c[0x0][0x22c] ;  /* 0x00008b0000477a02 */ /* 0x000fe20000000f00 */
[----:B------:R-:W2:Y:S04]  /*29c0*/  LDL R68, [R1] ;  /* 0x0000000001447983 */ /* 0x000ea80000100800 */
[----:B------:R-:W-:Y:S05]  /*29d0*/  IMAD R71, R71, c[0x0][0x1c0], RZ ;  /* 0x0000700047477a24 */ /* 0x000fea00078e02ff */
[----:B------:R-:W-:Y:S01]  /*29e0*/  LEA R71, -R71, RZ, 0x6 ;  /* 0x000000ff47477211 */ /* 0x000fe200078e31ff */
[----:B------:R-:W-:Y:S04]  /*29f0*/  DEPBAR.LE SB0, 0x0 ;  /* 0x000080000000791a */ /* 0x000fe80000000000 */
[----:B------:R-:W-:Y:S06]  /*2a00*/  BAR.SYNC.DEFER_BLOCKING 0x0 ;  /* 0x0000000000007b1d */ /* 0x000fec0000010000 */
[----:B-1----:R-:W-:Y:S06]  /*2a10*/  LDSM.16.M88.4 R8, [R2] ;  /* 0x000000000208783b */ /* 0x002fec0000000200 */
[----:B------:R-:W1:Y:S06]  /*2a20*/  LDSM.16.M88.4 R44, [R229+0x10000] ;  /* 0x01000000e52c783b */ /* 0x000e6c0000000200 */
[----:B------:R-:W-:Y:S06]  /*2a30*/  LDSM.16.M88.4 R48, [R3] ;  /* 0x000000000330783b */ /* 0x000fec0000000200 */
[----:B------:R-:W3:Y:S06]  /*2a40*/  LDSM.16.M88.4 R52, [R230+0x10000] ;  /* 0x01000000e634783b */ /* 0x000eec0000000200 */
[----:B------:R-:W-:Y:S06]  /*2a50*/  LDSM.16.M88.4 R56, [R228] ;  /* 0x00000000e438783b */ /* 0x000fec0000000200 */
[----:B------:R-:W4:Y:S06]  /*2a60*/  LDSM.16.M88.4 R60, [R231+0x10000] ;  /* 0x01000000e73c783b */ /* 0x000f2c0000000200 */
[----:B------:R-:W-:Y:S01]  /*2a70*/  LDSM.16.M88.4 R64, [R232+0x10000] ;  /* 0x01000000e840783b */ /* 0x000fe20000000200 */
[C---:B-1----:R-:W-:Y:S08]  /*2a80*/  HMMA.16816.F32 R4, R8.reuse, R44, RZ ;  /* 0x0000002c0804723c */ /* 0x042ff000000018ff */
[----:B------:R-:W-:Y:S01]  /*2a90*/  HMMA.16816.F32 R8, R8, R46, RZ ;  /* 0x0000002e0808723c */ /* 0x000fe200000018ff */
[----:B------:R-:W1:Y:S11]  /*2aa0*/  LDSM.16.M88.4 R44, [R227] ;  /* 0x00000000e32c783b */ /* 0x000e760000000200 */
[----:B------:R-:W-:Y:S04]  /*2ab0*/  @!UPT UIADD3 URZ, URZ, URZ, URZ ;  /* 0x0000003f3f3ff290 */ /* 0x000fe8000fffe03f */
        /* <DEDUP_REMOVED lines=49> */
[----:B------:R-:W-:Y:S11]  /*2dd0*/  HMMA.16816.F32 R8, R48, R54, R8 ;  /* 0x000000363008723c */ /* 0x000ff60000001808 */
[----:B------:R-:W-:Y:S05]  /*2de0*/  @!UPT UIADD3 URZ, URZ, URZ, URZ ;  /* 0x0000003f3f3ff290 */ /* 0x000fea000fffe03f */
[C---:B----4-:R-:W-:Y:S08]  /*2df0*/  HMMA.16816.F32 R4, R56.reuse, R60, R4 ;  /* 0x0000003c3804723c */ /* 0x050ff00000001804 */
[----:B------:R-:W-:Y:S11]  /*2e00*/  HMMA.16816.F32 R8, R56, R62, R8 ;  /* 0x0000003e3808723c */ /* 0x000ff60000001808 */
[----:B------:R-:W-:Y:S05]  /*2e10*/  @!UPT UIADD3 URZ, URZ, URZ, URZ ;  /* 0x0000003f3f3ff290 */ /* 0x000fea000fffe03f */
[C---:B-1----:R-:W-:Y:S08]  /*2e20*/  HMMA.16816.F32 R4, R44.reuse, R64, R4 ;  /* 0x000000402c04723c */ /* 0x042ff00000001804 */
[----:B------:R-:W-:Y:S11]  /*2e30*/  HMMA.16816.F32 R8, R44, R66, R8 ;  /* 0x000000422c08723c */ /* 0x000ff60000001808 */
[----:B------:R-:W-:Y:S05]  /*2e40*/  @!UPT UIADD3 URZ, URZ, URZ, URZ ;  /* 0x0000003f3f3ff290 */ /* 0x000fea000fffe03f */
[----:B------:R-:W-:Y:S02]  /*2e50*/  FMUL.FTZ R6, R6, c[0x0][0x2ec] ;  /* 0x0000bb0006067a20 */ /* 0x000fe40000410000 */
[----:B------:R-:W-:Y:S02]  /*2e60*/  FMUL.FTZ R5, R5, c[0x0][0x2ec] ;  /* 0x0000bb0005057a20 */ /* 0x000fe40000410000 */
[----:B------:R1:W-:Y:S01]  /*2e70*/  MUFU.TANH R62, R6 ;  /* 0x00000006003e7308 */ /* 0x0003e20000002400 */
[----:B------:R-:W-:Y:S02]  /*2e80*/  FMUL.FTZ R4, R4, c[0x0][0x2ec] ;  /* 0x0000bb0004047a20 */ /* 0x000fe40000410000 */
[----:B------:R-:W-:Y:S02]  /*2e90*/  FMUL.FTZ R7, R7, c[0x0][0x2ec] ;  /* 0x0000bb0007077a20 */ /* 0x000fe40000410000 */
[----:B------:R-:W-:Y:S02]  /*2ea0*/  FMUL.FTZ R8, R8, c[0x0][0x2ec] ;  /* 0x0000bb0008087a20 */ /* 0x000fe40000410000 */
[----:B------:R-:W-:Y:S02]  /*2eb0*/  FMUL.FTZ R9, R9, c[0x0][0x2ec] ;  /* 0x0000bb0009097a20 */ /* 0x000fe40000410000 */
[----:B------:R-:W-:Y:S01]  /*2ec0*/  FMUL.FTZ R10, R10, c[0x0][0x2ec] ;  /* 0x0000bb000a0a7a20 */ /* 0x000fe20000410000 */
[----:B------:R3:W-:Y:S01]  /*2ed0*/  MUFU.TANH R57, R5 ;  /* 0x0000000500397308 */ /* 0x0007e20000002400 */
[----:B------:R-:W-:Y:S09]  /*2ee0*/  FMUL.FTZ R11, R11, c[0x0][0x2ec] ;  /* 0x0000bb000b0b7a20 */ /* 0x000ff20000410000 */
[----:B------:R-:W4:Y:S01]  /*2ef0*/  MUFU.TANH R58, R4 ;  /* 0x00000004003a7308 */ /* 0x000f220000002400 */
[----:B-1----:R-:W-:Y:S04]  /*2f00*/  MOV R6, UR18 ;  /* 0x0000001200067c02 */ /* 0x002fe80008000f00 */
[----:B--2---:R-:W-:Y:S05]  /*2f10*/  @P0 LEA R6, R6, R68, 0x5 ;  /* 0x0000004406060211 */ /* 0x004fea00078e28ff */
[----:B------:R1:W2:Y:S01]  /*2f20*/  MUFU.TANH R61, R7 ;  /* 0x00000007003d7308 */ /* 0x0002a20000002400 */
[----:B------:R-:W-:Y:S01]  /*2f30*/  @P0 ISETP.GE.AND P2, PT, R6, UR13, PT ;  /* 0x0000000d06000c0c */ /* 0x000fe2000bf46270 */
[----:B---3--:R-:W-:Y:S05]  /*2f40*/  FMUL.FTZ R5, R244, 1.4426950216293334961 ;  /* 0x3fb8aa3bf4057820 */ /* 0x008fea0000410000 */
[----:B------:R-:W-:Y:S03]  /*2f50*/  FSEL R5, R5, RZ, P1 ;  /* 0x000000ff05057208 */ /* 0x000fe60000800000 */
[----:B------:R3:W-:Y:S01]  /*2f60*/  MUFU.TANH R56, R8 ;  /* 0x0000000800387308 */ /* 0x0007e20000002400 */
[----:B------:R-:W-:Y:S02]  /*2f70*/  FSETP.NEU.FTZ.AND P1, PT, R245, -INF , PT ;  /* 0xff800000f500780b */ /* 0x000fe40003f3d000 */
[----:B----4-:R-:W-:Y:S02]  /*2f80*/  MOV R4, R58 ;  /* 0x0000003a00047202 */ /* 0x010fe40000000f00 */
[----:B------:R-:W-:Y:S05]  /*2f90*/  @P0 FSEL R4, R58, -INF , !P2 ;  /* 0xff8000003a040808 */ /* 0x000fea0005000000 */
[----:B------:R4:W2:Y:S01]  /*2fa0*/  MUFU.TANH R55, R9 ;  /* 0x0000000900377308 */ /* 0x0008a20000002400 */
[----:B-1----:R-:W-:Y:S04]  /*2fb0*/  @P0 IADD3 R7, R6, 0x1, RZ ;  /* 0x0000000106070810 */ /* 0x002fe80007ffe0ff */
[----:B------:R-:W-:Y:S01]  /*2fc0*/  @P0 ISETP.GE.AND P3, PT, R7, UR13, PT ;  /* 0x0000000d07000c0c */ /* 0x000fe2000bf66270 */
[--C-:B------:R-:W-:Y:S01]  /*2fd0*/  FFMA.FTZ R7, R4, c[0x0][0x23c], -R5.reuse ;  /* 0x00008f0004077a23 */ /* 0x100fe20000010805 */
[----:B------:R-:W-:Y:S03]  /*2fe0*/  MOV R4, R57 ;  /* 0x0000003900047202 */ /* 0x000fe60000000f00 */
[----:B------:R-:W1:Y:S01]  /*2ff0*/  MUFU.TANH R60, R10 ;  /* 0x0000000a003c7308 */ /* 0x000e620000002400 */
[----:B------:R-:W-:Y:S01]  /*3000*/  @P0 FSEL R4, R57, -INF , !P3 ;  /* 0xff80000039040808 */ /* 0x000fe20005800000 */
[----:B---3--:R-:W-:Y:S08]  /*3010*/  FMUL.FTZ R8, R245, 1.4426950216293334961 ;  /* 0x3fb8aa3bf5087820 */ /* 0x008ff00000410000 */
[----:B------:R3:W-:Y:S01]  /*3020*/  MUFU.EX2 R66, R7 ;  /* 0x0000000700427308 */ /* 0x0007e20000000800 */
[--C-:B----4-:R-:W-:Y:S01]  /*3030*/  FFMA.FTZ R9, R4, c[0x0][0x23c], -R5.reuse ;  /* 0x00008f0004097a23 */ /* 0x110fe20000010805 */
[----:B------:R-:W-:Y:S08]  /*3040*/  FSEL R4, R8, RZ, P1 ;  /* 0x000000ff08047208 */ /* 0x000ff00000800000 */
[----:B------:R4:W-:Y:S10]  /*3050*/  MUFU.EX2 R65, R9 ;  /* 0x0000000900417308 */ /* 0x0009f40000000800 */
[----:B------:R-:W1:Y:S01]  /*3060*/  MUFU.TANH R59, R11 ;  /* 0x0000000b003b7308 */ /* 0x000e620000002400 */
[----:B---3--:R-:W-:Y:S02]  /*3070*/  MOV R7, R62 ;  /* 0x0000003e00077202 */ /* 0x008fe40000000f00 */
[----:B------:R-:W-:Y:S05]  /*3080*/  @P0 FSEL R7, R62, -INF , !P2 ;  /* 0xff8000003e070808 */ /* 0x000fea0005000000 */
[--C-:B------:R-:W-:Y:S01]  /*3090*/  FFMA.FTZ R8, R7, c[0x0][0x23c], -R4.reuse ;  /* 0x00008f0007087a23 */ /* 0x100fe20000010804 */
[----:B--2---:R-:W-:Y:S02]  /*30a0*/  MOV R7, R61 ;  /* 0x0000003d00077202 */ /* 0x004fe40000000f00 */
[C---:B----4-:R-:W-:Y:S01]  /*30b0*/  @P0 IADD3 R9, R6.reuse, 0x8, RZ ;  /* 0x0000000806090810 */ /* 0x050fe20007ffe0ff */
[----:B------:R2:W-:Y:S01]  /*30c0*/  MUFU.EX2 R70, R8 ;  /* 0x0000000800467308 */ /* 0x0005e20000000800 */
[----:B------:R-:W-:Y:S02]  /*30d0*/  @P0 IADD3 R6, R6, 0x9, RZ ;  /* 0x0000000906060810 */ /* 0x000fe40007ffe0ff */
[----:B------:R-:W-:Y:S02]  /*30e0*/  @P0 FSEL R7, R61, -INF , !P3 ;  /* 0xff8000003d070808 */ /* 0x000fe40005800000 */
[----:B------:R-:W-:Y:S02]  /*30f0*/  @P0 ISETP.GE.AND P1, PT, R9, UR13, PT ;  /* 0x0000000d09000c0c */ /* 0x000fe4000bf26270 */
[----:B------:R-:W-:Y:S02]  /*3100*/  @P0 ISETP.GE.AND P2, PT, R6, UR13, PT ;  /* 0x0000000d06000c0c */ /* 0x000fe4000bf46270 */
[----:B------:R-:W-:Y:S02]  /*3110*/  MOV R6, R55 ;  /* 0x0000003700067202 */ /* 0x000fe40000000f00 */
[----:B------:R-:W-:Y:S02]  /*3120*/  @P0 FSEL R6, R55, -INF , !P2 ;  /* 0xff80000037060808 */ /* 0x000fe40005000000 */
[----:B------:R-:W-:Y:S01]  /*3130*/  PLOP3.LUT P3, PT, PT, PT, UP5, 0x80, 0x0 ;  /* 0x000000000000781c */ /* 0x000fe20003f6f058 */
[--C-:B--2---:R-:W-:Y:S01]  /*3140*/  FFMA.FTZ R8, R7, c[0x0][0x23c], -R4.reuse ;  /* 0x00008f0007087a23 */ /* 0x104fe20000010804 */
[----:B------:R-:W-:Y:S02]  /*3150*/  MOV R7, R56 ;  /* 0x0000003800077202 */ /* 0x000fe40000000f00 */
[----:B------:R-:W-:Y:S01]  /*3160*/  @P0 FSEL R7, R56, -INF , !P1 ;  /* 0xff80000038070808 */ /* 0x000fe20004800000 */
[----:B------:R-:W-:Y:S04]  /*3170*/  MUFU.EX2 R69, R8 ;  /* 0x0000000800457308 */ /* 0x000fe80000000800 */
[--C-:B------:R-:W-:Y:S02]  /*3180*/  FFMA.FTZ R7, R7, c[0x0][0x23c], -R5.reuse ;  /* 0x00008f0007077a23 */ /* 0x100fe40000010805 */
[----:B------:R-:W-:Y:S01]  /*3190*/  FFMA.FTZ R5, R6, c[0x0][0x23c], -R5 ;  /* 0x00008f0006057a23 */ /* 0x000fe20000010805 */
[----:B-1----:R-:W-:Y:S02]  /*31a0*/  MOV R6, R60 ;  /* 0x0000003c00067202 */ /* 0x002fe40000000f00 */
[----:B------:R-:W-:Y:S01]  /*31b0*/  @P0 FSEL R6, R60, -INF , !P1 ;  /* 0xff8000003c060808 */ /* 0x000fe20004800000 */
[----:B------:R1:W-:Y:S04]  /*31c0*/  MUFU.EX2 R63, R5 ;  /* 0x00000005003f7308 */ /* 0x0003e80000000800 */
[--C-:B------:R-:W-:Y:S06]  /*31d0*/  FFMA.FTZ R6, R6, c[0x0][0x23c], -R4.reuse ;  /* 0x00008f0006067a23 */ /* 0x100fec0000010804 */
[----:B------:R2:W3:Y:S10]  /*31e0*/  MUFU.EX2 R64, R7 ;  /* 0x0000000700407308 */ /* 0x0004f40000000800 */
[----:B------:R4:W-:Y:S01]  /*31f0*/  MUFU.EX2 R68, R6 ;  /* 0x0000000600447308 */ /* 0x0009e20000000800 */
[----:B-1----:R-:W-:Y:S02]  /*3200*/  MOV R5, R59 ;  /* 0x0000003b00057202 */ /* 0x002fe40000000f00 */
[----:B------:R-:W-:Y:S02]  /*3210*/  @P0 FSEL R5, R59, -INF , !P2 ;  /* 0xff8000003b050808 */ /* 0x000fe40005000000 */
[----:B------:R-:W-:Y:S03]  /*3220*/  IADD3 R52, P0, R247, UR10, RZ ;  /* 0x0000000af7347c10 */ /* 0x000fe6000ff1e0ff */
[----:B------:R-:W-:Y:S01]  /*3230*/  FFMA.FTZ R4, R5, c[0x0][0x23c], -R4 ;  /* 0x00008f0005047a23 */ /* 0x000fe20000010804 */
[----:B------:R-:W-:Y:S02]  /*3240*/  IADD3.X R53, R246, UR9, RZ, P0, !PT ;  /* 0x00000009f6357c10 */ /* 0x000fe400087fe4ff */
[----:B--2---:R-:W-:Y:S01]  /*3250*/  F2FP.PACK_AB R7, R65, R66 ;  /* 0x000000424107723e */ /* 0x004fe200000000ff */
[----:B------:R-:W1:Y:S01]  /*3260*/  MUFU.EX2 R67, R4 ;  /* 0x0000000400437308 */ /* 0x000e620000000800 */
[----:B---3--:R-:W-:Y:S01]  /*3270*/  F2FP.PACK_AB R5, R63, R64 ;  /* 0x000000403f05723e */ /* 0x008fe200000000ff */
[----:B------:R2:W3:Y:S01]  /*3280*/  LDG.E R54, [R52.64] ;  /* 0x0000000434367981 */ /* 0x0004e2000c1e1900 */
[C---:B------:R-:W-:Y:S04]  /*3290*/  LEA R238, P0, R71.reuse, R238, 0x2 ;  /* 0x000000ee47ee7211 */ /* 0x040fe800078010ff */
[----:B------:R-:W-:Y:S01]  /*32a0*/  LEA.HI.X.SX32 R239, R71, R239, 0x2, P0 ;  /* 0x000000ef47ef7211 */ /* 0x000fe200000f16ff */
[----:B------:R-:W-:Y:S01]  /*32b0*/  STS [R248+0x15000], R7 ;  /* 0x01500007f8007388 */ /* 0x000fe20000000800 */
[----:B----4-:R-:W-:Y:S05]  /*32c0*/  F2FP.PACK_AB R6, R69, R70 ;  /* 0x000000464506723e */ /* 0x010fea00000000ff */
[----:B------:R-:W-:Y:S06]  /*32d0*/  STS [R251+0x15000], R6 ;  /* 0x01500006fb007388 */ /* 0x000fec0000000800 */
[----:B------:R-:W-:Y:S01]  /*32e0*/  STS [R249+0x15000], R5 ;  /* 0x01500005f9007388 */ /* 0x000fe20000000800 */
[----:B-1----:R-:W-:Y:S05]  /*32f0*/  F2FP.PACK_AB R4, R67, R68 ;  /* 0x000000444304723e */ /* 0x002fea00000000ff */
[----:B--2---:R-:W2:Y:S06]  /*3300*/  LDG.E R52, [R52.64+0x20] ;  /* 0x0000200434347981 */ /* 0x004eac000c1e1900 */
[----:B------:R-:W-:Y:S06]  /*3310*/  STS [R250+0x15000], R4 ;  /* 0x01500004fa007388 */ /* 0x000fec0000000800 */
[----:B------:R-:W1:Y:S06]  /*3320*/  LDSM.16.M88.4 R8, [R2+0x8000] ;  /* 0x008000000208783b */ /* 0x000e6c0000000200 */
[----:B------:R-:W4:Y:S06]  /*3330*/  LDSM.16.M88.4 R44, [R3+0x8000] ;  /* 0x00800000032c783b */ /* 0x000f2c0000000200 */
        /* <DEDUP_REMOVED lines=181> */
.L_x_170:
        /* <DEDUP_REMOVED lines=338> */
.L_x_171:
        /* <DEDUP_REMOVED lines=121> */
.L_x_173:
        /* <DEDUP_REMOVED lines=18> */
.L_x_174:
        /* <DEDUP_REMOVED lines=60> */
.L_x_169:
        /* <DEDUP_REMOVED lines=20> */
.L_x_176:
        /* <DEDUP_REMOVED lines=18> */
.L_x_177:
        /* <DEDUP_REMOVED lines=47> */
.L_x_175:
[----:B------:R-:W-:Y:S05]  /*6570*/  BSYNC B0 ;  /* 0x0000000000007941 */ /* 0x000fea0003800000 */
.L_x_164:
        /* <DEDUP_REMOVED lines=12> */
.L_x_178:
[----:B------:R-:W-:Y:S05]  /*6640*/  EXIT ;  /* 0x000000000000794d */ /* 0x000fea0003800000 */
.L_x_180:
        /* <DEDUP_REMOVED lines=11> */
.L_x_2003:


//--------------------- .text._ZN5flash44flash_bwd_dq_dk_dv_loop_seqk_parallel_kernelI23Flash_bwd_kernel_traitsILi256ELi64ELi32ELi8ELi4ELi1ELi2ELb1ELb1EN7cutlass6half_tE19Flash_kernel_traitsILi256ELi64ELi32ELi8ES3_EELb0ELb0ELb0ELb1ELb0ELb0ELb0EEEvNS_16Flash_bwd_paramsE --------------------------
	.section	.text._ZN5flash44flash_bwd_dq_dk_dv_loop_seqk_parallel_kernelI23Flash_bwd_kernel_traitsILi256ELi64ELi32ELi8ELi4ELi1ELi2ELb1ELb1EN7cutlass6half_tE19Flash_kernel_traitsILi256ELi64ELi32ELi8ES3_EELb0ELb0ELb0ELb1ELb0ELb0ELb0EEEvNS_16Flash_bwd_paramsE,"ax",@progbits
	.sectioninfo	@"SHI_REGISTERS=255"
	.align	128
        .global         _ZN5flash44flash_bwd_dq_dk_dv_loop_seqk_parallel_kernelI23Flash_bwd_kernel_traitsILi256ELi64ELi32ELi8ELi4ELi1ELi2ELb1ELb1EN7cutlass6half_tE19Flash_kernel_traitsILi256ELi64ELi32ELi8ES3_EELb0ELb0ELb0ELb1ELb0ELb0ELb0EEEvNS_16Flash_bwd_paramsE
        .type           _ZN5flash44flash_bwd_dq_dk_dv_loop_seqk_parallel_kernelI23Flash_bwd_kernel_traitsILi256ELi64ELi32ELi8ELi4ELi1ELi2ELb1ELb1EN7cutlass6half_tE19Flash_kernel_traitsILi256ELi64ELi32ELi8ES3_EELb0ELb0ELb0ELb1ELb0ELb0ELb0EEEvNS_16Flash_bwd_paramsE,@function
        .size           _ZN5flash44flash_bwd_dq_dk_dv_loop_seqk_parallel_kernelI23Flash_bwd_kernel_traitsILi256ELi64ELi32ELi8ELi4ELi1ELi2ELb1ELb1EN7cutlass6half_tE19Flash_kernel_traitsILi256ELi64ELi32ELi8ES3_EELb0ELb0ELb0ELb1ELb0ELb0ELb0EEEvNS_16Flash_bwd_paramsE,(.L_x_2004 - _ZN5flash44flash_bwd_dq_dk_dv_loop_seqk_parallel_kernelI23Flash_bwd_kernel_traitsILi256ELi64ELi32ELi8ELi4ELi1ELi2ELb1ELb1EN7cutlass6half_tE19Flash_kernel_traitsILi256ELi64ELi32ELi8ES3_EELb0ELb0ELb0ELb1ELb0ELb0ELb0EEEvNS_16Flash_bwd_paramsE)
        .other          _ZN5flash44flash_bwd_dq_dk_dv_loop_seqk_parallel_kernelI23Flash_bwd_kernel_traitsILi256ELi64ELi32ELi8ELi4ELi1ELi2ELb1ELb1EN7cutlass6half_tE19Flash_kernel_traitsILi256ELi64ELi32ELi8ES3_EELb0ELb0ELb0ELb1ELb0ELb0ELb0EEEvNS_16Flash_bwd_paramsE,@"STO_CUDA_ENTRY STV_DEFAULT"
_ZN5flash44flash_bwd_dq_dk_dv_loop_seqk_parallel_kernelI23Flash_bwd_kernel_traitsILi256ELi64ELi32ELi8ELi4ELi1ELi2ELb1ELb1EN7cutlass6half_tE19Flash_kernel_traitsILi256ELi64ELi32ELi8ES3_EELb0ELb0ELb0ELb1ELb0ELb0ELb0EEEvNS_16Flash_bwd_paramsE:
.text._ZN5flash44flash_bwd_dq_dk_dv_loop_seqk_parallel_kernelI23Flash_bwd_kernel_traitsILi256ELi64ELi32ELi8ELi4ELi1ELi2ELb1ELb1EN7cutlass6half_tE19Flash_kernel_traitsILi256ELi64ELi32ELi8ES3_EELb0ELb0ELb0ELb1ELb0ELb0ELb0EEEvNS_16Flash_bwd_paramsE:
        /* <DEDUP_REMOVED lines=34> */
[CC--:B------:R-:W-:Y:S01]  /*0220*/  LEA.HI R0, R2.reuse, R11.reuse, RZ, 0x2 ;  /* 0x0000000b02007211 */ /* 0x0c0fe200078f10ff */
[----:B------:R-:W-:Y:S01]  /*0230*/  ULDC UR11, c[0x0][0x1c0] ;  /* 0x00007000000b7ab9 */ /* 0x000fe20000000800 */
[----:B------:R-:W-:Y:S01]  /*0240*/  SHF.R.S32.HI R4, RZ, 0x4, R3 ;  /* 0x00000004ff047819 */ /* 0x000fe20000011403 */
[----:B---3--:R-:W-:Y:S01]  /*0250*/  UIMAD UR45, UR34, UR44, URZ ;  /* 0x0000002c222d72a4 */ /* 0x008fe2000f8e023f */
[CC--:B------:R-:W-:Y:S01]  /*0260*/  LEA.HI R14, R2.reuse, R11.reuse, RZ, 0x3 ;  /* 0x0000000b020e7211 */ /* 0x0c0fe200078f18ff */
[----:B------:R-:W-:Y:S01]  /*0270*/  UIMAD UR44, UR44, UR12, URZ ;  /* 0x0000000c2c2c72a4 */ /* 0x000fe2000f8e023f */
[CC--:B------:R-:W-:Y:S01]  /*0280*/  LEA.HI R12, R2.reuse, R11.reuse, RZ, 0x5 ;  /* 0x0000000b020c7211 */ /* 0x0c0fe200078f28ff */
[----:B------:R-:W-:Y:S01]  /*0290*/  UIMAD UR53, UR8, UR6, UR53 ;  /* 0x00000006083572a4 */ /* 0x000fe2000f8e0235 */
[CC--:B------:R-:W-:Y:S01]  /*02a0*/  LEA.HI R13, R2.reuse, R11.reuse, RZ, 0x7 ;  /* 0x0000000b020d7211 */ /* 0x0c0fe200078f38ff */
[----:B------:R-:W-:Y:S01]  /*02b0*/  UIMAD UR50, UR7, UR32, URZ ;  /* 0x00000020073272a4 */ /* 0x000fe2000f8e023f */
[----:B------:R-:W-:Y:S01]  /*02c0*/  LEA.HI R15, R2, R11, RZ, 0x6 ;  /* 0x0000000b020f7211 */ /* 0x000fe200078f30ff */
[----:B------:R-:W-:Y:S01]  /*02d0*/  UIMAD UR6, UR32, UR11, UR34 ;  /* 0x0000000b200672a4 */ /* 0x000fe2000f8e0222 */
[----:B------:R-:W-:Y:S01]  /*02e0*/  LOP3.LUT R2, R3, 0xfffffff0, RZ, 0xc0, !PT ;  /* 0xfffffff003027812 */ /* 0x000fe200078ec0ff */
[----:B------:R-:W-:Y:S01]  /*02f0*/  @!UP2 UIMAD UR7, UR32, UR13, UR34 ;  /* 0x0000000d2007a2a4 */ /* 0x000fe2000f8e0222 */
[--C-:B------:R-:W-:Y:S01]  /*0300*/  SHF.R.S32.HI R6, RZ, 0x2, R0.reuse ;  /* 0x00000002ff067819 */ /* 0x100fe20000011400 */
[----:B------:R-:W-:Y:S01]  /*0310*/  USHF.L.U32 UR39, UR44, 0x6, URZ ;  /* 0x000000062c277899 */ /* 0x000fe2000800063f */
[----:B------:R-:W-:Y:S01]  /*0320*/  SHF.R.S32.HI R9, RZ, 0x1f, R0 ;  /* 0x0000001fff097819 */ /* 0x000fe20000011400 */
[----:B------:R-:W-:Y:S01]  /*0330*/  IMAD.IADD R8, R11, 0x1, -R2 ;  /* 0x000000010b087824 */ /* 0x000fe200078e0a02 */
[----:B------:R-:W-:Y:S01]  /*0340*/  LOP3.LUT R7, R0, 0x7ffffffc, RZ, 0xc0, !PT ;  /* 0x7ffffffc00077812 */ /* 0x000fe200078ec0ff */
[----:B------:R-:W-:Y:S01]  /*0350*/  ULDC UR47, c[0x0][0x214] ;  /* 0x00008500002f7ab9 */ /* 0x000fe20000000800 */
[----:B------:R-:W-:Y:S01]  /*0360*/  LEA.HI R0, R3, R4, RZ, 0x1 ;  /* 0x0000000403007211 */ /* 0x000fe200078f08ff */
[----:B------:R-:W-:Y:S01]  /*0370*/  ULDC UR54, c[0x0][0x1c8] ;  /* 0x0000720000367ab9 */ /* 0x000fe20000000800 */
[----:B------:R-:W-:Y:S01]  /*0380*/  LOP3.LUT R5, R14, 0xfffffff8, RZ, 0xc0, !PT ;  /* 0xfffffff80e057812 */ /* 0x000fe200078ec0ff */
[----:B------:R-:W-:Y:S01]  /*0390*/  IMAD.IADD R16, R11, 0x1, -R7 ;  /* 0x000000010b107824 */ /* 0x000fe200078e0a07 */
[----:B------:R-:W-:Y:S01]  /*03a0*/  LOP3.LUT R2, R0, 0xfffffffe, RZ, 0xc0, !PT ;  /* 0xfffffffe00027812 */ /* 0x000fe200078ec0ff */
[----:B------:R-:W-:Y:S01]  /*03b0*/  ULDC.U8 UR10, c[0x0][0x3d0] ;  /* 0x0000f400000a7ab9 */ /* 0x000fe20000000000 */
[----:B------:R-:W-:Y:S01]  /*03c0*/  LEA.HI R0, R9, R6, RZ, 0x3 ;  /* 0x0000000609007211 */ /* 0x000fe200078f18ff */
[----:B------:R-:W-:Y:S01]  /*03d0*/  IMAD.IADD R3, R11, 0x1, -R5 ;  /* 0x000000010b037824 */ /* 0x000fe200078e0a05 */
[----:B------:R-:W-:Y:S01]  /*03e0*/  LOP3.LUT R10, R12, 0xffffffe0, RZ, 0xc0, !PT ;  /* 0xffffffe00c0a7812 */ /* 0x000fe200078ec0ff */
[----:B------:R-:W-:Y:S01]  /*03f0*/  ULDC UR48, c[0x0][0x224] ;  /* 0x0000890000307ab9 */ /* 0x000fe20000000800 */
[----:B------:R-:W-:Y:S01]  /*0400*/  LOP3.LUT R0, R0, 0xfffffff8, RZ, 0xc0, !PT ;  /* 0xfffffff800007812 */ /* 0x000fe200078ec0ff */
[----:B------:R-:W-:Y:S01]  /*0410*/  IMAD.SHL.U32 R240, R3, 0x8, RZ ;  /* 0x0000000803f07824 */ /* 0x000fe200078e00ff */
[----:B------:R-:W-:Y:S01]  /*0420*/  SHF.R.S32.HI R17, RZ, 0x3, R14 ;  /* 0x00000003ff117819 */ /* 0x000fe2000001140e */
[----:B------:R-:W-:Y:S01]  /*0430*/  IMAD.IADD R5, R11, 0x1, -R10 ;  /* 0x000000010b057824 */ /* 0x000fe200078e0a0a */
[C---:B------:R-:W-:Y:S01]  /*0440*/  LOP3.LUT P0, RZ, R3.reuse, 0x4, RZ, 0xc0, !PT ;  /* 0x0000000403ff7812 */ /* 0x040fe2000780c0ff */
[----:B------:R-:W-:Y:S01]  /*0450*/  IMAD.IADD R9, R6, 0x1, -R0 ;  /* 0x0000000106097824 */ /* 0x000fe200078e0a00 */
[----:B------:R-:W-:Y:S01]  /*0460*/  LOP3.LUT P5, RZ, R3, 0x2, RZ, 0xc0, !PT ;  /* 0x0000000203ff7812 */ /* 0x000fe200078ac0ff */
[----:B------:R-:W-:Y:S01]  /*0470*/  IMAD.SHL.U32 R0, R17, 0x40, RZ ;  /* 0x0000004011007824 */ /* 0x000fe200078e00ff */
[----:B------:R-:W-:Y:S01]  /*0480*/  SHF.R.S32.HI R6, RZ, 0x7, R13 ;  /* 0x00000007ff067819 */ /* 0x000fe2000001140d */
[----:B------:R-:W-:Y:S01]  /*0490*/  IMAD.IADD R10, R4, 0x1, -R2 ;  /* 0x00000001040a7824 */ /* 0x000fe200078e0a02 */
[----:B------:R-:W-:Y:S01]  /*04a0*/  SHF.R.S32.HI R2, RZ, 0x1f, R5 ;  /* 0x0000001fff027819 */ /* 0x000fe20000011405 */
[C---:B------:R-:W-:Y:S01]  /*04b0*/  IMAD.SHL.U32 R4, R3.reuse, 0x40, RZ ;  /* 0x0000004003047824 */ /* 0x040fe200078e00ff */
[----:B------:R-:W-:Y:S01]  /*04c0*/  LOP3.LUT R0, R0, 0x1c0, RZ, 0xc0, !PT ;  /* 0x000001c000007812 */ /* 0x000fe200078ec0ff */
[----:B------:R-:W-:Y:S01]  /*04d0*/  IMAD.SHL.U32 R3, R3, 0x20, RZ ;  /* 0x0000002003037824 */ /* 0x000fe200078e00ff */
[----:B------:R-:W-:Y:S01]  /*04e0*/  LEA.HI R17, R2, R5, RZ, 0x2 ;  /* 0x0000000502117211 */ /* 0x000fe200078f10ff */
[----:B------:R-:W-:Y:S01]  /*04f0*/  @UP2 UIMAD UR52, UR32, UR47, URZ ;  /* 0x0000002f203422a4 */ /* 0x000fe2000f8e023f */
[----:B------:R-:W-:Y:S01]  /*0500*/  SHF.R.U32.HI R2, RZ, 0x3, R0 ;  /* 0x00000003ff027819 */ /* 0x000fe20000011600 */
[----:B------:R-:W-:Y:S01]  /*0510*/  ULDC.64 UR4, c[0x0][0x118] ;  /* 0x0000460000047ab9 */ /* 0x000fe20000000a00 */
[----:B------:R-:W-:Y:S01]  /*0520*/  LOP3.LUT R0, R0, 0x38, R240, 0xf8, !PT ;  /* 0x0000003800007812 */ /* 0x000fe200078ef8f0 */
[----:B------:R-:W-:Y:S01]  /*0530*/  UMOV UR61, 0x4 ;  /* 0x00000004003d7882 */ /* 0x000fe20000000000 */
[C---:B------:R-:W-:Y:S01]  /*0540*/  LOP3.LUT P2, RZ, R9.reuse, 0x2, RZ, 0xc0, !PT ;  /* 0x0000000209ff7812 */ /* 0x040fe2000784c0ff */
[----:B------:R-:W-:Y:S01]  /*0550*/  ULOP3.LUT UR54, UR34, UR54, URZ, 0x3c, !UPT ;  /* 0x0000003622367292 */ /* 0x000fe2000f8e3c3f */
[----:B------:R-:W-:Y:S01]  /*0560*/  LOP3.LUT R5, R0, R2, RZ, 0x3c, !PT ;  /* 0x0000000200057212 */ /* 0x000fe200078e3cff */
[----:B------:R-:W-:Y:S01]  /*0570*/  UISETP.NE.AND UP3, UPT, UR10, URZ, UPT ;  /* 0x0000003f0a00728c */ /* 0x000fe2000bf65270 */
[----:B------:R-:W-:Y:S01]  /*0580*/  LOP3.LUT R0, R4, 0x1c0, RZ, 0xc0, !PT ;  /* 0x000001c004007812 */ /* 0x000fe200078ec0ff */
[----:B------:R-:W-:Y:S01]  /*0590*/  USHF.R.S32.HI UR55, URZ, 0x1f, UR34 ;  /* 0x0000001f3f377899 */ /* 0x000fe20008011422 */
[----:B------:R-:W-:Y:S01]  /*05a0*/  LOP3.LUT P6, RZ, R8, 0x4, RZ, 0xc0, !PT ;  /* 0x0000000408ff7812 */ /* 0x000fe200078cc0ff */
[----:B------:R-:W-:Y:S01]  /*05b0*/  USHF.R.S32.HI UR59, URZ, 0x1f, UR32 ;  /* 0x0000001f3f3b7899 */ /* 0x000fe20008011420 */
[----:B------:R-:W-:Y:S01]  /*05c0*/  LOP3.LUT R4, R0, 0x8, R14, 0xf8, !PT ;  /* 0x0000000800047812 */ /* 0x000fe200078ef80e */
[----:B------:R-:W-:Y:S01]  /*05d0*/  USHF.R.S32.HI UR58, URZ, 0x1f, UR34 ;  /* 0x0000001f3f3a7899 */ /* 0x000fe20008011422 */
[----:B------:R-:W-:Y:S01]  /*05e0*/  SHF.R.U32.HI R2, RZ, 0x3, R0 ;  /* 0x00000003ff027819 */ /* 0x000fe20000011600 */
[----:B------:R-:W-:Y:S01]  /*05f0*/  USHF.R.S32.HI UR57, URZ, 0x1f, UR32 ;  /* 0x0000001f3f397899 */ /* 0x000fe20008011420 */
[----:B------:R-:W-:Y:S01]  /*0600*/  LOP3.LUT R0, R9, 0x1, RZ, 0xc0, !PT ;  /* 0x0000000109007812 */ /* 0x000fe200078ec0ff */
[----:B------:R-:W-:Y:S01]  /*0610*/  USHF.R.S32.HI UR56, URZ, 0x1f, UR34 ;  /* 0x0000001f3f387899 */ /* 0x000fe20008011422 */
[----:B------:R-:W-:Y:S01]  /*0620*/  LOP3.LUT R4, R4, R2, RZ, 0x3c, !PT ;  /* 0x0000000204047212 */ /* 0x000fe200078e3cff */
[----:B------:R-:W-:Y:S01]  /*0630*/  UIMAD.WIDE.U32 UR40, UR36, UR42, URZ ;  /* 0x0000002a242872a5 */ /* 0x000fe2000f8e003f */
[----:B------:R-:W-:Y:S01]  /*0640*/  ISETP.NE.U32.AND P1, PT, R0, 0x1, PT ;  /* 0x000000010000780c */ /* 0x000fe20003f25070 */
[----:B------:R-:W-:Y:S01]  /*0650*/  IMAD.SHL.U32 R0, R10, 0x100, RZ ;  /* 0x000001000a007824 */ /* 0x000fe200078e00ff */
[----:B------:R-:W-:Y:S01]  /*0660*/  SEL R232, R227, 0xffffffc0, !P0 ;  /* 0xffffffc0e3e87807 */ /* 0x000fe20004000000 */
[----:B------:R-:W-:Y:S01]  /*0670*/  UIMAD UR49, UR37, UR42, URZ ;  /* 0x0000002a253172a4 */ /* 0x000fe2000f8e023f */
[----:B------:R-:W-:Y:S01]  /*0680*/  SEL R252, R252, 0x240, !P1 ;  /* 0x00000240fcfc7807 */ /* 0x000fe20004800000 */
[----:B------:R-:W-:Y:S01]  /*0690*/  USHF.R.S32.HI UR51, URZ, 0x1f, UR45 ;  /* 0x0000001f3f337899 */ /* 0x000fe2000801142d */
[----:B------:R-:W-:Y:S01]  /*06a0*/  LOP3.LUT R2, R0, 0x100, RZ, 0xc0, !PT ;  /* 0x0000010000027812 */ /* 0x000fe200078ec0ff */
[----:B------:R-:W-:Y:S01]  /*06b0*/  IMAD R0, R6, 0x2, R10 ;  /* 0x0000000206007824 */ /* 0x000fe200078e020a */
[----:B------:R-:W-:-:S02]  /*06c0*/  UIMAD UR48, UR6, UR48, URZ ;  /* 0x00000030063072a4 */ /* 0x000fc4000f8e023f */
[----:B------:R-:W-:Y:S01]  /*06d0*/  LOP3.LUT R226, R2, 0xe0, R3, 0xf8, !PT ;  /* 0x000000e002e27812 */ /* 0x000fe200078ef803 */
[----:B------:R-:W-:Y:S01]  /*06e0*/  IMAD.SHL.U32 R3, R10, 0x20, RZ ;  /* 0x000000200a037824 */ /* 0x000fe200078e00ff */
[----:B------:R-:W-:Y:S01]  /*06f0*/  SHF.R.S32.HI R2, RZ, 0x6, R15 ;  /* 0x00000006ff027819 */ /* 0x000fe2000001140f */
[----:B------:R-:W-:Y:S01]  /*0700*/  IMAD.U32 R0, R0, 0x200, R4 ;  /* 0x0000020000007824 */ /* 0x000fe200078e0004 */
[----:B------:R-:W-:Y:S01]  /*0710*/  @!UP2 UIMAD UR47, UR7, UR47, URZ ;  /* 0x0000002f072fa2a4 */ /* 0x000fe2000f8e023f */
[----:B------:R-:W-:Y:S01]  /*0720*/  IMAD.SHL.U32 R4, R9, 0x20, RZ ;  /* 0x0000002009047824 */ /* 0x000fe200078e00ff */
[----:B------:R-:W-:Y:S01]  /*0730*/  USHF.R.S32.HI UR46, URZ, 0x1f, UR39 ;  /* 0x0000001f3f2e7899 */ /* 0x000fe20008011427 */
[C---:B------:R-:W-:Y:S02]  /*0740*/  IMAD R237, R2.reuse, 0x200, R5 ;  /* 0x0000020002ed7824 */ /* 0x040fe400078e0205 */
[----:B------:R-:W-:Y:S01]  /*0750*/  IMAD.SHL.U32 R5, R2, 0x8, RZ ;  /* 0x0000000802057824 */ /* 0x000fe200078e00ff */
[----:B------:R-:W-:Y:S01]  /*0760*/  LOP3.LUT R2, R3, 0x20, RZ, 0xc0, !PT ;  /* 0x0000002003027812 */ /* 0x000fe200078ec0ff */
[----:B------:R-:W-:Y:S01]  /*0770*/  IMAD.SHL.U32 R3, R6, 0x10, RZ ;  /* 0x0000001006037824 */ /* 0x000fe200078e00ff */
[----:B------:R-:W-:Y:S01]  /*0780*/  LOP3.LUT R4, R4, 0xe0, RZ, 0xc0, !PT ;  /* 0x000000e004047812 */ /* 0x000fe200078ec0ff */
[----:B------:R-:W-:Y:S01]  /*0790*/  IMAD.SHL.U32 R229, R0, 0x2, RZ ;  /* 0x0000000200e57824 */ /* 0x000fe200078e00ff */
[----:B------:R-:W-:Y:S01]  /*07a0*/  LOP3.LUT R15, R2, 0x18, R5, 0xf8, !PT ;  /* 0x00000018020f7812 */ /* 0x000fe200078ef805 */
[----:B------:R-:W-:Y:S01]  /*07b0*/  IMAD.SHL.U32 R237, R237, 0x2, RZ ;  /* 0x00000002eded7824 */ /* 0x000fe200078e00ff */
[----:B------:R-:W-:Y:S01]  /*07c0*/  LOP3.LUT R13, R4, 0x10, R3, 0xf8, !PT ;  /* 0x00000010040d7812 */ /* 0x000fe200078ef803 */
[----:B------:R-:W-:Y:S01]  /*07d0*/  IMAD.U32 R4, RZ, RZ, UR14 ;  /* 0x0000000eff047e24 */ /* 0x000fe2000f8e00ff */
[----:B------:R-:W-:Y:S01]  /*07e0*/  SHF.R.S32.HI R3, RZ, 0x1f, R8 ;  /* 0x0000001fff037819 */ /* 0x000fe20000011408 */
[----:B------:R-:W-:Y:S01]  /*07f0*/  IMAD.SHL.U32 R4, R10, 0x8, RZ ;  /* 0x000000080a047824 */ /* 0x000fe200078e00ff */
[----:B------:R-:W-:Y:S01]  /*0800*/  SHF.R.S32.HI R2, RZ, 0x5, R12 ;  /* 0x00000005ff027819 */ /* 0x000fe2000001140c */
[----:B------:R-:W-:Y:S01]  /*0810*/  IMAD.IADD R231, R229, 0x1, R232 ;  /* 0x00000001e5e77824 */ /* 0x000fe200078e02e8 */
[----:B------:R-:W-:Y:S01]  /*0820*/  LEA.HI R225, R3, R8, RZ, 0x3 ;  /* 0x0000000803e17211 */ /* 0x000fe200078f18ff */
[----:B------:R-:W-:Y:S01]  /*0830*/  IMAD.SHL.U32 R3, R8, 0x20, RZ ;  /* 0x0000002008037824 */ /* 0x000fe200078e00ff */
[----:B------:R-:W-:-:S02]  /*0840*/  LOP3.LUT R11, R4, 0x8, RZ, 0xc0, !PT ;  /* 0x00000008040b7812 */ /* 0x000fc400078ec0ff */
[C---:B------:R-:W-:Y:S01]  /*0850*/  LOP3.LUT R5, R225.reuse, 0xfffffff8, RZ, 0xc0, !PT ;  /* 0xfffffff8e1057812 */ /* 0x040fe200078ec0ff */
[----:B------:R-:W-:Y:S01]  /*0860*/  IMAD.SHL.U32 R225, R225, 0x40, RZ ;  /* 0x00000040e1e17824 */ /* 0x000fe200078e00ff */
[----:B------:R-:W-:Y:S02]  /*0870*/  SHF.R.S32.HI R6, RZ, 0x1f, R12 ;  /* 0x0000001fff067819 */ /* 0x000fe4000001140c */
[----:B------:R-:W-:Y:S01]  /*0880*/  LOP3.LUT R4, R11, 0x1e0, R3, 0xf8, !PT ;  /* 0x000001e00b047812 */ /* 0x000fe200078ef803 */
[----:B------:R-:W-:Y:S01]  /*0890*/  IMAD.IADD R7, R8, 0x1, -R5 ;  /* 0x0000000108077824 */ /* 0x000fe200078e0a05 */
[-C--:B------:R-:W-:Y:S01]  /*08a0*/  LEA.HI R3, R12, R2.reuse, RZ, 0x1 ;  /* 0x000000020c037211 */ /* 0x080fe200078f08ff */
[----:B------:R-:W-:Y:S01]  /*08b0*/  IMAD.SHL.U32 R5, R8, 0x4, RZ ;  /* 0x0000000408057824 */ /* 0x000fe200078e00ff */
[----:B------:R-:W-:Y:S02]  /*08c0*/  LEA.HI R6, R6, R2, RZ, 0x2 ;  /* 0x0000000206067211 */ /* 0x000fe400078f10ff */
[----:B------:R-:W-:-:S02]  /*08d0*/  LOP3.LUT R3, R3, 0x3ffffe, RZ, 0xc0, !PT ;  /* 0x003ffffe03037812 */ /* 0x000fc400078ec0ff */
[----:B------:R-:W-:Y:S02]  /*08e0*/  LOP3.LUT R6, R6, 0xfffffffc, RZ, 0xc0, !PT ;  /* 0xfffffffc06067812 */ /* 0x000fe400078ec0ff */
[----:B------:R-:W-:Y:S01]  /*08f0*/  LOP3.LUT R12, R4, 0x38, R5, 0x78, !PT ;  /* 0x00000038040c7812 */ /* 0x000fe200078e7805 */
[----:B------:R-:W-:Y:S01]  /*0900*/  IMAD.SHL.U32 R4, R9, 0x40, RZ ;  /* 0x0000004009047824 */ /* 0x000fe200078e00ff */
[----:B------:R-:W-:Y:S01]  /*0910*/  LOP3.LUT R225, R225, 0xfffffe00, RZ, 0xc0, !PT ;  /* 0xfffffe00e1e17812 */ /* 0x000fe200078ec0ff */
[----:B------:R-:W-:Y:S01]  /*0920*/  IMAD.SHL.U32 R5, R9, 0x4, RZ ;  /* 0x0000000409057824 */ /* 0x000fe200078e00ff */
[C---:B------:R-:W-:Y:S01]  /*0930*/  LOP3.LUT P4, RZ, R7.reuse, 0x4, RZ, 0xc0, !PT ;  /* 0x0000000407ff7812 */ /* 0x040fe2000788c0ff */
[C---:B------:R-:W-:Y:S01]  /*0940*/  IMAD.IADD R233, R2.reuse, 0x1, -R3 ;  /* 0x0000000102e97824 */ /* 0x040fe200078e0a03 */
[----:B------:R-:W-:Y:S01]  /*0950*/  LOP3.LUT P3, RZ, R7, 0x2, RZ, 0xc0, !PT ;  /* 0x0000000207ff7812 */ /* 0x000fe2000786c0ff */
[C---:B------:R-:W-:Y:S01]  /*0960*/  IMAD.SHL.U32 R3, R2.reuse, 0x8, RZ ;  /* 0x0000000802037824 */ /* 0x040fe200078e00ff */
[----:B------:R-:W-:Y:S01]  /*0970*/  LOP3.LUT R9, R13, 0x18, R5, 0x78, !PT ;  /* 0x000000180d097812 */ /* 0x000fe200078e7805 */
[----:B------:R-:W-:Y:S01]  /*0980*/  IMAD.IADD R6, R2, 0x1, -R6 ;  /* 0x0000000102067824 */ /* 0x000fe200078e0a06 */
[----:B------:R-:W-:Y:S01]  /*0990*/  LOP3.LUT R2, R4, 0x1c0, RZ, 0xc0, !PT ;  /* 0x000001c004027812 */ /* 0x000fe200078ec0ff */
[----:B------:R-:W-:Y:S01]  /*09a0*/  IMAD R233, R233, 0x200, R12 ;  /* 0x00000200e9e97824 */ /* 0x000fe200078e020c */
[----:B------:R-:W-:-:S02]  /*09b0*/  LOP3.LUT R5, R3, 0x38, RZ, 0xc0, !PT ;  /* 0x0000003803057812 */ /* 0x000fc400078ec0ff */
[----:B------:R-:W-:Y:S02]  /*09c0*/  LOP3.LUT R4, R226, 0x8, R14, 0xf8, !PT ;  /* 0x00000008e2047812 */ /* 0x000fe400078ef80e */
[----:B------:R-:W-:Y:S02]  /*09d0*/  SHF.R.U32.HI R3, RZ, 0x3, R2 ;  /* 0x00000003ff037819 */ /* 0x000fe40000011602 */
[----:B------:R-:W-:Y:S02]  /*09e0*/  SHF.R.U32.HI R226, RZ, 0x3, R226 ;  /* 0x00000003ffe27819 */ /* 0x000fe400000116e2 */
[----:B------:R-:W-:Y:S01]  /*09f0*/  LOP3.LUT R8, R3, R2, R5, 0x1e, !PT ;  /* 0x0000000203087212 */ /* 0x000fe200078e1e05 */
[----:B------:R-:W-:Y:S01]  /*0a00*/  IMAD.SHL.U32 R2, R7, 0x40, RZ ;  /* 0x0000004007027824 */ /* 0x000fe200078e00ff */
[----:B------:R-:W-:Y:S01]  /*0a10*/  LOP3.LUT R226, R4, 0x38, R226, 0x78, !PT ;  /* 0x0000003804e27812 */ /* 0x000fe200078e78e2 */
[----:B------:R-:W-:Y:S01]  /*0a20*/  IMAD.SHL.U32 R4, R16, 0x2, RZ ;  /* 0x0000000210047824 */ /* 0x000fe200078e00ff */
[----:B------:R-:W-:-:S02]  /*0a30*/  IADD3 R236, R232, 0x14000, R229 ;  /* 0x00014000e8ec7810 */ /* 0x000fc40007ffe0e5 */
[----:B------:R-:W-:Y:S01]  /*0a40*/  LOP3.LUT R2, R2, 0x1c0, RZ, 0xc0, !PT ;  /* 0x000001c002027812 */ /* 0x000fe200078ec0ff */
[----:B------:R-:W-:Y:S01]  /*0a50*/  IMAD R3, R6, 0x200, R4 ;  /* 0x0000020006037824 */ /* 0x000fe200078e0204 */
[----:B------:R-:W-:Y:S01]  /*0a60*/  LEA R233, R233, 0x14000, 0x1 ;  /* 0x00014000e9e97811 */ /* 0x000fe200078e08ff */
[----:B------:R-:W-:Y:S01]  /*0a70*/  IMAD.IADD R8, R4, 0x1, R8 ;  /* 0x0000000104087824 */ /* 0x000fe200078e0208 */
[----:B------:R-:W-:Y:S01]  /*0a80*/  SEL R227, R227, 0xffffffc0, !P4 ;  /* 0xffffffc0e3e37807 */ /* 0x000fe20006000000 */
[----:B------:R-:W-:Y:S01]  /*0a90*/  IMAD.IADD R9, R3, 0x1, R9 ;  /* 0x0000000103097824 */ /* 0x000fe200078e0209 */
[----:B------:R-:W-:Y:S01]  /*0aa0*/  SHF.R.U32.HI R3, RZ, 0x3, R2 ;  /* 0x00000003ff037819 */ /* 0x000fe20000011602 */
[----:B------:R-:W-:Y:S01]  /*0ab0*/  IMAD R4, R10, 0x1000, R225 ;  /* 0x000010000a047824 */ /* 0x000fe200078e02e1 */
[----:B------:R-:W-:Y:S01]  /*0ac0*/  IADD3 R234, R233, 0x20, RZ ;  /* 0x00000020e9ea7810 */ /* 0x000fe20007ffe0ff */
        /* <DEDUP_REMOVED lines=8> */
[C---:B------:R-:W-:Y:S01]  /*0b50*/  IMAD R5, R6.reuse, 0x10, R2 ;  /* 0x0000001006057824 */ /* 0x040fe200078e0202 */
[----:B------:R-:W-:Y:S01]  /*0b60*/  @P6 IADD3 R234, R233, -0x20, RZ ;  /* 0xffffffe0e9ea6810 */ /* 0x000fe20007ffe0ff */
        /* <DEDUP_REMOVED lines=10> */
[----:B------:R-:W-:Y:S01]  /*0c10*/  IMAD.IADD R236, R0, 0x1, R236 ;  /* 0x0000000100ec7824 */ /* 0x000fe200078e02ec */
[----:B------:R-:W-:Y:S01]  /*0c20*/  IADD3 R235, R234, 0x800, RZ ;  /* 0x00000800eaeb7810 */ /* 0x000fe20007ffe0ff */
        /* <DEDUP_REMOVED lines=13> */
.L_x_213:
        /* <DEDUP_REMOVED lines=53> */
.L_x_181:
        /* <DEDUP_REMOVED lines=58> */
.L_x_183:
        /* <DEDUP_REMOVED lines=18> */
.L_x_184:
        /* <DEDUP_REMOVED lines=70> */
.L_x_185:
[----:B------:R-:W-:Y:S02]  /*1970*/  UMOV UR10, UR48 ;  /* 0x00000030000a7c82 */ /* 0x000fe40008000000 */
.L_x_186:
[----:B------:R-:W1:Y:S01]  /*1980*/  S2R R28, SR_TID.X ;  /* 0x00000000001c7919 */ /* 0x000e620000002100 */
[----:B------:R-:W-:Y:S01]  /*1990*/  UIADD3 UR6, UP5, UP4, UR6, UR39, UR45 ;  /* 0x0000002706067290 */ /* 0x000fe2000fcbe02d */
[--C-:B------:R-:W-:Y:S01]  /*19a0*/  SHF.R.S32.HI R31, RZ, 0x1f, R240.reuse ;  /* 0x0000001fff1f7819 */ /* 0x100fe200000114f0 */
[----:B------:R-:W-:Y:S01]  /*19b0*/  IMAD.U32 R7, RZ, RZ, UR19 ;  /* 0x00000013ff077e24 */ /* 0x000fe2000f8e00ff */
[----:B------:R-:W2:Y:S01]  /*19c0*/  S2R R32, SR_TID.X ;  /* 0x0000000000207919 */ /* 0x000ea20000002100 */
[----:B------:R-:W-:Y:S01]  /*19d0*/  UIADD3 UR12, UP1, UP0, UR12, UR6, UR21 ;  /* 0x000000060c0c7290 */ /* 0x000fe2000f83e015 */
[C---:B------:R-:W-:Y:S01]  /*19e0*/  IADD3 R35, R240.reuse, 0x40, RZ ;  /* 0x00000040f0237810 */ /* 0x040fe20007ffe0ff */
[----:B------:R-:W-:Y:S01]  /*19f0*/  UIADD3.X UR6, UR9, UR46, UR51, UP5, UP4 ;  /* 0x0000002e09067290 */ /* 0x000fe2000afe8433 */
[----:B------:R-:W3:Y:S01]  /*1a00*/  S2R R33, SR_TID.X ;  /* 0x0000000000217919 */ /* 0x000ee20000002100 */
[----:B------:R-:W-:Y:S01]  /*1a10*/  IMAD.MOV.U32 R30, RZ, RZ, R240 ;  /* 0x000000ffff1e7224 */ /* 0x000fe200078e00f0 */
[----:B------:R-:W-:Y:S01]  /*1a20*/  ISETP.GE.AND P2, PT, R35, c[0x0][0x220], PT ;  /* 0x0000880023007a0c */ /* 0x000fe20003f46270 */
[----:B------:R-:W-:Y:S01]  /*1a30*/  UIADD3.X UR9, UR11, UR6, UR17, UP1, UP0 ;  /* 0x000000060b097290 */ /* 0x000fe20008fe0411 */
[C---:B------:R-:W-:Y:S01]  /*1a40*/  ISETP.GE.AND P5, PT, R240.reuse, c[0x0][0x220], PT ;  /* 0x00008800f0007a0c */ /* 0x040fe20003fa6270 */
[----:B------:R-:W-:Y:S01]  /*1a50*/  UISETP.GE.AND UP0, UPT, UR26, 0x1, UPT ;  /* 0x000000011a00788c */ /* 0x000fe2000bf06270 */
[----:B------:R-:W-:Y:S01]  /*1a60*/  SEL R9, RZ, 0xffffffff, P2 ;  /* 0xffffffffff097807 */ /* 0x000fe20001000000 */
[----:B------:R-:W-:Y:S01]  /*1a70*/  ULDC.64 UR6, c[0x0][0x370] ;  /* 0x0000dc0000067ab9 */ /* 0x000fe20000000a00 */
[----:B------:R4:W-:Y:S01]  /*1a80*/  STL.64 [R1+0x10], R30 ;  /* 0x0000101e01007387 */ /* 0x0009e20000100a00 */
[----:B------:R-:W-:Y:S01]  /*1a90*/  UIMAD UR6, UR30, UR6, URZ ;  /* 0x000000061e0672a4 */ /* 0x000fe2000f8e023f */
[----:B------:R-:W-:Y:S01]  /*1aa0*/  IADD3 R34, R240, 0xc0, RZ ;  /* 0x000000c0f0227810 */ /* 0x000fe20007ffe0ff */
[----:B------:R-:W-:Y:S01]  /*1ab0*/  IMAD.U32 R14, RZ, RZ, UR34 ;  /* 0x00000022ff0e7e24 */ /* 0x000fe2000f8e00ff */
[----:B------:R-:W-:Y:S01]  /*1ac0*/  SEL R11, RZ, 0x1, P5 ;  /* 0x00000001ff0b7807 */ /* 0x000fe20002800000 */
[----:B------:R-:W-:Y:S01]  /*1ad0*/  UIMAD UR8, UR19, UR7, UR6 ;  /* 0x00000007130872a4 */ /* 0x000fe2000f8e0206 */
[----:B------:R-:W-:Y:S01]  /*1ae0*/  BSSY B1, `(.L_x_182) ;  /* 0x0000602000017945 */ /* 0x000fe20003800000 */
[----:B------:R-:W-:Y:S01]  /*1af0*/  UIADD3 UR16, UR19, UR16, URZ ;  /* 0x0000001013107290 */ /* 0x000fe2000fffe03f */
[----:B-1----:R-:W-:Y:S01]  /*1b00*/  SHF.R.S32.HI R29, RZ, 0x1f, R28 ;  /* 0x0000001fff1d7819 */ /* 0x002fe2000001141c */
[----:B------:R-:W-:-:S02]  /*1b10*/  ULDC.64 UR6, c[0x0][0x378] ;  /* 0x0000de0000067ab9 */ /* 0x000fc40000000a00 */
[----:B------:R-:W-:Y:S01]  /*1b20*/  UIMAD UR6, UR55, UR6, URZ ;  /* 0x00000006370672a4 */ /* 0x000fe2000f8e023f */
[----:B------:R-:W-:Y:S01]  /*1b30*/  LEA.HI R4, R29, R28, RZ, 0x5 ;  /* 0x0000001c1d047211 */ /* 0x000fe200078f28ff */
[----:B------:R-:W-:Y:S01]  /*1b40*/  ULEA.HI.SX32 UR21, UR35, 0xffffffff, 0x1a ;  /* 0xffffffff23157891 */ /* 0x000fe2000f8fd23f */
[----:B--2---:R-:W-:Y:S01]  /*1b50*/  SHF.R.S32.HI R32, RZ, 0x1f, R32 ;  /* 0x0000001fff207819 */ /* 0x004fe20000011420 */
[----:B------:R-:W-:Y:S01]  /*1b60*/  UIMAD UR13, UR34, UR7, UR6 ;  /* 0x00000007220d72a4 */ /* 0x000fe2000f8e0206 */
[----:B------:R-:W-:Y:S01]  /*1b70*/  LOP3.LUT R6, R4, 0xffffffe0, RZ, 0xc0, !PT ;  /* 0xffffffe004067812 */ /* 0x000fe200078ec0ff */
[----:B------:R-:W-:Y:S01]  /*1b80*/  UIADD3 UR6, UR19, UR10, URZ ;  /* 0x0000000a13067290 */ /* 0x000fe2000fffe03f */
[----:B---3--:R-:W-:Y:S02]  /*1b90*/  LEA.HI R32, R32, R33, RZ, 0x3 ;  /* 0x0000002120207211 */ /* 0x008fe400078f18ff */
[----:B------:R-:W-:Y:S01]  /*1ba0*/  SHF.R.S32.HI R4, RZ, 0x5, R4 ;  /* 0x00000005ff047819 */ /* 0x000fe20000011404 */
[----:B------:R-:W-:Y:S01]  /*1bb0*/  IMAD.IADD R6, R28, 0x1, -R6 ;  /* 0x000000011c067824 */ /* 0x000fe200078e0a06 */
[----:B------:R-:W-:Y:S01]  /*1bc0*/  SHF.R.S32.HI R32, RZ, 0x3, R32 ;  /* 0x00000003ff207819 */ /* 0x000fe20000011420 */
[----:B------:R-:W-:-:S02]  /*1bd0*/  ULDC.64 UR10, c[0x0][0x3c8] ;  /* 0x0000f200000a7ab9 */ /* 0x000fc40000000a00 */
[----:B------:R-:W-:Y:S01]  /*1be0*/  IMAD R6, R4, UR44, R6 ;  /* 0x0000002c04067c24 */ /* 0x000fe2000f8e0206 */
[----:B------:R-:W-:Y:S01]  /*1bf0*/  SHF.R.S32.HI R27, RZ, 0x1f, R32 ;  /* 0x0000001fff1b7819 */ /* 0x000fe20000011420 */
[----:B------:R-:W-:Y:S01]  /*1c00*/  UIMAD.WIDE UR6, UR6, UR61, UR10 ;  /* 0x0000003d060672a5 */ /* 0x000fe2000f8e020a */
[----:B------:R-:W-:Y:S02]  /*1c10*/  IADD3 R19, P0, R32, UR19, RZ ;  /* 0x0000001320137c10 */ /* 0x000fe4000ff1e0ff */
[----:B------:R-:W-:Y:S02]  /*1c20*/  IADD3 R4, P1, R240, UR18, RZ ;  /* 0x00000012f0047c10 */ /* 0x000fe4000ff3e0ff */
[----:B------:R-:W-:Y:S02]  /*1c30*/  IADD3.X R23, R27, UR30, RZ, P0, !PT ;  /* 0x0000001e1b177c10 */ /* 0x000fe400087fe4ff */
[C---:B------:R-:W-:Y:S02]  /*1c40*/  IADD3 R10, P0, R6.reuse, UR12, RZ ;  /* 0x0000000c060a7c10 */ /* 0x040fe4000ff1e0ff */
[----:B------:R-:W-:Y:S01]  /*1c50*/  IADD3.X R5, R31, UR20, RZ, P1, !PT ;  /* 0x000000141f057c10 */ /* 0x000fe20008ffe4ff */
[----:B------:R-:W-:Y:S01]  /*1c60*/  IMAD R8, R23, c[0x0][0x190], RZ ;  /* 0x0000640017087a24 */ /* 0x000fe200078e02ff */
[----:B------:R-:W-:-:S02]  /*1c70*/  LEA.HI.X.SX32 R13, R6, UR9, 0x1, P0 ;  /* 0x00000009060d7c11 */ /* 0x000fc400080f0eff */
[----:B------:R-:W-:Y:S01]  /*1c80*/  IADD3 R6, R240, 0x80, RZ ;  /* 0x00000080f0067810 */ /* 0x000fe20007ffe0ff */
[----:B------:R-:W-:Y:S01]  /*1c90*/  IMAD.WIDE.U32 R4, R7, c[0x0][0x370], R4 ;  /* 0x0000dc0007047a25 */ /* 0x000fe200078e0004 */
[----:B------:R-:W-:Y:S02]  /*1ca0*/  ISETP.GE.AND P1, PT, R34, c[0x0][0x220], PT ;  /* 0x0000880022007a0c */ /* 0x000fe40003f26270 */
[----:B------:R-:W-:Y:S01]  /*1cb0*/  ISETP.GE.AND P6, PT, R6, c[0x0][0x220], PT ;  /* 0x0000880006007a0c */ /* 0x000fe20003fc6270 */
[----:B------:R-:W-:Y:S01]  /*1cc0*/  IMAD.WIDE.U32 R6, R19, c[0x0][0x190], R30 ;  /* 0x0000640013067a25 */ /* 0x000fe200078e001e */
[----:B------:R-:W-:Y:S01]  /*1cd0*/  IADD3 R5, R5, UR8, RZ ;  /* 0x0000000805057c10 */ /* 0x000fe2000fffe0ff */
[----:B------:R-:W-:Y:S02]  /*1ce0*/  ULDC.64 UR8, c[0x0][0x200] ;  /* 0x0000800000087ab9 */ /* 0x000fe40000000a00 */
[----:B------:R-:W-:Y:S01]  /*1cf0*/  IMAD R25, R19, c[0x0][0x194], R8 ;  /* 0x0000650013197a24 */ /* 0x000fe200078e0208 */
[----:B------:R-:W-:Y:S01]  /*1d00*/  IADD3 R8, P0, R6, UR29, RZ ;  /* 0x0000001d06087c10 */ /* 0x000fe2000ff1e0ff */
[----:B------:R-:W-:Y:S01]  /*1d10*/  IMAD.SHL.U32 R6, R9, 0x2, RZ ;  /* 0x0000000209067824 */ /* 0x000fe200078e00ff */
[----:B------:R-:W-:Y:S01]  /*1d20*/  UIMAD.WIDE UR16, UR16, UR61, UR8 ;  /* 0x0000003d101072a5 */ /* 0x000fe2000f8e0208 */
[----:B------:R-:W-:Y:S01]  /*1d30*/  IMAD.WIDE.U32 R4, R14, c[0x0][0x378], R4 ;  /* 0x0000de000e047a25 */ /* 0x000fe200078e0004 */
[----:B------:R-:W-:-:S02]  /*1d40*/  IADD3.X R9, R7, UR25, R25, P0, !PT ;  /* 0x0000001907097c10 */ /* 0x000fc400087fe419 */
[----:B------:R-:W-:Y:S02]  /*1d50*/  LEA R238, P0, R10, c[0x0][0x350], 0x2 ;  /* 0x0000d4000aee7a11 */ /* 0x000fe400078010ff */
[----:B------:R-:W-:Y:S02]  /*1d60*/  LOP3.LUT R12, R6, 0x2, R11, 0xe2, !PT ;  /* 0x00000002060c7812 */ /* 0x000fe400078ee20b */
[----:B------:R-:W-:Y:S02]  /*1d70*/  LEA.HI.X R239, R10, c[0x0][0x354], R13, 0x2, P0 ;  /* 0x0000d5000aef7a11 */ /* 0x000fe400000f140d */
[----:B------:R-:W-:Y:S02]  /*1d80*/  PLOP3.LUT P0, PT, PT, PT, UP0, 0x80, 0x0 ;  /* 0x000000000000781c */ /* 0x000fe40003f0f008 */
[----:B------:R-:W-:Y:S02]  /*1d90*/  SEL R11, RZ, 0x4, P6 ;  /* 0x00000004ff0b7807 */ /* 0x000fe40003000000 */
[----:B------:R-:W-:-:S02]  /*1da0*/  SEL R6, RZ, 0x8, P1 ;  /* 0x00000008ff067807 */ /* 0x000fc40000800000 */
[----:B------:R-:W-:Y:S02]  /*1db0*/  IADD3 R7, R5, UR13, RZ ;  /* 0x0000000d05077c10 */ /* 0x000fe4000fffe0ff */
[----:B------:R-:W-:Y:S01]  /*1dc0*/  LOP3.LUT R21, R6, R12, R11, 0xfe, !PT ;  /* 0x0000000c06157212 */ /* 0x000fe200078efe0b */
[----:B------:R-:W-:-:S04]  /*1dd0*/  IMAD.MOV.U32 R6, RZ, RZ, R4 ;  /* 0x000000ffff067224 */ /* 0x000fc800078e0004 */
        /* <DEDUP_REMOVED lines=78> */
.L_x_189:
[----:B------:R-:W-:Y:S05]  /*22c0*/  BSYNC B0 ;  /* 0x0000000000007941 */ /* 0x000fea0003800000 */
.L_x_188:
        /* <DEDUP_REMOVED lines=47> */
.L_x_191:
[----:B------:R-:W-:Y:S05]  /*25c0*/  BSYNC B0 ;  /* 0x0000000000007941 */ /* 0x000fea0003800000 */
.L_x_190:
        /* <DEDUP_REMOVED lines=47> */
.L_x_193:
[----:B------:R-:W-:Y:S05]  /*28c0*/  BSYNC B0 ;  /* 0x0000000000007941 */ /* 0x000fea0003800000 */
.L_x_192:
        /* <DEDUP_REMOVED lines=42> */
.L_x_195:
[----:B------:R-:W-:Y:S05]  /*2b70*/  BSYNC B0 ;  /* 0x0000000000007941 */ /* 0x000fea0003800000 */
.L_x_194:
        /* <DEDUP_REMOVED lines=43> */
.L_x_197:
[----:B------:R-:W-:Y:S05]  /*2e30*/  BSYNC B0 ;  /* 0x0000000000007941 */ /* 0x000fea0003800000 */
.L_x_196:
[----:B--2---:R-:W2:Y:S01]  /*2e40*/  LDL R14, [R1+0x18] ;  /* 0x00001800010e7983 */ /* 0x004ea20000100800 */
[----:B------:R-:W-:Y:S02]  /*2e50*/  IMAD.MOV.U32 R246, RZ, RZ, 0x7f800000 ;  /* 0x7f800000fff67424 */ /* 0x000fe400078e00ff */
[----:B------:R-:W-:Y:S01]  /*2e60*/  IMAD.MOV.U32 R247, RZ, RZ, 0x7f800000 ;  /* 0x7f800000fff77424 */ /* 0x000fe200078e00ff */
[----:B-12-4-:R-:W-:Y:S01]  /*2e70*/  SHF.R.S32.HI R4, RZ, 0x1f, R14 ;  /* 0x0000001fff047819 */ /* 0x016fe2000001140e */
        /* <DEDUP_REMOVED lines=61> */
.L_x_199:
[----:B------:R-:W-:Y:S05]  /*3250*/  BSYNC B0 ;  /* 0x0000000000007941 */ /* 0x000fea0003800000 */
.L_x_198:
[----:B------:R-:W0:Y:S01]  /*3260*/  LDGDEPBAR ;  /* 0x00000000000079af */ /* 0x000e220000000000 */
[----:B------:R-:W-:Y:S02]  /*3270*/  ULDC.64 UR16, c[0x0][0x318] ;  /* 0x0000c60000107ab9 */ /* 0x000fe40000000a00 */
[----:B------:R-:W-:Y:S02]  /*3280*/  UISETP.NE.U32.AND UP1, UPT, URZ, UR16, UPT ;  /* 0x000000103f00728c */ /* 0x000fe4000bf25070 */
[----:B------:R-:W-:Y:S02]  /*3290*/  ULDC.64 UR18, c[0x0][0x320] ;  /* 0x0000c80000127ab9 */ /* 0x000fe40000000a00 */
[----:B------:R-:W-:-:S06]  /*32a0*/  UISETP.NE.AND.EX UP1, UPT, URZ, UR17, UPT, UP1 ;  /* 0x000000113f00728c */ /* 0x000fcc000bf25310 */
[----:B------:R-:W-:-:S05]  /*32b0*/  PLOP3.LUT P0, PT, PT, PT, UP1, 0x80, 0x0 ;  /* 0x000000000000781c */ /* 0x000fca0003f0f018 */
[----:B------:R-:W-:Y:S02]  /*32c0*/  @UP1 UIMAD UR6, UR38, UR18, URZ ;  /* 0x00000012260612a4 */ /* 0x000fe4000f8e023f */
[----:B------:R-:W-:Y:S02]  /*32d0*/  @UP1 UMOV UR12, UR34 ;  /* 0x00000022000c1c82 */ /* 0x000fe40008000000 */
[----:B------:R-:W-:Y:S01]  /*32e0*/  @UP1 UMOV UR13, UR55 ;  /* 0x00000037000d1c82 */ /* 0x000fe20008000000 */
[----:B------:R-:W-:-:S04]  /*32f0*/  DEPBAR.LE SB0, 0x1 ;  /* 0x000080400000791a */ /* 0x000fc80000000000 */
[----:B------:R-:W-:Y:S01]  /*3300*/  BAR.SYNC.DEFER_BLOCKING 0x0 ;  /* 0x0000000000007b1d */ /* 0x000fe20000010000 */
[----:B------:R-:W-:Y:S02]  /*3310*/  @UP1 UIMAD.WIDE.U32 UR12, UR32, UR18, UR12 ;  /* 0x00000012200c12a5 */ /* 0x000fe4000f8e000c */
[----:B------:R-:W-:Y:S02]  /*3320*/  @UP1 UIMAD UR19, UR32, UR19, UR6 ;  /* 0x00000013201312a4 */ /* 0x000fe4000f8e0206 */
[----:B------:R-:W-:Y:S02]  /*3330*/  @UP1 ULEA UR16, UP0, UR12, UR16, 0x2 ;  /* 0x000000100c101291 */ /* 0x000fe4000f80103f */
[----:B------:R-:W-:-:S04]  /*3340*/  @UP1 UIADD3 UR19, UR13, UR19, URZ ;  /* 0x000000130d131290 */ /* 0x000fc8000fffe03f */
[----:B------:R-:W-:Y:S01]  /*3350*/  @UP1 ULEA.HI.X UR17, UR12, UR17, UR19, 0x2, UP0 ;  /* 0x000000110c111291 */ /* 0x000fe200080f1413 */
[----:B-1----:R-:W-:-:S05]  /*3360*/  IMAD.U32 R4, RZ, RZ, UR16 ;  /* 0x00000010ff047e24 */ /* 0x002fca000f8e00ff */
[----:B------:R-:W-:-:S06]  /*3370*/  IMAD.U32 R5, RZ, RZ, UR17 ;  /* 0x00000011ff057e24 */ /* 0x000fcc000f8e00ff */
[----:B------:R1:W2:Y:S01]  /*3380*/  @P0 LDG.E R5, [R4.64] ;  /* 0x0000000404050981 */ /* 0x0002a2000c1e1900 */
[----:B------:R-:W-:Y:S01]  /*3390*/  IMAD.SHL.U32 R6, R28, 0x2, RZ ;  /* 0x000000021c067824 */ /* 0x000fe200078e00ff */
[----:B------:R-:W2:Y:S01]  /*33a0*/  @P0 MUFU.RCP R7, c[0x0][0x238] ;  /* 0x00008e0000070b08 */ /* 0x000ea20000001000 */
[----:B------:R-:W-:Y:S01]  /*33b0*/  ULEA UR12, UR28, 0x20, 0x5 ;  /* 0x000000201c0c7891 */ /* 0x000fe2000f8e283f */
[----:B------:R4:W3:Y:S01]  /*33c0*/  LDSM.16.M88.4 R132, [R229+0x14000] ;  /* 0x01400000e584783b */ /* 0x0008e20000000200 */
[----:B------:R-:W-:Y:S01]  /*33d0*/  CS2R R126, SRZ ;  /* 0x00000000007e7805 */ /* 0x000fe2000001ff00 */
[----:B------:R-:W-:Y:S01]  /*33e0*/  CS2R R124, SRZ ;  /* 0x00000000007c7805 */ /* 0x000fe2000001ff00 */
[----:B------:R-:W-:Y:S01]  /*33f0*/  CS2R R130, SRZ ;  /* 0x0000000000827805 */ /* 0x000fe2000001ff00 */
[----:B------:R4:W2:Y:S01]  /*3400*/  LDSM.16.M88.4 R136, [R230+0x14000] ;  /* 0x01400000e688783b */ /* 0x0008a20000000200 */
        /* <DEDUP_REMOVED lines=16> */
[----:B-1----:R-:W-:Y:S01]  /*3510*/  LEA.HI R4, R29, R28, RZ, 0x7 ;  /* 0x0000001c1d047211 */ /* 0x002fe200078f38ff */
[----:B------:R-:W-:Y:S01]  /*3520*/  CS2R R100, SRZ ;  /* 0x0000000000647805 */ /* 0x000fe2000001ff00 */
[----:B------:R-:W-:Y:S01]  /*3530*/  CS2R R38, SRZ ;  /* 0x0000000000267805 */ /* 0x000fe2000001ff00 */
[----:B------:R4:W1:Y:S01]  /*3540*/  LDSM.16.M88.4 R156, [R231+0x15000] ;  /* 0x01500000e79c783b */ /* 0x0008620000000200 */
[----:B------:R-:W-:Y:S01]  /*3550*/  SHF.R.S32.HI R4, RZ, 0x7, R4 ;  /* 0x00000007ff047819 */ /* 0x000fe20000011404 */
[----:B------:R-:W-:Y:S01]  /*3560*/  CS2R R36, SRZ ;  /* 0x0000000000247805 */ /* 0x000fe2000001ff00 */
[----:B------:R-:W-:Y:S01]  /*3570*/  CS2R R42, SRZ ;  /* 0x00000000002a7805 */ /* 0x000fe2000001ff00 */
[----:B------:R4:W1:Y:S01]  /*3580*/  LDSM.16.M88.4 R160, [R236+0x1000] ;  /* 0x00100000eca0783b */ /* 0x0008620000000200 */
[----:B------:R-:W-:Y:S01]  /*3590*/  SHF.L.U32 R4, R4, 0x4, RZ ;  /* 0x0000000404047819 */ /* 0x000fe200000006ff */
[----:B------:R-:W-:Y:S01]  /*35a0*/  CS2R R40, SRZ ;  /* 0x0000000000287805 */ /* 0x000fe2000001ff00 */
[----:B------:R-:W-:Y:S01]  /*35b0*/  CS2R R34, SRZ ;  /* 0x0000000000227805 */ /* 0x000fe2000001ff00 */
[----:B------:R4:W1:Y:S01]  /*35c0*/  LDSM.16.M88.4 R164, [R229+0x16000] ;  /* 0x01600000e5a4783b */ /* 0x0008620000000200 */
[----:B------:R-:W-:Y:S01]  /*35d0*/  LOP3.LUT R6, R4, 0x6, R6, 0xf8, !PT ;  /* 0x0000000604067812 */ /* 0x000fe200078ef806 */
[----:B------:R-:W-:Y:S01]  /*35e0*/  IMAD.U32 R4, RZ, RZ, UR28 ;  /* 0x0000001cff047e24 */ /* 0x000fe2000f8e00ff */
[----:B------:R-:W-:Y:S01]  /*35f0*/  CS2R R32, SRZ ;  /* 0x0000000000207805 */ /* 0x000fe2000001ff00 */
[----:B------:R4:W1:Y:S01]  /*3600*/  LDSM.16.M88.4 R168, [R230+0x16000] ;  /* 0x01600000e6a8783b */ /* 0x0008620000000200 */
[----:B------:R-:W-:Y:S01]  /*3610*/  CS2R R30, SRZ ;  /* 0x00000000001e7805 */ /* 0x000fe2000001ff00 */
[----:B------:R-:W-:Y:S01]  /*3620*/  CS2R R28, SRZ ;  /* 0x00000000001c7805 */ /* 0x000fe2000001ff00 */
[----:B------:R-:W-:Y:S01]  /*3630*/  LEA R245, R4, R6, 0x5 ;  /* 0x0000000604f57211 */ /* 0x000fe200078e28ff */
[----:B------:R4:W1:Y:S01]  /*3640*/  LDSM.16.M88.4 R172, [R231+0x16000] ;  /* 0x01600000e7ac783b */ /* 0x0008620000000200 */
[----:B------:R-:W-:Y:S01]  /*3650*/  CS2R R22, SRZ ;  /* 0x0000000000167805 */ /* 0x000fe2000001ff00 */
[----:B------:R-:W-:Y:S01]  /*3660*/  CS2R R20, SRZ ;  /* 0x0000000000147805 */ /* 0x000fe2000001ff00 */
[----:B------:R-:W-:Y:S01]  /*3670*/  IADD3 R4, R14, -UR26, -R245 ;  /* 0x8000001a0e047c10 */ /* 0x000fe2000fffe8f5 */
[----:B------:R4:W1:Y:S01]  /*3680*/  LDSM.16.M88.4 R176, [R236+0x2000] ;  /* 0x00200000ecb0783b */ /* 0x0008620000000200 */
[----:B------:R-:W-:Y:S01]  /*3690*/  CS2R R26, SRZ ;  /* 0x00000000001a7805 */ /* 0x000fe2000001ff00 */
[----:B------:R-:W-:Y:S01]  /*36a0*/  CS2R R24, SRZ ;  /* 0x0000000000187805 */ /* 0x000fe2000001ff00 */
[----:B------:R-:W-:Y:S01]  /*36b0*/  IADD3 R4, R4, UR14, RZ ;  /* 0x0000000e04047c10 */ /* 0x000fe2000fffe0ff */
[----:B------:R4:W1:Y:S01]  /*36c0*/  LDSM.16.M88.4 R180, [R229+0x17000] ;  /* 0x01700000e5b4783b */ /* 0x0008620000000200 */
[----:B------:R-:W-:Y:S01]  /*36d0*/  CS2R R18, SRZ ;  /* 0x0000000000127805 */ /* 0x000fe2000001ff00 */
[----:B------:R-:W-:Y:S01]  /*36e0*/  CS2R R16, SRZ ;  /* 0x0000000000107805 */ /* 0x000fe2000001ff00 */
[----:B------:R-:W-:Y:S01]  /*36f0*/  CS2R R14, SRZ ;  /* 0x00000000000e7805 */ /* 0x000fe2000001ff00 */
[----:B------:R4:W1:Y:S01]  /*3700*/  LDSM.16.M88.4 R184, [R230+0x17000] ;  /* 0x01700000e6b8783b */ /* 0x0008620000000200 */
[----:B------:R-:W-:Y:S01]  /*3710*/  CS2R R12, SRZ ;  /* 0x00000000000c7805 */ /* 0x000fe2000001ff00 */
[----:B------:R-:W-:-:S02]  /*3720*/  UMOV UR6, URZ ;  /* 0x0000003f00067c82 */ /* 0x000fc40008000000 */
[----:B------:R4:W1:Y:S01]  /*3730*/  LDSM.16.M88.4 R188, [R231+0x17000] ;  /* 0x01700000e7bc783b */ /* 0x0008620000000200 */
[----:B------:R-:W-:-:S03]  /*3740*/  UISETP.GE.AND UP0, UPT, UR12, UR14, UPT ;  /* 0x0000000e0c00728c */ /* 0x000fc6000bf06270 */
[----:B------:R4:W1:Y:S04]  /*3750*/  LDSM.16.M88.4 R192, [R236+0x3000] ;  /* 0x00300000ecc0783b */ /* 0x0008680000000200 */
[----:B------:R4:W-:Y:S01]  /*3760*/  STL [R1+0x8], R4 ;  /* 0x0000080401007387 */ /* 0x0009e20000100800 */
[----:B--2---:R-:W-:-:S04]  /*3770*/  @P0 FMUL.FTZ R5, R5, R7 ;  /* 0x0000000705050220 */ /* 0x004fc80000410000 */
[----:B------:R-:W2:Y:S02]  /*3780*/  @P0 R2UR UR13, R5 ;  /* 0x00000000050d03c2 */ /* 0x000ea400000e0000 */
[----:B-1234-:R-:W-:-:S05]  /*3790*/  @UP1 UMOV UR6, UR13 ;  /* 0x0000000d00061c82 */ /* 0x01efca0008000000 */
.L_x_202:
[----:B------:R-:W0:Y:S01]  /*37a0*/  LDGDEPBAR ;  /* 0x00000000000079af */ /* 0x000e220000000000 */
[----:B------:R-:W-:Y:S01]  /*37b0*/  PLOP3.LUT P2, PT, PT, PT, UP0, 0x80, 0x0 ;  /* 0x000000000000781c */ /* 0x000fe20003f4f008 */
[----:B------:R-:W-:Y:S01]  /*37c0*/  UISETP.GE.AND UP5, UPT, UR7, 0x1, UPT ;  /* 0x000000010700788c */ /* 0x000fe2000bfa6270 */
[----:B------:R-:W-:Y:S02]  /*37d0*/  PLOP3.LUT P4, PT, PT, PT, UP0, 0x80, 0x0 ;  /* 0x000000000000781c */ /* 0x000fe40003f8f008 */
[----:B------:R-:W-:Y:S01]  /*37e0*/  IADD3 R69, R240, 0xc0, RZ ;  /* 0x000000c0f0457810 */ /* 0x000fe20007ffe0ff */
[----:B------:R-:W2:Y:S01]  /*37f0*/  LDL R68, [R1+0x8] ;  /* 0x0000080001447983 */ /* 0x000ea20000100800 */
[----:B------:R-:W-:Y:S05]  /*3800*/  DEPBAR.LE SB0, 0x0 ;  /* 0x000080000000791a */ /* 0x000fea0000000000 */
        /* <DEDUP_REMOVED lines=61> */
[----:B------:R-:W-:Y:S07]  /*3be0*/  HMMA.16816.F32 R8, R48, R54, R8 ;  /* 0x000000363008723c */ /* 0x000fee0000001808 */
[----:B------:R-:W-:Y:S05]  /*3bf0*/  IMAD.U32 R48, RZ, RZ, UR7 ;  /* 0x00000007ff307e24 */ /* 0x000fea000f8e00ff */
[----:B--2---:R-:W-:Y:S02]  /*3c00*/  IMAD R48, R48, 0x40, R68 ;  /* 0x0000004030307824 */ /* 0x004fe400078e0244 */
[----:B------:R-:W2:Y:S02]  /*3c10*/  LDL R68, [R1] ;  /* 0x0000000001447983 */ /* 0x000ea40000100800 */
[C---:B----4-:R-:W-:Y:S05]  /*3c20*/  HMMA.16816.F32 R4, R56.reuse, R60, R4 ;  /* 0x0000003c3804723c */ /* 0x050fea0000001804 */
[----:B------:R-:W-:Y:S02]  /*3c30*/  IABS R49, R48 ;  /* 0x0000003000317213 */ /* 0x000fe40000000000 */
[C---:B------:R-:W-:Y:S01]  /*3c40*/  IADD3 R51, R48.reuse, 0x8, RZ ;  /* 0x0000000830337810 */ /* 0x040fe20007ffe0ff */
[----:B------:R-:W-:Y:S01]  /*3c50*/  HMMA.16816.F32 R8, R56, R62, R8 ;  /* 0x0000003e3808723c */ /* 0x000fe20000001808 */
[----:B------:R3:W4:Y:S02]  /*3c60*/  I2F R53, R49 ;  /* 0x0000003100357306 */ /* 0x0007240000201400 */
[----:B------:R-:W-:Y:S02]  /*3c70*/  ISETP.GE.AND P0, PT, R51, RZ, PT ;  /* 0x000000ff3300720c */ /* 0x000fe40003f06270 */
[----:B------:R-:W-:Y:S04]  /*3c80*/  IADD3 R50, R48, -0x1, RZ ;  /* 0xffffffff30327810 */ /* 0x000fe80007ffe0ff */
[----:B------:R-:W-:Y:S07]  /*3c90*/  ISETP.GE.AND P1, PT, R50, RZ, PT ;  /* 0x000000ff3200720c */ /* 0x000fee0003f26270 */
[C---:B-1----:R-:W-:Y:S05]  /*3ca0*/  HMMA.16816.F32 R4, R44.reuse, R64, R4 ;  /* 0x000000402c04723c */ /* 0x042fea0000001804 */
[C---:B------:R-:W-:Y:S02]  /*3cb0*/  @!P0 IADD3 R51, -R48.reuse, -0x8, RZ ;  /* 0xfffffff830338810 */ /* 0x040fe40007ffe1ff */
[C---:B------:R-:W-:Y:S01]  /*3cc0*/  @!P1 IADD3 R50, -R48.reuse, 0x1, RZ ;  /* 0x0000000130329810 */ /* 0x040fe20007ffe1ff */
[----:B------:R-:W-:Y:S01]  /*3cd0*/  HMMA.16816.F32 R8, R44, R66, R8 ;  /* 0x000000422c08723c */ /* 0x000fe20000001808 */
[----:B------:R-:W-:Y:S02]  /*3ce0*/  PLOP3.LUT P1, PT, PT, PT, UP0, 0x80, 0x0 ;  /* 0x000000000000781c */ /* 0x000fe40003f2f008 */
[----:B------:R-:W1:Y:S01]  /*3cf0*/  I2F R51, R51 ;  /* 0x0000003300337306 */ /* 0x000e620000201400 */
[C---:B---3--:R-:W-:Y:S02]  /*3d00*/  IADD3 R49, R48.reuse, 0x7, RZ ;  /* 0x0000000730317810 */ /* 0x048fe40007ffe0ff */
[----:B------:R-:W-:Y:S01]  /*3d10*/  @P2 ISETP.GE.AND P0, PT, R245, UR14, PT ;  /* 0x0000000ef5002c0c */ /* 0x000fe2000bf06270 */
[----:B-----5:R-:W-:Y:S01]  /*3d20*/  FMUL.FTZ R44, R247, 1.4426950216293334961 ;  /* 0x3fb8aa3bf72c7820 */ /* 0x020fe20000410000 */
[----:B------:R-:W-:Y:S02]  /*3d30*/  ISETP.GE.AND P3, PT, R49, RZ, PT ;  /* 0x000000ff3100720c */ /* 0x000fe40003f66270 */
[----:B------:R-:W-:Y:S03]  /*3d40*/  PLOP3.LUT P2, PT, PT, PT, UP0, 0x80, 0x0 ;  /* 0x000000000000781c */ /* 0x000fe60003f4f008 */
[----:B------:R-:W3:Y:S03]  /*3d50*/  I2F R52, R50 ;  /* 0x0000003200347306 */ /* 0x000ee60000201400 */
[C---:B----4-:R-:W-:Y:S05]  /*3d60*/  FFMA.FTZ R4, R53.reuse, -UR6, R4 ;  /* 0x8000000635047c23 */ /* 0x050fea0008010004 */
[----:B------:R-:W-:Y:S02]  /*3d70*/  @!P3 IADD3 R49, -R48, -0x7, RZ ;  /* 0xfffffff93031b810 */ /* 0x000fe40007ffe1ff */
[----:B------:R-:W-:Y:S01]  /*3d80*/  @P1 FSEL R4, R4, -INF , !P0 ;  /* 0xff80000004041808 */ /* 0x000fe20004000000 */
[----:B------:R-:W-:Y:S01]  /*3d90*/  FFMA.FTZ R10, R53, -UR6, R10 ;  /* 0x80000006350a7c23 */ /* 0x000fe2000801000a */
[----:B------:R4:W4:Y:S01]  /*3da0*/  I2F R54, R49 ;  /* 0x0000003100367306 */ /* 0x0009220000201400 */
[----:B------:R-:W-:Y:S01]  /*3db0*/  PLOP3.LUT P1, PT, PT, PT, UP0, 0x80, 0x0 ;  /* 0x000000000000781c */ /* 0x000fe20003f2f008 */
[----:B-1----:R-:W-:Y:S01]  /*3dc0*/  FFMA.FTZ R6, R51, -UR6, R6 ;  /* 0x8000000633067c23 */ /* 0x002fe20008010006 */
[----:B------:R-:W-:Y:S04]  /*3dd0*/  IADD3 R51, R48, -0x9, RZ ;  /* 0xfffffff730337810 */ /* 0x000fe80007ffe0ff */
[----:B------:R-:W-:Y:S02]  /*3de0*/  @P2 FSEL R6, R6, -INF , !P0 ;  /* 0xff80000006062808 */ /* 0x000fe40004000000 */
[----:B------:R-:W-:Y:S02]  /*3df0*/  PLOP3.LUT P0, PT, PT, PT, UP0, 0x80, 0x0 ;  /* 0x000000000000781c */ /* 0x000fe40003f0f008 */
[----:B------:R-:W-:Y:S01]  /*3e00*/  ISETP.GE.AND P2, PT, R51, RZ, PT ;  /* 0x000000ff3300720c */ /* 0x000fe20003f46270 */
[----:B---3--:R-:W-:Y:S01]  /*3e10*/  FFMA.FTZ R5, R52, -UR6, R5 ;  /* 0x8000000634057c23 */ /* 0x008fe20008010005 */
[----:B------:R-:W-:Y:S01]  /*3e20*/  IADD3 R50, R48, -0x8, RZ ;  /* 0xfffffff830327810 */ /* 0x000fe20007ffe0ff */
[----:B------:R-:W-:Y:S03]  /*3e30*/  FFMA.FTZ R11, R52, -UR6, R11 ;  /* 0x80000006340b7c23 */ /* 0x000fe6000801000b */
[----:B------:R-:W-:Y:S02]  /*3e40*/  ISETP.GE.AND P3, PT, R50, RZ, PT ;  /* 0x000000ff3200720c */ /* 0x000fe40003f66270 */
[----:B----4-:R-:W-:Y:S01]  /*3e50*/  @P1 IADD3 R49, R245, 0x1, RZ ;  /* 0x00000001f5311810 */ /* 0x010fe20007ffe0ff */
[----:B------:R-:W-:Y:S01]  /*3e60*/  FFMA.FTZ R7, R54, -UR6, R7 ;  /* 0x8000000636077c23 */ /* 0x000fe20008010007 */
[----:B------:R-:W-:Y:S02]  /*3e70*/  PLOP3.LUT P1, PT, PT, PT, UP0, 0x80, 0x0 ;  /* 0x000000000000781c */ /* 0x000fe40003f2f008 */
[----:B------:R-:W-:Y:S07]  /*3e80*/  @P0 ISETP.GE.AND P0, PT, R49, UR14, PT ;  /* 0x0000000e31000c0c */ /* 0x000fee000bf06270 */
[C---:B------:R-:W-:Y:S02]  /*3e90*/  @!P3 IADD3 R50, -R48.reuse, 0x8, RZ ;  /* 0x000000083032b810 */ /* 0x040fe40007ffe1ff */
[----:B------:R-:W-:Y:S01]  /*3ea0*/  @!P2 IADD3 R51, -R48, 0x9, RZ ;  /* 0x000000093033a810 */ /* 0x000fe20007ffe1ff */
[C---:B------:R-:W-:Y:S01]  /*3eb0*/  FMUL.FTZ R48, R246.reuse, 1.4426950216293334961 ;  /* 0x3fb8aa3bf6307820 */ /* 0x040fe20000410000 */
[----:B------:R-:W-:Y:S02]  /*3ec0*/  PLOP3.LUT P2, PT, PT, PT, UP0, 0x80, 0x0 ;  /* 0x000000000000781c */ /* 0x000fe40003f4f008 */
[----:B------:R-:W-:Y:S01]  /*3ed0*/  PLOP3.LUT P3, PT, PT, PT, UP0, 0x80, 0x0 ;  /* 0x000000000000781c */ /* 0x000fe20003f6f008 */
[----:B------:R-:W1:Y:S01]  /*3ee0*/  I2F R50, R50 ;  /* 0x0000003200327306 */ /* 0x000e620000201400 */
[----:B------:R-:W-:Y:S02]  /*3ef0*/  @P1 FSEL R5, R5, -INF , !P0 ;  /* 0xff80000005051808 */ /* 0x000fe40004000000 */
[----:B------:R-:W-:Y:S07]  /*3f00*/  PLOP3.LUT P1, PT, PT, PT, UP0, 0x80, 0x0 ;  /* 0x000000000000781c */ /* 0x000fee0003f2f008 */
[----:B------:R-:W-:Y:S01]  /*3f10*/  @P2 FSEL R7, R7, -INF , !P0 ;  /* 0xff80000007072808 */ /* 0x000fe20004000000 */
[----:B------:R-:W3:Y:S01]  /*3f20*/  I2F R51, R51 ;  /* 0x0000003300337306 */ /* 0x000ee20000201400 */
[----:B------:R-:W-:Y:S02]  /*3f30*/  FSETP.NEU.FTZ.AND P0, PT, R246, -INF , PT ;  /* 0xff800000f600780b */ /* 0x000fe40003f1d000 */
[----:B------:R-:W-:Y:S02]  /*3f40*/  @P3 IADD3 R46, R245, 0x8, RZ ;  /* 0x00000008f52e3810 */ /* 0x000fe40007ffe0ff */
[----:B------:R-:W-:Y:S02]  /*3f50*/  FSEL R45, R48, RZ, P0 ;  /* 0x000000ff302d7208 */ /* 0x000fe40000000000 */
[----:B------:R-:W-:Y:S02]  /*3f60*/  FSETP.NEU.FTZ.AND P0, PT, R247, -INF , PT ;  /* 0xff800000f700780b */ /* 0x000fe40003f1d000 */
[----:B------:R-:W-:Y:S01]  /*3f70*/  @P1 ISETP.GE.AND P2, PT, R46, UR14, PT ;  /* 0x0000000e2e001c0c */ /* 0x000fe2000bf46270 */
[--C-:B------:R-:W-:Y:S01]  /*3f80*/  FFMA.FTZ R4, R4, c[0x0][0x23c], -R45.reuse ;  /* 0x00008f0004047a23 */ /* 0x100fe2000001082d */
[----:B------:R-:W-:Y:S01]  /*3f90*/  FSEL R44, R44, RZ, P0 ;  /* 0x000000ff2c2c7208 */ /* 0x000fe20000000000 */
[----:B------:R-:W-:Y:S01]  /*3fa0*/  FFMA.FTZ R5, R5, c[0x0][0x23c], -R45 ;  /* 0x00008f0005057a23 */ /* 0x000fe2000001082d */
[----:B------:R-:W-:Y:S01]  /*3fb0*/  PLOP3.LUT P1, PT, PT, PT, UP0, 0x80, 0x0 ;  /* 0x000000000000781c */ /* 0x000fe20003f2f008 */
[----:B-1----:R-:W-:Y:S01]  /*3fc0*/  FFMA.FTZ R8, R50, -UR6, R8 ;  /* 0x8000000632087c23 */ /* 0x002fe20008010008 */
[----:B------:R-:W-:Y:S01]  /*3fd0*/  PLOP3.LUT P0, PT, PT, PT, UP0, 0x80, 0x0 ;  /* 0x000000000000781c */ /* 0x000fe20003f0f008 */
[--C-:B------:R-:W-:Y:S01]  /*3fe0*/  FFMA.FTZ R7, R7, c[0x0][0x23c], -R44.reuse ;  /* 0x00008f0007077a23 */ /* 0x100fe2000001082c */
[----:B------:R-:W-:Y:S01]  /*3ff0*/  @P4 IADD3 R46, R245, 0x9, RZ ;  /* 0x00000009f52e4810 */ /* 0x000fe20007ffe0ff */
[----:B------:R-:W-:Y:S01]  /*4000*/  MUFU.EX2 R61, R4 ;  /* 0x00000004003d7308 */ /* 0x000fe20000000800 */
[--C-:B------:R-:W-:Y:S01]  /*4010*/  FFMA.FTZ R6, R6, c[0x0][0x23c], -R44.reuse ;  /* 0x00008f0006067a23 */ /* 0x100fe2000001082c */
[----:B------:R-:W-:Y:S01]  /*4020*/  ISETP.GE.AND P3, PT, R69, c[0x0][0x220], PT ;  /* 0x0000880045007a0c */ /* 0x000fe20003f66270 */
[----:B---3--:R-:W-:Y:S05]  /*4030*/  FFMA.FTZ R9, R51, -UR6, R9 ;  /* 0x8000000633097c23 */ /* 0x008fea0008010009 */
[----:B------:R-:W-:Y:S02]  /*4040*/  @P1 ISETP.GE.AND P1, PT, R46, UR14, PT ;  /* 0x0000000e2e001c0c */ /* 0x000fe4000bf26270 */
[----:B------:R-:W-:Y:S01]  /*4050*/  @P0 FSEL R8, R8, -INF , !P2 ;  /* 0xff80000008080808 */ /* 0x000fe20005000000 */
[----:B------:R-:W1:Y:S01]  /*4060*/  MUFU.EX2 R59, R5 ;  /* 0x00000005003b7308 */ /* 0x000e620000000800 */
[----:B------:R-:W-:Y:S03]  /*4070*/  PLOP3.LUT P0, PT, PT, PT, UP0, 0x80, 0x0 ;  /* 0x000000000000781c */ /* 0x000fe60003f0f008 */
[--C-:B------:R-:W-:Y:S06]  /*4080*/  FFMA.FTZ R8, R8, c[0x0][0x23c], -R45.reuse ;  /* 0x00008f0008087a23 */ /* 0x100fec000001082d */
[----:B------:R1:W-:Y:S04]  /*4090*/  MUFU.EX2 R60, R7 ;  /* 0x00000007003c7308 */ /* 0x0003e80000000800 */
[----:B------:R-:W-:Y:S02]  /*40a0*/  @P0 FSEL R9, R9, -INF , !P1 ;  /* 0xff80000009090808 */ /* 0x000fe40004800000 */
[----:B------:R-:W-:Y:S03]  /*40b0*/  PLOP3.LUT P0, PT, PT, PT, UP0, 0x80, 0x0 ;  /* 0x000000000000781c */ /* 0x000fe60003f0f008 */
[----:B------:R-:W-:Y:S01]  /*40c0*/  FFMA.FTZ R45, R9, c[0x0][0x23c], -R45 ;  /* 0x00008f00092d7a23 */ /* 0x000fe2000001082d */
[----:B------:R-:W3:Y:S09]  /*40d0*/  MUFU.EX2 R62, R6 ;  /* 0x00000006003e7308 */ /* 0x000ef20000000800 */
[----:B------:R-:W-:Y:S01]  /*40e0*/  @P0 FSEL R10, R10, -INF , !P2 ;  /* 0xff8000000a0a0808 */ /* 0x000fe20005000000 */
[----:B------:R-:W-:Y:S01]  /*40f0*/  MUFU.EX2 R57, R8 ;  /* 0x0000000800397308 */ /* 0x000fe20000000800 */
[----:B------:R-:W-:Y:S02]  /*4100*/  PLOP3.LUT P0, PT, PT, PT, UP0, 0x80, 0x0 ;  /* 0x000000000000781c */ /* 0x000fe40003f0f008 */
[----:B------:R-:W-:Y:S01]  /*4110*/  PLOP3.LUT P2, PT, PT, PT, UP5, 0x80, 0x0 ;  /* 0x000000000000781c */ /* 0x000fe20003f4f058 */
[--C-:B------:R-:W-:Y:S01]  /*4120*/  FFMA.FTZ R10, R10, c[0x0][0x23c], -R44.reuse ;  /* 0x00008f000a0a7a23 */ /* 0x100fe2000001082c */
[----:B-1----:R-:W-:Y:S05]  /*4130*/  F2FP.PACK_AB R7, R59, R61 ;  /* 0x0000003d3b07723e */ /* 0x002fea00000000ff */
[----:B------:R-:W1:Y:S01]  /*4140*/  MUFU.EX2 R55, R45 ;  /* 0x0000002d00377308 */ /* 0x000e620000000800 */
[----:B------:R-:W-:Y:S03]  /*4150*/  STS [R250+0x15000], R7 ;  /* 0x01500007fa007388 */ /* 0x000fe60000000800 */
[----:B------:R-:W-:Y:S02]  /*4160*/  @P0 FSEL R11, R11, -INF , !P1 ;  /* 0xff8000000b0b0808 */ /* 0x000fe40004800000 */
[----:B---3--:R-:W-:Y:S02]  /*4170*/  F2FP.PACK_AB R6, R60, R62 ;  /* 0x0000003e3c06723e */ /* 0x008fe400000000ff */
[----:B------:R-:W-:Y:S01]  /*4180*/  IADD3 R52, P0, R249, UR11, RZ ;  /* 0x0000000bf9347c10 */ /* 0x000fe2000ff1e0ff */
[----:B------:R-:W-:Y:S01]  /*4190*/  FFMA.FTZ R44, R11, c[0x0][0x23c], -R44 ;  /* 0x00008f000b2c7a23 */ /* 0x000fe2000001082c */
[----:B------:R-:W-:Y:S02]  /*41a0*/  MUFU.EX2 R58, R10 ;  /* 0x0000000a003a7308 */ /* 0x000fe40000000800 */
[----:B------:R-:W-:Y:S05]  /*41b0*/  IADD3.X R53, R248, UR10, RZ, P0, !PT ;  /* 0x0000000af8357c10 */ /* 0x000fea00087fe4ff */
[----:B------:R3:W4:Y:S03]  /*41c0*/  LDG.E R54, [R52.64] ;  /* 0x0000000434367981 */ /* 0x000726000c1e1900 */
[----:B------:R-:W3:Y:S01]  /*41d0*/  MUFU.EX2 R56, R44 ;  /* 0x0000002c00387308 */ /* 0x000ee20000000800 */
[----:B-1----:R-:W-:Y:S02]  /*41e0*/  F2FP.PACK_AB R5, R55, R57 ;  /* 0x000000393705723e */ /* 0x002fe400000000ff */
[----:B---3--:R-:W3:Y:S01]  /*41f0*/  LDG.E R52, [R52.64+0x20] ;  /* 0x0000200434347981 */ /* 0x008ee2000c1e1900 */
[----:B------:R-:W-:Y:S05]  /*4200*/  F2FP.PACK_AB R4, R56, R58 ;  /* 0x0000003a3804723e */ /* 0x000fea00000000ff */
[----:B--2---:R-:W-:Y:S06]  /*4210*/  STS [R68+0x15000], R6 ;  /* 0x0150000644007388 */ /* 0x004fec0000000800 */
[----:B------:R-:W-:Y:S06]  /*4220*/  STS [R251+0x15000], R5 ;  /* 0x01500005fb007388 */ /* 0x000fec0000000800 */
[----:B------:R-:W-:Y:S06]  /*4230*/  STS [R252+0x15000], R4 ;  /* 0x01500004fc007388 */ /* 0x000fec0000000800 */
[----:B------:R-:W1:Y:S06]  /*4240*/  LDSM.16.M88.4 R8, [R2+0x8000] ;  /* 0x008000000208783b */ /* 0x000e6c0000000200 */
[----:B------:R-:W2:Y:S06]  /*4250*/  LDSM.16.M88.4 R44, [R3+0x8000] ;  /* 0x00800000032c783b */ /* 0x000eac0000000200 */
[----:B------:R-:W2:Y:S01]  /*4260*/  LDSM.16.M88.4 R48, [R228+0x8000] ;  /* 0x00800000e430783b */ /* 0x000ea20000000200 */
[C---:B-1----:R-:W-:Y:S08]  /*4270*/  HMMA.16816.F32 R4, R8.reuse, R132, RZ ;  /* 0x000000840804723c */ /* 0x042ff000000018ff */
[----:B------:R-:W-:Y:S11]  /*4280*/  HMMA.16816.F32 R8, R8, R134, RZ ;  /* 0x000000860808723c */ /* 0x000ff600000018ff */
[----:B------:R-:W-:Y:S05]  /*4290*/  @!UPT UIADD3 URZ, URZ, URZ, URZ ;  /* 0x0000003f3f3ff290 */ /* 0x000fea000fffe03f */
[C---:B--2---:R-:W-:Y:S08]  /*42a0*/  HMMA.16816.F32 R4, R44.reuse, R136, R4 ;  /* 0x000000882c04723c */ /* 0x044ff00000001804 */
[----:B------:R-:W-:Y:S01]  /*42b0*/  HMMA.16816.F32 R8, R44, R138, R8 ;  /* 0x0000008a2c08723c */ /* 0x000fe20000001808 */
[----:B------:R-:W1:Y:S11]  /*42c0*/  LDSM.16.M88.4 R44, [R227+0x8000] ;  /* 0x00800000e32c783b */ /* 0x000e760000000200 */
[----:B------:R-:W-:Y:S04]  /*42d0*/  @!UPT UIADD3 URZ, URZ, URZ, URZ ;  /* 0x0000003f3f3ff290 */ /* 0x000fe8000fffe03f */
[C---:B------:R-:W-:Y:S08]  /*42e0*/  HMMA.16816.F32 R4, R48.reuse, R140, R4 ;  /* 0x0000008c3004723c */ /* 0x040ff00000001804 */
        /* <DEDUP_REMOVED lines=57> */
[C---:B---3--:R-:W-:Y:S02]  /*4680*/  FADD.FTZ R4, -R52.reuse, R6 ;  /* 0x0000000634047221 */ /* 0x048fe40000010100 */
        /* <DEDUP_REMOVED lines=11> */
[----:B------:R1:W-:Y:S01]  /*4740*/  STS [R68+0x14000], R6 ;  /* 0x0140000644007388 */ /* 0x0003e20000000800 */
[----:B------:R-:W-:Y:S01]  /*4750*/  FADD.FTZ R8, -R52, R11 ;  /* 0x0000000b34087221 */ /* 0x000fe20000010100 */
[----:B------:R-:W-:Y:S01]  /*4760*/  F2FP.PACK_AB R5, R45, R46 ;  /* 0x0000002e2d05723e */ /* 0x000fe200000000ff */
[----:B------:R-:W-:Y:S02]  /*4770*/  FMUL.FTZ R9, R58, R9 ;  /* 0x000000093a097220 */ /* 0x000fe40000410000 */
[----:B------:R-:W-:Y:S02]  /*4780*/  FMUL.FTZ R8, R56, R8 ;  /* 0x0000000838087220 */ /* 0x000fe40000410000 */
[----:B------:R-:W-:Y:S03]  /*4790*/  STS [R251+0x14000], R5 ;  /* 0x01400005fb007388 */ /* 0x000fe60000000800 */
[----:B------:R-:W-:Y:S05]  /*47a0*/  F2FP.PACK_AB R4, R8, R9 ;  /* 0x000000090804723e */ /* 0x000fea00000000ff */
[----:B------:R-:W-:Y:S06]  /*47b0*/  STS [R252+0x14000], R4 ;  /* 0x01400004fc007388 */ /* 0x000fec0000000800 */
[----:B------:R-:W-:Y:S01]  /*47c0*/  BAR.SYNC.DEFER_BLOCKING 0x0 ;  /* 0x0000000000007b1d */ /* 0x000fe20000010000 */
[----:B-1----:R-:W-:Y:S04]  /*47d0*/  IMAD.MOV.U32 R68, RZ, RZ, c[0x0][0x22c] ;  /* 0x00008b00ff447624 */ /* 0x002fe800078e00ff */
[----:B------:R-:W-:Y:S04]  /*47e0*/  IMAD R68, R68, c[0x0][0x1c0], RZ ;  /* 0x0000700044447a24 */ /* 0x000fe800078e02ff */
[----:B------:R-:W-:Y:S01]  /*47f0*/  IMAD.U32 R70, R68, -0x40, RZ ;  /* 0xffffffc044467824 */ /* 0x000fe200078e00ff */
[----:B------:R-:W-:Y:S04]  /*4800*/  IADD3 R68, R240, 0x40, RZ ;  /* 0x00000040f0447810 */ /* 0x000fe80007ffe0ff */
[----:B------:R-:W-:Y:S02]  /*4810*/  LEA R238, P0, R70, R238, 0x2 ;  /* 0x000000ee46ee7211 */ /* 0x000fe400078010ff */
[----:B------:R-:W-:Y:S02]  /*4820*/  ISETP.GE.AND P4, PT, R68, c[0x0][0x220], PT ;  /* 0x0000880044007a0c */ /* 0x000fe40003f86270 */
[----:B------:R-:W-:Y:S01]  /*4830*/  LEA.HI.X.SX32 R239, R70, R239, 0x2, P0 ;  /* 0x000000ef46ef7211 */ /* 0x000fe200000f16ff */
        /* <DEDUP_REMOVED lines=111> */
.L_x_200:
        /* <DEDUP_REMOVED lines=378> */
.L_x_201:
[----:B------:R-:W-:Y:S01]  /*66d0*/  ISETP.LT.AND P0, PT, RZ, UR7, PT ;  /* 0x00000007ff007c0c */ /* 0x000fe2000bf01270 */
[----:B------:R-:W-:Y:S11]  /*66e0*/  UIADD3 UR7, UR7, -0x1, URZ ;  /* 0xffffffff07077890 */ /* 0x000ff6000fffe03f */
[----:B------:R-:W-:Y:S01]  /*66f0*/  @!UPT UIADD3 URZ, URZ, URZ, URZ ;  /* 0x0000003f3f3ff290 */ /* 0x000fe2000fffe03f */
        /* <DEDUP_REMOVED lines=119> */
.L_x_203:
        /* <DEDUP_REMOVED lines=18> */
.L_x_204:
[----:B------:R-:W-:Y:S01]  /*6f90*/  BAR.SYNC.DEFER_BLOCKING 0x0 ;  /* 0x0000000000007b1d */ /* 0x000fe20000010000 */
[----:B------:R-:W-:Y:S01]  /*6fa0*/  UIMAD UR6, UR28, -0x20, UR14 ;  /* 0xffffffe01c0678a4 */ /* 0x000fe2000f8e020e */
[C---:B------:R-:W-:Y:S02]  /*6fb0*/  IADD3 R41, R240.reuse, 0x40, RZ ;  /* 0x00000040f0297810 */ /* 0x040fe40007ffe0ff */
[----:B-1----:R-:W-:Y:S02]  /*6fc0*/  SHF.R.S32.HI R44, RZ, 0x1f, R240 ;  /* 0x0000001fff2c7819 */ /* 0x002fe400000114f0 */
[----:B------:R-:W1:Y:S01]  /*6fd0*/  S2R R45, SR_TID.X ;  /* 0x00000000002d7919 */ /* 0x000e620000002100 */
[----:B------:R-:W-:Y:S01]  /*6fe0*/  BSSY B0, `(.L_x_205) ;  /* 0x000002d000007945 */ /* 0x000fe20003800000 */
[----:B------:R-:W-:-:S02]  /*6ff0*/  IADD3 R40, R240, 0x80, RZ ;  /* 0x00000080f0287810 */ /* 0x000fc40007ffe0ff */
        /* <DEDUP_REMOVED lines=43> */
.L_x_206:
[----:B------:R-:W-:Y:S05]  /*72b0*/  BSYNC B0 ;  /* 0x0000000000007941 */ /* 0x000fea0003800000 */
.L_x_205:
        /* <DEDUP_REMOVED lines=30> */
.L_x_187:
        /* <DEDUP_REMOVED lines=20> */
.L_x_208:
        /* <DEDUP_REMOVED lines=18> */
.L_x_209:
        /* <DEDUP_REMOVED lines=11> */
[----:B------:R-:W-:Y:S02]  /*77b0*/  IADD3 R8, R240, 0x80, RZ ;  /* 0x00000080f0087810 */ /* 0x000fe40007ffe0ff */
[----:B------:R-:W-:-:S05]  /*77c0*/  SHF.R.S32.HI R11, RZ, 0x1f, R14 ;  /* 0x0000001fff0b7819 */ /* 0x000fca000001140e */
        /* <DEDUP_REMOVED lines=25> */
.L_x_211:
[----:B-1----:R-:W-:Y:S05]  /*7960*/  BSYNC B0 ;  /* 0x0000000000007941 */ /* 0x002fea0003800000 */
.L_x_210:
        /* <DEDUP_REMOVED lines=25> */
.L_x_207:
[----:B------:R-:W-:Y:S05]  /*7b00*/  BSYNC B1 ;  /* 0x0000000000017941 */ /* 0x000fea0003800000 */
.L_x_182:
        /* <DEDUP_REMOVED lines=12> */
.L_x_212:
[----:B------:R-:W-:Y:S05]  /*7bd0*/  EXIT ;  /* 0x000000000000794d */ /* 0x000fea0003800000 */
.L_x_214:
        /* <DEDUP_REMOVED lines=10> */
.L_x_2004:


//--------------------- .text._ZN5flash44flash_bwd_dq_dk_dv_loop_seqk_parallel_kernelI23Flash_bwd_kernel_traitsILi256ELi64ELi32ELi8ELi4ELi1ELi2ELb1ELb1EN7cutlass6half_tE19Flash_kernel_traitsILi256ELi64ELi32ELi8ES3_EELb0ELb0ELb0ELb1ELb0ELb0ELb1EEEvNS_16Flash_bwd_paramsE --------------------------
	.section	.text._ZN5flash44flash_bwd_dq_dk_dv_loop_seqk_parallel_kernelI23Flash_bwd_kernel_traitsILi256ELi64ELi32ELi8ELi4ELi1ELi2ELb1ELb1EN7cutlass6half_tE19Flash_kernel_traitsILi256ELi64ELi32ELi8ES3_EELb0ELb0ELb0ELb1ELb0ELb0ELb1EEEvNS_16Flash_bwd_paramsE,"ax",@progbits
	.sectioninfo	@"SHI_REGISTERS=255"
	.align	128
        .global         _ZN5flash44flash_bwd_dq_dk_dv_loop_seqk_parallel_kernelI23Flash_bwd_kernel_traitsILi256ELi64ELi32ELi8ELi4ELi1ELi2ELb1ELb1EN7cutlass6half_tE19Flash_kernel_traitsILi256ELi64ELi32ELi8ES3_EELb0ELb0ELb0ELb1ELb0ELb0ELb1EEEvNS_16Flash_bwd_paramsE
        .type           _ZN5flash44flash_bwd_dq_dk_dv_loop_seqk_parallel_kernelI23Flash_bwd_kernel_traitsILi256ELi64ELi32ELi8ELi4ELi1ELi2ELb1ELb1EN7cutlass6half_tE19Flash_kernel_traitsILi256ELi64ELi32ELi8ES3_EELb0ELb0ELb0ELb1ELb0ELb0ELb1EEEvNS_16Flash_bwd_paramsE,@function
        .size           _ZN5flash44flash_bwd_dq_dk_dv_loop_seqk_parallel_kernelI23Flash_bwd_kernel_traitsILi256ELi64ELi32ELi8ELi4ELi1ELi2ELb1ELb1EN7cutlass6half_tE19Flash_kernel_traitsILi256ELi64ELi32ELi8ES3_EELb0ELb0ELb0ELb1ELb0ELb0ELb1EEEvNS_16Flash_bwd_paramsE,(.L_x_2005 - _ZN5flash44flash_bwd_dq_dk_dv_loop_seqk_parallel_kernelI23Flash_bwd_kernel_traitsILi256ELi64ELi32ELi8ELi4ELi1ELi2ELb1ELb1EN7cutlass6half_tE19Flash_kernel_traitsILi256ELi64ELi32ELi8ES3_EELb0ELb0ELb0ELb1ELb0ELb0ELb1EEEvNS_16Flash_bwd_paramsE)
        .other          _ZN5flash44flash_bwd_dq_dk_dv_loop_seqk_parallel_kernelI23Flash_bwd_kernel_traitsILi256ELi64ELi32ELi8ELi4ELi1ELi2ELb1ELb1EN7cutlass6half_tE19Flash_kernel_traitsILi256ELi64ELi32ELi8ES3_EELb0ELb0ELb0ELb1ELb0ELb0ELb1EEEvNS_16Flash_bwd_paramsE,@"STO_CUDA_ENTRY STV_DEFAULT"
_ZN5flash44flash_bwd_dq_dk_dv_loop_seqk_parallel_kernelI23Flash_bwd_kernel_traitsILi256ELi64ELi32ELi8ELi4ELi1ELi2ELb1ELb1EN7cutlass6half_tE19Flash_kernel_traitsILi256ELi64ELi32ELi8ES3_EELb0ELb0ELb0ELb1ELb0ELb0ELb1EEEvNS_16Flash_bwd_paramsE:
.text._ZN5flash44flash_bwd_dq_dk_dv_loop_seqk_parallel_kernelI23Flash_bwd_kernel_traitsILi256ELi64ELi32ELi8ELi4ELi1ELi2ELb1ELb1EN7cutlass6half_tE19Flash_kernel_traitsILi256ELi64ELi32ELi8ES3_EELb0ELb0ELb0ELb1ELb0ELb0ELb1EEEvNS_16Flash_bwd_paramsE:
        /* <DEDUP_REMOVED lines=208> */
.L_x_247:
        /* <DEDUP_REMOVED lines=53> */
.L_x_215:
        /* <DEDUP_REMOVED lines=58> */
.L_x_217:
        /* <DEDUP_REMOVED lines=18> */
.L_x_218:
        /* <DEDUP_REMOVED lines=70> */
.L_x_219:
[----:B------:R-:W-:Y:S02]  /*1970*/  UMOV UR10, UR48 ;  /* 0x00000030000a7c82 */ /* 0x000fe40008000000 */
.L_x_220:
        /* <DEDUP_REMOVED lines=148> */
.L_x_223:
[----:B------:R-:W-:Y:S05]  /*22c0*/  BSYNC B0 ;  /* 0x0000000000007941 */ /* 0x000fea0003800000 */
.L_x_222:
        /* <DEDUP_REMOVED lines=47> */
.L_x_225:
[----:B------:R-:W-:Y:S05]  /*25c0*/  BSYNC B0 ;  /* 0x0000000000007941 */ /* 0x000fea0003800000 */
.L_x_224:
        /* <DEDUP_REMOVED lines=47> */
.L_x_227:
[----:B------:R-:W-:Y:S05]  /*28c0*/  BSYNC B0 ;  /* 0x0000000000007941 */ /* 0x000fea0003800000 */
.L_x_226:
        /* <DEDUP_REMOVED lines=42> */
.L_x_229:
[----:B------:R-:W-:Y:S05]  /*2b70*/  BSYNC B0 ;  /* 0x0000000000007941 */ /* 0x000fea0003800000 */
.L_x_228:
        /* <DEDUP_REMOVED lines=43> */
.L_x_231:
[----:B------:R-:W-:Y:S05]  /*2e30*/  BSYNC B0 ;  /* 0x0000000000007941 */ /* 0x000fea0003800000 */
.L_x_230:
        /* <DEDUP_REMOVED lines=65> */
.L_x_233:
[----:B------:R-:W-:Y:S05]  /*3250*/  BSYNC B0 ;  /* 0x0000000000007941 */ /* 0x000fea0003800000 */
.L_x_232:
        /* <DEDUP_REMOVED lines=84> */
.L_x_236:
[----:B------:R-:W0:Y:S01]  /*37a0*/  LDGDEPBAR ;  /* 0x00000000000079af */ /* 0x000e220000000000 */
[----:B------:R-:W-:Y:S01]  /*37b0*/  PLOP3.LUT P2, PT, PT, PT, UP1, 0x80, 0x0 ;  /* 0x000000000000781c */ /* 0x000fe20003f4f018 */
[----:B------:R-:W-:Y:S01]  /*37c0*/  UISETP.GE.AND UP0, UPT, UR7, 0x1, UPT ;  /* 0x000000010700788c */ /* 0x000fe2000bf06270 */
[----:B------:R-:W-:Y:S03]  /*37d0*/  PLOP3.LUT P4, PT, PT, PT, UP1, 0x80, 0x0 ;  /* 0x000000000000781c */ /* 0x000fe60003f8f018 */
[----:B------:R-:W2:Y:S06]  /*37e0*/  LDL R68, [R1+0x8] ;  /* 0x0000080001447983 */ /* 0x000eac0000100800 */
[----:B------:R-:W3:Y:S01]  /*37f0*/  LDL R71, [R1] ;  /* 0x0000000001477983 */ /* 0x000ee20000100800 */
[----:B------:R-:W-:Y:S05]  /*3800*/  DEPBAR.LE SB0, 0x0 ;  /* 0x000080000000791a */ /* 0x000fea0000000000 */
[----:B------:R-:W-:Y:S06]  /*3810*/  BAR.SYNC.DEFER_BLOCKING 0x0 ;  /* 0x0000000000007b1d */ /* 0x000fec0000010000 */
[----:B-1----:R-:W-:Y:S06]  /*3820*/  LDSM.16.M88.4 R8, [R2] ;  /* 0x000000000208783b */ /* 0x002fec0000000200 */
[----:B------:R-:W1:Y:S06]  /*3830*/  LDSM.16.M88.4 R44, [R229+0x10000] ;  /* 0x01000000e52c783b */ /* 0x000e6c0000000200 */
[----:B------:R-:W-:Y:S06]  /*3840*/  LDSM.16.M88.4 R48, [R3] ;  /* 0x000000000330783b */ /* 0x000fec0000000200 */
[----:B------:R-:W4:Y:S06]  /*3850*/  LDSM.16.M88.4 R52, [R230+0x10000] ;  /* 0x01000000e634783b */ /* 0x000f2c0000000200 */
[----:B------:R-:W-:Y:S06]  /*3860*/  LDSM.16.M88.4 R56, [R228] ;  /* 0x00000000e438783b */ /* 0x000fec0000000200 */
[----:B------:R-:W4:Y:S06]  /*3870*/  LDSM.16.M88.4 R60, [R231+0x10000] ;  /* 0x01000000e73c783b */ /* 0x000f2c0000000200 */
[----:B------:R-:W-:Y:S01]  /*3880*/  LDSM.16.M88.4 R64, [R232+0x10000] ;  /* 0x01000000e840783b */ /* 0x000fe20000000200 */
[C---:B-1----:R-:W-:Y:S08]  /*3890*/  HMMA.16816.F32 R4, R8.reuse, R44, RZ ;  /* 0x0000002c0804723c */ /* 0x042ff000000018ff */
[----:B------:R-:W-:Y:S01]  /*38a0*/  HMMA.16816.F32 R8, R8, R46, RZ ;  /* 0x0000002e0808723c */ /* 0x000fe200000018ff */
[----:B------:R-:W1:Y:S11]  /*38b0*/  LDSM.16.M88.4 R44, [R227] ;  /* 0x00000000e32c783b */ /* 0x000e760000000200 */
[----:B------:R-:W-:Y:S04]  /*38c0*/  @!UPT UIADD3 URZ, URZ, URZ, URZ ;  /* 0x0000003f3f3ff290 */ /* 0x000fe8000fffe03f */
[C---:B----4-:R-:W-:Y:S08]  /*38d0*/  HMMA.16816.F32 R4, R48.reuse, R52, R4 ;  /* 0x000000343004723c */ /* 0x050ff00000001804 */
[----:B------:R-:W-:Y:S01]  /*38e0*/  HMMA.16816.F32 R8, R48, R54, R8 ;  /* 0x000000363008723c */ /* 0x000fe20000001808 */
[----:B------:R-:W-:Y:S06]  /*38f0*/  LDSM.16.M88.4 R48, [R2+0x2000] ;  /* 0x002000000230783b */ /* 0x000fec0000000200 */
[----:B------:R-:W4:Y:S09]  /*3900*/  LDSM.16.M88.4 R52, [R229+0x11000] ;  /* 0x01100000e534783b */ /* 0x000f320000000200 */
[C---:B------:R-:W-:Y:S08]  /*3910*/  HMMA.16816.F32 R4, R56.reuse, R60, R4 ;  /* 0x0000003c3804723c */ /* 0x040ff00000001804 */
[----:B------:R-:W-:Y:S01]  /*3920*/  HMMA.16816.F32 R8, R56, R62, R8 ;  /* 0x0000003e3808723c */ /* 0x000fe20000001808 */
[----:B------:R-:W-:Y:S06]  /*3930*/  LDSM.16.M88.4 R56, [R3+0x2000] ;  /* 0x002000000338783b */ /* 0x000fec0000000200 */
[----:B------:R-:W4:Y:S09]  /*3940*/  LDSM.16.M88.4 R60, [R230+0x11000] ;  /* 0x01100000e63c783b */ /* 0x000f320000000200 */
[C---:B-1----:R-:W-:Y:S08]  /*3950*/  HMMA.16816.F32 R4, R44.reuse, R64, R4 ;  /* 0x000000402c04723c */ /* 0x042ff00000001804 */
[----:B------:R-:W-:Y:S01]  /*3960*/  HMMA.16816.F32 R8, R44, R66, R8 ;  /* 0x000000422c08723c */ /* 0x000fe20000001808 */
[----:B------:R-:W-:Y:S06]  /*3970*/  LDSM.16.M88.4 R44, [R228+0x2000] ;  /* 0x00200000e42c783b */ /* 0x000fec0000000200 */
[----:B------:R-:W1:Y:S09]  /*3980*/  LDSM.16.M88.4 R64, [R231+0x11000] ;  /* 0x01100000e740783b */ /* 0x000e720000000200 */
        /* <DEDUP_REMOVED lines=19> */
[----:B------:R-:W2:Y:S09]  /*3ac0*/  LDSM.16.M88.4 R60, [R232+0x12000] ;  /* 0x01200000e83c783b */ /* 0x000eb20000000200 */
        /* <DEDUP_REMOVED lines=8> */
[C---:B--2---:R-:W-:Y:S08]  /*3b50*/  HMMA.16816.F32 R4, R56.reuse, R60, R4 ;  /* 0x0000003c3804723c */ /* 0x044ff00000001804 */
        /* <DEDUP_REMOVED lines=8> */
[----:B------:R-:W-:Y:S07]  /*3be0*/  HMMA.16816.F32 R8, R48, R54, R8 ;  /* 0x000000363008723c */ /* 0x000fee0000001808 */
[----:B------:R-:W-:Y:S05]  /*3bf0*/  IMAD.U32 R48, RZ, RZ, UR7 ;  /* 0x00000007ff307e24 */ /* 0x000fea000f8e00ff */
[----:B------:R-:W-:Y:S04]  /*3c00*/  IMAD R48, R48, 0x40, R68 ;  /* 0x0000004030307824 */ /* 0x000fe800078e0244 */
[C---:B--2---:R-:W-:Y:S05]  /*3c10*/  HMMA.16816.F32 R4, R56.reuse, R60, R4 ;  /* 0x0000003c3804723c */ /* 0x044fea0000001804 */
[C---:B------:R-:W-:Y:S02]  /*3c20*/  IADD3 R49, R48.reuse, 0x8, RZ ;  /* 0x0000000830317810 */ /* 0x040fe40007ffe0ff */
[----:B------:R-:W-:Y:S01]  /*3c30*/  IABS R50, R48 ;  /* 0x0000003000327213 */ /* 0x000fe20000000000 */
[----:B------:R-:W-:Y:S03]  /*3c40*/  HMMA.16816.F32 R8, R56, R62, R8 ;  /* 0x0000003e3808723c */ /* 0x000fe60000001808 */
[----:B------:R-:W-:Y:S01]  /*3c50*/  ISETP.GE.AND P0, PT, R49, RZ, PT ;  /* 0x000000ff3100720c */ /* 0x000fe20003f06270 */
[----:B------:R-:W-:Y:S11]  /*3c60*/  I2F R52, R50 ;  /* 0x0000003200347306 */ /* 0x000ff60000201400 */
[----:B------:R-:W-:Y:S01]  /*3c70*/  @!UPT UIADD3 URZ, URZ, URZ, URZ ;  /* 0x0000003f3f3ff290 */ /* 0x000fe2000fffe03f */
[C---:B-1----:R-:W-:Y:S05]  /*3c80*/  HMMA.16816.F32 R4, R44.reuse, R64, R4 ;  /* 0x000000402c04723c */ /* 0x042fea0000001804 */
[----:B------:R-:W-:Y:S02]  /*3c90*/  @!P0 IADD3 R49, -R48, -0x8, RZ ;  /* 0xfffffff830318810 */ /* 0x000fe40007ffe1ff */
[----:B------:R-:W-:Y:S01]  /*3ca0*/  PLOP3.LUT P0, PT, PT, PT, UP1, 0x80, 0x0 ;  /* 0x000000000000781c */ /* 0x000fe20003f0f018 */
[----:B------:R-:W-:Y:S01]  /*3cb0*/  HMMA.16816.F32 R8, R44, R66, R8 ;  /* 0x000000422c08723c */ /* 0x000fe20000001808 */
[----:B------:R1:W-:Y:S11]  /*3cc0*/  I2F R53, R49 ;  /* 0x0000003100357306 */ /* 0x0003f60000201400 */
[----:B------:R-:W-:Y:S04]  /*3cd0*/  @P0 ISETP.GE.AND P0, PT, R245, UR14, PT ;  /* 0x0000000ef5000c0c */ /* 0x000fe8000bf06270 */
[----:B------:R-:W-:Y:S02]  /*3ce0*/  FMUL.FTZ R4, R4, c[0x0][0x2ec] ;  /* 0x0000bb0004047a20 */ /* 0x000fe40000410000 */
[----:B------:R-:W-:Y:S02]  /*3cf0*/  FMUL.FTZ R6, R6, c[0x0][0x2ec] ;  /* 0x0000bb0006067a20 */ /* 0x000fe40000410000 */
[----:B------:R2:W4:Y:S01]  /*3d00*/  MUFU.TANH R64, R4 ;  /* 0x0000000400407308 */ /* 0x0005220000002400 */
[----:B------:R-:W-:Y:S02]  /*3d10*/  FMUL.FTZ R5, R5, c[0x0][0x2ec] ;  /* 0x0000bb0005057a20 */ /* 0x000fe40000410000 */
[----:B------:R-:W-:Y:S01]  /*3d20*/  FMUL.FTZ R7, R7, c[0x0][0x2ec] ;  /* 0x0000bb0007077a20 */ /* 0x000fe20000410000 */
[----:B-1----:R-:W-:Y:S01]  /*3d30*/  IADD3 R49, R48, -0x1, RZ ;  /* 0xffffffff30317810 */ /* 0x002fe20007ffe0ff */
[----:B------:R-:W-:Y:S02]  /*3d40*/  FMUL.FTZ R9, R9, c[0x0][0x2ec] ;  /* 0x0000bb0009097a20 */ /* 0x000fe40000410000 */
[----:B------:R-:W-:Y:S01]  /*3d50*/  FMUL.FTZ R10, R10, c[0x0][0x2ec] ;  /* 0x0000bb000a0a7a20 */ /* 0x000fe20000410000 */
[----:B------:R-:W-:Y:S02]  /*3d60*/  ISETP.GE.AND P1, PT, R49, RZ, PT ;  /* 0x000000ff3100720c */ /* 0x000fe40003f26270 */
[----:B------:R1:W1:Y:S01]  /*3d70*/  MUFU.TANH R70, R6 ;  /* 0x0000000600467308 */ /* 0x0002620000002400 */
[----:B------:R-:W-:Y:S09]  /*3d80*/  FMUL.FTZ R11, R11, c[0x0][0x2ec] ;  /* 0x0000bb000b0b7a20 */ /* 0x000ff20000410000 */
[----:B------:R-:W-:Y:S01]  /*3d90*/  MUFU.TANH R61, R5 ;  /* 0x00000005003d7308 */ /* 0x000fe20000002400 */
[C---:B------:R-:W-:Y:S02]  /*3da0*/  @!P1 IADD3 R49, -R48.reuse, 0x1, RZ ;  /* 0x0000000130319810 */ /* 0x040fe40007ffe1ff */
[----:B--2---:R-:W-:Y:S01]  /*3db0*/  IADD3 R4, R48, 0x7, RZ ;  /* 0x0000000730047810 */ /* 0x004fe20007ffe0ff */
[----:B----4-:R-:W-:Y:S01]  /*3dc0*/  FFMA.FTZ R50, R52, -UR6, R64 ;  /* 0x8000000634327c23 */ /* 0x010fe20008010040 */
[----:B------:R-:W-:Y:S02]  /*3dd0*/  PLOP3.LUT P1, PT, PT, PT, UP1, 0x80, 0x0 ;  /* 0x000000000000781c */ /* 0x000fe40003f2f018 */
[----:B------:R-:W-:Y:S02]  /*3de0*/  ISETP.GE.AND P3, PT, R4, RZ, PT ;  /* 0x000000ff0400720c */ /* 0x000fe40003f66270 */
[----:B------:R-:W-:Y:S01]  /*3df0*/  @P2 FSEL R50, R50, -INF , !P0 ;  /* 0xff80000032322808 */ /* 0x000fe20004000000 */
[----:B------:R2:W4:Y:S01]  /*3e00*/  I2F R51, R49 ;  /* 0x0000003100337306 */ /* 0x0005220000201400 */
[----:B-1----:R-:W-:Y:S04]  /*3e10*/  IADD3 R6, R48, -0x8, RZ ;  /* 0xfffffff830067810 */ /* 0x002fe80007ffe0ff */
[----:B------:R-:W-:Y:S05]  /*3e20*/  ISETP.GE.AND P2, PT, R6, RZ, PT ;  /* 0x000000ff0600720c */ /* 0x000fea0003f46270 */
[C---:B------:R-:W-:Y:S01]  /*3e30*/  @!P3 IADD3 R4, -R48.reuse, -0x7, RZ ;  /* 0xfffffff93004b810 */ /* 0x040fe20007ffe1ff */
[----:B------:R1:W-:Y:S01]  /*3e40*/  MUFU.TANH R65, R7 ;  /* 0x0000000700417308 */ /* 0x0003e20000002400 */
[----:B------:R-:W-:Y:S06]  /*3e50*/  PLOP3.LUT P3, PT, PT, PT, UP1, 0x80, 0x0 ;  /* 0x000000000000781c */ /* 0x000fec0003f6f018 */
[C---:B------:R-:W-:Y:S03]  /*3e60*/  @!P2 IADD3 R6, -R48.reuse, 0x8, RZ ;  /* 0x000000083006a810 */ /* 0x040fe60007ffe1ff */
[----:B------:R3:W3:Y:S01]  /*3e70*/  I2F R54, R4 ;  /* 0x0000000400367306 */ /* 0x0006e20000201400 */
[----:B--2---:R-:W-:Y:S05]  /*3e80*/  FFMA.FTZ R49, R53, -UR6, R70 ;  /* 0x8000000635317c23 */ /* 0x004fea0008010046 */
[----:B------:R-:W-:Y:S02]  /*3e90*/  @P1 FSEL R49, R49, -INF , !P0 ;  /* 0xff80000031311808 */ /* 0x000fe40004000000 */
[----:B------:R-:W-:Y:S02]  /*3ea0*/  PLOP3.LUT P1, PT, PT, PT, UP1, 0x80, 0x0 ;  /* 0x000000000000781c */ /* 0x000fe40003f2f018 */
[----:B------:R4:W-:Y:S01]  /*3eb0*/  I2F R45, R6 ;  /* 0x00000006002d7306 */ /* 0x0009e20000201400 */
[----:B------:R-:W-:Y:S02]  /*3ec0*/  PLOP3.LUT P0, PT, PT, PT, UP1, 0x80, 0x0 ;  /* 0x000000000000781c */ /* 0x000fe40003f0f018 */
[C---:B-1----:R-:W-:Y:S07]  /*3ed0*/  @P3 IADD3 R7, R245.reuse, 0x8, RZ ;  /* 0x00000008f5073810 */ /* 0x042fee0007ffe0ff */
[----:B------:R1:W-:Y:S01]  /*3ee0*/  MUFU.TANH R55, R9 ;  /* 0x0000000900377308 */ /* 0x0003e20000002400 */
[----:B------:R-:W-:Y:S02]  /*3ef0*/  @P1 IADD3 R5, R245, 0x1, RZ ;  /* 0x00000001f5051810 */ /* 0x000fe40007ffe0ff */
[----:B---3--:R-:W-:Y:S02]  /*3f00*/  IADD3 R4, R48, -0x9, RZ ;  /* 0xfffffff730047810 */ /* 0x008fe40007ffe0ff */
[----:B------:R-:W-:Y:S01]  /*3f10*/  @P0 ISETP.GE.AND P0, PT, R5, UR14, PT ;  /* 0x0000000e05000c0c */ /* 0x000fe2000bf06270 */
[----:B-----5:R-:W-:Y:S01]  /*3f20*/  FMUL.FTZ R5, R246, 1.4426950216293334961 ;  /* 0x3fb8aa3bf6057820 */ /* 0x020fe20000410000 */
[----:B------:R-:W-:Y:S02]  /*3f30*/  ISETP.GE.AND P2, PT, R4, RZ, PT ;  /* 0x000000ff0400720c */ /* 0x000fe40003f46270 */
[----:B------:R-:W-:Y:S01]  /*3f40*/  PLOP3.LUT P1, PT, PT, PT, UP1, 0x80, 0x0 ;  /* 0x000000000000781c */ /* 0x000fe20003f2f018 */
[----:B------:R-:W-:Y:S01]  /*3f50*/  MUFU.TANH R60, R10 ;  /* 0x0000000a003c7308 */ /* 0x000fe20000002400 */
[----:B----4-:R-:W-:Y:S09]  /*3f60*/  FFMA.FTZ R6, R51, -UR6, R61 ;  /* 0x8000000633067c23 */ /* 0x010ff2000801003d */
[----:B------:R-:W-:Y:S01]  /*3f70*/  @!P2 IADD3 R4, -R48, 0x9, RZ ;  /* 0x000000093004a810 */ /* 0x000fe20007ffe1ff */
[----:B------:R-:W-:Y:S01]  /*3f80*/  MUFU.TANH R58, R11 ;  /* 0x0000000b003a7308 */ /* 0x000fe20000002400 */
[----:B------:R-:W-:Y:S02]  /*3f90*/  PLOP3.LUT P2, PT, PT, PT, UP1, 0x80, 0x0 ;  /* 0x000000000000781c */ /* 0x000fe40003f4f018 */
[----:B------:R-:W-:Y:S02]  /*3fa0*/  @P1 FSEL R6, R6, -INF , !P0 ;  /* 0xff80000006061808 */ /* 0x000fe40004000000 */
[----:B------:R-:W-:Y:S02]  /*3fb0*/  PLOP3.LUT P1, PT, PT, PT, UP1, 0x80, 0x0 ;  /* 0x000000000000781c */ /* 0x000fe40003f2f018 */
[----:B-1----:R-:W-:Y:S03]  /*3fc0*/  @P4 IADD3 R9, R245, 0x9, RZ ;  /* 0x00000009f5094810 */ /* 0x002fe60007ffe0ff */
[----:B------:R1:W-:Y:S02]  /*3fd0*/  I2F R44, R4 ;  /* 0x00000004002c7306 */ /* 0x0003e40000201400 */
[----:B-1----:R-:W-:Y:S02]  /*3fe0*/  FMUL.FTZ R4, R8, c[0x0][0x2ec] ;  /* 0x0000bb0008047a20 */ /* 0x002fe40000410000 */
[----:B------:R-:W-:Y:S06]  /*3ff0*/  FFMA.FTZ R8, R54, -UR6, R65 ;  /* 0x8000000636087c23 */ /* 0x000fec0008010041 */
[----:B------:R1:W2:Y:S01]  /*4000*/  MUFU.TANH R56, R4 ;  /* 0x0000000400387308 */ /* 0x0002a20000002400 */
[----:B------:R-:W-:Y:S02]  /*4010*/  @P2 FSEL R8, R8, -INF , !P0 ;  /* 0xff80000008082808 */ /* 0x000fe40004000000 */
[----:B------:R-:W-:Y:S02]  /*4020*/  FSETP.NEU.FTZ.AND P0, PT, R246, -INF , PT ;  /* 0xff800000f600780b */ /* 0x000fe40003f1d000 */
[----:B------:R-:W-:Y:S02]  /*4030*/  @P1 ISETP.GE.AND P2, PT, R7, UR14, PT ;  /* 0x0000000e07001c0c */ /* 0x000fe4000bf46270 */
[----:B------:R-:W-:Y:S02]  /*4040*/  FSEL R5, R5, RZ, P0 ;  /* 0x000000ff05057208 */ /* 0x000fe40000000000 */
[C---:B------:R-:W-:Y:S02]  /*4050*/  FSETP.NEU.FTZ.AND P0, PT, R247.reuse, -INF , PT ;  /* 0xff800000f700780b */ /* 0x040fe40003f1d000 */
[----:B------:R-:W-:Y:S01]  /*4060*/  PLOP3.LUT P1, PT, PT, PT, UP1, 0x80, 0x0 ;  /* 0x000000000000781c */ /* 0x000fe20003f2f018 */
[--C-:B------:R-:W-:Y:S02]  /*4070*/  FFMA.FTZ R6, R6, c[0x0][0x23c], -R5.reuse ;  /* 0x00008f0006067a23 */ /* 0x100fe40000010805 */
[----:B------:R-:W-:Y:S02]  /*4080*/  FFMA.FTZ R50, R50, c[0x0][0x23c], -R5 ;  /* 0x00008f0032327a23 */ /* 0x000fe40000010805 */
[----:B------:R3:W-:Y:S01]  /*4090*/  MUFU.EX2 R62, R6 ;  /* 0x00000006003e7308 */ /* 0x0007e20000000800 */
[----:B-1----:R-:W-:Y:S02]  /*40a0*/  FMUL.FTZ R4, R247, 1.4426950216293334961 ;  /* 0x3fb8aa3bf7047820 */ /* 0x002fe40000410000 */
[----:B--2---:R-:W-:Y:S05]  /*40b0*/  FFMA.FTZ R7, R45, -UR6, R56 ;  /* 0x800000062d077c23 */ /* 0x004fea0008010038 */
[----:B------:R-:W-:Y:S02]  /*40c0*/  @P1 ISETP.GE.AND P1, PT, R9, UR14, PT ;  /* 0x0000000e09001c0c */ /* 0x000fe4000bf26270 */
[----:B------:R-:W-:Y:S01]  /*40d0*/  MUFU.EX2 R63, R50 ;  /* 0x00000032003f7308 */ /* 0x000fe20000000800 */
[----:B------:R-:W-:Y:S02]  /*40e0*/  FSEL R4, R4, RZ, P0 ;  /* 0x000000ff04047208 */ /* 0x000fe40000000000 */
[----:B------:R-:W-:Y:S03]  /*40f0*/  PLOP3.LUT P0, PT, PT, PT, UP1, 0x80, 0x0 ;  /* 0x000000000000781c */ /* 0x000fe60003f0f018 */
[--C-:B------:R-:W-:Y:S02]  /*4100*/  FFMA.FTZ R8, R8, c[0x0][0x23c], -R4.reuse ;  /* 0x00008f0008087a23 */ /* 0x100fe40000010804 */
[----:B------:R-:W-:Y:S02]  /*4110*/  FFMA.FTZ R49, R49, c[0x0][0x23c], -R4 ;  /* 0x00008f0031317a23 */ /* 0x000fe40000010804 */
[----:B------:R1:W-:Y:S01]  /*4120*/  MUFU.EX2 R68, R8 ;  /* 0x0000000800447308 */ /* 0x0003e20000000800 */
[----:B---3--:R-:W-:Y:S05]  /*4130*/  FFMA.FTZ R6, R44, -UR6, R55 ;  /* 0x800000062c067c23 */ /* 0x008fea0008010037 */
[----:B------:R-:W-:Y:S02]  /*4140*/  @P0 FSEL R7, R7, -INF , !P2 ;  /* 0xff80000007070808 */ /* 0x000fe40005000000 */
[----:B------:R-:W-:Y:S02]  /*4150*/  PLOP3.LUT P0, PT, PT, PT, UP1, 0x80, 0x0 ;  /* 0x000000000000781c */ /* 0x000fe40003f0f018 */
[----:B------:R-:W2:Y:S01]  /*4160*/  MUFU.EX2 R69, R49 ;  /* 0x0000003100457308 */ /* 0x000ea20000000800 */
[--C-:B------:R-:W-:Y:S09]  /*4170*/  FFMA.FTZ R7, R7, c[0x0][0x23c], -R5.reuse ;  /* 0x00008f0007077a23 */ /* 0x100ff20000010805 */
[----:B------:R3:W-:Y:S01]  /*4180*/  MUFU.EX2 R59, R7 ;  /* 0x00000007003b7308 */ /* 0x0007e20000000800 */
[----:B------:R-:W-:Y:S02]  /*4190*/  @P0 FSEL R6, R6, -INF , !P1 ;  /* 0xff80000006060808 */ /* 0x000fe40004800000 */
[----:B------:R-:W-:Y:S01]  /*41a0*/  PLOP3.LUT P0, PT, PT, PT, UP1, 0x80, 0x0 ;  /* 0x000000000000781c */ /* 0x000fe20003f0f018 */
[----:B-1----:R-:W-:Y:S02]  /*41b0*/  FFMA.FTZ R8, R52, -UR6, R60 ;  /* 0x8000000634087c23 */ /* 0x002fe4000801003c */
[----:B------:R-:W-:Y:S04]  /*41c0*/  FFMA.FTZ R5, R6, c[0x0][0x23c], -R5 ;  /* 0x00008f0006057a23 */ /* 0x000fe80000010805 */
[----:B------:R1:W4:Y:S01]  /*41d0*/  MUFU.EX2 R57, R5 ;  /* 0x0000000500397308 */ /* 0x0003220000000800 */
[----:B--2---:R-:W-:Y:S05]  /*41e0*/  F2FP.PACK_AB R6, R68, R69 ;  /* 0x000000454406723e */ /* 0x004fea00000000ff */
[----:B------:R-:W-:Y:S02]  /*41f0*/  @P0 FSEL R8, R8, -INF , !P2 ;  /* 0xff80000008080808 */ /* 0x000fe40005000000 */
[----:B------:R-:W-:Y:S02]  /*4200*/  PLOP3.LUT P0, PT, PT, PT, UP1, 0x80, 0x0 ;  /* 0x000000000000781c */ /* 0x000fe40003f0f018 */
[----:B------:R-:W-:Y:S01]  /*4210*/  PLOP3.LUT P2, PT, PT, PT, UP0, 0x80, 0x0 ;  /* 0x000000000000781c */ /* 0x000fe20003f4f008 */
[----:B------:R-:W-:Y:S01]  /*4220*/  FFMA.FTZ R8, R8, c[0x0][0x23c], -R4 ;  /* 0x00008f0008087a23 */ /* 0x000fe20000010804 */
[----:B---3--:R-:W-:Y:S03]  /*4230*/  F2FP.PACK_AB R7, R62, R63 ;  /* 0x0000003f3e07723e */ /* 0x008fe600000000ff */
[----:B------:R-:W-:Y:S02]  /*4240*/  MUFU.EX2 R67, R8 ;  /* 0x0000000800437308 */ /* 0x000fe40000000800 */
[----:B------:R-:W-:Y:S01]  /*4250*/  STS [R250+0x15000], R7 ;  /* 0x01500007fa007388 */ /* 0x000fe20000000800 */
[----:B-1----:R-:W-:Y:S05]  /*4260*/  FFMA.FTZ R5, R51, -UR6, R58 ;  /* 0x8000000633057c23 */ /* 0x002fea000801003a */
[----:B------:R-:W-:Y:S01]  /*4270*/  STS [R71+0x15000], R6 ;  /* 0x0150000647007388 */ /* 0x000fe20000000800 */
[----:B------:R-:W-:Y:S02]  /*4280*/  @P0 FSEL R5, R5, -INF , !P1 ;  /* 0xff80000005050808 */ /* 0x000fe40004800000 */
[----:B------:R-:W-:Y:S03]  /*4290*/  IADD3 R52, P0, R249, UR11, RZ ;  /* 0x0000000bf9347c10 */ /* 0x000fe6000ff1e0ff */
[----:B------:R-:W-:Y:S01]  /*42a0*/  FFMA.FTZ R4, R5, c[0x0][0x23c], -R4 ;  /* 0x00008f0005047a23 */ /* 0x000fe20000010804 */
[----:B----4-:R-:W-:Y:S02]  /*42b0*/  F2FP.PACK_AB R5, R57, R59 ;  /* 0x0000003b3905723e */ /* 0x010fe400000000ff */
[----:B------:R-:W-:Y:S01]  /*42c0*/  IADD3.X R53, R248, UR10, RZ, P0, !PT ;  /* 0x0000000af8357c10 */ /* 0x000fe200087fe4ff */
[----:B------:R-:W1:Y:S02]  /*42d0*/  MUFU.EX2 R66, R4 ;  /* 0x0000000400427308 */ /* 0x000e640000000800 */
        /* <DEDUP_REMOVED lines=73> */
[C---:B------:R-:W-:Y:S04]  /*4770*/  FADD.FTZ R4, -R54.reuse, R4 ;  /* 0x0000000436047221 */ /* 0x040fe80000010100 */
        /* <DEDUP_REMOVED lines=11> */
[C---:B--2---:R-:W-:Y:S02]  /*4830*/  FADD.FTZ R4, -R52.reuse, R10 ;  /* 0x0000000a34047221 */ /* 0x044fe40000010100 */
[----:B------:R-:W-:Y:S02]  /*4840*/  FMUL.FTZ R5, R5, R8 ;  /* 0x0000000805057220 */ /* 0x000fe40000410000 */
[C---:B------:R-:W-:Y:S02]  /*4850*/  FADD.FTZ R8, -R52.reuse, R6 ;  /* 0x0000000634087221 */ /* 0x040fe40000010100 */
[C---:B------:R-:W-:Y:S02]  /*4860*/  FADD.FTZ R6, -R52.reuse, R7 ;  /* 0x0000000734067221 */ /* 0x040fe40000010100 */
[----:B------:R-:W-:Y:S02]  /*4870*/  FMUL.FTZ R45, R45, R47 ;  /* 0x0000002f2d2d7220 */ /* 0x000fe40000410000 */
[----:B------:R-:W-:Y:S02]  /*4880*/  FADD.FTZ R47, -R52, R11 ;  /* 0x0000000b342f7221 */ /* 0x000fe40000010100 */
[----:B------:R-:W-:Y:S02]  /*4890*/  FMUL.FTZ R11, R67, R4 ;  /* 0x00000004430b7220 */ /* 0x000fe40000410000 */
[----:B------:R-:W-:Y:S02]  /*48a0*/  FFMA.FTZ R4, -R70, R70, 1 ;  /* 0x3f80000046047423 */ /* 0x000fe40000010146 */
[----:B------:R-:W-:Y:S01]  /*48b0*/  FMUL.FTZ R10, R68, R6 ;  /* 0x00000006440a7220 */ /* 0x000fe20000410000 */
[C---:B------:R-:W-:Y:S01]  /*48c0*/  IADD3 R68, R240.reuse, 0x40, RZ ;  /* 0x00000040f0447810 */ /* 0x040fe20007ffe0ff */
[----:B------:R-:W-:Y:S02]  /*48d0*/  FFMA.FTZ R6, -R65, R65, 1 ;  /* 0x3f80000041067423 */ /* 0x000fe40000010141 */
[----:B------:R-:W-:Y:S01]  /*48e0*/  FMUL.FTZ R7, R69, R8 ;  /* 0x0000000845077220 */ /* 0x000fe20000410000 */
[----:B------:R-:W-:Y:S01]  /*48f0*/  IADD3 R69, R240, 0xc0, RZ ;  /* 0x000000c0f0457810 */ /* 0x000fe20007ffe0ff */
[----:B------:R-:W-:Y:S01]  /*4900*/  FMUL.FTZ R4, R4, c[0x0][0x2ec] ;  /* 0x0000bb0004047a20 */ /* 0x000fe20000410000 */
[----:B------:R-:W-:Y:S01]  /*4910*/  ISETP.GE.AND P4, PT, R68, c[0x0][0x220], PT ;  /* 0x0000880044007a0c */ /* 0x000fe20003f86270 */
[----:B------:R-:W-:Y:S01]  /*4920*/  FMUL.FTZ R6, R6, c[0x0][0x2ec] ;  /* 0x0000bb0006067a20 */ /* 0x000fe20000410000 */
[----:B------:R-:W-:Y:S01]  /*4930*/  ISETP.GE.AND P3, PT, R69, c[0x0][0x220], PT ;  /* 0x0000880045007a0c */ /* 0x000fe20003f66270 */
        /* <DEDUP_REMOVED lines=11> */
[----:B------:R1:W-:Y:S01]  /*49f0*/  STS [R71+0x14000], R6 ;  /* 0x0140000647007388 */ /* 0x0003e20000000800 */
[----:B------:R-:W-:Y:S02]  /*4a00*/  FMUL.FTZ R8, R8, c[0x0][0x2ec] ;  /* 0x0000bb0008087a20 */ /* 0x000fe40000410000 */
[----:B------:R-:W-:Y:S02]  /*4a10*/  FMUL.FTZ R9, R9, R11 ;  /* 0x0000000b09097220 */ /* 0x000fe40000410000 */
[----:B------:R-:W-:Y:S01]  /*4a20*/  FMUL.FTZ R8, R8, R47 ;  /* 0x0000002f08087220 */ /* 0x000fe20000410000 */
[----:B------:R-:W-:Y:S04]  /*4a30*/  STS [R251+0x14000], R5 ;  /* 0x01400005fb007388 */ /* 0x000fe80000000800 */
[----:B------:R-:W-:Y:S05]  /*4a40*/  F2FP.PACK_AB R4, R8, R9 ;  /* 0x000000090804723e */ /* 0x000fea00000000ff */
[----:B------:R-:W-:Y:S06]  /*4a50*/  STS [R252+0x14000], R4 ;  /* 0x01400004fc007388 */ /* 0x000fec0000000800 */
[----:B------:R-:W-:Y:S01]  /*4a60*/  BAR.SYNC.DEFER_BLOCKING 0x0 ;  /* 0x0000000000007b1d */ /* 0x000fe20000010000 */
[----:B-1----:R-:W-:Y:S05]  /*4a70*/  MOV R71, c[0x0][0x22c] ;  /* 0x00008b0000477a02 */ /* 0x002fea0000000f00 */
[----:B------:R-:W-:Y:S05]  /*4a80*/  IMAD R71, R71, c[0x0][0x1c0], RZ ;  /* 0x0000700047477a24 */ /* 0x000fea00078e02ff */
[----:B------:R-:W-:Y:S04]  /*4a90*/  LEA R70, -R71, RZ, 0x6 ;  /* 0x000000ff47467211 */ /* 0x000fe800078e31ff */
[C---:B------:R-:W-:Y:S04]  /*4aa0*/  LEA R238, P0, R70.reuse, R238, 0x2 ;  /* 0x000000ee46ee7211 */ /* 0x040fe800078010ff */
        /* <DEDUP_REMOVED lines=112> */
.L_x_234:
        /* <DEDUP_REMOVED lines=378> */
.L_x_235:
        /* <DEDUP_REMOVED lines=122> */
.L_x_237:
        /* <DEDUP_REMOVED lines=18> */
.L_x_238:
        /* <DEDUP_REMOVED lines=50> */
.L_x_240:
[----:B------:R-:W-:Y:S05]  /*7530*/  BSYNC B0 ;  /* 0x0000000000007941 */ /* 0x000fea0003800000 */
.L_x_239:
        /* <DEDUP_REMOVED lines=30> */
.L_x_221:
        /* <DEDUP_REMOVED lines=20> */
.L_x_242:
        /* <DEDUP_REMOVED lines=18> */
.L_x_243:
        /* <DEDUP_REMOVED lines=38> */
.L_x_245:
[----:B-1----:R-:W-:Y:S05]  /*7be0*/  BSYNC B0 ;  /* 0x0000000000007941 */ /* 0x002fea0003800000 */
.L_x_244:
        /* <DEDUP_REMOVED lines=25> */
.L_x_241:
[----:B------:R-:W-:Y:S05]  /*7d80*/  BSYNC B1 ;  /* 0x0000000000017941 */ /* 0x000fea0003800000 */
.L_x_216:
        /* <DEDUP_REMOVED lines=12> */
.L_x_246:
[----:B------:R-:W-:Y:S05]  /*7e50*/  EXIT ;  /* 0x000000000000794d */ /* 0x000fea0003800000 */
.L_x_248:
        /* <DEDUP_REMOVED lines=10> */
.L_x_2005:


//--------------------- .text._ZN5flash44flash_bwd_dq_dk_dv_loop_seqk_parallel_kernelI23Flash_bwd_kernel_traitsILi256ELi64ELi32ELi8ELi4ELi1ELi2ELb1ELb1EN7cutlass6half_tE19Flash_kernel_traitsILi256ELi64ELi32ELi8ES3_EELb0ELb0ELb1ELb0ELb0ELb1ELb0EEEvNS_16Flash_bwd_paramsE --------------------------
	.section	.text._ZN5flash44flash_bwd_dq_dk_dv_loop_seqk_parallel_kernelI23Flash_bwd_kernel_traitsILi256ELi64ELi32ELi8ELi4ELi1ELi2ELb1ELb1EN7cutlass6half_tE19Flash_kernel_traitsILi256ELi64ELi32ELi8ES3_EELb0ELb0ELb1ELb0ELb0ELb1ELb0EEEvNS_16Flash_bwd_paramsE,"ax",@progbits
	.sectioninfo	@"SHI_REGISTERS=255"
	.align	128
        .global         _ZN5flash44flash_bwd_dq_dk_dv_loop_seqk_parallel_kernelI23Flash_bwd_kernel_traitsILi256ELi64ELi32ELi8ELi4ELi1ELi2ELb1ELb1EN7cutlass6half_tE19Flash_kernel_traitsILi256ELi64ELi32ELi8ES3_EELb0ELb0ELb1ELb0ELb0ELb1ELb0EEEvNS_16Flash_bwd_paramsE
        .type           _ZN5flash44flash_bwd_dq_dk_dv_loop_seqk_parallel_kernelI23Flash_bwd_kernel_traitsILi256ELi64ELi32ELi8ELi4ELi1ELi2ELb1ELb1EN7cutlass6half_tE19Flash_kernel_traitsILi256ELi64ELi32ELi8ES3_EELb0ELb0ELb1ELb0ELb0ELb1ELb0EEEvNS_16Flash_bwd_paramsE,@function
        .size           _ZN5flash44flash_bwd_dq_dk_dv_loop_seqk_parallel_kernelI23Flash_bwd_kernel_traitsILi256ELi64ELi32ELi8ELi4ELi1ELi2ELb1ELb1EN7cutlass6half_tE19Flash_kernel_traitsILi256ELi64ELi32ELi8ES3_EELb0ELb0ELb1ELb0ELb0ELb1ELb0EEEvNS_16Flash_bwd_paramsE,(.L_x_2006 - _ZN5flash44flash_bwd_dq_dk_dv_loop_seqk_parallel_kernelI23Flash_bwd_kernel_traitsILi256ELi64ELi32ELi8ELi4ELi1ELi2ELb1ELb1EN7cutlass6half_tE19Flash_kernel_traitsILi256ELi64ELi32ELi8ES3_EELb0ELb0ELb1ELb0ELb0ELb1ELb0EEEvNS_16Flash_bwd_paramsE)
        .other          _ZN5flash44flash_bwd_dq_dk_dv_loop_seqk_parallel_kernelI23Flash_bwd_kernel_traitsILi256ELi64ELi32ELi8ELi4ELi1ELi2ELb1ELb1EN7cutlass6half_tE19Flash_kernel_traitsILi256ELi64ELi32ELi8ES3_EELb0ELb0ELb1ELb0ELb0ELb1ELb0EEEvNS_16Flash_bwd_paramsE,@"STO_CUDA_ENTRY STV_DEFAULT"
_ZN5flash44flash_bwd_dq_dk_dv_loop_seqk_parallel_kernelI23Flash_bwd_kernel_traitsILi256ELi64ELi32ELi8ELi4ELi1ELi2ELb1ELb1EN7cutlass6half_tE19Flash_kernel_traitsILi256ELi64ELi32ELi8ES3_EELb0ELb0ELb1ELb0ELb0ELb1ELb0EEEvNS_16Flash_bwd_paramsE:
.text._ZN5flash44flash_bwd_dq_dk_dv_loop_seqk_parallel_kernelI23Flash_bwd_kernel_traitsILi256ELi64ELi32ELi8ELi4ELi1ELi2ELb1ELb1EN7cutlass6half_tE19Flash_kernel_traitsILi256ELi64ELi32ELi8ES3_EELb0ELb0ELb1ELb0ELb0ELb1ELb0EEEvNS_16Flash_bwd_paramsE:
        /* <DEDUP_REMOVED lines=13> */
[----:B------:R-:W2:Y:S01]  /*00d0*/  S2UR UR36, SR_CTAID.Z ;  /* 0x00000000002479c3 */ /* 0x000ea20000002700 */
[----:B------:R-:W-:Y:S01]  /*00e0*/  IMAD.MOV.U32 R227, RZ, RZ, 0x40 ;  /* 0x00000040ffe37424 */ /* 0x000fe200078e00ff */
[----:B------:R-:W-:Y:S01]  /*00f0*/  ULDC.U8 UR9, c[0x0][0x328] ;  /* 0x0000ca0000097ab9 */ /* 0x000fe20000000000 */
[----:B------:R-:W-:Y:S01]  /*0100*/  IMAD.MOV.U32 R251, RZ, RZ, 0x1c0 ;  /* 0x000001c0fffb7424 */ /* 0x000fe200078e00ff */
[----:B------:R-:W-:Y:S02]  /*0110*/  UISETP.NE.AND UP5, UPT, UR9, URZ, UPT ;  /* 0x0000003f0900728c */ /* 0x000fe4000bfa5270 */
[----:B------:R-:W-:Y:S02]  /*0120*/  ULDC UR14, c[0x0][0x224] ;  /* 0x00008900000e7ab9 */ /* 0x000fe40000000800 */
[----:B------:R-:W3:Y:S01]  /*0130*/  S2UR UR30, SR_CTAID.Y ;  /* 0x00000000001e79c3 */ /* 0x000ee20000002600 */
[----:B------:R-:W-:-:S02]  /*0140*/  ULDC UR45, c[0x0][0x22c] ;  /* 0x00008b00002d7ab9 */ /* 0x000fc40000000800 */
[----:B------:R-:W-:Y:S02]  /*0150*/  ULDC UR34, c[0x0][0x1c0] ;  /* 0x0000700000227ab9 */ /* 0x000fe40000000800 */
[----:B------:R-:W-:Y:S02]  /*0160*/  ULDC UR12, c[0x0][0x1c0] ;  /* 0x00007000000c7ab9 */ /* 0x000fe40000000800 */
[----:B------:R-:W-:Y:S01]  /*0170*/  USHF.R.S32.HI UR7, URZ, 0x1f, UR14 ;  /* 0x0000001f3f077899 */ /* 0x000fe2000801140e */
[----:B------:R-:W4:Y:S01]  /*0180*/  S2UR UR59, SR_CTAID.X ;  /* 0x00000000003b79c3 */ /* 0x000f220000002500 */
[----:B------:R-:W-:Y:S02]  /*0190*/  UIMAD.WIDE UR34, UR45, UR34, URZ ;  /* 0x000000222d2272a5 */ /* 0x000fe4000f8e023f */
[----:B------:R-:W-:Y:S02]  /*01a0*/  UMOV UR8, 0x80 ;  /* 0x0000008000087882 */ /* 0x000fe40000000000 */
[----:B------:R-:W-:Y:S01]  /*01b0*/  ULDC UR6, c[0x0][0x210] ;  /* 0x0000840000067ab9 */ /* 0x000fe20000000800 */
[----:B-1----:R-:W-:Y:S01]  /*01c0*/  SHF.R.S32.HI R233, RZ, 0x1f, R11 ;  /* 0x0000001fffe97819 */ /* 0x002fe2000001140b */
[----:B--2---:R-:W-:-:S02]  /*01d0*/  UIMAD UR46, UR36, UR45, URZ ;  /* 0x0000002d242e72a4 */ /* 0x004fc4000f8e023f */
[----:B------:R-:W-:Y:S01]  /*01e0*/  UIMAD UR45, UR45, UR12, URZ ;  /* 0x0000000c2d2d72a4 */ /* 0x000fe2000f8e023f */
[CC--:B------:R-:W-:Y:S01]  /*01f0*/  LEA.HI R10, R233.reuse, R11.reuse, RZ, 0x4 ;  /* 0x0000000be90a7211 */ /* 0x0c0fe200078f20ff */
[----:B------:R-:W-:Y:S01]  /*0200*/  ULDC UR54, c[0x0][0x234] ;  /* 0x00008d0000367ab9 */ /* 0x000fe20000000800 */
[C---:B------:R-:W-:Y:S01]  /*0210*/  LEA.HI R12, R233.reuse, R11, RZ, 0x2 ;  /* 0x0000000be90c7211 */ /* 0x040fe200078f10ff */
[----:B------:R-:W-:Y:S01]  /*0220*/  ULDC UR13, c[0x0][0x1c0] ;  /* 0x00007000000d7ab9 */ /* 0x000fe20000000800 */
[----:B------:R-:W-:Y:S01]  /*0230*/  SHF.R.S32.HI R3, RZ, 0x4, R10 ;  /* 0x00000004ff037819 */ /* 0x000fe2000001140a */
[----:B------:R-:W-:Y:S01]  /*0240*/  ULDC UR11, c[0x0][0x1c0] ;  /* 0x00007000000b7ab9 */ /* 0x000fe20000000800 */
[--C-:B------:R-:W-:Y:S01]  /*0250*/  SHF.R.S32.HI R8, RZ, 0x2, R12.reuse ;  /* 0x00000002ff087819 */ /* 0x100fe2000001140c */
[----:B------:R-:W-:Y:S01]  /*0260*/  UIMAD UR54, UR8, UR6, UR54 ;  /* 0x00000006083672a4 */ /* 0x000fe2000f8e0236 */
[----:B------:R-:W-:Y:S01]  /*0270*/  LEA.HI R0, R10, R3, RZ, 0x1 ;  /* 0x000000030a007211 */ /* 0x000fe200078f08ff */
[----:B---3--:R-:W-:Y:S01]  /*0280*/  UIMAD UR51, UR7, UR30, URZ ;  /* 0x0000001e073372a4 */ /* 0x008fe2000f8e023f */
[----:B------:R-:W-:Y:S01]  /*0290*/  SHF.R.S32.HI R4, RZ, 0x1f, R12 ;  /* 0x0000001fff047819 */ /* 0x000fe2000001140c */
[----:B------:R-:W-:Y:S01]  /*02a0*/  UIMAD.WIDE.U32 UR42, UR30, UR14, URZ ;  /* 0x0000000e1e2a72a5 */ /* 0x000fe2000f8e003f */
[----:B------:R-:W-:Y:S01]  /*02b0*/  LEA.HI R13, R233, R11, RZ, 0x3 ;  /* 0x0000000be90d7211 */ /* 0x000fe200078f18ff */
[----:B------:R-:W-:Y:S01]  /*02c0*/  UIMAD UR6, UR30, UR11, UR36 ;  /* 0x0000000b1e0672a4 */ /* 0x000fe2000f8e0224 */
[----:B------:R-:W-:Y:S01]  /*02d0*/  LOP3.LUT R2, R0, 0xfffffffe, RZ, 0xc0, !PT ;  /* 0xfffffffe00027812 */ /* 0x000fe200078ec0ff */
[----:B------:R-:W-:Y:S01]  /*02e0*/  @!UP5 UIMAD UR7, UR30, UR13, UR36 ;  /* 0x0000000d1e07d2a4 */ /* 0x000fe2000f8e0224 */
[----:B------:R-:W-:Y:S01]  /*02f0*/  LEA.HI R0, R4, R8, RZ, 0x3 ;  /* 0x0000000804007211 */ /* 0x000fe200078f18ff */
[----:B------:R-:W-:Y:S01]  /*0300*/  USHF.L.U32 UR44, UR45, 0x6, URZ ;  /* 0x000000062d2c7899 */ /* 0x000fe2000800063f */
[--C-:B------:R-:W-:Y:S01]  /*0310*/  SHF.R.S32.HI R5, RZ, 0x3, R13.reuse ;  /* 0x00000003ff057819 */ /* 0x100fe2000001140d */
[----:B------:R-:W-:Y:S01]  /*0320*/  IMAD.IADD R9, R3, 0x1, -R2 ;  /* 0x0000000103097824 */ /* 0x000fe200078e0a02 */
[----:B------:R-:W-:Y:S01]  /*0330*/  LOP3.LUT R4, R13, 0xfffffff8, RZ, 0xc0, !PT ;  /* 0xfffffff80d047812 */ /* 0x000fe200078ec0ff */
[----:B------:R-:W-:Y:S01]  /*0340*/  ULDC UR48, c[0x0][0x214] ;  /* 0x0000850000307ab9 */ /* 0x000fe20000000800 */
[----:B------:R-:W-:Y:S01]  /*0350*/  LOP3.LUT R2, R0, 0xfffffff8, RZ, 0xc0, !PT ;  /* 0xfffffff800027812 */ /* 0x000fe200078ec0ff */
[----:B------:R-:W-:Y:S01]  /*0360*/  IMAD.SHL.U32 R3, R5, 0x40, RZ ;  /* 0x0000004005037824 */ /* 0x000fe200078e00ff */
[----:B------:R-:W-:Y:S01]  /*0370*/  ULDC UR55, c[0x0][0x1c8] ;  /* 0x0000720000377ab9 */ /* 0x000fe20000000800 */
[----:B------:R-:W-:Y:S01]  /*0380*/  IMAD.IADD R0, R11, 0x1, -R4 ;  /* 0x000000010b007824 */ /* 0x000fe200078e0a04 */
[----:B------:R-:W-:Y:S01]  /*0390*/  ULDC.U8 UR10, c[0x0][0x3d0] ;  /* 0x0000f400000a7ab9 */ /* 0x000fe20000000000 */
[----:B------:R-:W-:Y:S01]  /*03a0*/  IMAD.IADD R8, R8, 0x1, -R2 ;  /* 0x0000000108087824 */ /* 0x000fe200078e0a02 */
[----:B------:R-:W-:Y:S01]  /*03b0*/  LOP3.LUT R2, R3, 0x1c0, RZ, 0xc0, !PT ;  /* 0x000001c003027812 */ /* 0x000fe200078ec0ff */
[C---:B------:R-:W-:Y:S01]  /*03c0*/  IMAD.SHL.U32 R6, R0.reuse, 0x8, RZ ;  /* 0x0000000800067824 */ /* 0x040fe200078e00ff */
[C---:B------:R-:W-:Y:S01]  /*03d0*/  LOP3.LUT P4, RZ, R0.reuse, 0x2, RZ, 0xc0, !PT ;  /* 0x0000000200ff7812 */ /* 0x040fe2000788c0ff */
[----:B------:R-:W-:Y:S01]  /*03e0*/  IMAD.SHL.U32 R5, R0, 0x40, RZ ;  /* 0x0000004000057824 */ /* 0x000fe200078e00ff */
[----:B------:R-:W-:Y:S01]  /*03f0*/  SHF.R.U32.HI R4, RZ, 0x3, R2 ;  /* 0x00000003ff047819 */ /* 0x000fe20000011602 */
[----:B------:R-:W-:Y:S01]  /*0400*/  ULDC UR49, c[0x0][0x224] ;  /* 0x0000890000317ab9 */ /* 0x000fe20000000800 */
[----:B------:R-:W-:Y:S01]  /*0410*/  LOP3.LUT R3, R2, 0x38, R6, 0xf8, !PT ;  /* 0x0000003802037812 */ /* 0x000fe200078ef806 */
[----:B------:R1:W-:Y:S01]  /*0420*/  STL [R1+0x10], R6 ;  /* 0x0000100601007387 */ /* 0x0003e20000100800 */
[----:B------:R-:W-:Y:S01]  /*0430*/  LOP3.LUT R2, R5, 0x1c0, RZ, 0xc0, !PT ;  /* 0x000001c005027812 */ /* 0x000fe200078ec0ff */
[----:B------:R-:W-:Y:S01]  /*0440*/  @UP5 UIMAD UR53, UR30, UR48, URZ ;  /* 0x000000301e3552a4 */ /* 0x000fe2000f8e023f */
[----:B------:R-:W-:Y:S01]  /*0450*/  LOP3.LUT R7, R3, R4, RZ, 0x3c, !PT ;  /* 0x0000000403077212 */ /* 0x000fe200078e3cff */
[----:B------:R-:W-:Y:S01]  /*0460*/  ULDC.64 UR4, c[0x0][0x118] ;  /* 0x0000460000047ab9 */ /* 0x000fe20000000a00 */
[----:B------:R-:W-:Y:S01]  /*0470*/  LOP3.LUT R4, R2, 0x8, R13, 0xf8, !PT ;  /* 0x0000000802047812 */ /* 0x000fe200078ef80d */
[----:B------:R-:W-:Y:S01]  /*0480*/  UMOV UR60, 0x4 ;  /* 0x00000004003c7882 */ /* 0x000fe20000000000 */
[----:B------:R-:W-:Y:S01]  /*0490*/  SHF.R.U32.HI R3, RZ, 0x3, R2 ;  /* 0x00000003ff037819 */ /* 0x000fe20000011602 */
[----:B------:R-:W-:Y:S01]  /*04a0*/  ULOP3.LUT UR55, UR36, UR55, URZ, 0x3c, !UPT ;  /* 0x0000003724377292 */ /* 0x000fe2000f8e3c3f */
[----:B------:R-:W-:Y:S01]  /*04b0*/  LOP3.LUT R2, R8, 0x1, RZ, 0xc0, !PT ;  /* 0x0000000108027812 */ /* 0x000fe200078ec0ff */
[----:B------:R-:W-:Y:S01]  /*04c0*/  USHF.R.S32.HI UR56, URZ, 0x1f, UR36 ;  /* 0x0000001f3f387899 */ /* 0x000fe20008011424 */
[----:B------:R-:W-:Y:S01]  /*04d0*/  LOP3.LUT P3, RZ, R0, 0x4, RZ, 0xc0, !PT ;  /* 0x0000000400ff7812 */ /* 0x000fe2000786c0ff */
[----:B------:R-:W-:Y:S01]  /*04e0*/  USHF.L.U32 UR61, UR30, 0x7, URZ ;  /* 0x000000071e3d7899 */ /* 0x000fe2000800063f */
[----:B------:R-:W-:Y:S01]  /*04f0*/  ISETP.NE.U32.AND P1, PT, R2, 0x1, PT ;  /* 0x000000010200780c */ /* 0x000fe20003f25070 */
[----:B------:R-:W-:Y:S01]  /*0500*/  IMAD.SHL.U32 R2, R9, 0x100, RZ ;  /* 0x0000010009027824 */ /* 0x000fe200078e00ff */
[----:B------:R-:W-:Y:S01]  /*0510*/  LOP3.LUT P2, RZ, R8, 0x2, RZ, 0xc0, !PT ;  /* 0x0000000208ff7812 */ /* 0x000fe2000784c0ff */
[----:B------:R-:W-:Y:S01]  /*0520*/  UISETP.NE.AND UP6, UPT, UR10, URZ, UPT ;  /* 0x0000003f0a00728c */ /* 0x000fe2000bfc5270 */
[----:B------:R-:W-:Y:S01]  /*0530*/  SEL R232, R227, 0xffffffc0, !P3 ;  /* 0xffffffc0e3e87807 */ /* 0x000fe20005800000 */
[----:B------:R-:W-:Y:S01]  /*0540*/  USHF.R.S32.HI UR58, URZ, 0x1f, UR30 ;  /* 0x0000001f3f3a7899 */ /* 0x000fe2000801141e */
[----:B------:R-:W-:Y:S01]  /*0550*/  SEL R251, R251, 0x240, !P1 ;  /* 0x00000240fbfb7807 */ /* 0x000fe20004800000 */
[----:B------:R-:W-:-:S02]  /*0560*/  USHF.R.S32.HI UR57, URZ, 0x1f, UR36 ;  /* 0x0000001f3f397899 */ /* 0x000fc40008011424 */
[----:B------:R-:W-:Y:S02]  /*0570*/  UIMAD.WIDE.U32 UR40, UR34, UR42, URZ ;  /* 0x0000002a222872a5 */ /* 0x000fe4000f8e003f */
[----:B------:R-:W-:Y:S01]  /*0580*/  UIMAD UR50, UR35, UR42, URZ ;  /* 0x0000002a233272a4 */ /* 0x000fe2000f8e023f */
[----:B-1----:R-:W-:Y:S01]  /*0590*/  LOP3.LUT R6, R4, R3, RZ, 0x3c, !PT ;  /* 0x0000000304067212 */ /* 0x002fe200078e3cff */
[----:B------:R-:W-:Y:S01]  /*05a0*/  IMAD.SHL.U32 R3, R0, 0x20, RZ ;  /* 0x0000002000037824 */ /* 0x000fe200078e00ff */
[----:B------:R-:W-:Y:S01]  /*05b0*/  LOP3.LUT R0, R2, 0x100, RZ, 0xc0, !PT ;  /* 0x0000010002007812 */ /* 0x000fe200078ec0ff */
[----:B------:R-:W-:Y:S01]  /*05c0*/  USHF.R.S32.HI UR52, URZ, 0x1f, UR46 ;  /* 0x0000001f3f347899 */ /* 0x000fe2000801142e */
[CC--:B------:R-:W-:Y:S01]  /*05d0*/  LEA.HI R2, R233.reuse, R11.reuse, RZ, 0x7 ;  /* 0x0000000be9027211 */ /* 0x0c0fe200078f38ff */
[----:B------:R-:W-:Y:S01]  /*05e0*/  UIMAD UR49, UR6, UR49, URZ ;  /* 0x00000031063172a4 */ /* 0x000fe2000f8e023f */
[-C--:B------:R-:W-:Y:S01]  /*05f0*/  LEA.HI R4, R233, R11.reuse, RZ, 0x6 ;  /* 0x0000000be9047211 */ /* 0x080fe200078f30ff */
[----:B------:R-:W-:Y:S01]  /*0600*/  @!UP5 UIMAD UR48, UR7, UR48, URZ ;  /* 0x000000300730d2a4 */ /* 0x000fe2000f8e023f */
[----:B------:R-:W-:Y:S01]  /*0610*/  LOP3.LUT R226, R0, 0xe0, R3, 0xf8, !PT ;  /* 0x000000e000e27812 */ /* 0x000fe200078ef803 */
[----:B------:R-:W-:Y:S01]  /*0620*/  USHF.R.S32.HI UR47, URZ, 0x1f, UR44 ;  /* 0x0000001f3f2f7899 */ /* 0x000fe2000801142c */
[----:B------:R-:W-:Y:S01]  /*0630*/  SHF.R.S32.HI R5, RZ, 0x7, R2 ;  /* 0x00000007ff057819 */ /* 0x000fe20000011402 */
[----:B------:R-:W-:Y:S01]  /*0640*/  IMAD.SHL.U32 R2, R9, 0x20, RZ ;  /* 0x0000002009027824 */ /* 0x000fe200078e00ff */
[----:B------:R-:W-:Y:S01]  /*0650*/  SHF.R.S32.HI R0, RZ, 0x6, R4 ;  /* 0x00000006ff007819 */ /* 0x000fe20000011404 */
[----:B------:R-:W-:Y:S01]  /*0660*/  ULDC UR39, c[0x0][0x2e8] ;  /* 0x0000ba0000277ab9 */ /* 0x000fe20000000800 */
[----:B------:R-:W-:Y:S01]  /*0670*/  LEA.HI R233, R233, R11, RZ, 0x5 ;  /* 0x0000000be9e97211 */ /* 0x000fe200078f28ff */
[----:B------:R-:W-:Y:S01]  /*0680*/  IMAD R3, R5, 0x2, R9 ;  /* 0x0000000205037824 */ /* 0x000fe200078e0209 */
[----:B------:R-:W-:Y:S01]  /*0690*/  LOP3.LUT R2, R2, 0x20, RZ, 0xc0, !PT ;  /* 0x0000002002027812 */ /* 0x000fe200078ec0ff */
[C---:B------:R-:W-:Y:S01]  /*06a0*/  IMAD.SHL.U32 R4, R0.reuse, 0x8, RZ ;  /* 0x0000000800047824 */ /* 0x040fe200078e00ff */
[----:B------:R-:W-:Y:S01]  /*06b0*/  SHF.R.S32.HI R16, RZ, 0x5, R233 ;  /* 0x00000005ff107819 */ /* 0x000fe200000114e9 */
[----:B------:R-:W-:-:S02]  /*06c0*/  IMAD R237, R0, 0x200, R7 ;  /* 0x0000020000ed7824 */ /* 0x000fc400078e0207 */
[----:B------:R-:W-:Y:S01]  /*06d0*/  IMAD.U32 R0, R3, 0x200, R6 ;  /* 0x0000020003007824 */ /* 0x000fe200078e0006 */
[----:B------:R-:W-:Y:S01]  /*06e0*/  LOP3.LUT R14, R2, 0x18, R4, 0xf8, !PT ;  /* 0x00000018020e7812 */ /* 0x000fe200078ef804 */
[----:B------:R-:W-:Y:S01]  /*06f0*/  IMAD.SHL.U32 R237, R237, 0x2, RZ ;  /* 0x00000002eded7824 */ /* 0x000fe200078e00ff */
[----:B------:R-:W-:Y:S01]  /*0700*/  LOP3.LUT R2, R10, 0xfffffff0, RZ, 0xc0, !PT ;  /* 0xfffffff00a027812 */ /* 0x000fe200078ec0ff */
[----:B------:R-:W-:Y:S01]  /*0710*/  IMAD.SHL.U32 R10, R11, 0x2, RZ ;  /* 0x000000020b0a7824 */ /* 0x000fe200078e00ff */
[----:B------:R-:W-:Y:S01]  /*0720*/  LOP3.LUT R3, R12, 0x7ffffffc, RZ, 0xc0, !PT ;  /* 0x7ffffffc0c037812 */ /* 0x000fe200078ec0ff */
[----:B------:R-:W-:Y:S01]  /*0730*/  IMAD.SHL.U32 R229, R0, 0x2, RZ ;  /* 0x0000000200e57824 */ /* 0x000fe200078e00ff */
[----:B------:R-:W-:Y:S01]  /*0740*/  LOP3.LUT R6, R233, 0xffffffe0, RZ, 0xc0, !PT ;  /* 0xffffffe0e9067812 */ /* 0x000fe200078ec0ff */
[C---:B------:R-:W-:Y:S02]  /*0750*/  IMAD.IADD R2, R11.reuse, 0x1, -R2 ;  /* 0x000000010b027824 */ /* 0x040fe400078e0a02 */
[----:B------:R-:W-:Y:S01]  /*0760*/  IMAD.IADD R12, R11, 0x1, -R3 ;  /* 0x000000010b0c7824 */ /* 0x000fe200078e0a03 */
[----:B------:R-:W-:Y:S01]  /*0770*/  IADD3 R236, R232, 0x14000, R229 ;  /* 0x00014000e8ec7810 */ /* 0x000fe20007ffe0e5 */
[----:B------:R-:W-:Y:S01]  /*0780*/  IMAD.SHL.U32 R3, R5, 0x10, RZ ;  /* 0x0000001005037824 */ /* 0x000fe200078e00ff */
[----:B------:R-:W-:Y:S01]  /*0790*/  SHF.R.S32.HI R4, RZ, 0x1f, R2 ;  /* 0x0000001fff047819 */ /* 0x000fe20000011402 */
[----:B------:R-:W-:Y:S01]  /*07a0*/  IMAD.SHL.U32 R5, R9, 0x8, RZ ;  /* 0x0000000809057824 */ /* 0x000fe200078e00ff */
[----:B------:R-:W-:Y:S01]  /*07b0*/  LOP3.LUT P0, RZ, R2, 0x4, RZ, 0xc0, !PT ;  /* 0x0000000402ff7812 */ /* 0x000fe2000780c0ff */
[----:B------:R-:W-:Y:S01]  /*07c0*/  IMAD.IADD R15, R11, 0x1, -R6 ;  /* 0x000000010b0f7824 */ /* 0x000fe200078e0a06 */
[----:B------:R-:W-:Y:S01]  /*07d0*/  LEA.HI R225, R4, R2, RZ, 0x3 ;  /* 0x0000000204e17211 */ /* 0x000fe200078f18ff */
[----:B------:R-:W-:Y:S01]  /*07e0*/  IMAD.SHL.U32 R4, R8, 0x20, RZ ;  /* 0x0000002008047824 */ /* 0x000fe200078e00ff */
[----:B------:R-:W-:Y:S01]  /*07f0*/  LOP3.LUT R11, R5, 0x8, RZ, 0xc0, !PT ;  /* 0x00000008050b7812 */ /* 0x000fe200078ec0ff */
[----:B------:R-:W-:Y:S01]  /*0800*/  IMAD.SHL.U32 R7, R2, 0x20, RZ ;  /* 0x0000002002077824 */ /* 0x000fe200078e00ff */
[----:B------:R-:W-:Y:S01]  /*0810*/  LOP3.LUT R6, R225, 0xfffffff8, RZ, 0xc0, !PT ;  /* 0xfffffff8e1067812 */ /* 0x000fe200078ec0ff */
[----:B------:R-:W-:Y:S01]  /*0820*/  STL [R1+0x18], R15 ;  /* 0x0000180f01007387 */ /* 0x000fe20000100800 */
[----:B------:R-:W-:Y:S01]  /*0830*/  LOP3.LUT R5, R4, 0xe0, RZ, 0xc0, !PT ;  /* 0x000000e004057812 */ /* 0x000fe200078ec0ff */
[----:B------:R-:W-:-:S02]  /*0840*/  IMAD.SHL.U32 R4, R2, 0x4, RZ ;  /* 0x0000000402047824 */ /* 0x000fc400078e00ff */
[----:B------:R-:W-:Y:S01]  /*0850*/  IMAD.IADD R6, R2, 0x1, -R6 ;  /* 0x0000000102067824 */ /* 0x000fe200078e0a06 */
[----:B------:R-:W-:Y:S01]  /*0860*/  LOP3.LUT R2, R11, 0x1e0, R7, 0xf8, !PT ;  /* 0x000001e00b027812 */ /* 0x000fe200078ef807 */
[----:B------:R-:W-:Y:S01]  /*0870*/  IMAD.SHL.U32 R225, R225, 0x40, RZ ;  /* 0x00000040e1e17824 */ /* 0x000fe200078e00ff */
[----:B------:R-:W-:Y:S01]  /*0880*/  LOP3.LUT R7, R3, 0x6, R10, 0xf8, !PT ;  /* 0x0000000603077812 */ /* 0x000fe200078ef80a */
[----:B------:R-:W-:Y:S01]  /*0890*/  IMAD.IADD R231, R229, 0x1, R232 ;  /* 0x00000001e5e77824 */ /* 0x000fe200078e02e8 */
[----:B------:R-:W-:Y:S01]  /*08a0*/  LOP3.LUT R10, R2, 0x38, R4, 0x78, !PT ;  /* 0x00000038020a7812 */ /* 0x000fe200078e7804 */
[C---:B------:R-:W-:Y:S01]  /*08b0*/  IMAD.SHL.U32 R2, R8.reuse, 0x40, RZ ;  /* 0x0000004008027824 */ /* 0x040fe200078e00ff */
[----:B------:R-:W-:Y:S01]  /*08c0*/  LOP3.LUT R5, R5, 0x10, R3, 0xf8, !PT ;  /* 0x0000001005057812 */ /* 0x000fe200078ef803 */
[----:B------:R1:W-:Y:S01]  /*08d0*/  STL [R1+0x8], R7 ;  /* 0x0000080701007387 */ /* 0x0003e20000100800 */
[----:B------:R-:W-:Y:S01]  /*08e0*/  IMAD.SHL.U32 R4, R8, 0x4, RZ ;  /* 0x0000000408047824 */ /* 0x000fe200078e00ff */
[----:B------:R-:W-:-:S02]  /*08f0*/  LOP3.LUT R225, R225, 0xfffffe00, RZ, 0xc0, !PT ;  /* 0xfffffe00e1e17812 */ /* 0x000fc400078ec0ff */
[----:B------:R-:W-:Y:S02]  /*0900*/  LOP3.LUT R2, R2, 0x1c0, RZ, 0xc0, !PT ;  /* 0x000001c002027812 */ /* 0x000fe400078ec0ff */
[----:B------:R-:W-:Y:S02]  /*0910*/  LOP3.LUT R8, R5, 0x18, R4, 0x78, !PT ;  /* 0x0000001805087812 */ /* 0x000fe400078e7804 */
[----:B------:R-:W-:Y:S02]  /*0920*/  SHF.R.U32.HI R3, RZ, 0x3, R2 ;  /* 0x00000003ff037819 */ /* 0x000fe40000011602 */
[C---:B------:R-:W-:Y:S02]  /*0930*/  LOP3.LUT P6, RZ, R6.reuse, 0x2, RZ, 0xc0, !PT ;  /* 0x0000000206ff7812 */ /* 0x040fe400078cc0ff */
[----:B------:R-:W-:-:S04]  /*0940*/  LOP3.LUT P5, RZ, R6, 0x4, RZ, 0xc0, !PT ;  /* 0x0000000406ff7812 */ /* 0x000fc800078ac0ff */
[----:B------:R-:W-:Y:S01]  /*0950*/  SEL R227, R227, 0xffffffc0, !P5 ;  /* 0xffffffc0e3e37807 */ /* 0x000fe20006800000 */
[----:B-1----:R-:W-:-:S05]  /*0960*/  IMAD.SHL.U32 R7, R16, 0x8, RZ ;  /* 0x0000000810077824 */ /* 0x002fca00078e00ff */
[----:B------:R-:W-:-:S04]  /*0970*/  LOP3.LUT R7, R7, 0x38, RZ, 0xc0, !PT ;  /* 0x0000003807077812 */ /* 0x000fc800078ec0ff */
[----:B------:R-:W-:Y:S02]  /*0980*/  LOP3.LUT R4, R3, R2, R7, 0x1e, !PT ;  /* 0x0000000203047212 */ /* 0x000fe400078e1e07 */
[----:B------:R-:W-:Y:S02]  /*0990*/  LOP3.LUT R2, R226, 0x8, R13, 0xf8, !PT ;  /* 0x00000008e2027812 */ /* 0x000fe400078ef80d */
[----:B------:R-:W-:Y:S02]  /*09a0*/  SHF.R.U32.HI R226, RZ, 0x3, R226 ;  /* 0x00000003ffe27819 */ /* 0x000fe400000116e2 */
[----:B------:R-:W-:Y:S02]  /*09b0*/  SHF.R.S32.HI R3, RZ, 0x1f, R233 ;  /* 0x0000001fff037819 */ /* 0x000fe400000114e9 */
[----:B------:R-:W-:Y:S02]  /*09c0*/  LOP3.LUT R226, R2, 0x38, R226, 0x78, !PT ;  /* 0x0000003802e27812 */ /* 0x000fe400078e78e2 */
[----:B------:R-:W-:-:S02]  /*09d0*/  LEA.HI R233, R233, R16, RZ, 0x1 ;  /* 0x00000010e9e97211 */ /* 0x000fc400078f08ff */
[----:B------:R-:W-:Y:S02]  /*09e0*/  LEA.HI R2, R3, R16, RZ, 0x2 ;  /* 0x0000001003027211 */ /* 0x000fe400078f10ff */
[----:B------:R-:W-:Y:S02]  /*09f0*/  LOP3.LUT R233, R233, 0x3ffffe, RZ, 0xc0, !PT ;  /* 0x003ffffee9e97812 */ /* 0x000fe400078ec0ff */
[----:B------:R-:W-:Y:S01]  /*0a00*/  LOP3.LUT R3, R2, 0xfffffffc, RZ, 0xc0, !PT ;  /* 0xfffffffc02037812 */ /* 0x000fe200078ec0ff */
[----:B------:R-:W-:Y:S02]  /*0a10*/  IMAD.SHL.U32 R2, R12, 0x2, RZ ;  /* 0x000000020c027824 */ /* 0x000fe400078e00ff */
[C---:B------:R-:W-:Y:S02]  /*0a20*/  IMAD.IADD R233, R16.reuse, 0x1, -R233 ;  /* 0x0000000110e97824 */ /* 0x040fe400078e0ae9 */
[----:B------:R-:W-:Y:S02]  /*0a30*/  IMAD.IADD R5, R16, 0x1, -R3 ;  /* 0x0000000110057824 */ /* 0x000fe400078e0a03 */
[----:B------:R-:W-:-:S02]  /*0a40*/  IMAD R233, R233, 0x200, R10 ;  /* 0x00000200e9e97824 */ /* 0x000fc400078e020a */
[----:B------:R-:W-:Y:S02]  /*0a50*/  IMAD R3, R5, 0x200, R2 ;  /* 0x0000020005037824 */ /* 0x000fe400078e0202 */
[----:B------:R-:W-:Y:S01]  /*0a60*/  IMAD.IADD R10, R2, 0x1, R4 ;  /* 0x00000001020a7824 */ /* 0x000fe200078e0204 */
[----:B------:R-:W-:Y:S01]  /*0a70*/  SHF.R.S32.HI R4, RZ, 0x1f, R15 ;  /* 0x0000001fff047819 */ /* 0x000fe2000001140f */
[----:B------:R-:W-:Y:S01]  /*0a80*/  IMAD.SHL.U32 R2, R6, 0x40, RZ ;  /* 0x0000004006027824 */ /* 0x000fe200078e00ff */
[----:B------:R-:W-:Y:S01]  /*0a90*/  LEA R233, R233, 0x14000, 0x1 ;  /* 0x00014000e9e97811 */ /* 0x000fe200078e08ff */
[----:B------:R-:W-:Y:S01]  /*0aa0*/  IMAD.IADD R249, R3, 0x1, R8 ;  /* 0x0000000103f97824 */ /* 0x000fe200078e0208 */
[----:B------:R-:W-:Y:S02]  /*0ab0*/  LEA.HI R4, R4, R15, RZ, 0x2 ;  /* 0x0000000f04047211 */ /* 0x000fe400078f10ff */
[----:B------:R-:W-:Y:S01]  /*0ac0*/  LOP3.LUT R2, R2, 0x1c0, RZ, 0xc0, !PT ;  /* 0x000001c002027812 */ /* 0x000fe200078ec0ff */
[----:B------:R-:W-:Y:S01]  /*0ad0*/  IMAD.SHL.U32 R249, R249, 0x2, RZ ;  /* 0x00000002f9f97824 */ /* 0x000fe200078e00ff */
[----:B------:R-:W-:Y:S01]  /*0ae0*/  SHF.R.S32.HI R6, RZ, 0x2, R4 ;  /* 0x00000002ff067819 */ /* 0x000fe20000011404 */
[----:B------:R-:W-:Y:S01]  /*0af0*/  IMAD R4, R9, 0x1000, R225 ;  /* 0x0000100009047824 */ /* 0x000fe200078e02e1 */
[----:B------:R-:W-:Y:S01]  /*0b00*/  SHF.R.U32.HI R3, RZ, 0x3, R2 ;  /* 0x00000003ff037819 */ /* 0x000fe20000011602 */
[C---:B------:R-:W-:Y:S01]  /*0b10*/  IMAD.IADD R252, R249.reuse, 0x1, R251 ;  /* 0x00000001f9fc7824 */ /* 0x040fe200078e02fb */
[----:B------:R-:W-:Y:S01]  /*0b20*/  IADD3 R250, R249, 0x10, RZ ;  /* 0x00000010f9fa7810 */ /* 0x000fe20007ffe0ff */
[----:B------:R-:W-:Y:S01]  /*0b30*/  IMAD R6, R5, 0x10, R6 ;  /* 0x0000001005067824 */ /* 0x000fe200078e0206 */
[----:B------:R-:W-:-:S02]  /*0b40*/  LOP3.LUT R7, R3, R2, R7, 0x1e, !PT ;  /* 0x0000000203077212 */ /* 0x000fc400078e1e07 */
[C---:B------:R-:W-:Y:S02]  /*0b50*/  LOP3.LUT R8, R3.reuse, R2, R11, 0x1e, !PT ;  /* 0x0000000203087212 */ /* 0x040fe400078e1e0b */
[----:B------:R-:W-:Y:S01]  /*0b60*/  LOP3.LUT R3, R3, R14, R2, 0x1e, !PT ;  /* 0x0000000e03037212 */ /* 0x000fe200078e1e02 */
[----:B------:R-:W-:Y:S01]  /*0b70*/  IMAD R2, R5, 0x400, R225 ;  /* 0x0000040005027824 */ /* 0x000fe200078e02e1 */
[----:B------:R-:W-:Y:S01]  /*0b80*/  IADD3 R234, R233, 0x20, RZ ;  /* 0x00000020e9ea7810 */ /* 0x000fe20007ffe0ff */
[----:B------:R-:W-:Y:S01]  /*0b90*/  IMAD.IADD R4, R4, 0x1, R7 ;  /* 0x0000000104047824 */ /* 0x000fe200078e0207 */
[----:B------:R-:W-:Y:S01]  /*0ba0*/  LOP3.LUT R225, R3, R225, RZ, 0xfc, !PT ;  /* 0x000000e103e17212 */ /* 0x000fe200078efcff */
[----:B------:R-:W-:Y:S01]  /*0bb0*/  IMAD.MOV.U32 R3, RZ, RZ, 0x20 ;  /* 0x00000020ff037424 */ /* 0x000fe200078e00ff */
[----:B------:R-:W-:Y:S01]  /*0bc0*/  @P2 IADD3 R250, R249, -0x10, RZ ;  /* 0xfffffff0f9fa2810 */ /* 0x000fe20007ffe0ff */
[----:B------:R-:W-:Y:S01]  /*0bd0*/  IMAD.IADD R2, R2, 0x1, R8 ;  /* 0x0000000102027824 */ /* 0x000fe200078e0208 */
[----:B------:R-:W-:Y:S01]  /*0be0*/  @P0 IADD3 R234, R233, -0x20, RZ ;  /* 0xffffffe0e9ea0810 */ /* 0x000fe20007ffe0ff */
[----:B------:R-:W-:Y:S01]  /*0bf0*/  STL [R1+0x4], R6 ;  /* 0x0000040601007387 */ /* 0x000fe20000100800 */
[C---:B------:R-:W-:Y:S01]  /*0c00*/  SEL R0, R3.reuse, 0xffffffe0, !P4 ;  /* 0xffffffe003007807 */ /* 0x040fe20006000000 */
[----:B------:R-:W-:Y:S01]  /*0c10*/  IMAD.SHL.U32 R2, R2, 0x2, RZ ;  /* 0x0000000202027824 */ /* 0x000fe200078e00ff */
[----:B------:R-:W-:Y:S01]  /*0c20*/  SEL R224, R3, 0xffffffe0, !P3 ;  /* 0xffffffe003e07807 */ /* 0x000fe20005800000 */
[----:B------:R-:W-:Y:S01]  /*0c30*/  IMAD.IADD R251, R251, 0x1, R250 ;  /* 0x00000001fbfb7824 */ /* 0x000fe200078e02fa */
[----:B------:R-:W-:Y:S01]  /*0c40*/  SEL R3, R3, 0xffffffe0, !P6 ;  /* 0xffffffe003037807 */ /* 0x000fe20007000000 */
[----:B------:R-:W-:Y:S01]  /*0c50*/  IMAD.IADD R236, R0, 0x1, R236 ;  /* 0x0000000100ec7824 */ /* 0x000fe200078e02ec */
[----:B------:R-:W-:Y:S01]  /*0c60*/  LEA R225, R225, 0x10000, 0x1 ;  /* 0x00010000e1e17811 */ /* 0x000fe200078e08ff */
[----:B------:R-:W-:Y:S01]  /*0c70*/  IMAD.IADD R230, R229, 0x1, R0 ;  /* 0x00000001e5e67824 */ /* 0x000fe200078e0200 */
[----:B------:R-:W-:Y:S01]  /*0c80*/  LEA R0, R10, 0x10000, 0x1 ;  /* 0x000100000a007811 */ /* 0x000fe200078e08ff */
[----:B------:R-:W-:Y:S01]  /*0c90*/  IMAD.IADD R3, R2, 0x1, R3 ;  /* 0x0000000102037824 */ /* 0x000fe200078e0203 */
[----:B------:R-:W-:Y:S01]  /*0ca0*/  IADD3 R235, R234, 0x800, RZ ;  /* 0x00000800eaeb7810 */ /* 0x000fe20007ffe0ff */
[----:B------:R-:W-:-:S02]  /*0cb0*/  IMAD R224, R226, 0x2, R224 ;  /* 0x00000002e2e07824 */ /* 0x000fc400078e02e0 */
[----:B------:R1:W-:Y:S01]  /*0cc0*/  STL [R1], R0 ;  /* 0x0000000001007387 */ /* 0x0003e20000100800 */
[--C-:B------:R-:W-:Y:S02]  /*0cd0*/  IMAD.IADD R228, R2, 0x1, R227.reuse ;  /* 0x0000000102e47824 */ /* 0x100fe400078e02e3 */
[----:B------:R-:W-:Y:S02]  /*0ce0*/  IMAD.IADD R232, R232, 0x1, R230 ;  /* 0x00000001e8e87824 */ /* 0x000fe400078e02e6 */
[----:B------:R-:W-:Y:S02]  /*0cf0*/  IMAD.SHL.U32 R226, R226, 0x2, RZ ;  /* 0x00000002e2e27824 */ /* 0x000fe400078e00ff */
[----:B------:R-:W-:Y:S02]  /*0d00*/  IMAD.IADD R227, R3, 0x1, R227 ;  /* 0x0000000103e37824 */ /* 0x000fe400078e02e3 */
[----:B-1--4-:R-:W-:Y:S02]  /*0d10*/  IMAD.SHL.U32 R0, R4, 0x2, RZ ;  /* 0x0000000204007824 */ /* 0x012fe400078e00ff */
.L_x_267:
        /* <DEDUP_REMOVED lines=53> */
.L_x_249:
        /* <DEDUP_REMOVED lines=54> */
[----:B------:R-:W-:Y:S05]  /*13d0*/  @P1 BRA `(.L_x_251) ;  /* 0x000000c000001947 */ /* 0x000fea0003800000 */
        /* <DEDUP_REMOVED lines=12> */
.L_x_251:
        /* <DEDUP_REMOVED lines=18> */
.L_x_252:
        /* <DEDUP_REMOVED lines=26> */
[----:B------:R-:W-:Y:S02]  /*1760*/  ULDC UR13, c[0x0][0x234] ;  /* 0x00008d00000d7ab9 */ /* 0x000fe40000000800 */
        /* <DEDUP_REMOVED lines=13> */
[----:B------:R-:W-:Y:S01]  /*1840*/  USEL UR11, UR11, URZ, UP6 ;  /* 0x0000003f0b0b7287 */ /* 0x000fe2000b000000 */
[----:B------:R-:W-:Y:S01]  /*1850*/  IMAD.HI.U32 R4, R5, R6, R4 ;  /* 0x0000000605047227 */ /* 0x000fe200078e0004 */
[----:B------:R-:W-:Y:S02]  /*1860*/  UIMAD UR10, UR34, UR9, UR7 ;  /* 0x00000009220a72a4 */ /* 0x000fe4000f8e0207 */
[----:B------:R-:W-:Y:S01]  /*1870*/  @UP5 USEL UR7, UR53, UR16, !UP3 ;  /* 0x0000001035075287 */ /* 0x000fe2000d800000 */
[----:B------:R-:W-:Y:S01]  /*1880*/  IMAD.MOV.U32 R5, RZ, RZ, R7 ;  /* 0x000000ffff057224 */ /* 0x000fe200078e0007 */
[----:B------:R-:W-:Y:S02]  /*1890*/  UIMAD.WIDE.U32 UR8, UR34, UR8, URZ ;  /* 0x00000008220872a5 */ /* 0x000fe4000f8e003f */
[----:B------:R-:W-:Y:S01]  /*18a0*/  @UP5 UIMAD UR14, UR36, UR13, UR7 ;  /* 0x0000000d240e52a4 */ /* 0x000fe2000f8e0207 */
[----:B------:R-:W-:Y:S01]  /*18b0*/  IMAD.HI.U32 R4, R4, R5, RZ ;  /* 0x0000000504047227 */ /* 0x000fe200078e00ff */
[----:B------:R-:W-:-:S03]  /*18c0*/  UIADD3 UR10, UR9, UR10, URZ ;  /* 0x0000000a090a7290 */ /* 0x000fc6000fffe03f */
[----:B------:R-:W-:Y:S02]  /*18d0*/  IMAD.MOV R6, RZ, RZ, -R4 ;  /* 0x000000ffff067224 */ /* 0x000fe400078e0a04 */
[----:B------:R-:W-:Y:S02]  /*18e0*/  @!UP5 UMOV UR14, UR48 ;  /* 0x00000030000edc82 */ /* 0x000fe40008000000 */
[----:B------:R-:W-:-:S05]  /*18f0*/  IMAD R5, R8, R6, R5 ;  /* 0x0000000608057224 */ /* 0x000fca00078e0205 */
[----:B------:R-:W-:-:S13]  /*1900*/  ISETP.GT.U32.AND P2, PT, R8, R5, PT ;  /* 0x000000050800720c */ /* 0x000fda0003f44070 */
        /* <DEDUP_REMOVED lines=15> */
.L_x_253:
[----:B------:R-:W-:Y:S02]  /*1a00*/  UMOV UR13, UR49 ;  /* 0x00000031000d7c82 */ /* 0x000fe40008000000 */
.L_x_254:
[----:B------:R-:W2:Y:S04]  /*1a10*/  LDL.64 R6, [R1+0x10] ;  /* 0x0000100001067983 */ /* 0x000ea80000100a00 */
[----:B------:R1:W2:Y:S04]  /*1a20*/  LDL.64 R22, [R1+0x10] ;  /* 0x0000100001167983 */ /* 0x0002a80000100a00 */
[----:B------:R-:W3:Y:S04]  /*1a30*/  LDL R12, [R1+0x18] ;  /* 0x00001800010c7983 */ /* 0x000ee80000100800 */
[----:B------:R-:W4:Y:S04]  /*1a40*/  S2R R20, SR_TID.X ;  /* 0x0000000000147919 */ /* 0x000f280000002100 */
[----:B------:R-:W5:Y:S01]  /*1a50*/  S2R R21, SR_TID.X ;  /* 0x0000000000157919 */ /* 0x000f620000002100 */
[----:B------:R-:W-:-:S04]  /*1a60*/  UIADD3 UR8, UP4, UP3, UR8, UR44, UR46 ;  /* 0x0000002c08087290 */ /* 0x000fc8000fb9e02e */
[----:B------:R-:W-:Y:S02]  /*1a70*/  UIADD3 UR18, UP2, UP1, UR18, UR8, UR19 ;  /* 0x0000000812127290 */ /* 0x000fe4000f95e013 */
[----:B------:R-:W-:Y:S02]  /*1a80*/  UIADD3.X UR7, UR10, UR47, UR52, UP4, UP3 ;  /* 0x0000002f0a077290 */ /* 0x000fe4000a7e6434 */
[----:B------:R-:W-:Y:S01]  /*1a90*/  ULDC.64 UR8, c[0x0][0x1a8] ;  /* 0x00006a0000087ab9 */ /* 0x000fe20000000a00 */
[----:B----4-:R-:W-:-:S04]  /*1aa0*/  SHF.R.S32.HI R20, RZ, 0x1f, R20 ;  /* 0x0000001fff147819 */ /* 0x010fc80000011414 */
[----:B-----5:R-:W-:-:S04]  /*1ab0*/  LEA.HI R20, R20, R21, RZ, 0x3 ;  /* 0x0000001514147211 */ /* 0x020fc800078f18ff */
[----:B------:R-:W-:Y:S01]  /*1ac0*/  SHF.R.S32.HI R20, RZ, 0x3, R20 ;  /* 0x00000003ff147819 */ /* 0x000fe20000011414 */
[----:B------:R-:W-:-:S03]  /*1ad0*/  UIADD3.X UR15, UR11, UR7, UR15, UP2, UP1 ;  /* 0x000000070b0f7290 */ /* 0x000fc600097e240f */
[----:B------:R-:W-:Y:S02]  /*1ae0*/  SHF.R.S32.HI R13, RZ, 0x1f, R20 ;  /* 0x0000001fff0d7819 */ /* 0x000fe40000011414 */
[----:B------:R-:W-:Y:S01]  /*1af0*/  IADD3 R5, P2, R20, UR17, RZ ;  /* 0x0000001114057c10 */ /* 0x000fe2000ff5e0ff */
[----:B------:R-:W-:Y:S01]  /*1b00*/  UIMAD UR7, UR56, UR8, URZ ;  /* 0x00000008380772a4 */ /* 0x000fe2000f8e023f */
[----:B------:R-:W4:Y:S03]  /*1b10*/  S2R R10, SR_TID.X ;  /* 0x00000000000a7919 */ /* 0x000f260000002100 */
[----:B------:R-:W-:-:S03]  /*1b20*/  UIMAD UR16, UR36, UR9, UR7 ;  /* 0x00000009241072a4 */ /* 0x000fc6000f8e0207 */
[----:B------:R-:W-:Y:S02]  /*1b30*/  ULDC.64 UR8, c[0x0][0x378] ;  /* 0x0000de0000087ab9 */ /* 0x000fe40000000a00 */
[----:B------:R-:W-:Y:S01]  /*1b40*/  UIMAD UR7, UR56, UR8, URZ ;  /* 0x00000008380772a4 */ /* 0x000fe2000f8e023f */
[----:B------:R-:W5:Y:S03]  /*1b50*/  S2R R11, SR_TID.X ;  /* 0x00000000000b7919 */ /* 0x000f660000002100 */
[----:B------:R-:W-:-:S03]  /*1b60*/  UIMAD UR10, UR36, UR9, UR7 ;  /* 0x00000009240a72a4 */ /* 0x000fc6000f8e0207 */
[----:B------:R-:W-:Y:S02]  /*1b70*/  ULDC.64 UR8, c[0x0][0x370] ;  /* 0x0000dc0000087ab9 */ /* 0x000fe40000000a00 */
[----:B------:R-:W-:-:S04]  /*1b80*/  UIMAD UR7, UR26, UR8, URZ ;  /* 0x000000081a0772a4 */ /* 0x000fc8000f8e023f */
[----:B------:R-:W-:Y:S02]  /*1b90*/  UIMAD UR7, UR17, UR9, UR7 ;  /* 0x00000009110772a4 */ /* 0x000fe4000f8e0207 */
[----:B------:R-:W-:Y:S01]  /*1ba0*/  ULDC UR19, c[0x0][0x2e8] ;  /* 0x0000ba0000137ab9 */ /* 0x000fe20000000800 */
[----:B----4-:R-:W-:Y:S01]  /*1bb0*/  SHF.R.S32.HI R10, RZ, 0x1f, R10 ;  /* 0x0000001fff0a7819 */ /* 0x010fe2000001140a */
[----:B------:R-:W-:Y:S02]  /*1bc0*/  UIADD3 UR11, UR17, UR13, URZ ;  /* 0x0000000d110b7290 */ /* 0x000fe4000fffe03f */
[----:B------:R-:W-:Y:S01]  /*1bd0*/  UIADD3 UR8, UR17, UR14, URZ ;  /* 0x0000000e11087290 */ /* 0x000fe2000fffe03f */
[----:B-----5:R-:W-:-:S04]  /*1be0*/  LEA.HI R10, R10, R11, RZ, 0x5 ;  /* 0x0000000b0a0a7211 */ /* 0x020fc800078f28ff */
[----:B------:R-:W-:Y:S01]  /*1bf0*/  SHF.R.S32.HI R10, RZ, 0x5, R10 ;  /* 0x00000005ff0a7819 */ /* 0x000fe2000001140a */
[----:B------:R-:W-:Y:S01]  /*1c00*/  IMAD.U32 R11, RZ, RZ, UR36 ;  /* 0x00000024ff0b7e24 */ /* 0x000fe2000f8e00ff */
        /* <DEDUP_REMOVED lines=14> */
[----:B------:R-:W-:-:S04]  /*1cf0*/  UIADD3 UR7, -UR6, UR12, UR20 ;  /* 0x0000000c06077290 */ /* 0x000fc8000fffe114 */
[----:B------:R-:W-:-:S04]  /*1d00*/  UIADD3 UR7, UR7, -UR19, URZ ;  /* 0x8000001307077290 */ /* 0x000fc8000fffe03f */
[----:B------:R-:W-:-:S04]  /*1d10*/  USHF.R.S32.HI UR17, URZ, 0x1f, UR7 ;  /* 0x0000001f3f117899 */ /* 0x000fc80008011407 */
[----:B------:R-:W-:Y:S01]  /*1d20*/  ULEA.HI UR17, UR17, UR7, URZ, 0x6 ;  /* 0x0000000711117291 */ /* 0x000fe2000f8f303f */
[----:B---3--:R-:W-:-:S03]  /*1d30*/  IMAD R5, R10, UR45, R12 ;  /* 0x0000002d0a057c24 */ /* 0x008fc6000f8e020c */
[----:B------:R-:W-:-:S04]  /*1d40*/  USHF.R.S32.HI UR17, URZ, 0x6, UR17 ;  /* 0x000000063f117899 */ /* 0x000fc80008011411 */
[----:B------:R-:W-:Y:S01]  /*1d50*/  UISETP.LT.AND UP1, UPT, URZ, UR17, UPT ;  /* 0x000000113f00728c */ /* 0x000fe2000bf21270 */
[----:B------:R-:W-:-:S03]  /*1d60*/  IADD3 R10, P0, R5, UR18, RZ ;  /* 0x00000012050a7c10 */ /* 0x000fc6000ff1e0ff */
[----:B------:R-:W-:Y:S01]  /*1d70*/  USEL UR17, URZ, UR17, !UP1 ;  /* 0x000000113f117287 */ /* 0x000fe2000c800000 */
[----:B------:R-:W-:Y:S01]  /*1d80*/  LEA.HI.X.SX32 R5, R5, UR15, 0x1, P0 ;  /* 0x0000000f05057c11 */ /* 0x000fe200080f0eff */
[----:B------:R1:W-:Y:S01]  /*1d90*/  STL [R1+0x14], R23 ;  /* 0x0000141701007387 */ /* 0x0003e20000100800 */
[C---:B------:R-:W-:Y:S01]  /*1da0*/  LEA R238, P0, R10.reuse, c[0x0][0x350], 0x2 ;  /* 0x0000d4000aee7a11 */ /* 0x040fe200078010ff */
[----:B------:R-:W-:Y:S01]  /*1db0*/  UISETP.GT.AND UP1, UPT, UR29, UR17, UPT ;  /* 0x000000111d00728c */ /* 0x000fe2000bf24270 */
[----:B------:R-:W-:Y:S01]  /*1dc0*/  IMAD.WIDE.U32 R6, R11, c[0x0][0x378], R6 ;  /* 0x0000de000b067a25 */ /* 0x000fe200078e0006 */
[----:B------:R-:W-:Y:S01]  /*1dd0*/  ULDC.64 UR24, c[0x0][0x200] ;  /* 0x0000800000187ab9 */ /* 0x000fe20000000a00 */
[----:B------:R-:W-:Y:S01]  /*1de0*/  LEA.HI.X R239, R10, c[0x0][0x354], R5, 0x2, P0 ;  /* 0x0000d5000aef7a11 */ /* 0x000fe200000f1405 */
[----:B------:R-:W-:Y:S02]  /*1df0*/  UIMAD.WIDE UR8, UR8, UR60, UR24 ;  /* 0x0000003c080872a5 */ /* 0x000fe4000f8e0218 */
[----:B------:R-:W-:Y:S01]  /*1e00*/  PLOP3.LUT P0, PT, PT, PT, UP1, 0x80, 0x0 ;  /* 0x000000000000781c */ /* 0x000fe20003f0f018 */
[----:B------:R-:W-:Y:S01]  /*1e10*/  IMAD R5, R13, c[0x0][0x370], RZ ;  /* 0x0000dc000d057a24 */ /* 0x000fe200078e02ff */
[----:B------:R-:W-:Y:S01]  /*1e20*/  IADD3 R7, R7, UR10, RZ ;  /* 0x0000000a07077c10 */ /* 0x000fe2000fffe0ff */
[----:B------:R-:W-:Y:S01]  /*1e30*/  ULDC.64 UR24, c[0x0][0x3c8] ;  /* 0x0000f20000187ab9 */ /* 0x000fe20000000a00 */
[----:B------:R-:W-:Y:S01]  /*1e40*/  IMAD.WIDE.U32 R8, R11, c[0x0][0x1a8], R8 ;  /* 0x00006a000b087a25 */ /* 0x000fe200078e0008 */
[----:B------:R-:W-:-:S03]  /*1e50*/  UIMAD.WIDE UR10, UR11, UR60, UR24 ;  /* 0x0000003c0b0a72a5 */ /* 0x000fc6000f8e0218 */
[C---:B------:R-:W-:Y:S02]  /*1e60*/  IMAD R5, R20.reuse, c[0x0][0x374], R5 ;  /* 0x0000dd0014057a24 */ /* 0x040fe400078e0205 */
[----:B------:R-:W-:Y:S01]  /*1e70*/  IMAD.WIDE.U32 R6, R20, c[0x0][0x370], R6 ;  /* 0x0000dc0014067a25 */ /* 0x000fe200078e0006 */
[----:B------:R-:W-:Y:S01]  /*1e80*/  IADD3 R9, R9, UR16, RZ ;  /* 0x0000001009097c10 */ /* 0x000fe2000fffe0ff */
[----:B------:R-:W-:Y:S01]  /*1e90*/  UIADD3 UR7, UR29, -0x1, URZ ;  /* 0xffffffff1d077890 */ /* 0x000fe2000fffe03f */
[----:B------:R-:W-:Y:S01]  /*1ea0*/  LEA R242, P3, R8, c[0x0][0x160], 0x1 ;  /* 0x0000580008f27a11 */ /* 0x000fe200078608ff */
[----:B------:R-:W-:Y:S01]  /*1eb0*/  IMAD.IADD R5, R7, 0x1, R5 ;  /* 0x0000000107057824 */ /* 0x000fe200078e0205 */
[----:B------:R-:W-:Y:S01]  /*1ec0*/  LEA R240, P2, R6, c[0x0][0x330], 0x1 ;  /* 0x0000cc0006f07a11 */ /* 0x000fe200078408ff */
[----:B------:R-:W-:Y:S02]  /*1ed0*/  UMOV UR14, UR8 ;  /* 0x00000008000e7c82 */ /* 0x000fe40008000000 */
[----:B------:R-:W-:-:S02]  /*1ee0*/  UMOV UR13, UR9 ;  /* 0x00000009000d7c82 */ /* 0x000fc40008000000 */
[----:B------:R-:W-:Y:S02]  /*1ef0*/  UMOV UR16, UR10 ;  /* 0x0000000a00107c82 */ /* 0x000fe40008000000 */
[----:B------:R-:W-:Y:S01]  /*1f00*/  UMOV UR15, UR11 ;  /* 0x0000000b000f7c82 */ /* 0x000fe20008000000 */
[----:B------:R-:W-:Y:S02]  /*1f10*/  LEA.HI.X R243, R8, c[0x0][0x164], R9, 0x1, P3 ;  /* 0x0000590008f37a11 */ /* 0x000fe400018f0c09 */
[----:B------:R-:W-:Y:S01]  /*1f20*/  LEA.HI.X R241, R6, c[0x0][0x334], R5, 0x1, P2 ;  /* 0x0000cd0006f17a11 */ /* 0x000fe200010f0c05 */
[----:B------:R-:W-:Y:S05]  /*1f30*/  @P0 BRA `(.L_x_255) ;  /* 0x000004b000000947 */ /* 0x000fea0003800000 */
[----:B-1----:R-:W-:Y:S02]  /*1f40*/  @UP0 UIADD3 UR7, UR21, UR23, URZ ;  /* 0x0000001715070290 */ /* 0x002fe4000fffe03f */
        /* <DEDUP_REMOVED lines=9> */
[----:B------:R-:W-:Y:S02]  /*1fe0*/  UIMAD UR11, UR21, UR11, UR7 ;  /* 0x0000000b150b72a4 */ /* 0x000fe4000f8e0207 */
[----:B------:R-:W-:-:S02]  /*1ff0*/  ULDC.64 UR12, c[0x0][0x388] ;  /* 0x0000e200000c7ab9 */ /* 0x000fc40000000a00 */
[----:B------:R-:W-:Y:S02]  /*2000*/  UIADD3 UR9, UR9, UR11, URZ ;  /* 0x0000000b09097290 */ /* 0x000fe4000fffe03f */
[----:B------:R-:W-:Y:S02]  /*2010*/  UIMAD UR7, UR38, UR12, URZ ;  /* 0x0000000c260772a4 */ /* 0x000fe4000f8e023f */
[----:B------:R-:W-:Y:S02]  /*2020*/  UIMAD.WIDE.U32 UR8, UR30, UR12, UR8 ;  /* 0x0000000c1e0872a5 */ /* 0x000fe4000f8e0008 */
[----:B------:R-:W-:-:S04]  /*2030*/  UIMAD UR7, UR30, UR13, UR7 ;  /* 0x0000000d1e0772a4 */ /* 0x000fc8000f8e0207 */
[----:B------:R-:W-:Y:S02]  /*2040*/  UIADD3 UR15, UR9, UR7, URZ ;  /* 0x00000007090f7290 */ /* 0x000fe4000fffe03f */
[----:B------:R-:W-:Y:S02]  /*2050*/  UMOV UR14, UR8 ;  /* 0x00000008000e7c82 */ /* 0x000fe40008000000 */
.L_x_256:
        /* <DEDUP_REMOVED lines=16> */
.L_x_257:
[----:B------:R-:W-:-:S06]  /*2160*/  UIMAD UR6, UR22, -0x20, UR6 ;  /* 0xffffffe0160678a4 */ /* 0x000fcc000f8e0206 */
[----:B------:R-:W-:-:S13]  /*2170*/  ISETP.GE.AND P0, PT, R20, UR6, PT ;  /* 0x0000000614007c0c */ /* 0x000fda000bf06270 */
[----:B------:R-:W-:Y:S05]  /*2180*/  @P0 BRA `(.L_x_258) ;  /* 0x000043b000000947 */ /* 0x000fea0003800000 */
[----:B------:R-:W-:Y:S01]  /*2190*/  IMAD.U32 R5, RZ, RZ, UR20 ;  /* 0x00000014ff057e24 */ /* 0x000fe2000f8e00ff */
[----:B------:R-:W-:Y:S01]  /*21a0*/  IADD3 R4, P0, R20, UR20, RZ ;  /* 0x0000001414047c10 */ /* 0x000fe2000ff1e0ff */
[----:B------:R-:W-:Y:S02]  /*21b0*/  ULDC.64 UR6, c[0x0][0x3b8] ;  /* 0x0000ee0000067ab9 */ /* 0x000fe40000000a00 */
[----:B------:R-:W-:Y:S01]  /*21c0*/  UIMAD UR6, UR56, UR6, URZ ;  /* 0x00000006380672a4 */ /* 0x000fe2000f8e023f */
[----:B------:R-:W-:Y:S01]  /*21d0*/  LEA.HI.X.SX32 R5, R5, R13, 0x1, P0 ;  /* 0x0000000d05057211 */ /* 0x000fe200000f0eff */
[C-C-:B------:R-:W-:Y:S02]  /*21e0*/  IMAD.WIDE.U32 R8, R4.reuse, c[0x0][0x3a0], R22.reuse ;  /* 0x0000e80004087a25 */ /* 0x140fe400078e0016 */
[----:B------:R-:W-:Y:S02]  /*21f0*/  UIMAD UR9, UR36, UR7, UR6 ;  /* 0x00000007240972a4 */ /* 0x000fe4000f8e0206 */
[----:B------:R-:W-:Y:S01]  /*2200*/  IMAD R10, R5, c[0x0][0x3a0], RZ ;  /* 0x0000e800050a7a24 */ /* 0x000fe200078e02ff */
[----:B------:R-:W-:Y:S01]  /*2210*/  ULDC.64 UR6, c[0x0][0x3c0] ;  /* 0x0000f00000067ab9 */ /* 0x000fe20000000a00 */
[----:B------:R-:W-:Y:S01]  /*2220*/  IMAD.WIDE.U32 R6, R4, c[0x0][0x3a8], R22 ;  /* 0x0000ea0004067a25 */ /* 0x000fe200078e0016 */
[----:B------:R-:W-:-:S03]  /*2230*/  UIMAD UR6, UR56, UR6, URZ ;  /* 0x00000006380672a4 */ /* 0x000fc6000f8e023f */
[----:B------:R-:W-:Y:S01]  /*2240*/  IMAD R11, R4, c[0x0][0x3a4], R10 ;  /* 0x0000e900040b7a24 */ /* 0x000fe200078e020a */
[----:B------:R-:W-:Y:S01]  /*2250*/  IADD3 R10, P0, R8, UR14, RZ ;  /* 0x0000000e080a7c10 */ /* 0x000fe2000ff1e0ff */
[----:B------:R-:W-:Y:S01]  /*2260*/  IMAD R5, R5, c[0x0][0x3a8], RZ ;  /* 0x0000ea0005057a24 */ /* 0x000fe200078e02ff */
[----:B------:R-:W-:Y:S02]  /*2270*/  UIMAD UR6, UR36, UR7, UR6 ;  /* 0x00000007240672a4 */ /* 0x000fe4000f8e0206 */
[----:B------:R-:W-:Y:S01]  /*2280*/  IADD3.X R11, R9, UR15, R11, P0, !PT ;  /* 0x0000000f090b7c10 */ /* 0x000fe200087fe40b */
[----:B------:R-:W-:Y:S01]  /*2290*/  IMAD R4, R4, c[0x0][0x3ac], R5 ;  /* 0x0000eb0004047a24 */ /* 0x000fe200078e0205 */
[----:B------:R-:W-:Y:S01]  /*22a0*/  IADD3 R8, P0, R6, UR8, RZ ;  /* 0x0000000806087c10 */ /* 0x000fe2000ff1e0ff */
[----:B------:R-:W-:-:S03]  /*22b0*/  IMAD.U32 R5, RZ, RZ, UR36 ;  /* 0x00000024ff057e24 */ /* 0x000fc6000f8e00ff */
[----:B------:R-:W-:Y:S01]  /*22c0*/  IADD3.X R9, R7, UR11, R4, P0, !PT ;  /* 0x0000000b07097c10 */ /* 0x000fe200087fe404 */
[----:B------:R-:W-:Y:S02]  /*22d0*/  IMAD.U32 R4, RZ, RZ, UR36 ;  /* 0x00000024ff047e24 */ /* 0x000fe4000f8e00ff */
[----:B------:R-:W-:-:S04]  /*22e0*/  IMAD.WIDE.U32 R10, R5, c[0x0][0x3b8], R10 ;  /* 0x0000ee00050a7a25 */ /* 0x000fc800078e000a */
[----:B------:R-:W-:Y:S01]  /*22f0*/  IMAD.WIDE.U32 R8, R4, c[0x0][0x3c0], R8 ;  /* 0x0000f00004087a25 */ /* 0x000fe200078e0008 */
[----:B------:R-:W-:Y:S02]  /*2300*/  IADD3 R5, R11, UR9, RZ ;  /* 0x000000090b057c10 */ /* 0x000fe4000fffe0ff */
[----:B------:R-:W-:Y:S02]  /*2310*/  LEA R6, P1, R10, c[0x0][0x340], 0x1 ;  /* 0x0000d0000a067a11 */ /* 0x000fe400078208ff */
[----:B------:R-:W-:Y:S02]  /*2320*/  IADD3 R9, R9, UR6, RZ ;  /* 0x0000000609097c10 */ /* 0x000fe4000fffe0ff */
[----:B------:R-:W-:Y:S02]  /*2330*/  LEA R4, P0, R8, c[0x0][0x348], 0x1 ;  /* 0x0000d20008047a11 */ /* 0x000fe400078008ff */
[----:B------:R-:W-:Y:S02]  /*2340*/  LEA.HI.X R7, R10, c[0x0][0x344], R5, 0x1, P1 ;  /* 0x0000d1000a077a11 */ /* 0x000fe400008f0c05 */
[----:B------:R-:W-:-:S03]  /*2350*/  LEA.HI.X R5, R8, c[0x0][0x34c], R9, 0x1, P0 ;  /* 0x0000d30008057a11 */ /* 0x000fc600000f0c09 */
[----:B------:R1:W-:Y:S04]  /*2360*/  STG.E.128 [R6.64], RZ ;  /* 0x000000ff06007986 */ /* 0x0003e8000c101d04 */
[----:B------:R1:W-:Y:S04]  /*2370*/  STG.E.128 [R6.64+0x80], RZ ;  /* 0x000080ff06007986 */ /* 0x0003e8000c101d04 */
[----:B------:R1:W-:Y:S04]  /*2380*/  STG.E.128 [R6.64+0x100], RZ ;  /* 0x000100ff06007986 */ /* 0x0003e8000c101d04 */
[----:B------:R1:W-:Y:S04]  /*2390*/  STG.E.128 [R6.64+0x180], RZ ;  /* 0x000180ff06007986 */ /* 0x0003e8000c101d04 */
[----:B------:R1:W-:Y:S04]  /*23a0*/  STG.E.128 [R4.64], RZ ;  /* 0x000000ff04007986 */ /* 0x0003e8000c101d04 */
[----:B------:R1:W-:Y:S04]  /*23b0*/  STG.E.128 [R4.64+0x80], RZ ;  /* 0x000080ff04007986 */ /* 0x0003e8000c101d04 */
[----:B------:R1:W-:Y:S04]  /*23c0*/  STG.E.128 [R4.64+0x100], RZ ;  /* 0x000100ff04007986 */ /* 0x0003e8000c101d04 */
[----:B------:R1:W-:Y:S01]  /*23d0*/  STG.E.128 [R4.64+0x180], RZ ;  /* 0x000180ff04007986 */ /* 0x0003e2000c101d04 */
[----:B------:R-:W-:Y:S05]  /*23e0*/  BRA `(.L_x_258) ;  /* 0x0000415000007947 */ /* 0x000fea0003800000 */
.L_x_255:
[----:B-1----:R-:W2:Y:S01]  /*23f0*/  LDL R19, [R1+0x4] ;  /* 0x0000040001137983 */ /* 0x002ea20000100800 */
[----:B------:R-:W-:Y:S01]  /*2400*/  UIMAD UR8, UR22, -0x20, UR6 ;  /* 0xffffffe0160878a4 */ /* 0x000fe2000f8e0206 */
[----:B------:R-:W-:Y:S01]  /*2410*/  IADD3 R5, R20, 0x20, RZ ;  /* 0x0000002014057810 */ /* 0x000fe20007ffe0ff */
[----:B------:R-:W-:-:S02]  /*2420*/  IMAD.U32 R7, RZ, RZ, UR20 ;  /* 0x00000014ff077e24 */ /* 0x000fc4000f8e00ff */
[----:B------:R-:W-:Y:S02]  /*2430*/  IMAD.U32 R6, RZ, RZ, UR20 ;  /* 0x00000014ff067e24 */ /* 0x000fe4000f8e00ff */
[----:B------:R-:W-:Y:S01]  /*2440*/  ISETP.GE.AND P2, PT, R20, UR8, PT ;  /* 0x0000000814007c0c */ /* 0x000fe2000bf46270 */
[----:B------:R-:W-:Y:S01]  /*2450*/  UIMAD UR8, UR7, -0x40, UR12 ;  /* 0xffffffc0070878a4 */ /* 0x000fe2000f8e020c */
[----:B------:R-:W-:Y:S02]  /*2460*/  IMAD.MOV.U32 R18, RZ, RZ, 0x40 ;  /* 0x00000040ff127424 */ /* 0x000fe400078e00ff */
[----:B------:R-:W-:Y:S02]  /*2470*/  IMAD.MOV.U32 R244, RZ, RZ, 0x7f800000 ;  /* 0x7f800000fff47424 */ /* 0x000fe400078e00ff */
[----:B------:R-:W-:Y:S01]  /*2480*/  IMAD.WIDE.U32 R14, R18, c[0x0][0x370], RZ ;  /* 0x0000dc00120e7a25 */ /* 0x000fe200078e00ff */
[----:B------:R-:W-:-:S03]  /*2490*/  ISETP.GE.AND P1, PT, R5, UR8, PT ;  /* 0x0000000805007c0c */ /* 0x000fc6000bf26270 */
[----:B------:R-:W-:Y:S02]  /*24a0*/  IMAD R17, R18, c[0x0][0x374], RZ ;  /* 0x0000dd0012117a24 */ /* 0x000fe400078e02ff */
[----:B------:R-:W-:Y:S01]  /*24b0*/  IMAD.MOV.U32 R245, RZ, RZ, 0x7f800000 ;  /* 0x7f800000fff57424 */ /* 0x000fe200078e00ff */
[C---:B------:R-:W-:Y:S02]  /*24c0*/  @!P2 IADD3 R5, P3, R20.reuse, UR20, RZ ;  /* 0x000000141405ac10 */ /* 0x040fe4000ff7e0ff */
[----:B------:R-:W-:Y:S02]  /*24d0*/  @!P2 IADD3 R12, P0, R20, UR20, RZ ;  /* 0x00000014140cac10 */ /* 0x000fe4000ff1e0ff */
[-C--:B------:R-:W-:Y:S01]  /*24e0*/  @!P2 LEA.HI.X.SX32 R7, R7, R13.reuse, 0x1, P3 ;  /* 0x0000000d0707a211 */ /* 0x080fe200018f0eff */
[--C-:B------:R-:W-:Y:S01]  /*24f0*/  @!P2 IMAD.WIDE.U32 R8, R5, c[0x0][0x1a0], R22.reuse ;  /* 0x000068000508aa25 */ /* 0x100fe200078e0016 */
[----:B------:R-:W-:Y:S02]  /*2500*/  @!P2 LEA.HI.X.SX32 R13, R6, R13, 0x1, P0 ;  /* 0x0000000d060da211 */ /* 0x000fe400000f0eff */
[----:B------:R-:W-:Y:S01]  /*2510*/  @!P1 IADD3 R10, P0, R240, R14, RZ ;  /* 0x0000000ef00a9210 */ /* 0x000fe20007f1e0ff */
[----:B------:R-:W-:Y:S01]  /*2520*/  @!P2 IMAD R11, R7, c[0x0][0x1a0], RZ ;  /* 0x00006800070baa24 */ /* 0x000fe200078e02ff */
[----:B------:R-:W-:Y:S01]  /*2530*/  @!P2 IADD3 R14, P3, R8, UR27, RZ ;  /* 0x0000001b080eac10 */ /* 0x000fe2000ff7e0ff */
[----:B------:R-:W-:-:S04]  /*2540*/  @!P2 IMAD.WIDE.U32 R6, R12, c[0x0][0x198], R22 ;  /* 0x000066000c06aa25 */ /* 0x000fc800078e0016 */
[----:B------:R-:W-:Y:S02]  /*2550*/  @!P2 IMAD R13, R13, c[0x0][0x198], RZ ;  /* 0x000066000d0daa24 */ /* 0x000fe400078e02ff */
[----:B------:R-:W-:Y:S01]  /*2560*/  @!P2 IMAD R5, R5, c[0x0][0x1a4], R11 ;  /* 0x000069000505aa24 */ /* 0x000fe200078e020b */
[----:B------:R-:W-:Y:S01]  /*2570*/  @!P1 IADD3.X R11, R241, R15, R17, P0, !PT ;  /* 0x0000000ff10b9210 */ /* 0x000fe200007fe411 */
[----:B------:R-:W-:Y:S01]  /*2580*/  @!P2 IMAD R13, R12, c[0x0][0x19c], R13 ;  /* 0x000067000c0daa24 */ /* 0x000fe200078e020d */
[----:B------:R-:W-:Y:S01]  /*2590*/  @!P2 IADD3 R12, P0, R6, UR31, RZ ;  /* 0x0000001f060cac10 */ /* 0x000fe2000ff1e0ff */
[C---:B------:R-:W-:Y:S01]  /*25a0*/  @!P2 IMAD R6, R16.reuse, c[0x0][0x1b8], RZ ;  /* 0x00006e001006aa24 */ /* 0x040fe200078e02ff */
[----:B------:R-:W-:Y:S01]  /*25b0*/  @!P2 IADD3.X R15, R9, UR28, R5, P3, !PT ;  /* 0x0000001c090fac10 */ /* 0x000fe20009ffe405 */
[----:B------:R-:W-:Y:S01]  /*25c0*/  @!P2 IMAD R5, R16, c[0x0][0x1b0], RZ ;  /* 0x00006c001005aa24 */ /* 0x000fe200078e02ff */
[----:B------:R-:W-:Y:S01]  /*25d0*/  @!P2 IADD3.X R13, R7, UR33, R13, P0, !PT ;  /* 0x00000021070dac10 */ /* 0x000fe200087fe40d */
[C---:B------:R-:W-:Y:S01]  /*25e0*/  @!P2 IMAD R9, R4.reuse, c[0x0][0x1bc], R6 ;  /* 0x00006f000409aa24 */ /* 0x040fe200078e0206 */
[----:B------:R-:W-:Y:S01]  /*25f0*/  PLOP3.LUT P0, PT, PT, PT, UP6, 0x80, 0x0 ;  /* 0x000000000000781c */ /* 0x000fe20003f0f068 */
[----:B------:R-:W-:-:S02]  /*2600*/  @!P2 IMAD R7, R4, c[0x0][0x1b4], R5 ;  /* 0x00006d000407aa24 */ /* 0x000fc400078e0205 */
[----:B------:R-:W-:-:S04]  /*2610*/  @!P2 IMAD.WIDE.U32 R12, R4, c[0x0][0x1b0], R12 ;  /* 0x00006c00040caa25 */ /* 0x000fc800078e000c */
[----:B------:R-:W-:Y:S01]  /*2620*/  @!P2 IMAD.WIDE.U32 R14, R4, c[0x0][0x1b8], R14 ;  /* 0x00006e00040eaa25 */ /* 0x000fe200078e000e */
[----:B------:R-:W-:-:S03]  /*2630*/  @!P2 LEA R4, P3, R12, c[0x0][0x168], 0x1 ;  /* 0x00005a000c04aa11 */ /* 0x000fc600078608ff */
[----:B------:R-:W-:Y:S01]  /*2640*/  @!P2 IMAD.IADD R13, R13, 0x1, R7 ;  /* 0x000000010d0da824 */ /* 0x000fe200078e0207 */
[----:B------:R-:W-:Y:S01]  /*2650*/  @!P2 LEA R8, P5, R14, c[0x0][0x170], 0x1 ;  /* 0x00005c000e08aa11 */ /* 0x000fe200078a08ff */
        /* <DEDUP_REMOVED lines=19> */
[----:B------:R-:W-:Y:S01]  /*2790*/  UIADD3 UR18, UR20, UR12, URZ ;  /* 0x0000000c14127290 */ /* 0x000fe2000fffe03f */
[----:B------:R-:W-:Y:S01]  /*27a0*/  CS2R R126, SRZ ;  /* 0x00000000007e7805 */ /* 0x000fe2000001ff00 */
[----:B------:R-:W-:Y:S01]  /*27b0*/  CS2R R124, SRZ ;  /* 0x00000000007c7805 */ /* 0x000fe2000001ff00 */
[----:B------:R-:W-:Y:S01]  /*27c0*/  CS2R R130, SRZ ;  /* 0x0000000000827805 */ /* 0x000fe2000001ff00 */
[----:B------:R-:W-:Y:S01]  /*27d0*/  UIADD3 UR19, -UR6, 0x20, UR18 ;  /* 0x0000002006137890 */ /* 0x000fe2000fffe112 */
        /* <DEDUP_REMOVED lines=26> */
[----:B------:R-:W-:-:S02]  /*2980*/  ULDC UR9, c[0x0][0x2e8] ;  /* 0x0000ba0000097ab9 */ /* 0x000fc40000000800 */
[----:B------:R-:W-:Y:S02]  /*2990*/  UIADD3 UR20, UR20, 0x20, URZ ;  /* 0x0000002014147890 */ /* 0x000fe4000fffe03f */
[----:B------:R-:W-:Y:S02]  /*29a0*/  UIADD3 UR19, UR19, -UR9, URZ ;  /* 0x8000000913137290 */ /* 0x000fe4000fffe03f */
[----:B------:R-:W-:Y:S01]  /*29b0*/  ULDC UR10, c[0x0][0x2e4] ;  /* 0x0000b900000a7ab9 */ /* 0x000fe20000000800 */
[C---:B--2---:R-:W-:Y:S01]  /*29c0*/  IADD3 R5, R19.reuse, 0x8, RZ ;  /* 0x0000000813057810 */ /* 0x044fe20007ffe0ff */
[----:B------:R-:W-:Y:S01]  /*29d0*/  IMAD.SHL.U32 R247, R19, 0x4, RZ ;  /* 0x0000000413f77824 */ /* 0x000fe200078e00ff */
[----:B---3--:R-:W-:Y:S02]  /*29e0*/  SHF.R.S32.HI R8, RZ, 0x1f, R19 ;  /* 0x0000001fff087819 */ /* 0x008fe40000011413 */
[----:B------:R-:W-:Y:S02]  /*29f0*/  ISETP.GE.AND P6, PT, R5, UR8, PT ;  /* 0x0000000805007c0c */ /* 0x000fe4000bfc6270 */
[----:B------:R-:W-:-:S02]  /*2a00*/  @!P2 LEA.HI.X R5, R12, c[0x0][0x16c], R13, 0x1, P3 ;  /* 0x00005b000c05aa11 */ /* 0x000fc400018f0c0d */
        /* <DEDUP_REMOVED lines=63> */
[----:B------:R-:W-:Y:S01]  /*2e00*/  CS2R R20, SRZ ;  /* 0x0000000000147805 */ /* 0x000fe2000001ff00 */
[----:B------:R-:W-:Y:S01]  /*2e10*/  CS2R R18, SRZ ;  /* 0x0000000000127805 */ /* 0x000fe2000001ff00 */
[----:B------:R-:W-:Y:S01]  /*2e20*/  CS2R R12, SRZ ;  /* 0x00000000000c7805 */ /* 0x000fe2000001ff00 */
        /* <DEDUP_REMOVED lines=18> */
.L_x_263:
        /* <DEDUP_REMOVED lines=10> */
[----:B------:R-:W1:Y:S04]  /*2ff0*/  LDSM.16.M88.4 R44, [R229+0x10000] ;  /* 0x01000000e52c783b */ /* 0x000e680000000200 */
[----:B------:R-:W-:Y:S04]  /*3000*/  LDSM.16.M88.4 R48, [R3] ;  /* 0x000000000330783b */ /* 0x000fe80000000200 */
[----:B------:R-:W2:Y:S04]  /*3010*/  LDSM.16.M88.4 R52, [R230+0x10000] ;  /* 0x01000000e634783b */ /* 0x000ea80000000200 */
[----:B------:R-:W-:Y:S04]  /*3020*/  LDSM.16.M88.4 R56, [R231+0x10000] ;  /* 0x01000000e738783b */ /* 0x000fe80000000200 */
[----:B-----5:R3:W5:Y:S01]  /*3030*/  LDG.E R62, [R60.64] ;  /* 0x000000043c3e7981 */ /* 0x020762000c1e1900 */
[C---:B-1----:R-:W-:Y:S03]  /*3040*/  HMMA.16816.F32 R4, R8.reuse, R44, RZ ;  /* 0x0000002c0804723c */ /* 0x042fe600000018ff */
[----:B---3--:R1:W5:Y:S05]  /*3050*/  LDG.E R60, [R60.64+0x20] ;  /* 0x000020043c3c7981 */ /* 0x00836a000c1e1900 */
[----:B------:R-:W-:Y:S01]  /*3060*/  HMMA.16816.F32 R8, R8, R46, RZ ;  /* 0x0000002e0808723c */ /* 0x000fe200000018ff */
[----:B------:R-:W3:Y:S11]  /*3070*/  LDSM.16.M88.4 R44, [R228] ;  /* 0x00000000e42c783b */ /* 0x000ef60000000200 */
[----:B------:R-:W-:Y:S04]  /*3080*/  @!UPT UIADD3 URZ, URZ, URZ, URZ ;  /* 0x0000003f3f3ff290 */ /* 0x000fe8000fffe03f */
[C---:B--2---:R-:W-:Y:S08]  /*3090*/  HMMA.16816.F32 R4, R48.reuse, R52, R4 ;  /* 0x000000343004723c */ /* 0x044ff00000001804 */
[----:B------:R-:W-:Y:S01]  /*30a0*/  HMMA.16816.F32 R8, R48, R54, R8 ;  /* 0x000000363008723c */ /* 0x000fe20000001808 */
[----:B------:R-:W-:Y:S04]  /*30b0*/  LDSM.16.M88.4 R48, [R227] ;  /* 0x00000000e330783b */ /* 0x000fe80000000200 */
[----:B------:R-:W2:Y:S11]  /*30c0*/  LDSM.16.M88.4 R52, [R232+0x10000] ;  /* 0x01000000e834783b */ /* 0x000eb60000000200 */
        /* <DEDUP_REMOVED lines=49> */
[----:B------:R-:W-:Y:S11]  /*33e0*/  HMMA.16816.F32 R8, R44, R58, R8 ;  /* 0x0000003a2c08723c */ /* 0x000ff60000001808 */
[----:B------:R-:W-:Y:S05]  /*33f0*/  @!UPT UIADD3 URZ, URZ, URZ, URZ ;  /* 0x0000003f3f3ff290 */ /* 0x000fea000fffe03f */
[C---:B--2---:R-:W-:Y:S08]  /*3400*/  HMMA.16816.F32 R4, R48.reuse, R52, R4 ;  /* 0x000000343004723c */ /* 0x044ff00000001804 */
[----:B------:R-:W-:Y:S01]  /*3410*/  HMMA.16816.F32 R8, R48, R54, R8 ;  /* 0x000000363008723c */ /* 0x000fe20000001808 */
[----:B------:R-:W-:-:S07]  /*3420*/  @!P0 BRA `(.L_x_259) ;  /* 0x0000009000008947 */ /* 0x000fce0003800000 */
[----:B-1----:R-:W-:Y:S01]  /*3430*/  UIADD3 UR11, UR10, UR18, -UR6 ;  /* 0x000000120a0b7290 */ /* 0x002fe2000fffe806 */
[----:B------:R-:W-:Y:S01]  /*3440*/  IMAD.U32 R44, RZ, RZ, UR20 ;  /* 0x00000014ff2c7e24 */ /* 0x000fe2000f8e00ff */
[----:B------:R-:W-:Y:S04]  /*3450*/  UIADD3 UR8, UR9, 0x40, URZ ;  /* 0x0000004009087890 */ /* 0x000fe8000fffe03f */
[----:B------:R-:W-:Y:S01]  /*3460*/  UISETP.GE.AND UP0, UPT, UR8, UR11, UPT ;  /* 0x0000000b0800728c */ /* 0x000fe2000bf06270 */
[----:B------:R-:W-:Y:S02]  /*3470*/  ISETP.LT.AND P0, PT, R44, UR6, PT ;  /* 0x000000062c007c0c */ /* 0x000fe4000bf01270 */
[----:B------:R-:W-:Y:S03]  /*3480*/  UMOV UR8, UR10 ;  /* 0x0000000a00087c82 */ /* 0x000fe60008000000 */
[----:B------:R-:W-:Y:S11]  /*3490*/  PLOP3.LUT P1, PT, PT, PT, UP0, 0x80, 0x0 ;  /* 0x000000000000781c */ /* 0x000ff60003f2f008 */
[----:B------:R-:W-:Y:S02]  /*34a0*/  @!UPT UIADD3 URZ, URZ, URZ, URZ ;  /* 0x0000003f3f3ff290 */ /* 0x000fe4000fffe03f */
[----:B------:R-:W-:-:S05]  /*34b0*/  @!P1 BRA P0, `(.L_x_260) ;  /* 0x000002d000009947 */ /* 0x000fca0000000000 */
.L_x_259:
[----:B-1----:R-:W2:Y:S01]  /*34c0*/  LDL R44, [R1+0x4] ;  /* 0x00000400012c7983 */ /* 0x002ea20000100800 */
[----:B------:R-:W-:Y:S02]  /*34d0*/  UIADD3 UR11, UR6, 0x1, -UR12 ;  /* 0x00000001060b7890 */ /* 0x000fe4000fffe80c */
[----:B------:R-:W-:Y:S01]  /*34e0*/  UIADD3 UR10, -UR8, UR6, -UR12 ;  /* 0x00000006080a7290 */ /* 0x000fe2000fffe90c */
[----:B------:R-:W3:Y:S01]  /*34f0*/  LDL R47, [R1+0x8] ;  /* 0x00000800012f7983 */ /* 0x000ee20000100800 */
[----:B--2---:R-:W-:Y:S01]  /*3500*/  IADD3 R45, R44, UR9, RZ ;  /* 0x000000092c2d7c10 */ /* 0x004fe2000fffe0ff */
[----:B------:R-:W-:Y:S01]  /*3510*/  UIADD3 UR9, UR11, UR39, URZ ;  /* 0x000000270b097290 */ /* 0x000fe2000fffe03f */
[----:B------:R-:W-:Y:S02]  /*3520*/  IMAD.U32 R44, RZ, RZ, UR22 ;  /* 0x00000016ff2c7e24 */ /* 0x000fe4000f8e00ff */
[C---:B------:R-:W-:Y:S02]  /*3530*/  IADD3 R46, R45.reuse, UR10, RZ ;  /* 0x0000000a2d2e7c10 */ /* 0x040fe4000fffe0ff */
[C---:B------:R-:W-:Y:S01]  /*3540*/  IADD3 R51, R45.reuse, 0x8, RZ ;  /* 0x000000082d337810 */ /* 0x040fe20007ffe0ff */
[----:B---3--:R-:W-:Y:S01]  /*3550*/  IMAD R44, R44, 0x20, R47 ;  /* 0x000000202c2c7824 */ /* 0x008fe200078e022f */
[----:B------:R-:W-:Y:S02]  /*3560*/  IADD3 R50, R45, UR9, RZ ;  /* 0x000000092d327c10 */ /* 0x000fe4000fffe0ff */
[----:B------:R-:W-:Y:S02]  /*3570*/  IMNMX R46, RZ, R46, !PT ;  /* 0x0000002eff2e7217 */ /* 0x000fe40007800200 */
[C---:B------:R-:W-:Y:S01]  /*3580*/  IADD3 R45, R51.reuse, UR10, RZ ;  /* 0x0000000a332d7c10 */ /* 0x040fe2000fffe0ff */
[----:B------:R-:W-:Y:S01]  /*3590*/  UMOV UR10, UR8 ;  /* 0x00000008000a7c82 */ /* 0x000fe20008000000 */
[----:B------:R-:W-:Y:S02]  /*35a0*/  IMNMX R50, R50, UR6, PT ;  /* 0x0000000632327c17 */ /* 0x000fe4000b800200 */
[C---:B------:R-:W-:Y:S02]  /*35b0*/  ISETP.GE.AND P0, PT, R44.reuse, R46, PT ;  /* 0x0000002e2c00720c */ /* 0x040fe40003f06270 */
[C---:B------:R-:W-:Y:S02]  /*35c0*/  IADD3 R49, R44.reuse, 0x1, RZ ;  /* 0x000000012c317810 */ /* 0x040fe40007ffe0ff */
[C---:B------:R-:W-:Y:S02]  /*35d0*/  IADD3 R48, R44.reuse, 0x8, RZ ;  /* 0x000000082c307810 */ /* 0x040fe40007ffe0ff */
[C---:B------:R-:W-:Y:S02]  /*35e0*/  IADD3 R47, R44.reuse, 0x9, RZ ;  /* 0x000000092c2f7810 */ /* 0x040fe40007ffe0ff */
[----:B------:R-:W-:Y:S02]  /*35f0*/  IMNMX R45, RZ, R45, !PT ;  /* 0x0000002dff2d7217 */ /* 0x000fe40007800200 */
[----:B------:R-:W-:Y:S02]  /*3600*/  IADD3 R51, R51, UR9, RZ ;  /* 0x0000000933337c10 */ /* 0x000fe4000fffe0ff */
[----:B------:R-:W-:Y:S02]  /*3610*/  ISETP.GE.OR P0, PT, R44, R50, !P0 ;  /* 0x000000322c00720c */ /* 0x000fe40004706670 */
[-C--:B------:R-:W-:Y:S02]  /*3620*/  ISETP.GE.AND P6, PT, R49, R46.reuse, PT ;  /* 0x0000002e3100720c */ /* 0x080fe40003fc6270 */
[-C--:B------:R-:W-:Y:S02]  /*3630*/  ISETP.GE.AND P5, PT, R48, R46.reuse, PT ;  /* 0x0000002e3000720c */ /* 0x080fe40003fa6270 */
[----:B------:R-:W-:Y:S02]  /*3640*/  ISETP.GE.AND P4, PT, R47, R46, PT ;  /* 0x0000002e2f00720c */ /* 0x000fe40003f86270 */
[-C--:B------:R-:W-:Y:S02]  /*3650*/  ISETP.GE.AND P3, PT, R44, R45.reuse, PT ;  /* 0x0000002d2c00720c */ /* 0x080fe40003f66270 */
[-C--:B------:R-:W-:Y:S02]  /*3660*/  ISETP.GE.AND P2, PT, R49, R45.reuse, PT ;  /* 0x0000002d3100720c */ /* 0x080fe40003f46270 */
[-C--:B------:R-:W-:Y:S02]  /*3670*/  ISETP.GE.AND P1, PT, R48, R45.reuse, PT ;  /* 0x0000002d3000720c */ /* 0x080fe40003f26270 */
[----:B------:R-:W-:Y:S02]  /*3680*/  FSEL R4, R4, -INF , !P0 ;  /* 0xff80000004047808 */ /* 0x000fe40004000000 */
[----:B------:R-:W-:Y:S02]  /*3690*/  ISETP.GE.AND P0, PT, R47, R45, PT ;  /* 0x0000002d2f00720c */ /* 0x000fe40003f06270 */
[----:B------:R-:W-:Y:S02]  /*36a0*/  IMNMX R45, R51, UR6, PT ;  /* 0x00000006332d7c17 */ /* 0x000fe4000b800200 */
[-C--:B------:R-:W-:Y:S02]  /*36b0*/  ISETP.GE.OR P6, PT, R49, R50.reuse, !P6 ;  /* 0x000000323100720c */ /* 0x080fe400077c6670 */
[-C--:B------:R-:W-:Y:S02]  /*36c0*/  ISETP.GE.OR P5, PT, R48, R50.reuse, !P5 ;  /* 0x000000323000720c */ /* 0x080fe40006fa6670 */
[----:B------:R-:W-:Y:S02]  /*36d0*/  ISETP.GE.OR P4, PT, R47, R50, !P4 ;  /* 0x000000322f00720c */ /* 0x000fe40006786670 */
[-C--:B------:R-:W-:Y:S02]  /*36e0*/  ISETP.GE.OR P3, PT, R44, R45.reuse, !P3 ;  /* 0x0000002d2c00720c */ /* 0x080fe40005f66670 */
[-C--:B------:R-:W-:Y:S02]  /*36f0*/  ISETP.GE.OR P2, PT, R49, R45.reuse, !P2 ;  /* 0x0000002d3100720c */ /* 0x080fe40005746670 */
[-C--:B------:R-:W-:Y:S02]  /*3700*/  ISETP.GE.OR P1, PT, R48, R45.reuse, !P1 ;  /* 0x0000002d3000720c */ /* 0x080fe40004f26670 */
[----:B------:R-:W-:Y:S02]  /*3710*/  ISETP.GE.OR P0, PT, R47, R45, !P0 ;  /* 0x0000002d2f00720c */ /* 0x000fe40004706670 */
[----:B------:R-:W-:Y:S02]  /*3720*/  FSEL R5, R5, -INF , !P6 ;  /* 0xff80000005057808 */ /* 0x000fe40007000000 */
[----:B------:R-:W-:Y:S02]  /*3730*/  FSEL R8, R8, -INF , !P5 ;  /* 0xff80000008087808 */ /* 0x000fe40006800000 */
[----:B------:R-:W-:Y:S02]  /*3740*/  FSEL R9, R9, -INF , !P4 ;  /* 0xff80000009097808 */ /* 0x000fe40006000000 */
[----:B------:R-:W-:Y:S02]  /*3750*/  FSEL R6, R6, -INF , !P3 ;  /* 0xff80000006067808 */ /* 0x000fe40005800000 */
[----:B------:R-:W-:Y:S02]  /*3760*/  FSEL R7, R7, -INF , !P2 ;  /* 0xff80000007077808 */ /* 0x000fe40005000000 */
[----:B------:R-:W-:Y:S02]  /*3770*/  FSEL R10, R10, -INF , !P1 ;  /* 0xff8000000a0a7808 */ /* 0x000fe40004800000 */
[----:B------:R-:W-:Y:S02]  /*3780*/  FSEL R11, R11, -INF , !P0 ;  /* 0xff8000000b0b7808 */ /* 0x000fe40004000000 */
.L_x_260:
        /* <DEDUP_REMOVED lines=13> */
[----:B------:R-:W-:Y:S10]  /*3860*/  MUFU.EX2 R58, R5 ;  /* 0x00000005003a7308 */ /* 0x000ff40000000800 */
[----:B------:R-:W-:Y:S01]  /*3870*/  MUFU.EX2 R55, R8 ;  /* 0x0000000800377308 */ /* 0x000fe20000000800 */
[----:B-1----:R-:W-:Y:S05]  /*3880*/  FMUL.FTZ R4, R245, 1.4426950216293334961 ;  /* 0x3fb8aa3bf5047820 */ /* 0x002fea0000410000 */
[----:B------:R-:W-:Y:S04]  /*3890*/  FSEL R4, R4, RZ, P0 ;  /* 0x000000ff04047208 */ /* 0x000fe80000000000 */
[----:B------:R-:W-:Y:S01]  /*38a0*/  MUFU.EX2 R54, R44 ;  /* 0x0000002c00367308 */ /* 0x000fe20000000800 */
[--C-:B------:R-:W-:Y:S02]  /*38b0*/  FFMA.FTZ R7, R7, c[0x0][0x23c], -R4.reuse ;  /* 0x00008f0007077a23 */ /* 0x100fe40000010804 */
[--C-:B------:R-:W-:Y:S02]  /*38c0*/  FFMA.FTZ R6, R6, c[0x0][0x23c], -R4.reuse ;  /* 0x00008f0006067a23 */ /* 0x100fe40000010804 */
[--C-:B------:R-:W-:Y:S05]  /*38d0*/  FFMA.FTZ R10, R10, c[0x0][0x23c], -R4.reuse ;  /* 0x00008f000a0a7a23 */ /* 0x100fea0000010804 */
[----:B------:R-:W-:Y:S01]  /*38e0*/  MUFU.EX2 R56, R7 ;  /* 0x0000000700387308 */ /* 0x000fe20000000800 */
[----:B------:R-:W-:Y:S09]  /*38f0*/  FFMA.FTZ R4, R11, c[0x0][0x23c], -R4 ;  /* 0x00008f000b047a23 */ /* 0x000ff20000010804 */
[----:B------:R-:W-:Y:S10]  /*3900*/  MUFU.EX2 R57, R6 ;  /* 0x0000000600397308 */ /* 0x000ff40000000800 */
[----:B------:R-:W-:Y:S10]  /*3910*/  MUFU.EX2 R53, R10 ;  /* 0x0000000a00357308 */ /* 0x000ff40000000800 */
[----:B------:R-:W1:Y:S02]  /*3920*/  MUFU.EX2 R52, R4 ;  /* 0x0000000400347308 */ /* 0x000e640000000800 */
[----:B-1----:R-:W-:Y:S02]  /*3930*/  F2FP.PACK_AB R4, R52, R53 ;  /* 0x000000353404723e */ /* 0x002fe400000000ff */
[----:B------:R-:W-:Y:S02]  /*3940*/  F2FP.PACK_AB R7, R58, R59 ;  /* 0x0000003b3a07723e */ /* 0x000fe400000000ff */
[----:B------:R-:W-:Y:S02]  /*3950*/  F2FP.PACK_AB R6, R56, R57 ;  /* 0x000000393806723e */ /* 0x000fe400000000ff */
[----:B------:R-:W-:Y:S01]  /*3960*/  F2FP.PACK_AB R5, R54, R55 ;  /* 0x000000373605723e */ /* 0x000fe200000000ff */
[----:B------:R-:W-:Y:S06]  /*3970*/  STS [R249+0x15000], R7 ;  /* 0x01500007f9007388 */ /* 0x000fec0000000800 */
[----:B------:R-:W-:Y:S06]  /*3980*/  STS [R252+0x15000], R6 ;  /* 0x01500006fc007388 */ /* 0x000fec0000000800 */
        /* <DEDUP_REMOVED lines=165> */
.L_x_261:
        /* <DEDUP_REMOVED lines=47> */
[CC--:B------:R-:W-:Y:S01]  /*46d0*/  LEA R198, P1, R205.reuse, R238.reuse, 0x2 ;  /* 0x000000eecdc67211 */ /* 0x0c0fe200078210ff */
[C---:B------:R-:W-:Y:S01]  /*46e0*/  IMAD R206, R248.reuse, 0x28, RZ ;  /* 0x00000028f8ce7824 */ /* 0x040fe200078e02ff */
        /* <DEDUP_REMOVED lines=16> */
[C---:B------:R-:W-:Y:S03]  /*47f0*/  IMAD.SHL.U32 R203, R248.reuse, 0x20, RZ ;  /* 0x00000020f8cb7824 */ /* 0x040fe600078e00ff */
[-C--:B--2---:R-:W-:Y:S01]  /*4800*/  LEA R4, P0, R201, R238.reuse, 0x2 ;  /* 0x000000eec9047211 */ /* 0x084fe200078010ff */
[C---:B------:R-:W-:Y:S01]  /*4810*/  IMAD R202, R248.reuse, 0x30, RZ ;  /* 0x00000030f8ca7824 */ /* 0x040fe200078e02ff */
[-C--:B------:R-:W-:Y:S01]  /*4820*/  LEA R200, P1, R203, R238.reuse, 0x2 ;  /* 0x000000eecbc87211 */ /* 0x080fe200078210ff */
[----:B------:R-:W-:Y:S01]  /*4830*/  IMAD R248, R248, 0x38, RZ ;  /* 0x00000038f8f87824 */ /* 0x000fe200078e02ff */
[-C--:B---3--:R-:W-:Y:S02]  /*4840*/  LEA.HI.X.SX32 R5, R201, R239.reuse, 0x2, P0 ;  /* 0x000000efc9057211 */ /* 0x088fe400000f16ff */
[CC--:B----4-:R-:W-:Y:S02]  /*4850*/  LEA R198, P0, R206.reuse, R238.reuse, 0x2 ;  /* 0x000000eecec67211 */ /* 0x0d0fe400078010ff */
[-C--:B------:R-:W-:Y:S01]  /*4860*/  LEA.HI.X.SX32 R201, R203, R239.reuse, 0x2, P1 ;  /* 0x000000efcbc97211 */ /* 0x080fe200008f16ff */
[----:B------:R1:W-:Y:S01]  /*4870*/  RED.E.ADD.F32.FTZ.RN.STRONG.GPU [R4.64], R7 ;  /* 0x000000070400798e */ /* 0x0003e2000c10e784 */
[-C--:B------:R-:W-:Y:S02]  /*4880*/  LEA.HI.X.SX32 R199, R206, R239.reuse, 0x2, P0 ;  /* 0x000000efcec77211 */ /* 0x080fe400000f16ff */
[-C--:B------:R-:W-:Y:S01]  /*4890*/  LEA R6, P0, R248, R238.reuse, 0x2 ;  /* 0x000000eef8067211 */ /* 0x080fe200078010ff */
[----:B------:R-:W-:Y:S04]  /*48a0*/  RED.E.ADD.F32.FTZ.RN.STRONG.GPU [R200.64], R8 ;  /* 0x00000008c800798e */ /* 0x000fe8000c10e784 */
[----:B------:R2:W-:Y:S01]  /*48b0*/  RED.E.ADD.F32.FTZ.RN.STRONG.GPU [R198.64], R9 ;  /* 0x00000009c600798e */ /* 0x0005e2000c10e784 */
[-C--:B-1----:R-:W-:Y:S02]  /*48c0*/  LEA R4, P1, R202, R238.reuse, 0x2 ;  /* 0x000000eeca047211 */ /* 0x082fe400078210ff */
        /* <DEDUP_REMOVED lines=257> */
.L_x_262:
[----:B------:R-:W-:Y:S02]  /*58e0*/  UISETP.GT.AND UP0, UPT, UR7, UR17, UPT ;  /* 0x000000110700728c */ /* 0x000fe4000bf04270 */
[----:B------:R-:W-:Y:S04]  /*58f0*/  UIADD3 UR7, UR7, -0x1, URZ ;  /* 0xffffffff07077890 */ /* 0x000fe8000fffe03f */
[----:B------:R-:W-:Y:S11]  /*5900*/  PLOP3.LUT P0, PT, PT, PT, UP0, 0x80, 0x0 ;  /* 0x000000000000781c */ /* 0x000ff60003f0f008 */
[----:B------:R-:W-:Y:S02]  /*5910*/  @!UPT UIADD3 URZ, URZ, URZ, URZ ;  /* 0x0000003f3f3ff290 */ /* 0x000fe4000fffe03f */
[----:B------:R-:W-:-:S05]  /*5920*/  @P0 BRA `(.L_x_263) ;  /* 0xffffd62000000947 */ /* 0x000fca000383ffff */
[----:B------:R-:W2:Y:S01]  /*5930*/  LDL R48, [R1] ;  /* 0x0000000001307983 */ /* 0x000ea20000100800 */
[----:B------:R-:W-:Y:S01]  /*5940*/  F2FP.PACK_AB R47, R13, R12 ;  /* 0x0000000c0d2f723e */ /* 0x000fe200000000ff */
        /* <DEDUP_REMOVED lines=60> */
[----:B-1----:R-:W-:Y:S01]  /*5d10*/  FMUL.FTZ R5, R125, c[0x0][0x2e0] ;  /* 0x0000b8007d057a20 */ /* 0x002fe20000410000 */
        /* <DEDUP_REMOVED lines=47> */
[----:B------:R-:W-:Y:S02]  /*6010*/  UIMAD UR11, UR21, UR11, UR7 ;  /* 0x0000000b150b72a4 */ /* 0x000fe4000f8e0207 */
[----:B------:R-:W-:Y:S02]  /*6020*/  ULDC.64 UR12, c[0x0][0x388] ;  /* 0x0000e200000c7ab9 */ /* 0x000fe40000000a00 */
[----:B------:R-:W-:Y:S02]  /*6030*/  UIADD3 UR9, UR9, UR11, URZ ;  /* 0x0000000b09097290 */ /* 0x000fe4000fffe03f */
[----:B------:R-:W-:-:S02]  /*6040*/  UIMAD UR7, UR58, UR12, URZ ;  /* 0x0000000c3a0772a4 */ /* 0x000fc4000f8e023f */
[----:B------:R-:W-:Y:S02]  /*6050*/  UIMAD.WIDE.U32 UR8, UR30, UR12, UR8 ;  /* 0x0000000c1e0872a5 */ /* 0x000fe4000f8e0008 */
[----:B------:R-:W-:-:S04]  /*6060*/  UIMAD UR7, UR30, UR13, UR7 ;  /* 0x0000000d1e0772a4 */ /* 0x000fc8000f8e0207 */
[----:B------:R-:W-:Y:S02]  /*6070*/  UIADD3 UR15, UR9, UR7, URZ ;  /* 0x00000007090f7290 */ /* 0x000fe4000fffe03f */
[----:B------:R-:W-:Y:S02]  /*6080*/  UMOV UR14, UR8 ;  /* 0x00000008000e7c82 */ /* 0x000fe40008000000 */
.L_x_264:
        /* <DEDUP_REMOVED lines=16> */
.L_x_265:
        /* <DEDUP_REMOVED lines=58> */
[----:B------:R1:W-:Y:S02]  /*6530*/  STG.E.128 [R4.64+0x180], R24 ;  /* 0x0001801804007986 */ /* 0x0003e4000c101d04 */
.L_x_258:
[----:B------:R-:W-:Y:S05]  /*6540*/  BSYNC B0 ;  /* 0x0000000000007941 */ /* 0x000fea0003800000 */
.L_x_250:
        /* <DEDUP_REMOVED lines=12> */
.L_x_266:
[----:B------:R-:W-:Y:S05]  /*6610*/  EXIT ;  /* 0x000000000000794d */ /* 0x000fea0003800000 */
.L_x_268:
        /* <DEDUP_REMOVED lines=14> */
.L_x_2006:


//--------------------- .text._ZN5flash44flash_bwd_dq_dk_dv_loop_seqk_parallel_kernelI23Flash_bwd_kernel_traitsILi256ELi64ELi32ELi8ELi4ELi1ELi2ELb1ELb1EN7cutlass6half_tE19Flash_kernel_traitsILi256ELi64ELi32ELi8ES3_EELb0ELb0ELb1ELb0ELb0ELb1ELb1EEEvNS_16Flash_bwd_paramsE --------------------------
	.section	.text._ZN5flash44flash_bwd_dq_dk_dv_loop_seqk_parallel_kernelI23Flash_bwd_kernel_traitsILi256ELi64ELi32ELi8ELi4ELi1ELi2ELb1ELb1EN7cutlass6half_tE19Flash_kernel_traitsILi256ELi64ELi32ELi8ES3_EELb0ELb0ELb1ELb0ELb0ELb1ELb1EEEvNS_16Flash_bwd_paramsE,"ax",@progbits
	.sectioninfo	@"SHI_REGISTERS=255"
	.align	128
        .global         _ZN5flash44flash_bwd_dq_dk_dv_loop_seqk_parallel_kernelI23Flash_bwd_kernel_traitsILi256ELi64ELi32ELi8ELi4ELi1ELi2ELb1ELb1EN7cutlass6half_tE19Flash_kernel_traitsILi256ELi64ELi32ELi8ES3_EELb0ELb0ELb1ELb0ELb0ELb1ELb1EEEvNS_16Flash_bwd_paramsE
        .type           _ZN5flash44flash_bwd_dq_dk_dv_loop_seqk_parallel_kernelI23Flash_bwd_kernel_traitsILi256ELi64ELi32ELi8ELi4ELi1ELi2ELb1ELb1EN7cutlass6half_tE19Flash_kernel_traitsILi256ELi64ELi32ELi8ES3_EELb0ELb0ELb1ELb0ELb0ELb1ELb1EEEvNS_16Flash_bwd_paramsE,@function
        .size           _ZN5flash44flash_bwd_dq_dk_dv_loop_seqk_parallel_kernelI23Flash_bwd_kernel_traitsILi256ELi64ELi32ELi8ELi4ELi1ELi2ELb1ELb1EN7cutlass6half_tE19Flash_kernel_traitsILi256ELi64ELi32ELi8ES3_EELb0ELb0ELb1ELb0ELb0ELb1ELb1EEEvNS_16Flash_bwd_paramsE,(.L_x_2007 - _ZN5flash44flash_bwd_dq_dk_dv_loop_seqk_parallel_kernelI23Flash_bwd_kernel_traitsILi256ELi64ELi32ELi8ELi4ELi1ELi2ELb1ELb1EN7cutlass6half_tE19Flash_kernel_traitsILi256ELi64ELi32ELi8ES3_EELb0ELb0ELb1ELb0ELb0ELb1ELb1EEEvNS_16Flash_bwd_paramsE)
        .other          _ZN5flash44flash_bwd_dq_dk_dv_loop_seqk_parallel_kernelI23Flash_bwd_kernel_traitsILi256ELi64ELi32ELi8ELi4ELi1ELi2ELb1ELb1EN7cutlass6half_tE19Flash_kernel_traitsILi256ELi64ELi32ELi8ES3_EELb0ELb0ELb1ELb0ELb0ELb1ELb1EEEvNS_16Flash_bwd_paramsE,@"STO_CUDA_ENTRY STV_DEFAULT"
_ZN5flash44flash_bwd_dq_dk_dv_loop_seqk_parallel_kernelI23Flash_bwd_kernel_traitsILi256ELi64ELi32ELi8ELi4ELi1ELi2ELb1ELb1EN7cutlass6half_tE19Flash_kernel_traitsILi256ELi64ELi32ELi8ES3_EELb0ELb0ELb1ELb0ELb0ELb1ELb1EEEvNS_16Flash_bwd_paramsE:
.text._ZN5flash44flash_bwd_dq_dk_dv_loop_seqk_parallel_kernelI23Flash_bwd_kernel_traitsILi256ELi64ELi32ELi8ELi4ELi1ELi2ELb1ELb1EN7cutlass6half_tE19Flash_kernel_traitsILi256ELi64ELi32ELi8ES3_EELb0ELb0ELb1ELb0ELb0ELb1ELb1EEEvNS_16Flash_bwd_paramsE:
        /* <DEDUP_REMOVED lines=210> */
.L_x_287:
        /* <DEDUP_REMOVED lines=53> */
.L_x_269:
        /* <DEDUP_REMOVED lines=67> */
.L_x_271:
        /* <DEDUP_REMOVED lines=18> */
.L_x_272:
        /* <DEDUP_REMOVED lines=68> */
.L_x_273:
[----:B------:R-:W-:Y:S02]  /*1a00*/  UMOV UR13, UR49 ;  /* 0x00000031000d7c82 */ /* 0x000fe40008000000 */
.L_x_274:
        /* <DEDUP_REMOVED lines=101> */
.L_x_276:
        /* <DEDUP_REMOVED lines=16> */
.L_x_277:
        /* <DEDUP_REMOVED lines=41> */
.L_x_275:
        /* <DEDUP_REMOVED lines=182> */
.L_x_283:
[----:B------:R-:W0:Y:S01]  /*2f50*/  LDGDEPBAR ;  /* 0x00000000000079af */ /* 0x000e220000000000 */
[----:B------:R-:W-:Y:S02]  /*2f60*/  USHF.L.U32 UR9, UR7, 0x6, URZ ;  /* 0x0000000607097899 */ /* 0x000fe4000800063f */
[----:B------:R-:W-:Y:S02]  /*2f70*/  ULDC UR8, c[0x0][0x2e4] ;  /* 0x0000b90000087ab9 */ /* 0x000fe40000000800 */
[----:B------:R-:W-:Y:S01]  /*2f80*/  UISETP.GE.AND UP0, UPT, UR9, UR19, UPT ;  /* 0x000000130900728c */ /* 0x000fe2000bf06270 */
[----:B------:R-:W-:Y:S04]  /*2f90*/  DEPBAR.LE SB0, 0x0 ;  /* 0x000080000000791a */ /* 0x000fe80000000000 */
[----:B------:R-:W-:Y:S06]  /*2fa0*/  BAR.SYNC.DEFER_BLOCKING 0x0 ;  /* 0x0000000000007b1d */ /* 0x000fec0000010000 */
[----:B-1----:R-:W-:Y:S04]  /*2fb0*/  LDSM.16.M88.4 R8, [R2] ;  /* 0x000000000208783b */ /* 0x002fe80000000200 */
[----:B------:R-:W1:Y:S04]  /*2fc0*/  LDSM.16.M88.4 R44, [R229+0x10000] ;  /* 0x01000000e52c783b */ /* 0x000e680000000200 */
[----:B------:R-:W-:Y:S04]  /*2fd0*/  LDSM.16.M88.4 R48, [R3] ;  /* 0x000000000330783b */ /* 0x000fe80000000200 */
[----:B------:R-:W2:Y:S04]  /*2fe0*/  LDSM.16.M88.4 R52, [R230+0x10000] ;  /* 0x01000000e634783b */ /* 0x000ea80000000200 */
[----:B------:R-:W-:Y:S04]  /*2ff0*/  LDSM.16.M88.4 R56, [R228] ;  /* 0x00000000e438783b */ /* 0x000fe80000000200 */
[----:B------:R-:W3:Y:S04]  /*3000*/  LDSM.16.M88.4 R60, [R231+0x10000] ;  /* 0x01000000e73c783b */ /* 0x000ee80000000200 */
[----:B------:R-:W-:Y:S01]  /*3010*/  LDSM.16.M88.4 R64, [R232+0x10000] ;  /* 0x01000000e840783b */ /* 0x000fe20000000200 */
[C---:B-1----:R-:W-:Y:S08]  /*3020*/  HMMA.16816.F32 R4, R8.reuse, R44, RZ ;  /* 0x0000002c0804723c */ /* 0x042ff000000018ff */
[----:B------:R-:W-:Y:S01]  /*3030*/  HMMA.16816.F32 R8, R8, R46, RZ ;  /* 0x0000002e0808723c */ /* 0x000fe200000018ff */
[----:B------:R-:W1:Y:S11]  /*3040*/  LDSM.16.M88.4 R44, [R227] ;  /* 0x00000000e32c783b */ /* 0x000e760000000200 */
[----:B------:R-:W-:Y:S04]  /*3050*/  @!UPT UIADD3 URZ, URZ, URZ, URZ ;  /* 0x0000003f3f3ff290 */ /* 0x000fe8000fffe03f */
        /* <DEDUP_REMOVED lines=8> */
[C---:B-1----:R-:W-:Y:S08]  /*30e0*/  HMMA.16816.F32 R4, R44.reuse, R64, R4 ;  /* 0x000000402c04723c */ /* 0x042ff00000001804 */
[----:B------:R-:W-:Y:S01]  /*30f0*/  HMMA.16816.F32 R8, R44, R66, R8 ;  /* 0x000000422c08723c */ /* 0x000fe20000001808 */
[----:B------:R-:W-:Y:S04]  /*3100*/  LDSM.16.M88.4 R44, [R228+0x2000] ;  /* 0x00200000e42c783b */ /* 0x000fe80000000200 */
[----:B------:R-:W1:Y:S11]  /*3110*/  LDSM.16.M88.4 R64, [R231+0x11000] ;  /* 0x01100000e740783b */ /* 0x000e760000000200 */
[C---:B--2---:R-:W-:Y:S08]  /*3120*/  HMMA.16816.F32 R4, R48.reuse, R52, R4 ;  /* 0x000000343004723c */ /* 0x044ff00000001804 */
[----:B------:R-:W-:Y:S01]  /*3130*/  HMMA.16816.F32 R8, R48, R54, R8 ;  /* 0x000000363008723c */ /* 0x000fe20000001808 */
[----:B------:R-:W-:Y:S04]  /*3140*/  LDSM.16.M88.4 R48, [R227+0x2000] ;  /* 0x00200000e330783b */ /* 0x000fe80000000200 */
[----:B------:R-:W2:Y:S11]  /*3150*/  LDSM.16.M88.4 R52, [R232+0x11000] ;  /* 0x01100000e834783b */ /* 0x000eb60000000200 */
[C---:B---3--:R-:W-:Y:S08]  /*3160*/  HMMA.16816.F32 R4, R56.reuse, R60, R4 ;  /* 0x0000003c3804723c */ /* 0x048ff00000001804 */
[----:B------:R-:W-:Y:S01]  /*3170*/  HMMA.16816.F32 R8, R56, R62, R8 ;  /* 0x0000003e3808723c */ /* 0x000fe20000001808 */
[----:B------:R-:W-:Y:S06]  /*3180*/  LDSM.16.M88.4 R60, [R229+0x12000] ;  /* 0x01200000e53c783b */ /* 0x000fec0000000200 */
[----:B------:R-:W-:Y:S05]  /*3190*/  IADD3 R56, P0, R247, UR16, RZ ;  /* 0x00000010f7387c10 */ /* 0x000fea000ff1e0ff */
[----:B------:R-:W-:Y:S02]  /*31a0*/  IADD3.X R57, R246, UR15, RZ, P0, !PT ;  /* 0x0000000ff6397c10 */ /* 0x000fe400087fe4ff */
[----:B------:R-:W-:Y:S02]  /*31b0*/  PLOP3.LUT P0, PT, PT, PT, UP0, 0x80, 0x0 ;  /* 0x000000000000781c */ /* 0x000fe40003f0f008 */
[C---:B-1----:R-:W-:Y:S01]  /*31c0*/  HMMA.16816.F32 R4, R44.reuse, R64, R4 ;  /* 0x000000402c04723c */ /* 0x042fe20000001804 */
[----:B-----5:R1:W5:Y:S04]  /*31d0*/  LDG.E R69, [R56.64] ;  /* 0x0000000438457981 */ /* 0x020368000c1e1900 */
[----:B------:R1:W5:Y:S03]  /*31e0*/  LDG.E R68, [R56.64+0x20] ;  /* 0x0000200438447981 */ /* 0x000366000c1e1900 */
[----:B------:R-:W-:Y:S01]  /*31f0*/  HMMA.16816.F32 R8, R44, R66, R8 ;  /* 0x000000422c08723c */ /* 0x000fe20000001808 */
[----:B------:R-:W-:Y:S04]  /*3200*/  LDSM.16.M88.4 R44, [R3+0x4000] ;  /* 0x00400000032c783b */ /* 0x000fe80000000200 */
[----:B------:R-:W-:Y:S11]  /*3210*/  LDSM.16.M88.4 R64, [R230+0x12000] ;  /* 0x01200000e640783b */ /* 0x000ff60000000200 */
[C---:B--2---:R-:W-:Y:S01]  /*3220*/  HMMA.16816.F32 R4, R48.reuse, R52, R4 ;  /* 0x000000343004723c */ /* 0x044fe20000001804 */
[----:B-1----:R-:W1:Y:S07]  /*3230*/  LDSM.16.M88.4 R56, [R2+0x4000] ;  /* 0x004000000238783b */ /* 0x002e6e0000000200 */
[----:B------:R-:W-:Y:S01]  /*3240*/  HMMA.16816.F32 R8, R48, R54, R8 ;  /* 0x000000363008723c */ /* 0x000fe20000001808 */
[----:B------:R-:W-:Y:S04]  /*3250*/  LDSM.16.M88.4 R48, [R228+0x4000] ;  /* 0x00400000e430783b */ /* 0x000fe80000000200 */
[----:B------:R-:W2:Y:S11]  /*3260*/  LDSM.16.M88.4 R52, [R231+0x12000] ;  /* 0x01200000e734783b */ /* 0x000eb60000000200 */
[C---:B-1----:R-:W-:Y:S08]  /*3270*/  HMMA.16816.F32 R4, R56.reuse, R60, R4 ;  /* 0x0000003c3804723c */ /* 0x042ff00000001804 */
[----:B------:R-:W-:Y:S01]  /*3280*/  HMMA.16816.F32 R8, R56, R62, R8 ;  /* 0x0000003e3808723c */ /* 0x000fe20000001808 */
[----:B------:R-:W-:Y:S04]  /*3290*/  LDSM.16.M88.4 R56, [R227+0x4000] ;  /* 0x00400000e338783b */ /* 0x000fe80000000200 */
[----:B------:R-:W1:Y:S11]  /*32a0*/  LDSM.16.M88.4 R60, [R232+0x12000] ;  /* 0x01200000e83c783b */ /* 0x000e760000000200 */
[C---:B------:R-:W-:Y:S08]  /*32b0*/  HMMA.16816.F32 R4, R44.reuse, R64, R4 ;  /* 0x000000402c04723c */ /* 0x040ff00000001804 */
[----:B------:R-:W-:Y:S01]  /*32c0*/  HMMA.16816.F32 R8, R44, R66, R8 ;  /* 0x000000422c08723c */ /* 0x000fe20000001808 */
[----:B------:R-:W-:Y:S04]  /*32d0*/  LDSM.16.M88.4 R44, [R2+0x6000] ;  /* 0x00600000022c783b */ /* 0x000fe80000000200 */
[----:B------:R-:W3:Y:S11]  /*32e0*/  LDSM.16.M88.4 R64, [R229+0x13000] ;  /* 0x01300000e540783b */ /* 0x000ef60000000200 */
[C---:B--2---:R-:W-:Y:S08]  /*32f0*/  HMMA.16816.F32 R4, R48.reuse, R52, R4 ;  /* 0x000000343004723c */ /* 0x044ff00000001804 */
[----:B------:R-:W-:Y:S01]  /*3300*/  HMMA.16816.F32 R8, R48, R54, R8 ;  /* 0x000000363008723c */ /* 0x000fe20000001808 */
[----:B------:R-:W-:Y:S04]  /*3310*/  LDSM.16.M88.4 R48, [R3+0x6000] ;  /* 0x006000000330783b */ /* 0x000fe80000000200 */
[----:B------:R-:W2:Y:S11]  /*3320*/  LDSM.16.M88.4 R52, [R230+0x13000] ;  /* 0x01300000e634783b */ /* 0x000eb60000000200 */
[C---:B-1----:R-:W-:Y:S08]  /*3330*/  HMMA.16816.F32 R4, R56.reuse, R60, R4 ;  /* 0x0000003c3804723c */ /* 0x042ff00000001804 */
[----:B------:R-:W-:Y:S01]  /*3340*/  HMMA.16816.F32 R8, R56, R62, R8 ;  /* 0x0000003e3808723c */ /* 0x000fe20000001808 */
[----:B------:R-:W-:Y:S04]  /*3350*/  LDSM.16.M88.4 R56, [R228+0x6000] ;  /* 0x00600000e438783b */ /* 0x000fe80000000200 */
[----:B------:R-:W1:Y:S11]  /*3360*/  LDSM.16.M88.4 R60, [R231+0x13000] ;  /* 0x01300000e73c783b */ /* 0x000e760000000200 */
[C---:B---3--:R-:W-:Y:S08]  /*3370*/  HMMA.16816.F32 R4, R44.reuse, R64, R4 ;  /* 0x000000402c04723c */ /* 0x048ff00000001804 */
[----:B------:R-:W-:Y:S01]  /*3380*/  HMMA.16816.F32 R8, R44, R66, R8 ;  /* 0x000000422c08723c */ /* 0x000fe20000001808 */
[----:B------:R-:W-:Y:S04]  /*3390*/  LDSM.16.M88.4 R44, [R227+0x6000] ;  /* 0x00600000e32c783b */ /* 0x000fe80000000200 */
[----:B------:R-:W3:Y:S11]  /*33a0*/  LDSM.16.M88.4 R64, [R232+0x13000] ;  /* 0x01300000e840783b */ /* 0x000ef60000000200 */
[C---:B--2---:R-:W-:Y:S08]  /*33b0*/  HMMA.16816.F32 R4, R48.reuse, R52, R4 ;  /* 0x000000343004723c */ /* 0x044ff00000001804 */
        /* <DEDUP_REMOVED lines=10> */
[----:B------:R1:W2:Y:S01]  /*3460*/  MUFU.TANH R59, R4 ;  /* 0x00000004003b7308 */ /* 0x0002a20000002400 */
[----:B------:R-:W-:Y:S02]  /*3470*/  FMUL.FTZ R6, R6, c[0x0][0x2ec] ;  /* 0x0000bb0006067a20 */ /* 0x000fe40000410000 */
[----:B------:R-:W-:Y:S02]  /*3480*/  FMUL.FTZ R7, R7, c[0x0][0x2ec] ;  /* 0x0000bb0007077a20 */ /* 0x000fe40000410000 */
[----:B------:R-:W-:Y:S02]  /*3490*/  FMUL.FTZ R8, R8, c[0x0][0x2ec] ;  /* 0x0000bb0008087a20 */ /* 0x000fe40000410000 */
[----:B------:R-:W-:Y:S02]  /*34a0*/  FMUL.FTZ R9, R9, c[0x0][0x2ec] ;  /* 0x0000bb0009097a20 */ /* 0x000fe40000410000 */
[----:B------:R-:W-:Y:S01]  /*34b0*/  FMUL.FTZ R10, R10, c[0x0][0x2ec] ;  /* 0x0000bb000a0a7a20 */ /* 0x000fe20000410000 */
[----:B------:R1:W3:Y:S01]  /*34c0*/  MUFU.TANH R58, R5 ;  /* 0x00000005003a7308 */ /* 0x0002e20000002400 */
[----:B------:R-:W-:Y:S09]  /*34d0*/  FMUL.FTZ R11, R11, c[0x0][0x2ec] ;  /* 0x0000bb000b0b7a20 */ /* 0x000ff20000410000 */
[----:B------:R1:W4:Y:S10]  /*34e0*/  MUFU.TANH R57, R6 ;  /* 0x0000000600397308 */ /* 0x0003340000002400 */
[----:B------:R1:W1:Y:S10]  /*34f0*/  MUFU.TANH R56, R7 ;  /* 0x0000000700387308 */ /* 0x0002740000002400 */
[----:B------:R1:W1:Y:S10]  /*3500*/  MUFU.TANH R55, R8 ;  /* 0x0000000800377308 */ /* 0x0002740000002400 */
[----:B------:R1:W1:Y:S10]  /*3510*/  MUFU.TANH R54, R9 ;  /* 0x0000000900367308 */ /* 0x0002740000002400 */
[----:B------:R1:W1:Y:S10]  /*3520*/  MUFU.TANH R53, R10 ;  /* 0x0000000a00357308 */ /* 0x0002740000002400 */
[----:B------:R1:W1:Y:S01]  /*3530*/  MUFU.TANH R52, R11 ;  /* 0x0000000b00347308 */ /* 0x0002620000002400 */
[----:B------:R-:W-:-:S05]  /*3540*/  @!P0 BRA `(.L_x_279) ;  /* 0x0000011000008947 */ /* 0x000fca0003800000 */
[----:B-1234-:R-:W-:Y:S01]  /*3550*/  MOV R11, R52 ;  /* 0x00000034000b7202 */ /* 0x01efe20000000f00 */
[----:B------:R-:W-:Y:S01]  /*3560*/  UIADD3 UR11, UR10, UR18, -UR6 ;  /* 0x000000120a0b7290 */ /* 0x000fe2000fffe806 */
[----:B------:R-:W-:Y:S01]  /*3570*/  MOV R9, R54 ;  /* 0x0000003600097202 */ /* 0x000fe20000000f00 */
[----:B------:R-:W-:Y:S01]  /*3580*/  IMAD.U32 R4, RZ, RZ, UR20 ;  /* 0x00000014ff047e24 */ /* 0x000fe2000f8e00ff */
[----:B------:R-:W-:Y:S01]  /*3590*/  MOV R7, R56 ;  /* 0x0000003800077202 */ /* 0x000fe20000000f00 */
[----:B------:R-:W-:Y:S01]  /*35a0*/  IMAD.MOV.U32 R10, RZ, RZ, R53 ;  /* 0x000000ffff0a7224 */ /* 0x000fe200078e0035 */
[----:B------:R-:W-:Y:S01]  /*35b0*/  UIADD3 UR8, UR9, 0x40, URZ ;  /* 0x0000004009087890 */ /* 0x000fe2000fffe03f */
[----:B------:R-:W-:Y:S01]  /*35c0*/  IMAD.MOV.U32 R8, RZ, RZ, R55 ;  /* 0x000000ffff087224 */ /* 0x000fe200078e0037 */
[----:B------:R-:W-:Y:S01]  /*35d0*/  ISETP.LT.AND P0, PT, R4, UR6, PT ;  /* 0x0000000604007c0c */ /* 0x000fe2000bf01270 */
[----:B------:R-:W-:Y:S01]  /*35e0*/  IMAD.MOV.U32 R6, RZ, RZ, R57 ;  /* 0x000000ffff067224 */ /* 0x000fe200078e0039 */
[----:B------:R-:W-:Y:S01]  /*35f0*/  UISETP.GE.AND UP0, UPT, UR8, UR11, UPT ;  /* 0x0000000b0800728c */ /* 0x000fe2000bf06270 */
[----:B------:R-:W-:Y:S01]  /*3600*/  MOV R4, R58 ;  /* 0x0000003a00047202 */ /* 0x000fe20000000f00 */
[----:B------:R-:W-:Y:S01]  /*3610*/  IMAD.MOV.U32 R44, RZ, RZ, R59 ;  /* 0x000000ffff2c7224 */ /* 0x000fe200078e003b */
[----:B------:R-:W-:Y:S03]  /*3620*/  UMOV UR8, UR10 ;  /* 0x0000000a00087c82 */ /* 0x000fe60008000000 */
[----:B------:R-:W-:Y:S11]  /*3630*/  PLOP3.LUT P1, PT, PT, PT, UP0, 0x80, 0x0 ;  /* 0x000000000000781c */ /* 0x000ff60003f2f008 */
[----:B------:R-:W-:Y:S02]  /*3640*/  @!UPT UIADD3 URZ, URZ, URZ, URZ ;  /* 0x0000003f3f3ff290 */ /* 0x000fe4000fffe03f */
[----:B------:R-:W-:-:S05]  /*3650*/  @!P1 BRA P0, `(.L_x_280) ;  /* 0x000002d000009947 */ /* 0x000fca0000000000 */
.L_x_279:
[----:B-1234-:R-:W2:Y:S01]  /*3660*/  LDL R5, [R1+0x4] ;  /* 0x0000040001057983 */ /* 0x01eea20000100800 */
[----:B------:R-:W-:Y:S01]  /*3670*/  UIADD3 UR11, UR6, 0x1, -UR12 ;  /* 0x00000001060b7890 */ /* 0x000fe2000fffe80c */
[----:B------:R-:W-:Y:S01]  /*3680*/  IMAD.U32 R4, RZ, RZ, UR22 ;  /* 0x00000016ff047e24 */ /* 0x000fe2000f8e00ff */
[----:B------:R-:W-:Y:S01]  /*3690*/  UIADD3 UR10, -UR8, UR6, -UR12 ;  /* 0x00000006080a7290 */ /* 0x000fe2000fffe90c */
[----:B------:R-:W3:Y:S01]  /*36a0*/  LDL R45, [R1+0x8] ;  /* 0x00000800012d7983 */ /* 0x000ee20000100800 */
[----:B--2---:R-:W-:Y:S01]  /*36b0*/  IADD3 R5, R5, UR9, RZ ;  /* 0x0000000905057c10 */ /* 0x004fe2000fffe0ff */
[----:B------:R-:W-:Y:S03]  /*36c0*/  UIADD3 UR9, UR11, UR39, URZ ;  /* 0x000000270b097290 */ /* 0x000fe6000fffe03f */
[C---:B------:R-:W-:Y:S01]  /*36d0*/  IADD3 R6, R5.reuse, UR10, RZ ;  /* 0x0000000a05067c10 */ /* 0x040fe2000fffe0ff */
[----:B---3--:R-:W-:Y:S01]  /*36e0*/  IMAD R4, R4, 0x20, R45 ;  /* 0x0000002004047824 */ /* 0x008fe200078e022d */
[C---:B------:R-:W-:Y:S02]  /*36f0*/  IADD3 R11, R5.reuse, 0x8, RZ ;  /* 0x00000008050b7810 */ /* 0x040fe40007ffe0ff */
        /* <DEDUP_REMOVED lines=17> */
[CC--:B------:R-:W-:Y:S02]  /*3810*/  ISETP.GE.AND P1, PT, R8.reuse, R5.reuse, PT ;  /* 0x000000050800720c */ /* 0x0c0fe40003f26270 */
        /* <DEDUP_REMOVED lines=17> */
.L_x_280:
[C---:B------:R-:W-:Y:S01]  /*3930*/  FMUL.FTZ R5, R244.reuse, 1.4426950216293334961 ;  /* 0x3fb8aa3bf4057820 */ /* 0x040fe20000410000 */
[----:B------:R-:W-:Y:S01]  /*3940*/  FSETP.NEU.FTZ.AND P0, PT, R244, -INF , PT ;  /* 0xff800000f400780b */ /* 0x000fe20003f1d000 */
[----:B------:R-:W-:Y:S01]  /*3950*/  UISETP.GT.AND UP2, UPT, UR7, UR17, UPT ;  /* 0x000000110700728c */ /* 0x000fe2000bf44270 */
[----:B------:R-:W-:Y:S02]  /*3960*/  MOV R248, c[0x0][0x22c] ;  /* 0x00008b0000f87a02 */ /* 0x000fe40000000f00 */
[----:B------:R-:W-:Y:S02]  /*3970*/  FSEL R5, R5, RZ, P0 ;  /* 0x000000ff05057208 */ /* 0x000fe40000000000 */
[C---:B------:R-:W-:Y:S01]  /*3980*/  FSETP.NEU.FTZ.AND P0, PT, R245.reuse, -INF , PT ;  /* 0xff800000f500780b */ /* 0x040fe20003f1d000 */
[----:B------:R-:W-:Y:S01]  /*3990*/  IMAD R248, R248, c[0x0][0x1c0], RZ ;  /* 0x00007000f8f87a24 */ /* 0x000fe200078e02ff */
[----:B------:R-:W-:Y:S01]  /*39a0*/  PLOP3.LUT P3, PT, PT, PT, UP2, 0x80, 0x0 ;  /* 0x000000000000781c */ /* 0x000fe20003f6f028 */
[--C-:B------:R-:W-:Y:S02]  /*39b0*/  FFMA.FTZ R44, R44, c[0x0][0x23c], -R5.reuse ;  /* 0x00008f002c2c7a23 */ /* 0x100fe40000010805 */
[--C-:B------:R-:W-:Y:S02]  /*39c0*/  FFMA.FTZ R4, R4, c[0x0][0x23c], -R5.reuse ;  /* 0x00008f0004047a23 */ /* 0x100fe40000010805 */
[----:B------:R1:W-:Y:S10]  /*39d0*/  MUFU.EX2 R67, R44 ;  /* 0x0000002c00437308 */ /* 0x0003f40000000800 */
[----:B------:R2:W3:Y:S01]  /*39e0*/  MUFU.EX2 R66, R4 ;  /* 0x0000000400427308 */ /* 0x0004e20000000800 */
[----:B-1----:R-:W-:Y:S05]  /*39f0*/  FMUL.FTZ R44, R245, 1.4426950216293334961 ;  /* 0x3fb8aa3bf52c7820 */ /* 0x002fea0000410000 */
[----:B--2---:R-:W-:Y:S05]  /*3a00*/  FSEL R4, R44, RZ, P0 ;  /* 0x000000ff2c047208 */ /* 0x004fea0000000000 */
[--C-:B------:R-:W-:Y:S04]  /*3a10*/  FFMA.FTZ R6, R6, c[0x0][0x23c], -R4.reuse ;  /* 0x00008f0006067a23 */ /* 0x100fe80000010804 */
[----:B------:R1:W-:Y:S02]  /*3a20*/  MUFU.EX2 R65, R6 ;  /* 0x0000000600417308 */ /* 0x0003e40000000800 */
[--C-:B-1----:R-:W-:Y:S01]  /*3a30*/  FFMA.FTZ R6, R7, c[0x0][0x23c], -R4.reuse ;  /* 0x00008f0007067a23 */ /* 0x102fe20000010804 */
[----:B---3--:R-:W-:Y:S07]  /*3a40*/  F2FP.PACK_AB R7, R66, R67 ;  /* 0x000000434207723e */ /* 0x008fee00000000ff */
[----:B------:R1:W2:Y:S01]  /*3a50*/  MUFU.EX2 R64, R6 ;  /* 0x0000000600407308 */ /* 0x0002a20000000800 */
[----:B------:R-:W-:Y:S01]  /*3a60*/  STS [R249+0x15000], R7 ;  /* 0x01500007f9007388 */ /* 0x000fe20000000800 */
[--C-:B-1----:R-:W-:Y:S02]  /*3a70*/  FFMA.FTZ R6, R8, c[0x0][0x23c], -R5.reuse ;  /* 0x00008f0008067a23 */ /* 0x102fe40000010805 */
[----:B------:R-:W-:Y:S06]  /*3a80*/  FFMA.FTZ R5, R9, c[0x0][0x23c], -R5 ;  /* 0x00008f0009057a23 */ /* 0x000fec0000010805 */
[----:B------:R2:W-:Y:S10]  /*3a90*/  MUFU.EX2 R63, R6 ;  /* 0x00000006003f7308 */ /* 0x0005f40000000800 */
[----:B------:R1:W3:Y:S01]  /*3aa0*/  MUFU.EX2 R62, R5 ;  /* 0x00000005003e7308 */ /* 0x0002e20000000800 */
[----:B--2---:R-:W-:Y:S05]  /*3ab0*/  F2FP.PACK_AB R6, R64, R65 ;  /* 0x000000414006723e */ /* 0x004fea00000000ff */
[----:B------:R-:W-:Y:S01]  /*3ac0*/  STS [R252+0x15000], R6 ;  /* 0x01500006fc007388 */ /* 0x000fe20000000800 */
[--C-:B-1----:R-:W-:Y:S02]  /*3ad0*/  FFMA.FTZ R5, R10, c[0x0][0x23c], -R4.reuse ;  /* 0x00008f000a057a23 */ /* 0x102fe40000010804 */
[----:B------:R-:W-:Y:S02]  /*3ae0*/  FFMA.FTZ R4, R11, c[0x0][0x23c], -R4 ;  /* 0x00008f000b047a23 */ /* 0x000fe40000010804 */
[----:B------:R3:W-:Y:S10]  /*3af0*/  MUFU.EX2 R61, R5 ;  /* 0x00000005003d7308 */ /* 0x0007f40000000800 */
[----:B------:R-:W1:Y:S01]  /*3b00*/  MUFU.EX2 R60, R4 ;  /* 0x00000004003c7308 */ /* 0x000e620000000800 */
[----:B---3--:R-:W-:Y:S05]  /*3b10*/  F2FP.PACK_AB R5, R62, R63 ;  /* 0x0000003f3e05723e */ /* 0x008fea00000000ff */
[----:B------:R-:W-:Y:S01]  /*3b20*/  STS [R250+0x15000], R5 ;  /* 0x01500005fa007388 */ /* 0x000fe20000000800 */
[----:B-1----:R-:W-:Y:S05]  /*3b30*/  F2FP.PACK_AB R4, R60, R61 ;  /* 0x0000003d3c04723e */ /* 0x002fea00000000ff */
        /* <DEDUP_REMOVED lines=188> */
.L_x_281:
        /* <DEDUP_REMOVED lines=336> */
.L_x_282:
        /* <DEDUP_REMOVED lines=123> */
.L_x_284:
        /* <DEDUP_REMOVED lines=16> */
.L_x_285:
        /* <DEDUP_REMOVED lines=59> */
.L_x_278:
[----:B------:R-:W-:Y:S05]  /*6860*/  BSYNC B0 ;  /* 0x0000000000007941 */ /* 0x000fea0003800000 */
.L_x_270:
        /* <DEDUP_REMOVED lines=12> */
.L_x_286:
[----:B------:R-:W-:Y:S05]  /*6930*/  EXIT ;  /* 0x000000000000794d */ /* 0x000fea0003800000 */
.L_x_288:
        /* <DEDUP_REMOVED lines=12> */
.L_x_2007:


//--------------------- .text._ZN5flash44flash_bwd_dq_dk_dv_loop_seqk_parallel_kernelI23Flash_bwd_kernel_traitsILi256ELi64ELi32ELi8ELi4ELi1ELi2ELb1ELb1EN7cutlass6half_tE19Flash_kernel_traitsILi256ELi64ELi32ELi8ES3_EELb0ELb0ELb1ELb1ELb0ELb0ELb0EEEvNS_16Flash_bwd_paramsE --------------------------
	.section	.text._ZN5flash44flash_bwd_dq_dk_dv_loop_seqk_parallel_kernelI23Flash_bwd_kernel_traitsILi256ELi64ELi32ELi8ELi4ELi1ELi2ELb1ELb1EN7cutlass6half_tE19Flash_kernel_traitsILi256ELi64ELi32ELi8ES3_EELb0ELb0ELb1ELb1ELb0ELb0ELb0EEEvNS_16Flash_bwd_paramsE,"ax",@progbits
	.sectioninfo	@"SHI_REGISTERS=255"
	.align	128
        .global         _ZN5flash44flash_bwd_dq_dk_dv_loop_seqk_parallel_kernelI23Flash_bwd_kernel_traitsILi256ELi64ELi32ELi8ELi4ELi1ELi2ELb1ELb1EN7cutlass6half_tE19Flash_kernel_traitsILi256ELi64ELi32ELi8ES3_EELb0ELb0ELb1ELb1ELb0ELb0ELb0EEEvNS_16Flash_bwd_paramsE
        .type           _ZN5flash44flash_bwd_dq_dk_dv_loop_seqk_parallel_kernelI23Flash_bwd_kernel_traitsILi256ELi64ELi32ELi8ELi4ELi1ELi2ELb1ELb1EN7cutlass6half_tE19Flash_kernel_traitsILi256ELi64ELi32ELi8ES3_EELb0ELb0ELb1ELb1ELb0ELb0ELb0EEEvNS_16Flash_bwd_paramsE,@function
        .size           _ZN5flash44flash_bwd_dq_dk_dv_loop_seqk_parallel_kernelI23Flash_bwd_kernel_traitsILi256ELi64ELi32ELi8ELi4ELi1ELi2ELb1ELb1EN7cutlass6half_tE19Flash_kernel_traitsILi256ELi64ELi32ELi8ES3_EELb0ELb0ELb1ELb1ELb0ELb0ELb0EEEvNS_16Flash_bwd_paramsE,(.L_x_2008 - _ZN5flash44flash_bwd_dq_dk_dv_loop_seqk_parallel_kernelI23Flash_bwd_kernel_traitsILi256ELi64ELi32ELi8ELi4ELi1ELi2ELb1ELb1EN7cutlass6half_tE19Flash_kernel_traitsILi256ELi64ELi32ELi8ES3_EELb0ELb0ELb1ELb1ELb0ELb0ELb0EEEvNS_16Flash_bwd_paramsE)
        .other          _ZN5flash44flash_bwd_dq_dk_dv_loop_seqk_parallel_kernelI23Flash_bwd_kernel_traitsILi256ELi64ELi32ELi8ELi4ELi1ELi2ELb1ELb1EN7cutlass6half_tE19Flash_kernel_traitsILi256ELi64ELi32ELi8ES3_EELb0ELb0ELb1ELb1ELb0ELb0ELb0EEEvNS_16Flash_bwd_paramsE,@"STO_CUDA_ENTRY STV_DEFAULT"
_ZN5flash44flash_bwd_dq_dk_dv_loop_seqk_parallel_kernelI23Flash_bwd_kernel_traitsILi256ELi64ELi32ELi8ELi4ELi1ELi2ELb1ELb1EN7cutlass6half_tE19Flash_kernel_traitsILi256ELi64ELi32ELi8ES3_EELb0ELb0ELb1ELb1ELb0ELb0ELb0EEEvNS_16Flash_bwd_paramsE:
.text._ZN5flash44flash_bwd_dq_dk_dv_loop_seqk_parallel_kernelI23Flash_bwd_kernel_traitsILi256ELi64ELi32ELi8ELi4ELi1ELi2ELb1ELb1EN7cutlass6half_tE19Flash_kernel_traitsILi256ELi64ELi32ELi8ES3_EELb0ELb0ELb1ELb1ELb0ELb0ELb0EEEvNS_16Flash_bwd_paramsE:
        /* <DEDUP_REMOVED lines=16> */
[----:B------:R-:W-:Y:S02]  /*0100*/  USHF.R.S32.HI UR7, URZ, 0x1f, UR14 ;  /* 0x0000001f3f077899 */ /* 0x000fe4000801140e */
[----:B------:R-:W-:Y:S02]  /*0110*/  ULDC.U8 UR9, c[0x0][0x328] ;  /* 0x0000ca0000097ab9 */ /* 0x000fe40000000000 */
[----:B------:R-:W-:Y:S01]  /*0120*/  UISETP.NE.AND UP5, UPT, UR9, URZ, UPT ;  /* 0x0000003f0900728c */ /* 0x000fe2000bfa5270 */
[----:B------:R-:W3:Y:S01]  /*0130*/  S2UR UR36, SR_CTAID.Z ;  /* 0x00000000002479c3 */ /* 0x000ee20000002700 */
[----:B------:R-:W-:-:S02]  /*0140*/  ULDC UR48, c[0x0][0x22c] ;  /* 0x00008b0000307ab9 */ /* 0x000fc40000000800 */
[----:B------:R-:W-:Y:S02]  /*0150*/  ULDC UR38, c[0x0][0x1c0] ;  /* 0x0000700000267ab9 */ /* 0x000fe40000000800 */
[----:B------:R-:W-:Y:S02]  /*0160*/  ULDC UR12, c[0x0][0x1c0] ;  /* 0x00007000000c7ab9 */ /* 0x000fe40000000800 */
[----:B------:R-:W-:Y:S02]  /*0170*/  UIMAD.WIDE UR38, UR48, UR38, URZ ;  /* 0x00000026302672a5 */ /* 0x000fe4000f8e023f */
        /* <DEDUP_REMOVED lines=10> */
[--C-:B------:R-:W-:Y:S01]  /*0220*/  SHF.R.S32.HI R6, RZ, 0x2, R0.reuse ;  /* 0x00000002ff067819 */ /* 0x100fe20000011400 */
[----:B---3--:R-:W-:Y:S01]  /*0230*/  UIMAD UR49, UR36, UR48, URZ ;  /* 0x00000030243172a4 */ /* 0x008fe2000f8e023f */
[----:B------:R-:W-:Y:S01]  /*0240*/  SHF.R.S32.HI R7, RZ, 0x1f, R0 ;  /* 0x0000001fff077819 */ /* 0x000fe20000011400 */
[----:B------:R-:W-:Y:S01]  /*0250*/  UIMAD UR48, UR48, UR12, URZ ;  /* 0x0000000c303072a4 */ /* 0x000fe2000f8e023f */
[----:B------:R-:W-:Y:S01]  /*0260*/  LOP3.LUT R0, R0, 0x7ffffffc, RZ, 0xc0, !PT ;  /* 0x7ffffffc00007812 */ /* 0x000fe200078ec0ff */
[----:B------:R-:W-:Y:S01]  /*0270*/  UIMAD UR57, UR8, UR6, UR57 ;  /* 0x00000006083972a4 */ /* 0x000fe2000f8e0239 */
[CC--:B------:R-:W-:Y:S01]  /*0280*/  LEA.HI R14, R3.reuse, R9.reuse, RZ, 0x3 ;  /* 0x00000009030e7211 */ /* 0x0c0fe200078f18ff */
[----:B------:R-:W-:Y:S01]  /*0290*/  UIMAD UR54, UR7, UR34, URZ ;  /* 0x00000022073672a4 */ /* 0x000fe2000f8e023f */
[-C--:B------:R-:W-:Y:S01]  /*02a0*/  LEA.HI R11, R3, R9.reuse, RZ, 0x5 ;  /* 0x00000009030b7211 */ /* 0x080fe200078f28ff */
[----:B------:R-:W-:Y:S01]  /*02b0*/  IMAD.IADD R16, R9, 0x1, -R0 ;  /* 0x0000000109107824 */ /* 0x000fe200078e0a00 */
[----:B------:R-:W-:Y:S01]  /*02c0*/  SHF.R.S32.HI R5, RZ, 0x4, R2 ;  /* 0x00000004ff057819 */ /* 0x000fe20000011402 */
[----:B------:R-:W-:Y:S01]  /*02d0*/  UIMAD UR6, UR34, UR11, UR36 ;  /* 0x0000000b220672a4 */ /* 0x000fe2000f8e0224 */
[----:B------:R-:W-:Y:S01]  /*02e0*/  LEA.HI R0, R7, R6, RZ, 0x3 ;  /* 0x0000000607007211 */ /* 0x000fe200078f18ff */
[----:B------:R-:W-:Y:S01]  /*02f0*/  @!UP5 UIMAD UR7, UR34, UR13, UR36 ;  /* 0x0000000d2207d2a4 */ /* 0x000fe2000f8e0224 */
[CC--:B------:R-:W-:Y:S01]  /*0300*/  LEA.HI R12, R3.reuse, R9.reuse, RZ, 0x7 ;  /* 0x00000009030c7211 */ /* 0x0c0fe200078f38ff */
[----:B------:R-:W-:Y:S01]  /*0310*/  USHF.L.U32 UR43, UR48, 0x6, URZ ;  /* 0x00000006302b7899 */ /* 0x000fe2000800063f */
[----:B------:R-:W-:Y:S01]  /*0320*/  LEA.HI R13, R3, R9, RZ, 0x6 ;  /* 0x00000009030d7211 */ /* 0x000fe200078f30ff */
[----:B------:R-:W-:Y:S01]  /*0330*/  ULDC UR51, c[0x0][0x214] ;  /* 0x0000850000337ab9 */ /* 0x000fe20000000800 */
[----:B------:R-:W-:Y:S01]  /*0340*/  LOP3.LUT R3, R14, 0xfffffff8, RZ, 0xc0, !PT ;  /* 0xfffffff80e037812 */ /* 0x000fe200078ec0ff */
[----:B------:R-:W-:Y:S01]  /*0350*/  ULDC UR58, c[0x0][0x1c8] ;  /* 0x00007200003a7ab9 */ /* 0x000fe20000000800 */
[C---:B------:R-:W-:Y:S01]  /*0360*/  LOP3.LUT R8, R2.reuse, 0xfffffff0, RZ, 0xc0, !PT ;  /* 0xfffffff002087812 */ /* 0x040fe200078ec0ff */
[----:B------:R-:W-:Y:S01]  /*0370*/  ULDC.U8 UR10, c[0x0][0x3d0] ;  /* 0x0000f400000a7ab9 */ /* 0x000fe20000000000 */
[----:B------:R-:W-:Y:S01]  /*0380*/  LOP3.LUT R10, R11, 0xffffffe0, RZ, 0xc0, !PT ;  /* 0xffffffe00b0a7812 */ /* 0x000fe200078ec0ff */
[----:B------:R-:W-:Y:S01]  /*0390*/  ULDC UR52, c[0x0][0x224] ;  /* 0x0000890000347ab9 */ /* 0x000fe20000000800 */
[----:B------:R-:W-:Y:S01]  /*03a0*/  LEA.HI R4, R2, R5, RZ, 0x1 ;  /* 0x0000000502047211 */ /* 0x000fe200078f08ff */
[C---:B------:R-:W-:Y:S01]  /*03b0*/  IMAD.IADD R2, R9.reuse, 0x1, -R3 ;  /* 0x0000000109027824 */ /* 0x040fe200078e0a03 */
[----:B------:R-:W-:Y:S01]  /*03c0*/  LOP3.LUT R0, R0, 0xfffffff8, RZ, 0xc0, !PT ;  /* 0xfffffff800007812 */ /* 0x000fe200078ec0ff */
[C---:B------:R-:W-:Y:S01]  /*03d0*/  IMAD.IADD R8, R9.reuse, 0x1, -R8 ;  /* 0x0000000109087824 */ /* 0x040fe200078e0a08 */
[----:B------:R-:W-:Y:S01]  /*03e0*/  SHF.R.S32.HI R15, RZ, 0x3, R14 ;  /* 0x00000003ff0f7819 */ /* 0x000fe2000001140e */
[----:B------:R-:W-:Y:S01]  /*03f0*/  IMAD.IADD R3, R9, 0x1, -R10 ;  /* 0x0000000109037824 */ /* 0x000fe200078e0a0a */
[----:B------:R-:W-:Y:S01]  /*0400*/  LOP3.LUT R4, R4, 0xfffffffe, RZ, 0xc0, !PT ;  /* 0xfffffffe04047812 */ /* 0x000fe200078ec0ff */
[----:B------:R-:W-:Y:S01]  /*0410*/  IMAD.IADD R9, R6, 0x1, -R0 ;  /* 0x0000000106097824 */ /* 0x000fe200078e0a00 */
[----:B------:R-:W-:Y:S01]  /*0420*/  SHF.R.S32.HI R6, RZ, 0x7, R12 ;  /* 0x00000007ff067819 */ /* 0x000fe2000001140c */
[----:B------:R-:W-:Y:S01]  /*0430*/  IMAD.SHL.U32 R0, R15, 0x40, RZ ;  /* 0x000000400f007824 */ /* 0x000fe200078e00ff */
[C---:B------:R-:W-:Y:S01]  /*0440*/  LOP3.LUT P0, RZ, R2.reuse, 0x4, RZ, 0xc0, !PT ;  /* 0x0000000402ff7812 */ /* 0x040fe2000780c0ff */
[----:B------:R-:W-:Y:S01]  /*0450*/  IMAD.IADD R10, R5, 0x1, -R4 ;  /* 0x00000001050a7824 */ /* 0x000fe200078e0a04 */
[----:B------:R-:W-:Y:S01]  /*0460*/  SHF.R.S32.HI R4, RZ, 0x1f, R3 ;  /* 0x0000001fff047819 */ /* 0x000fe20000011403 */
[----:B------:R-:W-:Y:S01]  /*0470*/  IMAD.SHL.U32 R245, R2, 0x8, RZ ;  /* 0x0000000802f57824 */ /* 0x000fe200078e00ff */
[----:B------:R-:W-:Y:S01]  /*0480*/  LOP3.LUT R0, R0, 0x1c0, RZ, 0xc0, !PT ;  /* 0x000001c000007812 */ /* 0x000fe200078ec0ff */
[----:B------:R-:W-:Y:S01]  /*0490*/  IMAD.SHL.U32 R5, R2, 0x40, RZ ;  /* 0x0000004002057824 */ /* 0x000fe200078e00ff */
[----:B------:R-:W-:Y:S01]  /*04a0*/  LEA.HI R17, R4, R3, RZ, 0x2 ;  /* 0x0000000304117211 */ /* 0x000fe200078f10ff */
[----:B------:R-:W-:Y:S01]  /*04b0*/  @UP5 UIMAD UR56, UR34, UR51, URZ ;  /* 0x00000033223852a4 */ /* 0x000fe2000f8e023f */
        /* <DEDUP_REMOVED lines=12> */
[C---:B------:R-:W-:Y:S01]  /*0580*/  LOP3.LUT R0, R9.reuse, 0x1, RZ, 0xc0, !PT ;  /* 0x0000000109007812 */ /* 0x040fe200078ec0ff */
[----:B------:R-:W-:Y:S01]  /*0590*/  UIMAD.WIDE.U32 UR44, UR38, UR46, URZ ;  /* 0x0000002e262c72a5 */ /* 0x000fe2000f8e003f */
[----:B------:R-:W-:Y:S01]  /*05a0*/  LOP3.LUT R4, R4, R3, RZ, 0x3c, !PT ;  /* 0x0000000304047212 */ /* 0x000fe200078e3cff */
[----:B------:R-:W-:Y:S01]  /*05b0*/  IMAD.SHL.U32 R3, R2, 0x20, RZ ;  /* 0x0000002002037824 */ /* 0x000fe200078e00ff */
[----:B------:R-:W-:Y:S01]  /*05c0*/  ISETP.NE.U32.AND P1, PT, R0, 0x1, PT ;  /* 0x000000010000780c */ /* 0x000fe20003f25070 */
[----:B------:R-:W-:Y:S01]  /*05d0*/  IMAD.SHL.U32 R0, R10, 0x100, RZ ;  /* 0x000001000a007824 */ /* 0x000fe200078e00ff */
[----:B------:R-:W-:Y:S01]  /*05e0*/  LOP3.LUT P5, RZ, R2, 0x2, RZ, 0xc0, !PT ;  /* 0x0000000202ff7812 */ /* 0x000fe200078ac0ff */
[----:B------:R-:W-:Y:S01]  /*05f0*/  UIMAD UR53, UR39, UR46, URZ ;  /* 0x0000002e273572a4 */ /* 0x000fe2000f8e023f */
[----:B------:R-:W-:Y:S01]  /*0600*/  LOP3.LUT P2, RZ, R9, 0x2, RZ, 0xc0, !PT ;  /* 0x0000000209ff7812 */ /* 0x000fe2000784c0ff */
[----:B------:R-:W-:Y:S01]  /*0610*/  USHF.R.S32.HI UR55, URZ, 0x1f, UR49 ;  /* 0x0000001f3f377899 */ /* 0x000fe20008011431 */
[----:B------:R-:W-:Y:S01]  /*0620*/  LOP3.LUT R2, R0, 0x100, RZ, 0xc0, !PT ;  /* 0x0000010000027812 */ /* 0x000fe200078ec0ff */
[----:B------:R-:W-:Y:S01]  /*0630*/  IMAD R0, R6, 0x2, R10 ;  /* 0x0000000206007824 */ /* 0x000fe200078e020a */
[----:B------:R-:W-:Y:S01]  /*0640*/  LOP3.LUT P6, RZ, R8, 0x4, RZ, 0xc0, !PT ;  /* 0x0000000408ff7812 */ /* 0x000fe200078cc0ff */
[----:B------:R-:W-:Y:S01]  /*0650*/  UIMAD UR52, UR6, UR52, URZ ;  /* 0x00000034063472a4 */ /* 0x000fe2000f8e023f */
[----:B------:R-:W-:Y:S01]  /*0660*/  LOP3.LUT R226, R2, 0xe0, R3, 0xf8, !PT ;  /* 0x000000e002e27812 */ /* 0x000fe200078ef803 */
[----:B------:R-:W-:Y:S01]  /*0670*/  IMAD.SHL.U32 R3, R10, 0x20, RZ ;  /* 0x000000200a037824 */ /* 0x000fe200078e00ff */
[----:B------:R-:W-:Y:S01]  /*0680*/  SHF.R.S32.HI R2, RZ, 0x6, R13 ;  /* 0x00000006ff027819 */ /* 0x000fe2000001140d */
[----:B------:R-:W-:Y:S01]  /*0690*/  IMAD.U32 R0, R0, 0x200, R4 ;  /* 0x0000020000007824 */ /* 0x000fe200078e0004 */
[----:B------:R-:W-:Y:S01]  /*06a0*/  SEL R232, R227, 0xffffffc0, !P0 ;  /* 0xffffffc0e3e87807 */ /* 0x000fe20004000000 */
[----:B------:R-:W-:Y:S01]  /*06b0*/  IMAD.SHL.U32 R4, R9, 0x20, RZ ;  /* 0x0000002009047824 */ /* 0x000fe200078e00ff */
[----:B------:R-:W-:Y:S01]  /*06c0*/  @!UP5 UIMAD UR51, UR7, UR51, URZ ;  /* 0x000000330733d2a4 */ /* 0x000fe2000f8e023f */
[C---:B------:R-:W-:Y:S01]  /*06d0*/  IMAD R237, R2.reuse, 0x200, R5 ;  /* 0x0000020002ed7824 */ /* 0x040fe200078e0205 */
[----:B------:R-:W-:Y:S01]  /*06e0*/  USHF.R.S32.HI UR50, URZ, 0x1f, UR43 ;  /* 0x0000001f3f327899 */ /* 0x000fe2000801142b */
        /* <DEDUP_REMOVED lines=8> */
[----:B------:R-:W-:Y:S01]  /*0770*/  IMAD.SHL.U32 R4, R10, 0x8, RZ ;  /* 0x000000080a047824 */ /* 0x000fe200078e00ff */
[----:B------:R-:W-:Y:S01]  /*0780*/  SHF.R.S32.HI R3, RZ, 0x1f, R8 ;  /* 0x0000001fff037819 */ /* 0x000fe20000011408 */
[----:B------:R-:W-:Y:S01]  /*0790*/  IMAD.IADD R231, R229, 0x1, R232 ;  /* 0x00000001e5e77824 */ /* 0x000fe200078e02e8 */
[----:B------:R-:W-:Y:S01]  /*07a0*/  SHF.R.S32.HI R2, RZ, 0x5, R11 ;  /* 0x00000005ff027819 */ /* 0x000fe2000001140b */
[----:B------:R-:W-:Y:S01]  /*07b0*/  ULDC UR42, c[0x0][0x2e8] ;  /* 0x0000ba00002a7ab9 */ /* 0x000fe20000000800 */
[----:B------:R-:W-:Y:S01]  /*07c0*/  LEA.HI R225, R3, R8, RZ, 0x3 ;  /* 0x0000000803e17211 */ /* 0x000fe200078f18ff */
[----:B------:R-:W-:Y:S01]  /*07d0*/  IMAD.SHL.U32 R3, R8, 0x20, RZ ;  /* 0x0000002008037824 */ /* 0x000fe200078e00ff */
[----:B------:R-:W-:-:S02]  /*07e0*/  LOP3.LUT R12, R4, 0x8, RZ, 0xc0, !PT ;  /* 0x00000008040c7812 */ /* 0x000fc400078ec0ff */
[C---:B------:R-:W-:Y:S01]  /*07f0*/  LOP3.LUT R5, R225.reuse, 0xfffffff8, RZ, 0xc0, !PT ;  /* 0xfffffff8e1057812 */ /* 0x040fe200078ec0ff */
[----:B------:R-:W-:Y:S01]  /*0800*/  IMAD.SHL.U32 R225, R225, 0x40, RZ ;  /* 0x00000040e1e17824 */ /* 0x000fe200078e00ff */
[----:B------:R-:W-:Y:S02]  /*0810*/  SHF.R.S32.HI R6, RZ, 0x1f, R11 ;  /* 0x0000001fff067819 */ /* 0x000fe4000001140b */
[----:B------:R-:W-:Y:S01]  /*0820*/  LOP3.LUT R4, R12, 0x1e0, R3, 0xf8, !PT ;  /* 0x000001e00c047812 */ /* 0x000fe200078ef803 */
[C---:B------:R-:W-:Y:S01]  /*0830*/  IMAD.IADD R7, R8.reuse, 0x1, -R5 ;  /* 0x0000000108077824 */ /* 0x040fe200078e0a05 */
[-C--:B------:R-:W-:Y:S01]  /*0840*/  LEA.HI R3, R11, R2.reuse, RZ, 0x1 ;  /* 0x000000020b037211 */ /* 0x080fe200078f08ff */
[----:B------:R-:W-:Y:S01]  /*0850*/  IMAD.SHL.U32 R5, R8, 0x4, RZ ;  /* 0x0000000408057824 */ /* 0x000fe200078e00ff */
[----:B------:R-:W-:Y:S01]  /*0860*/  LEA.HI R6, R6, R2, RZ, 0x2 ;  /* 0x0000000206067211 */ /* 0x000fe200078f10ff */
[----:B------:R-:W-:Y:S01]  /*0870*/  IMAD.U32 R8, RZ, RZ, UR14 ;  /* 0x0000000eff087e24 */ /* 0x000fe2000f8e00ff */
        /* <DEDUP_REMOVED lines=45> */
[----:B------:R1:W-:Y:S01]  /*0b50*/  STL [R1+0xc], R5 ;  /* 0x00000c0501007387 */ /* 0x0003e20000100800 */
        /* <DEDUP_REMOVED lines=17> */
[----:B-1----:R-:W-:-:S05]  /*0c70*/  IMAD.MOV.U32 R5, RZ, RZ, 0x1c0 ;  /* 0x000001c0ff057424 */ /* 0x002fca00078e00ff */
[----:B------:R-:W-:-:S05]  /*0c80*/  SEL R5, R5, 0x240, !P1 ;  /* 0x0000024005057807 */ /* 0x000fca0004800000 */
[----:B--2---:R-:W-:-:S05]  /*0c90*/  IMAD.IADD R0, R251, 0x1, R5 ;  /* 0x00000001fb007824 */ /* 0x004fca00078e0205 */
[----:B------:R1:W-:Y:S02]  /*0ca0*/  STL [R1+0x4], R0 ;  /* 0x0000040001007387 */ /* 0x0003e40000100800 */
[----:B-1----:R-:W-:-:S05]  /*0cb0*/  IMAD.IADD R0, R5, 0x1, R252 ;  /* 0x0000000105007824 */ /* 0x002fca00078e02fc */
[----:B------:R1:W-:Y:S02]  /*0cc0*/  STL [R1], R0 ;  /* 0x0000000001007387 */ /* 0x0003e40000100800 */
[----:B-1----:R-:W-:Y:S02]  /*0cd0*/  IMAD.SHL.U32 R0, R4, 0x2, RZ ;  /* 0x0000000204007824 */ /* 0x002fe400078e00ff */
.L_x_323:
        /* <DEDUP_REMOVED lines=53> */
.L_x_289:
        /* <DEDUP_REMOVED lines=22> */
[----:B------:R-:W-:Y:S02]  /*1190*/  ULDC.64 UR8, c[0x0][0x190] ;  /* 0x0000640000087ab9 */ /* 0x000fe40000000a00 */
[----:B------:R-:W-:Y:S02]  /*11a0*/  ULDC UR6, c[0x0][0x2e4] ;  /* 0x0000b90000067ab9 */ /* 0x000fe40000000800 */
[----:B------:R-:W-:Y:S02]  /*11b0*/  UIMAD.WIDE.U32 UR14, UR16, UR8, URZ ;  /* 0x00000008100e72a5 */ /* 0x000fe4000f8e003f */
[----:B------:R-:W-:Y:S02]  /*11c0*/  UIADD3 UR8, UR10, 0x3f, URZ ;  /* 0x0000003f0a087890 */ /* 0x000fe4000fffe03f */
[----:B------:R-:W-:-:S02]  /*11d0*/  UIADD3 UR6, UR37, UR6, -UR7 ;  /* 0x0000000625067290 */ /* 0x000fc4000fffe807 */
[----:B------:R-:W-:Y:S02]  /*11e0*/  UIMAD UR18, UR16, UR9, URZ ;  /* 0x00000009101272a4 */ /* 0x000fe4000f8e023f */
[----:B------:R-:W-:Y:S02]  /*11f0*/  USHF.R.S32.HI UR9, URZ, 0x1f, UR8 ;  /* 0x0000001f3f097899 */ /* 0x000fe40008011408 */
[----:B------:R-:W-:Y:S02]  /*1200*/  UIADD3 UR6, UR6, 0x3f, URZ ;  /* 0x0000003f06067890 */ /* 0x000fe4000fffe03f */
[----:B------:R-:W-:Y:S02]  /*1210*/  ULEA.HI UR17, UR9, UR8, URZ, 0x6 ;  /* 0x0000000809117291 */ /* 0x000fe4000f8f303f */
[----:B------:R-:W-:Y:S02]  /*1220*/  USHF.R.S32.HI UR8, URZ, 0x1f, UR6 ;  /* 0x0000001f3f087899 */ /* 0x000fe40008011406 */
[----:B------:R-:W-:-:S02]  /*1230*/  ULDC.64 UR12, c[0x0][0x178] ;  /* 0x00005e00000c7ab9 */ /* 0x000fc40000000a00 */
[----:B------:R-:W-:Y:S02]  /*1240*/  ULEA.HI UR6, UR8, UR6, URZ, 0x6 ;  /* 0x0000000608067291 */ /* 0x000fe4000f8f303f */
[----:B-1----:R-:W-:Y:S02]  /*1250*/  UISETP.NE.AND UP0, UPT, UR26, -0x1, UPT ;  /* 0xffffffff1a00788c */ /* 0x002fe4000bf05270 */
[----:B------:R-:W-:Y:S02]  /*1260*/  UISETP.NE.AND UP3, UPT, UR16, -0x1, UPT ;  /* 0xffffffff1000788c */ /* 0x000fe4000bf65270 */
[----:B------:R-:W-:Y:S02]  /*1270*/  UIMAD.WIDE.U32 UR8, UR34, UR12, URZ ;  /* 0x0000000c220872a5 */ /* 0x000fe4000f8e003f */
[----:B------:R-:W-:Y:S01]  /*1280*/  UIMAD UR11, UR41, UR12, URZ ;  /* 0x0000000c290b72a4 */ /* 0x000fe2000f8e023f */
[----:B------:R-:W-:Y:S01]  /*1290*/  PLOP3.LUT P0, PT, PT, PT, UP0, 0x40, 0x0 ;  /* 0x000000000000781c */ /* 0x000fe20003f0e808 */
[----:B------:R-:W-:-:S02]  /*12a0*/  USEL UR31, UR8, UR14, !UP3 ;  /* 0x0000000e081f7287 */ /* 0x000fc4000d800000 */
[----:B------:R-:W-:Y:S02]  /*12b0*/  UIMAD UR13, UR34, UR13, UR11 ;  /* 0x0000000d220d72a4 */ /* 0x000fe4000f8e020b */
[----:B------:R-:W-:Y:S02]  /*12c0*/  USHF.R.S32.HI UR8, URZ, 0x6, UR17 ;  /* 0x000000063f087899 */ /* 0x000fe40008011411 */
[----:B------:R-:W-:Y:S02]  /*12d0*/  USHF.R.S32.HI UR6, URZ, 0x6, UR6 ;  /* 0x000000063f067899 */ /* 0x000fe40008011406 */
[----:B------:R-:W-:Y:S02]  /*12e0*/  @UP0 UIADD3 UR11, UR23, UR26, URZ ;  /* 0x0000001a170b0290 */ /* 0x000fe4000fffe03f */
[----:B------:R-:W-:Y:S02]  /*12f0*/  UISETP.LT.AND UP2, UPT, UR8, UR6, UPT ;  /* 0x000000060800728c */ /* 0x000fe4000bf41270 */
[----:B------:R-:W-:-:S02]  /*1300*/  UIADD3 UR27, UR9, UR13, URZ ;  /* 0x0000000d091b7290 */ /* 0x000fc4000fffe03f */
[----:B------:R-:W-:Y:S02]  /*1310*/  USEL UR35, UR8, UR6, UP2 ;  /* 0x0000000608237287 */ /* 0x000fe40009000000 */
[----:B------:R-:W-:Y:S02]  /*1320*/  ULDC.64 UR12, c[0x0][0x198] ;  /* 0x00006600000c7ab9 */ /* 0x000fe40000000a00 */
[----:B------:R-:W-:Y:S02]  /*1330*/  @UP0 UIMAD.WIDE.U32 UR8, UR11, UR12, URZ ;  /* 0x0000000c0b0802a5 */ /* 0x000fe4000f8e003f */
[----:B------:R-:W-:Y:S02]  /*1340*/  @UP3 UIADD3 UR27, UR15, UR18, URZ ;  /* 0x000000120f1b3290 */ /* 0x000fe4000fffe03f */
[----:B------:R-:W-:Y:S02]  /*1350*/  ULEA UR18, UR35, 0xffffffc0, 0x6 ;  /* 0xffffffc023127891 */ /* 0x000fe4000f8e303f */
[----:B------:R-:W-:-:S02]  /*1360*/  @UP0 UIMAD UR32, UR11, UR13, UR9 ;  /* 0x0000000d0b2002a4 */ /* 0x000fc4000f8e0209 */
        /* <DEDUP_REMOVED lines=15> */
.L_x_291:
        /* <DEDUP_REMOVED lines=19> */
.L_x_292:
[----:B------:R-:W-:Y:S01]  /*1590*/  IABS R8, c[0x0][0x1c8] ;  /* 0x0000720000087a13 */ /* 0x000fe20000000000 */
[----:B------:R-:W-:Y:S01]  /*15a0*/  ULDC.64 UR12, c[0x0][0x370] ;  /* 0x0000dc00000c7ab9 */ /* 0x000fe20000000a00 */
[----:B--2---:R-:W-:Y:S01]  /*15b0*/  IABS R7, UR36 ;  /* 0x0000002400077c13 */ /* 0x004fe20008000000 */
[----:B------:R-:W-:Y:S01]  /*15c0*/  @UP3 UIMAD.WIDE.U32 UR8, UR16, UR12, URZ ;  /* 0x0000000c100832a5 */ /* 0x000fe2000f8e003f */
[----:B------:R-:W1:Y:S01]  /*15d0*/  I2F.RP R4, R8 ;  /* 0x0000000800047306 */ /* 0x000e620000209400 */
[----:B------:R-:W-:Y:S01]  /*15e0*/  ULDC UR11, c[0x0][0x224] ;  /* 0x00008900000b7ab9 */ /* 0x000fe20000000800 */
[----:B------:R-:W-:Y:S01]  /*15f0*/  ISETP.LE.AND P1, PT, RZ, UR58, PT ;  /* 0x0000003aff007c0c */ /* 0x000fe2000bf23270 */
[----:B------:R-:W-:Y:S02]  /*1600*/  @UP3 UIMAD UR20, UR16, UR13, UR9 ;  /* 0x0000000d101432a4 */ /* 0x000fe4000f8e0209 */
[----:B------:R-:W-:Y:S02]  /*1610*/  ULDC UR15, c[0x0][0x234] ;  /* 0x00008d00000f7ab9 */ /* 0x000fe40000000800 */
[----:B------:R-:W-:-:S02]  /*1620*/  @UP3 UMOV UR19, UR8 ;  /* 0x0000000800133c82 */ /* 0x000fc40008000000 */
[----:B------:R-:W-:Y:S02]  /*1630*/  ULDC.64 UR8, c[0x0][0x368] ;  /* 0x0000da0000087ab9 */ /* 0x000fe40000000a00 */
[----:B------:R-:W-:Y:S02]  /*1640*/  @!UP3 UIMAD UR6, UR41, UR8, URZ ;  /* 0x000000082906b2a4 */ /* 0x000fe4000f8e023f */
[----:B------:R-:W-:Y:S02]  /*1650*/  ULDC.64 UR12, c[0x0][0x3d8] ;  /* 0x0000f600000c7ab9 */ /* 0x000fe40000000a00 */
[----:B------:R-:W-:Y:S01]  /*1660*/  @!UP3 UIMAD UR6, UR34, UR9, UR6 ;  /* 0x000000092206b2a4 */ /* 0x000fe2000f8e0206 */
[----:B-1----:R-:W1:Y:S01]  /*1670*/  MUFU.RCP R4, R4 ;  /* 0x0000000400047308 */ /* 0x002e620000001000 */
[----:B------:R-:W-:-:S04]  /*1680*/  @!UP3 UIMAD.WIDE.U32 UR8, UR34, UR8, URZ ;  /* 0x000000082208b2a5 */ /* 0x000fc8000f8e003f */
[----:B------:R-:W-:Y:S02]  /*1690*/  @!UP3 UIADD3 UR20, UR9, UR6, URZ ;  /* 0x000000060914b290 */ /* 0x000fe4000fffe03f */
[----:B------:R-:W-:Y:S01]  /*16a0*/  UIMAD UR6, UR41, UR11, UR54 ;  /* 0x0000000b290672a4 */ /* 0x000fe2000f8e0236 */
[----:B------:R-:W2:Y:S01]  /*16b0*/  S2UR UR11, SR_CTAID.X ;  /* 0x00000000000b79c3 */ /* 0x000ea20000002500 */
        /* <DEDUP_REMOVED lines=8> */
[----:B------:R-:W-:-:S04]  /*1740*/  UIMAD UR6, UR39, UR16, URZ ;  /* 0x00000010270672a4 */ /* 0x000fc8000f8e023f */
[----:B------:R-:W-:Y:S02]  /*1750*/  @UP3 UIADD3 UR14, UR9, UR6, URZ ;  /* 0x00000006090e3290 */ /* 0x000fe4000fffe03f */
[----:B------:R-:W-:-:S04]  /*1760*/  USHF.L.U64.HI UR6, UR34, 0x7, UR41 ;  /* 0x0000000722067899 */ /* 0x000fc80008010229 */
[----:B------:R-:W-:Y:S02]  /*1770*/  USEL UR6, UR6, URZ, UP1 ;  /* 0x0000003f06067287 */ /* 0x000fe40008800000 */
[----:B--2---:R-:W-:Y:S01]  /*1780*/  UIMAD.WIDE.U32 UR8, UR11, UR12, URZ ;  /* 0x0000000c0b0872a5 */ /* 0x004fe2000f8e003f */
[----:B-1----:R-:W-:-:S03]  /*1790*/  IMAD.MOV R4, RZ, RZ, -R5 ;  /* 0x000000ffff047224 */ /* 0x002fc600078e0a05 */
[----:B------:R-:W-:Y:S02]  /*17a0*/  UIMAD UR12, UR11, UR13, UR9 ;  /* 0x0000000d0b0c72a4 */ /* 0x000fe4000f8e0209 */
[----:B------:R-:W-:Y:S01]  /*17b0*/  USHF.L.U32 UR11, UR34, 0x7, URZ ;  /* 0x00000007220b7899 */ /* 0x000fe2000800063f */
[----:B------:R-:W-:Y:S01]  /*17c0*/  IMAD R6, R4, R8, RZ ;  /* 0x0000000804067224 */ /* 0x000fe200078e02ff */
[----:B------:R-:W-:Y:S01]  /*17d0*/  USEL UR17, UR8, URZ, UP6 ;  /* 0x0000003f08117287 */ /* 0x000fe2000b000000 */
[----:B------:R-:W-:Y:S01]  /*17e0*/  IMAD.MOV.U32 R4, RZ, RZ, RZ ;  /* 0x000000ffff047224 */ /* 0x000fe200078e00ff */
[----:B------:R-:W-:Y:S02]  /*17f0*/  USEL UR8, UR11, URZ, UP1 ;  /* 0x0000003f0b087287 */ /* 0x000fe40008800000 */
[----:B------:R-:W-:Y:S01]  /*1800*/  USEL UR12, UR12, URZ, UP6 ;  /* 0x0000003f0c0c7287 */ /* 0x000fe2000b000000 */
[----:B------:R-:W-:Y:S01]  /*1810*/  IMAD.HI.U32 R4, R5, R6, R4 ;  /* 0x0000000605047227 */ /* 0x000fe200078e0004 */
[----:B------:R-:W-:-:S03]  /*1820*/  UIADD3 UR8, UP1, UR18, UR8, URZ ;  /* 0x0000000812087290 */ /* 0x000fc6000ff3e03f */
[----:B------:R-:W-:Y:S01]  /*1830*/  IMAD.MOV.U32 R5, RZ, RZ, R7 ;  /* 0x000000ffff057224 */ /* 0x000fe200078e0007 */
[----:B------:R-:W-:Y:S02]  /*1840*/  UIADD3.X UR9, UR33, UR6, URZ, UP1, !UPT ;  /* 0x0000000621097290 */ /* 0x000fe40008ffe43f */
[----:B------:R-:W-:Y:S01]  /*1850*/  UIMAD UR6, UR39, UR8, URZ ;  /* 0x00000008270672a4 */ /* 0x000fe2000f8e023f */
[----:B------:R-:W-:-:S03]  /*1860*/  IMAD.HI.U32 R4, R4, R5, RZ ;  /* 0x0000000504047227 */ /* 0x000fc600078e00ff */
[----:B------:R-:W-:Y:S01]  /*1870*/  UIMAD UR11, UR38, UR9, UR6 ;  /* 0x00000009260b72a4 */ /* 0x000fe2000f8e0206 */
[----:B------:R-:W-:Y:S01]  /*1880*/  IMAD.MOV R6, RZ, RZ, -R4 ;  /* 0x000000ffff067224 */ /* 0x000fe200078e0a04 */
[----:B------:R-:W-:Y:S02]  /*1890*/  @UP5 USEL UR6, UR56, UR16, !UP3 ;  /* 0x0000001038065287 */ /* 0x000fe4000d800000 */
[----:B------:R-:W-:Y:S01]  /*18a0*/  UIMAD.WIDE.U32 UR8, UR38, UR8, URZ ;  /* 0x00000008260872a5 */ /* 0x000fe2000f8e003f */
[C---:B------:R-:W-:Y:S01]  /*18b0*/  IMAD R5, R8.reuse, R6, R5 ;  /* 0x0000000608057224 */ /* 0x040fe200078e0205 */
[----:B------:R-:W-:Y:S02]  /*18c0*/  @UP5 UIMAD UR15, UR36, UR15, UR6 ;  /* 0x0000000f240f52a4 */ /* 0x000fe4000f8e0206 */
[----:B------:R-:W-:Y:S02]  /*18d0*/  UIADD3 UR11, UR9, UR11, URZ ;  /* 0x0000000b090b7290 */ /* 0x000fe4000fffe03f */
[----:B------:R-:W-:-:S03]  /*18e0*/  ISETP.GT.U32.AND P0, PT, R8, R5, PT ;  /* 0x000000050800720c */ /* 0x000fc60003f04070 */
[----:B------:R-:W-:-:S10]  /*18f0*/  @!UP5 UMOV UR15, UR51 ;  /* 0x00000033000fdc82 */ /* 0x000fd40008000000 */
        /* <DEDUP_REMOVED lines=16> */
.L_x_293:
[----:B------:R-:W-:Y:S02]  /*1a00*/  UMOV UR13, UR52 ;  /* 0x00000034000d7c82 */ /* 0x000fe40008000000 */
.L_x_294:
[----:B------:R-:W-:Y:S01]  /*1a10*/  UIADD3 UR8, UP4, UP3, UR8, UR43, UR49 ;  /* 0x0000002b08087290 */ /* 0x000fe2000fb9e031 */
[----:B------:R-:W1:Y:S01]  /*1a20*/  S2R R30, SR_TID.X ;  /* 0x00000000001e7919 */ /* 0x000e620000002100 */
[----:B------:R-:W-:Y:S01]  /*1a30*/  IMAD.U32 R5, RZ, RZ, UR5 ;  /* 0x00000005ff057e24 */ /* 0x000fe2000f8e00ff */
[--C-:B------:R-:W-:Y:S01]  /*1a40*/  SHF.R.S32.HI R33, RZ, 0x1f, R245.reuse ;  /* 0x0000001fff217819 */ /* 0x100fe200000114f5 */
[----:B------:R-:W-:Y:S01]  /*1a50*/  UIADD3 UR29, UP2, UP1, UR17, UR8, UR21 ;  /* 0x00000008111d7290 */ /* 0x000fe2000f95e015 */
[----:B------:R-:W2:Y:S01]  /*1a60*/  S2R R34, SR_TID.X ;  /* 0x0000000000227919 */ /* 0x000ea20000002100 */
[----:B------:R-:W-:Y:S01]  /*1a70*/  UIADD3.X UR6, UR11, UR50, UR55, UP4, UP3 ;  /* 0x000000320b067290 */ /* 0x000fe2000a7e6437 */
[----:B------:R-:W-:Y:S01]  /*1a80*/  IMAD.U32 R4, RZ, RZ, UR4 ;  /* 0x00000004ff047e24 */ /* 0x000fe2000f8e00ff */
[----:B------:R-:W-:Y:S01]  /*1a90*/  ULDC.64 UR8, c[0x0][0x1a8] ;  /* 0x00006a0000087ab9 */ /* 0x000fe20000000a00 */
[----:B------:R-:W3:Y:S01]  /*1aa0*/  S2R R35, SR_TID.X ;  /* 0x0000000000237919 */ /* 0x000ee20000002100 */
[----:B------:R-:W-:Y:S01]  /*1ab0*/  UIADD3.X UR24, UR12, UR6, UR14, UP2, UP1 ;  /* 0x000000060c187290 */ /* 0x000fe200097e240e */
[----:B------:R-:W-:Y:S01]  /*1ac0*/  IMAD.U32 R7, RZ, RZ, UR18 ;  /* 0x00000012ff077e24 */ /* 0x000fe2000f8e00ff */
        /* <DEDUP_REMOVED lines=12> */
[----:B------:R-:W-:Y:S01]  /*1b90*/  BSSY B1, `(.L_x_290) ;  /* 0x0000616000017945 */ /* 0x000fe20003800000 */
[----:B-1----:R-:W-:Y:S01]  /*1ba0*/  SHF.R.S32.HI R31, RZ, 0x1f, R30 ;  /* 0x0000001fff1f7819 */ /* 0x002fe2000001141e */
[----:B------:R-:W-:-:S03]  /*1bb0*/  UIMAD UR21, UR18, UR9, UR6 ;  /* 0x00000009121572a4 */ /* 0x000fc6000f8e0206 */
[----:B------:R-:W-:Y:S01]  /*1bc0*/  ULDC.64 UR8, c[0x0][0x378] ;  /* 0x0000de0000087ab9 */ /* 0x000fe20000000a00 */
[----:B--2---:R-:W-:Y:S01]  /*1bd0*/  SHF.R.S32.HI R34, RZ, 0x1f, R34 ;  /* 0x0000001fff227819 */ /* 0x004fe20000011422 */
[----:B------:R-:W-:Y:S02]  /*1be0*/  UIMAD UR6, UR59, UR8, URZ ;  /* 0x000000083b0672a4 */ /* 0x000fe4000f8e023f */
[----:B------:R-:W-:Y:S01]  /*1bf0*/  UIADD3 UR8, UR18, UR13, URZ ;  /* 0x0000000d12087290 */ /* 0x000fe2000fffe03f */
[----:B---3--:R-:W-:Y:S01]  /*1c00*/  LEA.HI R34, R34, R35, RZ, 0x3 ;  /* 0x0000002322227211 */ /* 0x008fe200078f18ff */
[----:B------:R-:W-:Y:S02]  /*1c10*/  UIMAD UR11, UR36, UR9, UR6 ;  /* 0x00000009240b72a4 */ /* 0x000fe4000f8e0206 */
[----:B------:R-:W-:Y:S01]  /*1c20*/  UIMAD.WIDE UR8, UR8, UR14, UR4 ;  /* 0x0000000e080872a5 */ /* 0x000fe2000f8e0204 */
[----:B------:R-:W-:Y:S01]  /*1c30*/  SHF.R.S32.HI R34, RZ, 0x3, R34 ;  /* 0x00000003ff227819 */ /* 0x000fe20000011422 */
[----:B------:R-:W-:-:S02]  /*1c40*/  UIADD3 UR6, -UR7, UR10, UR22 ;  /* 0x0000000a07067290 */ /* 0x000fc4000fffe116 */
[----:B------:R-:W-:Y:S01]  /*1c50*/  ULDC.64 UR4, c[0x0][0x200] ;  /* 0x0000800000047ab9 */ /* 0x000fe20000000a00 */
[----:B------:R-:W-:Y:S01]  /*1c60*/  IADD3 R19, P0, R34, UR18, RZ ;  /* 0x0000001222137c10 */ /* 0x000fe2000ff1e0ff */
[----:B------:R-:W-:Y:S01]  /*1c70*/  ULDC UR13, c[0x0][0x2e8] ;  /* 0x0000ba00000d7ab9 */ /* 0x000fe20000000800 */
[----:B------:R-:W-:Y:S01]  /*1c80*/  SHF.R.S32.HI R29, RZ, 0x1f, R34 ;  /* 0x0000001fff1d7819 */ /* 0x000fe20000011422 */
[----:B------:R-:W-:Y:S02]  /*1c90*/  UMOV UR17, UR8 ;  /* 0x0000000800117c82 */ /* 0x000fe40008000000 */
[----:B------:R-:W-:Y:S01]  /*1ca0*/  UIADD3 UR8, UR18, UR15, URZ ;  /* 0x0000000f12087290 */ /* 0x000fe2000fffe03f */
[----:B------:R-:W-:Y:S01]  /*1cb0*/  IADD3.X R23, R29, UR33, RZ, P0, !PT ;  /* 0x000000211d177c10 */ /* 0x000fe200087fe4ff */
[----:B------:R-:W-:Y:S02]  /*1cc0*/  UMOV UR16, UR9 ;  /* 0x0000000900107c82 */ /* 0x000fe40008000000 */
[----:B------:R-:W-:Y:S01]  /*1cd0*/  UIMAD.WIDE UR8, UR8, UR14, UR4 ;  /* 0x0000000e080872a5 */ /* 0x000fe2000f8e0204 */
[----:B------:R1:W2:Y:S01]  /*1ce0*/  R2UR UR4, R4 ;  /* 0x00000000040473c2 */ /* 0x0002a200000e0000 */
[----:B------:R-:W-:Y:S01]  /*1cf0*/  UIADD3 UR6, UR6, -UR13, URZ ;  /* 0x8000000d06067290 */ /* 0x000fe2000fffe03f */
[----:B------:R-:W-:-:S03]  /*1d00*/  IMAD R8, R23, c[0x0][0x190], RZ ;  /* 0x0000640017087a24 */ /* 0x000fc600078e02ff */
[----:B------:R-:W-:Y:S01]  /*1d10*/  USHF.R.S32.HI UR18, URZ, 0x1f, UR6 ;  /* 0x0000001f3f127899 */ /* 0x000fe20008011406 */
[----:B------:R-:W-:Y:S01]  /*1d20*/  IMAD R27, R19, c[0x0][0x194], R8 ;  /* 0x00006500131b7a24 */ /* 0x000fe200078e0208 */
[----:B------:R-:W-:Y:S01]  /*1d30*/  UMOV UR15, UR8 ;  /* 0x00000008000f7c82 */ /* 0x000fe20008000000 */
[----:B------:R3:W4:Y:S01]  /*1d40*/  R2UR UR5, R5 ;  /* 0x00000000050573c2 */ /* 0x00072200000e0000 */
[----:B------:R-:W-:Y:S02]  /*1d50*/  ULEA.HI UR18, UR18, UR6, URZ, 0x6 ;  /* 0x0000000612127291 */ /* 0x000fe4000f8f303f */
[----:B------:R-:W-:Y:S02]  /*1d60*/  UMOV UR14, UR9 ;  /* 0x00000009000e7c82 */ /* 0x000fe40008000000 */
[----:B------:R-:W-:Y:S02]  /*1d70*/  USHF.R.S32.HI UR18, URZ, 0x6, UR18 ;  /* 0x000000063f127899 */ /* 0x000fe40008011412 */
[----:B------:R-:W-:-:S02]  /*1d80*/  UIADD3 UR8, UR35, -0x1, URZ ;  /* 0xffffffff23087890 */ /* 0x000fc4000fffe03f */
[----:B------:R-:W-:-:S04]  /*1d90*/  UISETP.LT.AND UP1, UPT, URZ, UR18, UPT ;  /* 0x000000123f00728c */ /* 0x000fc8000bf21270 */
[----:B------:R-:W-:Y:S01]  /*1da0*/  USEL UR18, URZ, UR18, !UP1 ;  /* 0x000000123f127287 */ /* 0x000fe2000c800000 */
[----:B-1----:R-:W-:-:S03]  /*1db0*/  LEA.HI R4, R31, R30, RZ, 0x5 ;  /* 0x0000001e1f047211 */ /* 0x002fc600078f28ff */
[----:B------:R-:W-:Y:S01]  /*1dc0*/  UISETP.GT.AND UP1, UPT, UR35, UR18, UPT ;  /* 0x000000122300728c */ /* 0x000fe2000bf24270 */
[----:B------:R-:W-:Y:S02]  /*1dd0*/  LOP3.LUT R6, R4, 0xffffffe0, RZ, 0xc0, !PT ;  /* 0xffffffe004067812 */ /* 0x000fe400078ec0ff */
[----:B------:R-:W-:-:S03]  /*1de0*/  SHF.R.S32.HI R4, RZ, 0x5, R4 ;  /* 0x00000005ff047819 */ /* 0x000fc60000011404 */
[----:B------:R-:W-:Y:S01]  /*1df0*/  PLOP3.LUT P2, PT, PT, PT, UP1, 0x80, 0x0 ;  /* 0x000000000000781c */ /* 0x000fe20003f4f018 */
[----:B------:R-:W-:-:S04]  /*1e00*/  IMAD.IADD R6, R30, 0x1, -R6 ;  /* 0x000000011e067824 */ /* 0x000fc800078e0a06 */
[----:B------:R-:W-:Y:S01]  /*1e10*/  IMAD R6, R4, UR48, R6 ;  /* 0x0000003004067c24 */ /* 0x000fe2000f8e0206 */
[----:B------:R-:W-:-:S04]  /*1e20*/  IADD3 R4, P1, R245, UR19, RZ ;  /* 0x00000013f5047c10 */ /* 0x000fc8000ff3e0ff */
[----:B---3--:R-:W-:Y:S02]  /*1e30*/  IADD3.X R5, R33, UR20, RZ, P1, !PT ;  /* 0x0000001421057c10 */ /* 0x008fe40008ffe4ff */
[----:B------:R-:W-:-:S03]  /*1e40*/  IADD3 R10, P0, R6, UR29, RZ ;  /* 0x0000001d060a7c10 */ /* 0x000fc6000ff1e0ff */
[----:B------:R-:W-:Y:S01]  /*1e50*/  IMAD.WIDE.U32 R4, R7, c[0x0][0x370], R4 ;  /* 0x0000dc0007047a25 */ /* 0x000fe200078e0004 */
[----:B------:R-:W-:-:S03]  /*1e60*/  LEA.HI.X.SX32 R12, R6, UR24, 0x1, P0 ;  /* 0x00000018060c7c11 */ /* 0x000fc600080f0eff */
        /* <DEDUP_REMOVED lines=50> */
.L_x_296:
[----:B------:R-:W-:Y:S01]  /*2190*/  PLOP3.LUT P0, PT, PT, PT, UP0, 0x40, 0x0 ;  /* 0x000000000000781c */ /* 0x000fe20003f0e808 */
[----:B------:R-:W-:Y:S02]  /*21a0*/  @UP0 UIADD3 UR6, UR23, UR26, URZ ;  /* 0x0000001a17060290 */ /* 0x000fe4000fffe03f */
[----:B------:R-:W-:Y:S02]  /*21b0*/  ULDC.64 UR10, c[0x0][0x3a8] ;  /* 0x0000ea00000a7ab9 */ /* 0x000fe40000000a00 */
[----:B------:R-:W-:-:S04]  /*21c0*/  @UP0 UIMAD.WIDE.U32 UR8, UR6, UR10, URZ ;  /* 0x0000000a060802a5 */ /* 0x000fc8000f8e003f */
[----:B------:R-:W-:-:S04]  /*21d0*/  @UP0 UIMAD UR11, UR6, UR11, UR9 ;  /* 0x0000000b060b02a4 */ /* 0x000fc8000f8e0209 */
        /* <DEDUP_REMOVED lines=12> */
.L_x_297:
        /* <DEDUP_REMOVED lines=28> */
.L_x_299:
[----:B------:R-:W-:Y:S05]  /*2460*/  BSYNC B0 ;  /* 0x0000000000007941 */ /* 0x000fea0003800000 */
.L_x_298:
        /* <DEDUP_REMOVED lines=27> */
.L_x_295:
        /* <DEDUP_REMOVED lines=62> */
.L_x_302:
[----:B------:R-:W-:Y:S05]  /*2a00*/  BSYNC B0 ;  /* 0x0000000000007941 */ /* 0x000fea0003800000 */
.L_x_301:
        /* <DEDUP_REMOVED lines=45> */
.L_x_304:
[----:B------:R-:W-:Y:S05]  /*2ce0*/  BSYNC B0 ;  /* 0x0000000000007941 */ /* 0x000fea0003800000 */
.L_x_303:
        /* <DEDUP_REMOVED lines=48> */
.L_x_306:
[----:B------:R-:W-:Y:S05]  /*2ff0*/  BSYNC B0 ;  /* 0x0000000000007941 */ /* 0x000fea0003800000 */
.L_x_305:
        /* <DEDUP_REMOVED lines=40> */
.L_x_308:
[----:B------:R-:W-:Y:S05]  /*3280*/  BSYNC B0 ;  /* 0x0000000000007941 */ /* 0x000fea0003800000 */
.L_x_307:
        /* <DEDUP_REMOVED lines=41> */
.L_x_310:
[----:B------:R-:W-:Y:S05]  /*3520*/  BSYNC B0 ;  /* 0x0000000000007941 */ /* 0x000fea0003800000 */
.L_x_309:
        /* <DEDUP_REMOVED lines=69> */
.L_x_312:
[----:B------:R-:W-:Y:S05]  /*3980*/  BSYNC B0 ;  /* 0x0000000000007941 */ /* 0x000fea0003800000 */
.L_x_311:
        /* <DEDUP_REMOVED lines=17> */
[----:B------:R-:W-:-:S05]  /*3aa0*/  IMAD.U32 R5, RZ, RZ, UR21 ;  /* 0x00000015ff057e24 */ /* 0x000fca000f8e00ff */
[----:B------:R1:W2:Y:S01]  /*3ab0*/  @P0 LDG.E R6, [R4.64] ;  /* 0x0000000404060981 */ /* 0x0002a2000c1e1900 */
[----:B------:R-:W2:Y:S01]  /*3ac0*/  @P0 MUFU.RCP R7, c[0x0][0x238] ;  /* 0x00008e0000070b08 */ /* 0x000ea20000001000 */
[----:B------:R-:W-:Y:S01]  /*3ad0*/  ULDC UR9, c[0x0][0x2e8] ;  /* 0x0000ba0000097ab9 */ /* 0x000fe20000000800 */
[----:B------:R-:W-:Y:S01]  /*3ae0*/  CS2R R126, SRZ ;  /* 0x00000000007e7805 */ /* 0x000fe2000001ff00 */
[----:B------:R4:W3:Y:S01]  /*3af0*/  LDSM.16.M88.4 R132, [R229+0x14000] ;  /* 0x01400000e584783b */ /* 0x0008e20000000200 */
[----:B------:R-:W-:Y:S01]  /*3b00*/  UIADD3 UR19, UR37, -UR9, -UR7 ;  /* 0x8000000925137290 */ /* 0x000fe2000fffe807 */
        /* <DEDUP_REMOVED lines=20> */
[----:B------:R-:W-:Y:S01]  /*3c50*/  IMAD.SHL.U32 R30, R30, 0x2, RZ ;  /* 0x000000021e1e7824 */ /* 0x000fe200078e00ff */
[----:B------:R-:W-:Y:S01]  /*3c60*/  CS2R R100, SRZ ;  /* 0x0000000000647805 */ /* 0x000fe2000001ff00 */
[----:B------:R4:W1:Y:S01]  /*3c70*/  LDSM.16.M88.4 R156, [R231+0x15000] ;  /* 0x01500000e79c783b */ /* 0x0008620000000200 */
[----:B------:R-:W-:Y:S01]  /*3c80*/  SHF.R.S32.HI R4, RZ, 0x7, R4 ;  /* 0x00000007ff047819 */ /* 0x000fe20000011404 */
[----:B------:R-:W-:Y:S01]  /*3c90*/  CS2R R38, SRZ ;  /* 0x0000000000267805 */ /* 0x000fe2000001ff00 */
[----:B------:R-:W-:Y:S01]  /*3ca0*/  CS2R R36, SRZ ;  /* 0x0000000000247805 */ /* 0x000fe2000001ff00 */
[----:B------:R4:W1:Y:S01]  /*3cb0*/  LDSM.16.M88.4 R160, [R236+0x1000] ;  /* 0x00100000eca0783b */ /* 0x0008620000000200 */
[----:B------:R-:W-:Y:S01]  /*3cc0*/  CS2R R42, SRZ ;  /* 0x00000000002a7805 */ /* 0x000fe2000001ff00 */
[----:B------:R-:W-:Y:S01]  /*3cd0*/  IMAD.SHL.U32 R5, R4, 0x10, RZ ;  /* 0x0000001004057824 */ /* 0x000fe200078e00ff */
[----:B------:R-:W-:Y:S01]  /*3ce0*/  CS2R R40, SRZ ;  /* 0x0000000000287805 */ /* 0x000fe2000001ff00 */
[----:B------:R4:W1:Y:S01]  /*3cf0*/  LDSM.16.M88.4 R164, [R229+0x16000] ;  /* 0x01600000e5a4783b */ /* 0x0008620000000200 */
[----:B------:R-:W-:Y:S01]  /*3d00*/  CS2R R34, SRZ ;  /* 0x0000000000227805 */ /* 0x000fe2000001ff00 */
[----:B------:R-:W-:Y:S01]  /*3d10*/  CS2R R32, SRZ ;  /* 0x0000000000207805 */ /* 0x000fe2000001ff00 */
[----:B------:R-:W-:Y:S01]  /*3d20*/  LOP3.LUT R5, R5, 0x6, R30, 0xf8, !PT ;  /* 0x0000000605057812 */ /* 0x000fe200078ef81e */
        /* <DEDUP_REMOVED lines=10> */
[----:B------:R-:W-:Y:S01]  /*3dd0*/  CS2R R18, SRZ ;  /* 0x0000000000127805 */ /* 0x000fe2000001ff00 */
[----:B------:R-:W-:Y:S01]  /*3de0*/  CS2R R16, SRZ ;  /* 0x0000000000107805 */ /* 0x000fe2000001ff00 */
[----:B------:R4:W1:Y:S01]  /*3df0*/  LDSM.16.M88.4 R180, [R229+0x17000] ;  /* 0x01700000e5b4783b */ /* 0x0008620000000200 */
[----:B------:R-:W-:Y:S01]  /*3e00*/  CS2R R14, SRZ ;  /* 0x00000000000e7805 */ /* 0x000fe2000001ff00 */
[----:B------:R-:W-:Y:S01]  /*3e10*/  CS2R R12, SRZ ;  /* 0x00000000000c7805 */ /* 0x000fe2000001ff00 */
[----:B------:R-:W-:Y:S01]  /*3e20*/  UMOV UR6, URZ ;  /* 0x0000003f00067c82 */ /* 0x000fe20008000000 */
[----:B------:R4:W1:Y:S01]  /*3e30*/  LDSM.16.M88.4 R184, [R230+0x17000] ;  /* 0x01700000e6b8783b */ /* 0x0008620000000200 */
[----:B------:R-:W-:-:S02]  /*3e40*/  ULDC UR13, c[0x0][0x2e4] ;  /* 0x0000b900000d7ab9 */ /* 0x000fc40000000800 */
[----:B------:R-:W-:Y:S01]  /*3e50*/  UIADD3 UR20, UR22, 0x20, URZ ;  /* 0x0000002016147890 */ /* 0x000fe2000fffe03f */
[----:B------:R4:W1:Y:S04]  /*3e60*/  LDSM.16.M88.4 R188, [R231+0x17000] ;  /* 0x01700000e7bc783b */ /* 0x0008680000000200 */
[----:B------:R4:W1:Y:S01]  /*3e70*/  LDSM.16.M88.4 R192, [R236+0x3000] ;  /* 0x00300000ecc0783b */ /* 0x0008620000000200 */
[----:B--2---:R-:W-:-:S04]  /*3e80*/  @P0 FMUL.FTZ R4, R6, R7 ;  /* 0x0000000706040220 */ /* 0x004fc80000410000 */
[----:B------:R2:W1:Y:S02]  /*3e90*/  @P0 R2UR UR9, R4 ;  /* 0x00000000040903c2 */ /* 0x00046400000e0000 */
[----:B--2---:R-:W-:Y:S01]  /*3ea0*/  IADD3 R4, R44, -UR10, -R240 ;  /* 0x8000000a2c047c10 */ /* 0x004fe2000fffe8f0 */
[----:B-1----:R-:W-:-:S03]  /*3eb0*/  @UP1 UMOV UR6, UR9 ;  /* 0x0000000900061c82 */ /* 0x002fc60008000000 */
[----:B------:R-:W-:-:S05]  /*3ec0*/  IADD3 R4, R4, UR7, RZ ;  /* 0x0000000704047c10 */ /* 0x000fca000fffe0ff */
[----:B---3--:R4:W-:Y:S02]  /*3ed0*/  STL [R1+0x10], R4 ;  /* 0x0000100401007387 */ /* 0x0089e40000100800 */
.L_x_317:
[----:B------:R-:W0:Y:S01]  /*3ee0*/  LDGDEPBAR ;  /* 0x00000000000079af */ /* 0x000e220000000000 */
[----:B------:R-:W-:Y:S02]  /*3ef0*/  USHF.L.U32 UR9, UR8, 0x6, URZ ;  /* 0x0000000608097899 */ /* 0x000fe4000800063f */
[----:B------:R-:W-:Y:S01]  /*3f00*/  ULDC UR11, c[0x0][0x2e4] ;  /* 0x0000b900000b7ab9 */ /* 0x000fe20000000800 */
[----:B------:R-:W2:Y:S01]  /*3f10*/  LDL R68, [R1+0x10] ;  /* 0x0000100001447983 */ /* 0x000ea20000100800 */
[----:B------:R-:W-:Y:S01]  /*3f20*/  UISETP.GE.AND UP0, UPT, UR9, UR19, UPT ;  /* 0x000000130900728c */ /* 0x000fe2000bf06270 */
[----:B------:R-:W-:Y:S04]  /*3f30*/  DEPBAR.LE SB0, 0x0 ;  /* 0x000080000000791a */ /* 0x000fe80000000000 */
[----:B------:R-:W-:Y:S06]  /*3f40*/  BAR.SYNC.DEFER_BLOCKING 0x0 ;  /* 0x0000000000007b1d */ /* 0x000fec0000010000 */
[----:B-1----:R-:W-:Y:S04]  /*3f50*/  LDSM.16.M88.4 R8, [R2] ;  /* 0x000000000208783b */ /* 0x002fe80000000200 */
[----:B------:R-:W1:Y:S04]  /*3f60*/  LDSM.16.M88.4 R44, [R229+0x10000] ;  /* 0x01000000e52c783b */ /* 0x000e680000000200 */
[----:B------:R-:W-:Y:S04]  /*3f70*/  LDSM.16.M88.4 R48, [R3] ;  /* 0x000000000330783b */ /* 0x000fe80000000200 */
[----:B------:R-:W3:Y:S04]  /*3f80*/  LDSM.16.M88.4 R52, [R230+0x10000] ;  /* 0x01000000e634783b */ /* 0x000ee80000000200 */
[----:B------:R-:W-:Y:S04]  /*3f90*/  LDSM.16.M88.4 R56, [R228] ;  /* 0x00000000e438783b */ /* 0x000fe80000000200 */
[----:B------:R-:W4:Y:S04]  /*3fa0*/  LDSM.16.M88.4 R60, [R231+0x10000] ;  /* 0x01000000e73c783b */ /* 0x000f280000000200 */
[----:B------:R-:W-:Y:S01]  /*3fb0*/  LDSM.16.M88.4 R64, [R232+0x10000] ;  /* 0x01000000e840783b */ /* 0x000fe20000000200 */
[C---:B-1--4-:R-:W-:Y:S08]  /*3fc0*/  HMMA.16816.F32 R4, R8.reuse, R44, RZ ;  /* 0x0000002c0804723c */ /* 0x052ff000000018ff */
[----:B------:R-:W-:Y:S01]  /*3fd0*/  HMMA.16816.F32 R8, R8, R46, RZ ;  /* 0x0000002e0808723c */ /* 0x000fe200000018ff */
[----:B------:R-:W1:Y:S11]  /*3fe0*/  LDSM.16.M88.4 R44, [R227] ;  /* 0x00000000e32c783b */ /* 0x000e760000000200 */
[----:B------:R-:W-:Y:S04]  /*3ff0*/  @!UPT UIADD3 URZ, URZ, URZ, URZ ;  /* 0x0000003f3f3ff290 */ /* 0x000fe8000fffe03f */
[C---:B---3--:R-:W-:Y:S08]  /*4000*/  HMMA.16816.F32 R4, R48.reuse, R52, R4 ;  /* 0x000000343004723c */ /* 0x048ff00000001804 */
[----:B------:R-:W-:Y:S01]  /*4010*/  HMMA.16816.F32 R8, R48, R54, R8 ;  /* 0x000000363008723c */ /* 0x000fe20000001808 */
[----:B------:R-:W-:Y:S04]  /*4020*/  LDSM.16.M88.4 R48, [R2+0x2000] ;  /* 0x002000000230783b */ /* 0x000fe80000000200 */
[----:B------:R-:W3:Y:S11]  /*4030*/  LDSM.16.M88.4 R52, [R229+0x11000] ;  /* 0x01100000e534783b */ /* 0x000ef60000000200 */
[C---:B------:R-:W-:Y:S07]  /*4040*/  HMMA.16816.F32 R4, R56.reuse, R60, R4 ;  /* 0x0000003c3804723c */ /* 0x040fee0000001804 */
[----:B------:R-:W-:Y:S01]  /*4050*/  IADD3 R60, P0, R249, UR17, RZ ;  /* 0x00000011f93c7c10 */ /* 0x000fe2000ff1e0ff */
[----:B------:R-:W-:Y:S01]  /*4060*/  HMMA.16816.F32 R8, R56, R62, R8 ;  /* 0x0000003e3808723c */ /* 0x000fe20000001808 */
[----:B------:R-:W-:Y:S03]  /*4070*/  LDSM.16.M88.4 R56, [R230+0x11000] ;  /* 0x01100000e638783b */ /* 0x000fe60000000200 */
[----:B------:R-:W-:Y:S05]  /*4080*/  IADD3.X R61, R248, UR16, RZ, P0, !PT ;  /* 0x00000010f83d7c10 */ /* 0x000fea00087fe4ff */
[----:B-----5:R2:W5:Y:S07]  /*4090*/  LDG.E R63, [R60.64+0x20] ;  /* 0x000020043c3f7981 */ /* 0x02056e000c1e1900 */
[C---:B-1----:R-:W-:Y:S01]  /*40a0*/  HMMA.16816.F32 R4, R44.reuse, R64, R4 ;  /* 0x000000402c04723c */ /* 0x042fe20000001804 */
[----:B------:R2:W5:Y:S07]  /*40b0*/  LDG.E R64, [R60.64] ;  /* 0x000000043c407981 */ /* 0x00056e000c1e1900 */
[----:B------:R-:W-:Y:S01]  /*40c0*/  HMMA.16816.F32 R8, R44, R66, R8 ;  /* 0x000000422c08723c */ /* 0x000fe20000001808 */
[----:B------:R-:W1:Y:S11]  /*40d0*/  LDSM.16.M88.4 R44, [R3+0x2000] ;  /* 0x00200000032c783b */ /* 0x000e760000000200 */
[----:B------:R-:W-:Y:S04]  /*40e0*/  @!UPT UIADD3 URZ, URZ, URZ, URZ ;  /* 0x0000003f3f3ff290 */ /* 0x000fe8000fffe03f */
        /* <DEDUP_REMOVED lines=16> */
[C---:B---3--:R-:W-:Y:S05]  /*41f0*/  HMMA.16816.F32 R4, R48.reuse, R52, R4 ;  /* 0x000000343004723c */ /* 0x048fea0000001804 */
[----:B--2---:R-:W-:Y:S03]  /*4200*/  IADD3 R60, R68, UR9, RZ ;  /* 0x00000009443c7c10 */ /* 0x004fe6000fffe0ff */
[----:B------:R-:W-:Y:S01]  /*4210*/  HMMA.16816.F32 R8, R48, R54, R8 ;  /* 0x000000363008723c */ /* 0x000fe20000001808 */
[----:B------:R-:W-:Y:S03]  /*4220*/  LDSM.16.M88.4 R48, [R228+0x4000] ;  /* 0x00400000e430783b */ /* 0x000fe60000000200 */
[C---:B------:R-:W-:Y:S01]  /*4230*/  IADD3 R61, R60.reuse, 0x8, RZ ;  /* 0x000000083c3d7810 */ /* 0x040fe20007ffe0ff */
[----:B------:R-:W2:Y:S01]  /*4240*/  LDSM.16.M88.4 R52, [R231+0x12000] ;  /* 0x01200000e734783b */ /* 0x000ea20000000200 */
[----:B------:R-:W-:Y:S02]  /*4250*/  IADD3 R62, R60, 0x7, RZ ;  /* 0x000000073c3e7810 */ /* 0x000fe40007ffe0ff */
[----:B------:R-:W-:Y:S02]  /*4260*/  ISETP.GE.AND P1, PT, R61, RZ, PT ;  /* 0x000000ff3d00720c */ /* 0x000fe40003f26270 */
[----:B------:R-:W-:Y:S02]  /*4270*/  ISETP.GE.AND P0, PT, R62, RZ, PT ;  /* 0x000000ff3e00720c */ /* 0x000fe40003f06270 */
[----:B------:R-:W-:Y:S04]  /*4280*/  IABS R65, R60 ;  /* 0x0000003c00417213 */ /* 0x000fe80000000000 */
[C---:B-1----:R-:W-:Y:S05]  /*4290*/  HMMA.16816.F32 R4, R44.reuse, R56, R4 ;  /* 0x000000382c04723c */ /* 0x042fea0000001804 */
[C---:B------:R-:W-:Y:S02]  /*42a0*/  @!P1 IADD3 R61, -R60.reuse, -0x8, RZ ;  /* 0xfffffff83c3d9810 */ /* 0x040fe40007ffe1ff */
[C---:B------:R-:W-:Y:S01]  /*42b0*/  @!P0 IADD3 R62, -R60.reuse, -0x7, RZ ;  /* 0xfffffff93c3e8810 */ /* 0x040fe20007ffe1ff */
[----:B------:R-:W-:Y:S01]  /*42c0*/  HMMA.16816.F32 R8, R44, R58, R8 ;  /* 0x0000003a2c08723c */ /* 0x000fe20000001808 */
[----:B------:R-:W-:Y:S02]  /*42d0*/  LDSM.16.M88.4 R44, [R227+0x4000] ;  /* 0x00400000e32c783b */ /* 0x000fe40000000200 */
[----:B------:R-:W1:Y:S02]  /*42e0*/  I2F R61, R61 ;  /* 0x0000003d003d7306 */ /* 0x000e640000201400 */
[----:B------:R-:W3:Y:S08]  /*42f0*/  LDSM.16.M88.4 R56, [R232+0x12000] ;  /* 0x01200000e838783b */ /* 0x000ef00000000200 */
[----:B------:R-:W4:Y:S03]  /*4300*/  I2F R62, R62 ;  /* 0x0000003e003e7306 */ /* 0x000f260000201400 */
        /* <DEDUP_REMOVED lines=16> */
[C---:B--2---:R-:W-:Y:S01]  /*4410*/  HMMA.16816.F32 R4, R48.reuse, R52, R4 ;  /* 0x000000343004723c */ /* 0x044fe20000001804 */
[----:B------:R-:W2:Y:S06]  /*4420*/  I2F R53, R65 ;  /* 0x0000004100357306 */ /* 0x000eac0000201400 */
[----:B------:R-:W-:Y:S01]  /*4430*/  IADD3 R52, R60, -0x1, RZ ;  /* 0xffffffff3c347810 */ /* 0x000fe20007ffe0ff */
[----:B------:R-:W-:Y:S03]  /*4440*/  HMMA.16816.F32 R8, R48, R54, R8 ;  /* 0x000000363008723c */ /* 0x000fe60000001808 */
[----:B------:R-:W-:Y:S04]  /*4450*/  ISETP.GE.AND P2, PT, R52, RZ, PT ;  /* 0x000000ff3400720c */ /* 0x000fe80003f46270 */
[C---:B------:R-:W-:Y:S02]  /*4460*/  IADD3 R48, R60.reuse, -0x8, RZ ;  /* 0xfffffff83c307810 */ /* 0x040fe40007ffe0ff */
[----:B------:R-:W-:Y:S02]  /*4470*/  IADD3 R49, R60, -0x9, RZ ;  /* 0xfffffff73c317810 */ /* 0x000fe40007ffe0ff */
[----:B------:R-:W-:Y:S02]  /*4480*/  ISETP.GE.AND P1, PT, R48, RZ, PT ;  /* 0x000000ff3000720c */ /* 0x000fe40003f26270 */
[----:B------:R-:W-:Y:S03]  /*4490*/  ISETP.GE.AND P0, PT, R49, RZ, PT ;  /* 0x000000ff3100720c */ /* 0x000fe60003f06270 */
[C---:B------:R-:W-:Y:S01]  /*44a0*/  @!P2 IADD3 R52, -R60.reuse, 0x1, RZ ;  /* 0x000000013c34a810 */ /* 0x040fe20007ffe1ff */
[C---:B---3--:R-:W-:Y:S05]  /*44b0*/  HMMA.16816.F32 R4, R44.reuse, R56, R4 ;  /* 0x000000382c04723c */ /* 0x048fea0000001804 */
[----:B------:R-:W3:Y:S02]  /*44c0*/  I2F R52, R52 ;  /* 0x0000003400347306 */ /* 0x000ee40000201400 */
[C---:B------:R-:W-:Y:S01]  /*44d0*/  @!P1 IADD3 R48, -R60.reuse, 0x8, RZ ;  /* 0x000000083c309810 */ /* 0x040fe20007ffe1ff */
[----:B------:R-:W-:Y:S04]  /*44e0*/  HMMA.16816.F32 R8, R44, R58, R8 ;  /* 0x0000003a2c08723c */ /* 0x000fe80000001808 */
[----:B------:R-:W-:Y:S02]  /*44f0*/  @!P0 IADD3 R49, -R60, 0x9, RZ ;  /* 0x000000093c318810 */ /* 0x000fe40007ffe1ff */
[----:B------:R-:W-:Y:S01]  /*4500*/  PLOP3.LUT P0, PT, PT, PT, UP0, 0x80, 0x0 ;  /* 0x000000000000781c */ /* 0x000fe20003f0f008 */
[----:B------:R-:W3:Y:S09]  /*4510*/  I2F R48, R48 ;  /* 0x0000003000307306 */ /* 0x000ef20000201400 */
[----:B-1----:R-:W-:Y:S01]  /*4520*/  FFMA.FTZ R6, R61, -UR6, R6 ;  /* 0x800000063d067c23 */ /* 0x002fe20008010006 */
[----:B------:R-:W1:Y:S01]  /*4530*/  I2F R49, R49 ;  /* 0x0000003100317306 */ /* 0x000e620000201400 */
[----:B----4-:R-:W-:Y:S02]  /*4540*/  FFMA.FTZ R7, R62, -UR6, R7 ;  /* 0x800000063e077c23 */ /* 0x010fe40008010007 */
[C---:B--2---:R-:W-:Y:S02]  /*4550*/  FFMA.FTZ R4, R53.reuse, -UR6, R4 ;  /* 0x8000000635047c23 */ /* 0x044fe40008010004 */
[C---:B---3--:R-:W-:Y:S02]  /*4560*/  FFMA.FTZ R5, R52.reuse, -UR6, R5 ;  /* 0x8000000634057c23 */ /* 0x048fe40008010005 */
[----:B------:R-:W-:Y:S02]  /*4570*/  FFMA.FTZ R10, R53, -UR6, R10 ;  /* 0x80000006350a7c23 */ /* 0x000fe4000801000a */
[----:B------:R-:W-:Y:S02]  /*4580*/  FFMA.FTZ R11, R52, -UR6, R11 ;  /* 0x80000006340b7c23 */ /* 0x000fe4000801000b */
[----:B------:R-:W-:Y:S02]  /*4590*/  FFMA.FTZ R8, R48, -UR6, R8 ;  /* 0x8000000630087c23 */ /* 0x000fe40008010008 */
[----:B-1----:R-:W-:Y:S01]  /*45a0*/  FFMA.FTZ R9, R49, -UR6, R9 ;  /* 0x8000000631097c23 */ /* 0x002fe20008010009 */
[----:B------:R-:W-:-:S05]  /*45b0*/  @!P0 BRA `(.L_x_313) ;  /* 0x000000a000008947 */ /* 0x000fca0003800000 */
[----:B------:R-:W-:Y:S01]  /*45c0*/  UIADD3 UR11, -UR7, UR10, UR22 ;  /* 0x0000000a070b7290 */ /* 0x000fe2000fffe116 */
[----:B------:R-:W-:Y:S03]  /*45d0*/  IMAD.U32 R44, RZ, RZ, UR20 ;  /* 0x00000014ff2c7e24 */ /* 0x000fe6000f8e00ff */
[----:B------:R-:W-:Y:S02]  /*45e0*/  UIADD3 UR12, UR11, UR13, URZ ;  /* 0x0000000d0b0c7290 */ /* 0x000fe4000fffe03f */
[----:B------:R-:W-:Y:S01]  /*45f0*/  UIADD3 UR11, UR9, 0x40, URZ ;  /* 0x00000040090b7890 */ /* 0x000fe2000fffe03f */
[----:B------:R-:W-:Y:S03]  /*4600*/  ISETP.LT.AND P0, PT, R44, UR7, PT ;  /* 0x000000072c007c0c */ /* 0x000fe6000bf01270 */
[----:B------:R-:W-:Y:S03]  /*4610*/  UISETP.GE.AND UP0, UPT, UR11, UR12, UPT ;  /* 0x0000000c0b00728c */ /* 0x000fe6000bf06270 */
[----:B------:R-:W-:Y:S03]  /*4620*/  UMOV UR11, UR13 ;  /* 0x0000000d000b7c82 */ /* 0x000fe60008000000 */
[----:B------:R-:W-:Y:S11]  /*4630*/  PLOP3.LUT P1, PT, PT, PT, UP0, 0x80, 0x0 ;  /* 0x000000000000781c */ /* 0x000ff60003f2f008 */
[----:B------:R-:W-:Y:S02]  /*4640*/  @!UPT UIADD3 URZ, URZ, URZ, URZ ;  /* 0x0000003f3f3ff290 */ /* 0x000fe4000fffe03f */
[----:B------:R-:W-:-:S05]  /*4650*/  @!P1 BRA P0, `(.L_x_314) ;  /* 0x000002a000009947 */ /* 0x000fca0000000000 */
.L_x_313:
[C---:B------:R-:W-:Y:S01]  /*4660*/  IADD3 R49, R240.reuse, 0x1, RZ ;  /* 0x00000001f0317810 */ /* 0x040fe20007ffe0ff */
[----:B------:R-:W2:Y:S01]  /*4670*/  LDL R44, [R1+0xc] ;  /* 0x00000c00012c7983 */ /* 0x000ea20000100800 */
[C---:B------:R-:W-:Y:S01]  /*4680*/  IADD3 R48, R240.reuse, 0x8, RZ ;  /* 0x00000008f0307810 */ /* 0x040fe20007ffe0ff */
[----:B------:R-:W-:Y:S01]  /*4690*/  UIADD3 UR13, UR7, 0x1, -UR10 ;  /* 0x00000001070d7890 */ /* 0x000fe2000fffe80a */
[----:B------:R-:W-:Y:S01]  /*46a0*/  IADD3 R47, R240, 0x9, RZ ;  /* 0x00000009f02f7810 */ /* 0x000fe20007ffe0ff */
[----:B------:R-:W-:Y:S01]  /*46b0*/  UIADD3 UR12, -UR11, UR7, -UR10 ;  /* 0x000000070b0c7290 */ /* 0x000fe2000fffe90a */
[----:B--2---:R-:W-:Y:S01]  /*46c0*/  IADD3 R45, R44, UR9, RZ ;  /* 0x000000092c2d7c10 */ /* 0x004fe2000fffe0ff */
[----:B------:R-:W-:Y:S04]  /*46d0*/  UIADD3 UR9, UR13, UR42, URZ ;  /* 0x0000002a0d097290 */ /* 0x000fe8000fffe03f */
[C---:B------:R-:W-:Y:S01]  /*46e0*/  IADD3 R44, R45.reuse, UR12, RZ ;  /* 0x0000000c2d2c7c10 */ /* 0x040fe2000fffe0ff */
[----:B------:R-:W-:Y:S01]  /*46f0*/  UMOV UR13, UR11 ;  /* 0x0000000b000d7c82 */ /* 0x000fe20008000000 */
[C---:B------:R-:W-:Y:S02]  /*4700*/  IADD3 R46, R45.reuse, UR9, RZ ;  /* 0x000000092d2e7c10 */ /* 0x040fe4000fffe0ff */
[----:B------:R-:W-:Y:S02]  /*4710*/  IMNMX R44, RZ, R44, !PT ;  /* 0x0000002cff2c7217 */ /* 0x000fe40007800200 */
[----:B------:R-:W-:Y:S02]  /*4720*/  IADD3 R45, R45, 0x8, RZ ;  /* 0x000000082d2d7810 */ /* 0x000fe40007ffe0ff */
[----:B------:R-:W-:Y:S02]  /*4730*/  IMNMX R46, R46, UR7, PT ;  /* 0x000000072e2e7c17 */ /* 0x000fe4000b800200 */
[CC--:B------:R-:W-:Y:S02]  /*4740*/  ISETP.GE.AND P1, PT, R240.reuse, R44.reuse, PT ;  /* 0x0000002cf000720c */ /* 0x0c0fe40003f26270 */
[----:B------:R-:W-:Y:S02]  /*4750*/  IADD3 R51, R45, UR12, RZ ;  /* 0x0000000c2d337c10 */ /* 0x000fe4000fffe0ff */
[----:B------:R-:W-:Y:S02]  /*4760*/  ISETP.GE.AND P0, PT, R49, R44, PT ;  /* 0x0000002c3100720c */ /* 0x000fe40003f06270 */
        /* <DEDUP_REMOVED lines=25> */
.L_x_314:
[----:B------:R-:W2:Y:S01]  /*4900*/  LDL R61, [R1+0x4] ;  /* 0x00000400013d7983 */ /* 0x000ea20000100800 */
[C---:B------:R-:W-:Y:S01]  /*4910*/  FMUL.FTZ R44, R246.reuse, 1.4426950216293334961 ;  /* 0x3fb8aa3bf62c7820 */ /* 0x040fe20000410000 */
[----:B------:R-:W-:Y:S01]  /*4920*/  FSETP.NEU.FTZ.AND P0, PT, R246, -INF , PT ;  /* 0xff800000f600780b */ /* 0x000fe20003f1d000 */
[----:B------:R-:W-:Y:S01]  /*4930*/  UISETP.GT.AND UP2, UPT, UR8, UR18, UPT ;  /* 0x000000120800728c */ /* 0x000fe2000bf44270 */
[----:B------:R-:W-:Y:S02]  /*4940*/  MOV R250, c[0x0][0x22c] ;  /* 0x00008b0000fa7a02 */ /* 0x000fe40000000f00 */
[----:B------:R-:W3:Y:S01]  /*4950*/  LDL R60, [R1] ;  /* 0x00000000013c7983 */ /* 0x000ee20000100800 */
        /* <DEDUP_REMOVED lines=11> */
[----:B-1----:R-:W-:Y:S05]  /*4a10*/  FMUL.FTZ R4, R247, 1.4426950216293334961 ;  /* 0x3fb8aa3bf7047820 */ /* 0x002fea0000410000 */
[----:B------:R-:W-:Y:S04]  /*4a20*/  FSEL R4, R4, RZ, P0 ;  /* 0x000000ff04047208 */ /* 0x000fe80000000000 */
[----:B------:R-:W1:Y:S01]  /*4a30*/  MUFU.EX2 R54, R44 ;  /* 0x0000002c00367308 */ /* 0x000e620000000800 */
        /* <DEDUP_REMOVED lines=9> */
[----:B-1----:R-:W-:Y:S02]  /*4ad0*/  F2FP.PACK_AB R5, R54, R55 ;  /* 0x000000373605723e */ /* 0x002fe400000000ff */
[----:B------:R-:W-:Y:S01]  /*4ae0*/  F2FP.PACK_AB R6, R56, R57 ;  /* 0x000000393806723e */ /* 0x000fe200000000ff */
[----:B------:R-:W-:Y:S01]  /*4af0*/  STS [R251+0x15000], R7 ;  /* 0x01500007fb007388 */ /* 0x000fe20000000800 */
[----:B------:R-:W-:Y:S05]  /*4b00*/  F2FP.PACK_AB R4, R52, R53 ;  /* 0x000000353404723e */ /* 0x000fea00000000ff */
[----:B--2---:R-:W-:Y:S06]  /*4b10*/  STS [R61+0x15000], R6 ;  /* 0x015000063d007388 */ /* 0x004fec0000000800 */
[----:B------:R-:W-:Y:S06]  /*4b20*/  STS [R252+0x15000], R5 ;  /* 0x01500005fc007388 */ /* 0x000fec0000000800 */
[----:B---3--:R-:W-:Y:S06]  /*4b30*/  STS [R60+0x15000], R4 ;  /* 0x015000043c007388 */ /* 0x008fec0000000800 */
        /* <DEDUP_REMOVED lines=203> */
.L_x_315:
        /* <DEDUP_REMOVED lines=376> */
.L_x_316:
        /* <DEDUP_REMOVED lines=123> */
.L_x_318:
        /* <DEDUP_REMOVED lines=16> */
.L_x_319:
        /* <DEDUP_REMOVED lines=49> */
.L_x_321:
[----:B------:R-:W-:Y:S05]  /*7b30*/  BSYNC B0 ;  /* 0x0000000000007941 */ /* 0x000fea0003800000 */
.L_x_320:
        /* <DEDUP_REMOVED lines=27> */
.L_x_300:
[----:B------:R-:W-:Y:S05]  /*7cf0*/  BSYNC B1 ;  /* 0x0000000000017941 */ /* 0x000fea0003800000 */
.L_x_290:
        /* <DEDUP_REMOVED lines=12> */
.L_x_322:
[----:B------:R-:W-:Y:S05]  /*7dc0*/  EXIT ;  /* 0x000000000000794d */ /* 0x000fea0003800000 */
.L_x_324:
        /* <DEDUP_REMOVED lines=11> */
.L_x_2008:


//--------------------- .text._ZN5flash44flash_bwd_dq_dk_dv_loop_seqk_parallel_kernelI23Flash_bwd_kernel_traitsILi256ELi64ELi32ELi8ELi4ELi1ELi2ELb1ELb1EN7cutlass6half_tE19Flash_kernel_traitsILi256ELi64ELi32ELi8ES3_EELb0ELb0ELb1ELb1ELb0ELb0ELb1EEEvNS_16Flash_bwd_paramsE --------------------------
	.section	.text._ZN5flash44flash_bwd_dq_dk_dv_loop_seqk_parallel_kernelI23Flash_bwd_kernel_traitsILi256ELi64ELi32ELi8ELi4ELi1ELi2ELb1ELb1EN7cutlass6half_tE19Flash_kernel_traitsILi256ELi64ELi32ELi8ES3_EELb0ELb0ELb1ELb1ELb0ELb0ELb1EEEvNS_16Flash_bwd_paramsE,"ax",@progbits
	.sectioninfo	@"SHI_REGISTERS=255"
	.align	128
        .global         _ZN5flash44flash_bwd_dq_dk_dv_loop_seqk_parallel_kernelI23Flash_bwd_kernel_traitsILi256ELi64ELi32ELi8ELi4ELi1ELi2ELb1ELb1EN7cutlass6half_tE19Flash_kernel_traitsILi256ELi64ELi32ELi8ES3_EELb0ELb0ELb1ELb1ELb0ELb0ELb1EEEvNS_16Flash_bwd_paramsE
        .type           _ZN5flash44flash_bwd_dq_dk_dv_loop_seqk_parallel_kernelI23Flash_bwd_kernel_traitsILi256ELi64ELi32ELi8ELi4ELi1ELi2ELb1ELb1EN7cutlass6half_tE19Flash_kernel_traitsILi256ELi64ELi32ELi8ES3_EELb0ELb0ELb1ELb1ELb0ELb0ELb1EEEvNS_16Flash_bwd_paramsE,@function
        .size           _ZN5flash44flash_bwd_dq_dk_dv_loop_seqk_parallel_kernelI23Flash_bwd_kernel_traitsILi256ELi64ELi32ELi8ELi4ELi1ELi2ELb1ELb1EN7cutlass6half_tE19Flash_kernel_traitsILi256ELi64ELi32ELi8ES3_EELb0ELb0ELb1ELb1ELb0ELb0ELb1EEEvNS_16Flash_bwd_paramsE,(.L_x_2009 - _ZN5flash44flash_bwd_dq_dk_dv_loop_seqk_parallel_kernelI23Flash_bwd_kernel_traitsILi256ELi64ELi32ELi8ELi4ELi1ELi2ELb1ELb1EN7cutlass6half_tE19Flash_kernel_traitsILi256ELi64ELi32ELi8ES3_EELb0ELb0ELb1ELb1ELb0ELb0ELb1EEEvNS_16Flash_bwd_paramsE)
        .other          _ZN5flash44flash_bwd_dq_dk_dv_loop_seqk_parallel_kernelI23Flash_bwd_kernel_traitsILi256ELi64ELi32ELi8ELi4ELi1ELi2ELb1ELb1EN7cutlass6half_tE19Flash_kernel_traitsILi256ELi64ELi32ELi8ES3_EELb0ELb0ELb1ELb1ELb0ELb0ELb1EEEvNS_16Flash_bwd_paramsE,@"STO_CUDA_ENTRY STV_DEFAULT"
_ZN5flash44flash_bwd_dq_dk_dv_loop_seqk_parallel_kernelI23Flash_bwd_kernel_traitsILi256ELi64ELi32ELi8ELi4ELi1ELi2ELb1ELb1EN7cutlass6half_tE19Flash_kernel_traitsILi256ELi64ELi32ELi8ES3_EELb0ELb0ELb1ELb1ELb0ELb0ELb1EEEvNS_16Flash_bwd_paramsE:
.text._ZN5flash44flash_bwd_dq_dk_dv_loop_seqk_parallel_kernelI23Flash_bwd_kernel_traitsILi256ELi64ELi32ELi8ELi4ELi1ELi2ELb1ELb1EN7cutlass6half_tE19Flash_kernel_traitsILi256ELi64ELi32ELi8ES3_EELb0ELb0ELb1ELb1ELb0ELb0ELb1EEEvNS_16Flash_bwd_paramsE:
        /* <DEDUP_REMOVED lines=206> */
.L_x_359:
        /* <DEDUP_REMOVED lines=53> */
.L_x_325:
        /* <DEDUP_REMOVED lines=67> */
.L_x_327:
        /* <DEDUP_REMOVED lines=19> */
.L_x_328:
        /* <DEDUP_REMOVED lines=71> */
.L_x_329:
[----:B------:R-:W-:Y:S02]  /*1a00*/  UMOV UR13, UR52 ;  /* 0x00000034000d7c82 */ /* 0x000fe40008000000 */
.L_x_330:
        /* <DEDUP_REMOVED lines=120> */
.L_x_332:
        /* <DEDUP_REMOVED lines=17> */
.L_x_333:
        /* <DEDUP_REMOVED lines=28> */
.L_x_335:
[----:B------:R-:W-:Y:S05]  /*2460*/  BSYNC B0 ;  /* 0x0000000000007941 */ /* 0x000fea0003800000 */
.L_x_334:
        /* <DEDUP_REMOVED lines=27> */
.L_x_331:
        /* <DEDUP_REMOVED lines=62> */
.L_x_338:
[----:B------:R-:W-:Y:S05]  /*2a00*/  BSYNC B0 ;  /* 0x0000000000007941 */ /* 0x000fea0003800000 */
.L_x_337:
        /* <DEDUP_REMOVED lines=45> */
.L_x_340:
[----:B------:R-:W-:Y:S05]  /*2ce0*/  BSYNC B0 ;  /* 0x0000000000007941 */ /* 0x000fea0003800000 */
.L_x_339:
        /* <DEDUP_REMOVED lines=48> */
.L_x_342:
[----:B------:R-:W-:Y:S05]  /*2ff0*/  BSYNC B0 ;  /* 0x0000000000007941 */ /* 0x000fea0003800000 */
.L_x_341:
        /* <DEDUP_REMOVED lines=40> */
.L_x_344:
[----:B------:R-:W-:Y:S05]  /*3280*/  BSYNC B0 ;  /* 0x0000000000007941 */ /* 0x000fea0003800000 */
.L_x_343:
        /* <DEDUP_REMOVED lines=41> */
.L_x_346:
[----:B------:R-:W-:Y:S05]  /*3520*/  BSYNC B0 ;  /* 0x0000000000007941 */ /* 0x000fea0003800000 */
.L_x_345:
        /* <DEDUP_REMOVED lines=69> */
.L_x_348:
[----:B------:R-:W-:Y:S05]  /*3980*/  BSYNC B0 ;  /* 0x0000000000007941 */ /* 0x000fea0003800000 */
.L_x_347:
        /* <DEDUP_REMOVED lines=85> */
.L_x_353:
[----:B------:R-:W0:Y:S01]  /*3ee0*/  LDGDEPBAR ;  /* 0x00000000000079af */ /* 0x000e220000000000 */
[----:B------:R-:W-:Y:S02]  /*3ef0*/  USHF.L.U32 UR9, UR8, 0x6, URZ ;  /* 0x0000000608097899 */ /* 0x000fe4000800063f */
[----:B------:R-:W-:Y:S02]  /*3f00*/  ULDC UR11, c[0x0][0x2e4] ;  /* 0x0000b900000b7ab9 */ /* 0x000fe40000000800 */
[----:B------:R-:W2:Y:S01]  /*3f10*/  LDL R70, [R1+0x10] ;  /* 0x0000100001467983 */ /* 0x000ea20000100800 */
[----:B------:R-:W-:Y:S01]  /*3f20*/  UISETP.GE.AND UP0, UPT, UR9, UR19, UPT ;  /* 0x000000130900728c */ /* 0x000fe2000bf06270 */
        /* <DEDUP_REMOVED lines=9> */
[C---:B-1--4-:R-:W-:Y:S08]  /*3fc0*/  HMMA.16816.F32 R4, R8.reuse, R44, RZ ;  /* 0x0000002c0804723c */ /* 0x052ff000000018ff */
[----:B------:R-:W-:Y:S01]  /*3fd0*/  HMMA.16816.F32 R8, R8, R46, RZ ;  /* 0x0000002e0808723c */ /* 0x000fe200000018ff */
[----:B------:R-:W1:Y:S11]  /*3fe0*/  LDSM.16.M88.4 R44, [R227] ;  /* 0x00000000e32c783b */ /* 0x000e760000000200 */
[----:B------:R-:W-:Y:S04]  /*3ff0*/  @!UPT UIADD3 URZ, URZ, URZ, URZ ;  /* 0x0000003f3f3ff290 */ /* 0x000fe8000fffe03f */
[C---:B---3--:R-:W-:Y:S08]  /*4000*/  HMMA.16816.F32 R4, R48.reuse, R52, R4 ;  /* 0x000000343004723c */ /* 0x048ff00000001804 */
[----:B------:R-:W-:Y:S01]  /*4010*/  HMMA.16816.F32 R8, R48, R54, R8 ;  /* 0x000000363008723c */ /* 0x000fe20000001808 */
[----:B------:R-:W-:Y:S05]  /*4020*/  LDSM.16.M88.4 R48, [R2+0x2000] ;  /* 0x002000000230783b */ /* 0x000fea0000000200 */
[----:B------:R-:W3:Y:S10]  /*4030*/  LDSM.16.M88.4 R52, [R229+0x11000] ;  /* 0x01100000e534783b */ /* 0x000ef40000000200 */
[C---:B------:R-:W-:Y:S08]  /*4040*/  HMMA.16816.F32 R4, R56.reuse, R60, R4 ;  /* 0x0000003c3804723c */ /* 0x040ff00000001804 */
        /* <DEDUP_REMOVED lines=15> */
[C---:B-1----:R-:W-:Y:S07]  /*4140*/  HMMA.16816.F32 R4, R44.reuse, R64, R4 ;  /* 0x000000402c04723c */ /* 0x042fee0000001804 */
[----:B------:R-:W-:Y:S01]  /*4150*/  IADD3 R64, P0, R249, UR17, RZ ;  /* 0x00000011f9407c10 */ /* 0x000fe2000ff1e0ff */
[----:B------:R-:W-:Y:S01]  /*4160*/  HMMA.16816.F32 R8, R44, R66, R8 ;  /* 0x000000422c08723c */ /* 0x000fe20000001808 */
[----:B------:R-:W-:Y:S03]  /*4170*/  LDSM.16.M88.4 R44, [R3+0x4000] ;  /* 0x00400000032c783b */ /* 0x000fe60000000200 */
[----:B------:R-:W-:Y:S05]  /*4180*/  IADD3.X R65, R248, UR16, RZ, P0, !PT ;  /* 0x00000010f8417c10 */ /* 0x000fea00087fe4ff */
[----:B-----5:R1:W5:Y:S05]  /*4190*/  LDG.E R69, [R64.64] ;  /* 0x0000000440457981 */ /* 0x02036a000c1e1900 */
[----:B------:R1:W5:Y:S02]  /*41a0*/  LDG.E R68, [R64.64+0x20] ;  /* 0x0000200440447981 */ /* 0x000364000c1e1900 */
[C---:B---3--:R-:W-:Y:S08]  /*41b0*/  HMMA.16816.F32 R4, R48.reuse, R52, R4 ;  /* 0x000000343004723c */ /* 0x048ff00000001804 */
[----:B------:R-:W-:Y:S01]  /*41c0*/  HMMA.16816.F32 R8, R48, R54, R8 ;  /* 0x000000363008723c */ /* 0x000fe20000001808 */
[----:B------:R-:W-:Y:S05]  /*41d0*/  LDSM.16.M88.4 R48, [R228+0x4000] ;  /* 0x00400000e430783b */ /* 0x000fea0000000200 */
[----:B------:R-:W-:Y:S05]  /*41e0*/  LDSM.16.M88.4 R52, [R231+0x12000] ;  /* 0x01200000e734783b */ /* 0x000fea0000000200 */
[----:B-1----:R-:W1:Y:S05]  /*41f0*/  LDSM.16.M88.4 R64, [R230+0x12000] ;  /* 0x01200000e640783b */ /* 0x002e6a0000000200 */
[C---:B----4-:R-:W-:Y:S08]  /*4200*/  HMMA.16816.F32 R4, R56.reuse, R60, R4 ;  /* 0x0000003c3804723c */ /* 0x050ff00000001804 */
[----:B------:R-:W-:Y:S01]  /*4210*/  HMMA.16816.F32 R8, R56, R62, R8 ;  /* 0x0000003e3808723c */ /* 0x000fe20000001808 */
[----:B------:R-:W-:Y:S05]  /*4220*/  LDSM.16.M88.4 R56, [R227+0x4000] ;  /* 0x00400000e338783b */ /* 0x000fea0000000200 */
[----:B------:R-:W3:Y:S10]  /*4230*/  LDSM.16.M88.4 R60, [R232+0x12000] ;  /* 0x01200000e83c783b */ /* 0x000ef40000000200 */
[C---:B-1----:R-:W-:Y:S08]  /*4240*/  HMMA.16816.F32 R4, R44.reuse, R64, R4 ;  /* 0x000000402c04723c */ /* 0x042ff00000001804 */
[----:B------:R-:W-:Y:S01]  /*4250*/  HMMA.16816.F32 R8, R44, R66, R8 ;  /* 0x000000422c08723c */ /* 0x000fe20000001808 */
[----:B------:R-:W-:Y:S05]  /*4260*/  LDSM.16.M88.4 R44, [R2+0x6000] ;  /* 0x00600000022c783b */ /* 0x000fea0000000200 */
[----:B------:R-:W1:Y:S10]  /*4270*/  LDSM.16.M88.4 R64, [R229+0x13000] ;  /* 0x01300000e540783b */ /* 0x000e740000000200 */
[C---:B------:R-:W-:Y:S08]  /*4280*/  HMMA.16816.F32 R4, R48.reuse, R52, R4 ;  /* 0x000000343004723c */ /* 0x040ff00000001804 */
[----:B------:R-:W-:Y:S01]  /*4290*/  HMMA.16816.F32 R8, R48, R54, R8 ;  /* 0x000000363008723c */ /* 0x000fe20000001808 */
[----:B------:R-:W-:Y:S05]  /*42a0*/  LDSM.16.M88.4 R48, [R3+0x6000] ;  /* 0x006000000330783b */ /* 0x000fea0000000200 */
[----:B------:R-:W4:Y:S10]  /*42b0*/  LDSM.16.M88.4 R52, [R230+0x13000] ;  /* 0x01300000e634783b */ /* 0x000f340000000200 */
[C---:B---3--:R-:W-:Y:S08]  /*42c0*/  HMMA.16816.F32 R4, R56.reuse, R60, R4 ;  /* 0x0000003c3804723c */ /* 0x048ff00000001804 */
[----:B------:R-:W-:Y:S01]  /*42d0*/  HMMA.16816.F32 R8, R56, R62, R8 ;  /* 0x0000003e3808723c */ /* 0x000fe20000001808 */
[----:B------:R-:W-:Y:S05]  /*42e0*/  LDSM.16.M88.4 R56, [R228+0x6000] ;  /* 0x00600000e438783b */ /* 0x000fea0000000200 */
[----:B------:R-:W3:Y:S10]  /*42f0*/  LDSM.16.M88.4 R60, [R231+0x13000] ;  /* 0x01300000e73c783b */ /* 0x000ef40000000200 */
[C---:B-1----:R-:W-:Y:S08]  /*4300*/  HMMA.16816.F32 R4, R44.reuse, R64, R4 ;  /* 0x000000402c04723c */ /* 0x042ff00000001804 */
[----:B------:R-:W-:Y:S01]  /*4310*/  HMMA.16816.F32 R8, R44, R66, R8 ;  /* 0x000000422c08723c */ /* 0x000fe20000001808 */
[----:B------:R-:W-:Y:S05]  /*4320*/  LDSM.16.M88.4 R44, [R227+0x6000] ;  /* 0x00600000e32c783b */ /* 0x000fea0000000200 */
[----:B------:R-:W1:Y:S10]  /*4330*/  LDSM.16.M88.4 R64, [R232+0x13000] ;  /* 0x01300000e840783b */ /* 0x000e740000000200 */
[C---:B----4-:R-:W-:Y:S07]  /*4340*/  HMMA.16816.F32 R4, R48.reuse, R52, R4 ;  /* 0x000000343004723c */ /* 0x050fee0000001804 */
[----:B--2---:R-:W-:Y:S01]  /*4350*/  IADD3 R52, R70, UR9, RZ ;  /* 0x0000000946347c10 */ /* 0x004fe2000fffe0ff */
[----:B------:R-:W-:Y:S07]  /*4360*/  HMMA.16816.F32 R8, R48, R54, R8 ;  /* 0x000000363008723c */ /* 0x000fee0000001808 */
[C---:B------:R-:W-:Y:S02]  /*4370*/  IADD3 R48, R52.reuse, 0x8, RZ ;  /* 0x0000000834307810 */ /* 0x040fe40007ffe0ff */
[----:B------:R-:W-:Y:S02]  /*4380*/  IADD3 R50, R52, 0x7, RZ ;  /* 0x0000000734327810 */ /* 0x000fe40007ffe0ff */
[----:B------:R-:W-:Y:S02]  /*4390*/  ISETP.GE.AND P1, PT, R48, RZ, PT ;  /* 0x000000ff3000720c */ /* 0x000fe40003f26270 */
[----:B------:R-:W-:Y:S02]  /*43a0*/  ISETP.GE.AND P0, PT, R50, RZ, PT ;  /* 0x000000ff3200720c */ /* 0x000fe40003f06270 */
[----:B------:R-:W-:Y:S01]  /*43b0*/  IABS R49, R52 ;  /* 0x0000003400317213 */ /* 0x000fe20000000000 */
[C---:B---3--:R-:W-:Y:S05]  /*43c0*/  HMMA.16816.F32 R4, R56.reuse, R60, R4 ;  /* 0x0000003c3804723c */ /* 0x048fea0000001804 */
[C---:B------:R-:W-:Y:S02]  /*43d0*/  IADD3 R51, R52.reuse, -0x1, RZ ;  /* 0xffffffff34337810 */ /* 0x040fe40007ffe0ff */
[----:B------:R-:W-:Y:S01]  /*43e0*/  MOV R60, R49 ;  /* 0x00000031003c7202 */ /* 0x000fe20000000f00 */
[----:B------:R-:W-:Y:S03]  /*43f0*/  HMMA.16816.F32 R8, R56, R62, R8 ;  /* 0x0000003e3808723c */ /* 0x000fe60000001808 */
[----:B------:R-:W-:Y:S02]  /*4400*/  ISETP.GE.AND P2, PT, R51, RZ, PT ;  /* 0x000000ff3300720c */ /* 0x000fe40003f46270 */
[----:B------:R-:W-:Y:S01]  /*4410*/  I2F R60, R60 ;  /* 0x0000003c003c7306 */ /* 0x000fe20000201400 */
[C---:B------:R-:W-:Y:S02]  /*4420*/  @!P1 IADD3 R48, -R52.reuse, -0x8, RZ ;  /* 0xfffffff834309810 */ /* 0x040fe40007ffe1ff */
[C---:B------:R-:W-:Y:S04]  /*4430*/  IADD3 R49, R52.reuse, -0x8, RZ ;  /* 0xfffffff834317810 */ /* 0x040fe80007ffe0ff */
[----:B------:R-:W-:Y:S02]  /*4440*/  ISETP.GE.AND P1, PT, R49, RZ, PT ;  /* 0x000000ff3100720c */ /* 0x000fe40003f26270 */
[C---:B------:R-:W-:Y:S01]  /*4450*/  @!P0 IADD3 R50, -R52.reuse, -0x7, RZ ;  /* 0xfffffff934328810 */ /* 0x040fe20007ffe1ff */
[----:B------:R2:W-:Y:S01]  /*4460*/  I2F R53, R48 ;  /* 0x0000003000357306 */ /* 0x0005e20000201400 */
[C---:B-1----:R-:W-:Y:S05]  /*4470*/  HMMA.16816.F32 R4, R44.reuse, R64, R4 ;  /* 0x000000402c04723c */ /* 0x042fea0000001804 */
[C---:B------:R-:W-:Y:S03]  /*4480*/  @!P2 IADD3 R51, -R52.reuse, 0x1, RZ ;  /* 0x000000013433a810 */ /* 0x040fe60007ffe1ff */
[----:B------:R-:W-:Y:S01]  /*4490*/  HMMA.16816.F32 R8, R44, R66, R8 ;  /* 0x000000422c08723c */ /* 0x000fe20000001808 */
[----:B------:R-:W-:Y:S03]  /*44a0*/  I2F R50, R50 ;  /* 0x0000003200327306 */ /* 0x000fe60000201400 */
[C---:B------:R-:W-:Y:S07]  /*44b0*/  @!P1 IADD3 R49, -R52.reuse, 0x8, RZ ;  /* 0x0000000834319810 */ /* 0x040fee0007ffe1ff */
[----:B------:R-:W-:Y:S01]  /*44c0*/  I2F R49, R49 ;  /* 0x0000003100317306 */ /* 0x000fe20000201400 */
[----:B--2---:R-:W-:Y:S04]  /*44d0*/  IADD3 R48, R52, -0x9, RZ ;  /* 0xfffffff734307810 */ /* 0x004fe80007ffe0ff */
[----:B------:R-:W-:Y:S02]  /*44e0*/  FMUL.FTZ R6, R6, c[0x0][0x2ec] ;  /* 0x0000bb0006067a20 */ /* 0x000fe40000410000 */
[----:B------:R-:W-:Y:S01]  /*44f0*/  FMUL.FTZ R5, R5, c[0x0][0x2ec] ;  /* 0x0000bb0005057a20 */ /* 0x000fe20000410000 */
[----:B------:R-:W-:Y:S01]  /*4500*/  ISETP.GE.AND P0, PT, R48, RZ, PT ;  /* 0x000000ff3000720c */ /* 0x000fe20003f06270 */
[----:B------:R-:W-:Y:S01]  /*4510*/  FMUL.FTZ R4, R4, c[0x0][0x2ec] ;  /* 0x0000bb0004047a20 */ /* 0x000fe20000410000 */
[----:B------:R1:W2:Y:S03]  /*4520*/  MUFU.TANH R54, R6 ;  /* 0x0000000600367308 */ /* 0x0002a60000002400 */
[----:B------:R-:W-:Y:S02]  /*4530*/  FMUL.FTZ R9, R9, c[0x0][0x2ec] ;  /* 0x0000bb0009097a20 */ /* 0x000fe40000410000 */
[----:B------:R-:W-:Y:S02]  /*4540*/  FMUL.FTZ R8, R8, c[0x0][0x2ec] ;  /* 0x0000bb0008087a20 */ /* 0x000fe40000410000 */
[----:B------:R-:W-:Y:S03]  /*4550*/  FMUL.FTZ R11, R11, c[0x0][0x2ec] ;  /* 0x0000bb000b0b7a20 */ /* 0x000fe60000410000 */
[----:B------:R-:W3:Y:S01]  /*4560*/  MUFU.TANH R4, R4 ;  /* 0x0000000400047308 */ /* 0x000ee20000002400 */
[----:B------:R-:W-:Y:S02]  /*4570*/  @!P0 IADD3 R48, -R52, 0x9, RZ ;  /* 0x0000000934308810 */ /* 0x000fe40007ffe1ff */
[----:B------:R-:W-:Y:S07]  /*4580*/  PLOP3.LUT P0, PT, PT, PT, UP0, 0x80, 0x0 ;  /* 0x000000000000781c */ /* 0x000fee0003f0f008 */
[----:B------:R4:W4:Y:S01]  /*4590*/  MUFU.TANH R47, R8 ;  /* 0x00000008002f7308 */ /* 0x0009220000002400 */
[----:B-1----:R-:W-:Y:S02]  /*45a0*/  FMUL.FTZ R6, R7, c[0x0][0x2ec] ;  /* 0x0000bb0007067a20 */ /* 0x002fe40000410000 */
[----:B--2---:R-:W-:Y:S02]  /*45b0*/  FFMA.FTZ R44, R53, -UR6, R54 ;  /* 0x80000006352c7c23 */ /* 0x004fe40008010036 */
[----:B------:R-:W-:Y:S05]  /*45c0*/  FFMA.FTZ R54, -R54, R54, 1 ;  /* 0x3f80000036367423 */ /* 0x000fea0000010136 */
[----:B------:R1:W2:Y:S01]  /*45d0*/  MUFU.TANH R7, R5 ;  /* 0x0000000500077308 */ /* 0x0002a20000002400 */
[----:B------:R-:W-:Y:S02]  /*45e0*/  FMUL.FTZ R59, R54, c[0x0][0x2ec] ;  /* 0x0000bb00363b7a20 */ /* 0x000fe40000410000 */
[----:B---3--:R-:W-:Y:S04]  /*45f0*/  FFMA.FTZ R53, -R4, R4, 1 ;  /* 0x3f80000004357423 */ /* 0x008fe80000010104 */
[----:B------:R-:W-:Y:S03]  /*4600*/  FMUL.FTZ R53, R53, c[0x0][0x2ec] ;  /* 0x0000bb0035357a20 */ /* 0x000fe60000410000 */
[----:B------:R-:W-:Y:S01]  /*4610*/  MUFU.TANH R6, R6 ;  /* 0x0000000600067308 */ /* 0x000fe20000002400 */
[----:B----4-:R-:W-:Y:S02]  /*4620*/  FFMA.FTZ R8, R60, -UR6, R4 ;  /* 0x800000063c087c23 */ /* 0x010fe40008010004 */
[----:B------:R-:W-:Y:S02]  /*4630*/  FFMA.FTZ R46, R49, -UR6, R47 ;  /* 0x80000006312e7c23 */ /* 0x000fe4000801002f */
[----:B------:R-:W-:Y:S05]  /*4640*/  FFMA.FTZ R47, -R47, R47, 1 ;  /* 0x3f8000002f2f7423 */ /* 0x000fea000001012f */
[----:B------:R-:W-:Y:S01]  /*4650*/  MUFU.TANH R9, R9 ;  /* 0x0000000900097308 */ /* 0x000fe20000002400 */
[----:B------:R-:W-:Y:S02]  /*4660*/  FMUL.FTZ R56, R47, c[0x0][0x2ec] ;  /* 0x0000bb002f387a20 */ /* 0x000fe40000410000 */
[----:B-1----:R-:W-:Y:S02]  /*4670*/  FMUL.FTZ R5, R10, c[0x0][0x2ec] ;  /* 0x0000bb000a057a20 */ /* 0x002fe40000410000 */
[----:B--2---:R-:W-:Y:S05]  /*4680*/  FFMA.FTZ R52, -R7, R7, 1 ;  /* 0x3f80000007347423 */ /* 0x004fea0000010107 */
[----:B------:R-:W1:Y:S01]  /*4690*/  MUFU.TANH R5, R5 ;  /* 0x0000000500057308 */ /* 0x000e620000002400 */
[----:B------:R-:W-:Y:S09]  /*46a0*/  FMUL.FTZ R52, R52, c[0x0][0x2ec] ;  /* 0x0000bb0034347a20 */ /* 0x000ff20000410000 */
[----:B------:R2:W3:Y:S10]  /*46b0*/  MUFU.TANH R55, R11 ;  /* 0x0000000b00377308 */ /* 0x0004f40000002400 */
[----:B------:R-:W4:Y:S01]  /*46c0*/  I2F R51, R51 ;  /* 0x0000003300337306 */ /* 0x000f220000201400 */
[----:B-1----:R-:W-:Y:S09]  /*46d0*/  FFMA.FTZ R10, R60, -UR6, R5 ;  /* 0x800000063c0a7c23 */ /* 0x002ff20008010005 */
[----:B------:R-:W1:Y:S01]  /*46e0*/  I2F R48, R48 ;  /* 0x0000003000307306 */ /* 0x000e620000201400 */
[----:B--2---:R-:W-:Y:S02]  /*46f0*/  FFMA.FTZ R11, R50, -UR6, R6 ;  /* 0x80000006320b7c23 */ /* 0x004fe40008010006 */
[----:B------:R-:W-:Y:S02]  /*4700*/  FFMA.FTZ R50, -R6, R6, 1 ;  /* 0x3f80000006327423 */ /* 0x000fe40000010106 */
[----:B------:R-:W-:Y:S02]  /*4710*/  FFMA.FTZ R6, -R5, R5, 1 ;  /* 0x3f80000005067423 */ /* 0x000fe40000010105 */
[----:B------:R-:W-:Y:S02]  /*4720*/  FFMA.FTZ R5, -R9, R9, 1 ;  /* 0x3f80000009057423 */ /* 0x000fe40000010109 */
[----:B---3--:R-:W-:Y:S02]  /*4730*/  FFMA.FTZ R4, -R55, R55, 1 ;  /* 0x3f80000037047423 */ /* 0x008fe40000010137 */
[----:B----4-:R-:W-:Y:S02]  /*4740*/  FFMA.FTZ R7, R51, -UR6, R7 ;  /* 0x8000000633077c23 */ /* 0x010fe40008010007 */
[----:B------:R-:W-:Y:S02]  /*4750*/  FMUL.FTZ R58, R50, c[0x0][0x2ec] ;  /* 0x0000bb00323a7a20 */ /* 0x000fe40000410000 */
[----:B------:R-:W-:Y:S02]  /*4760*/  FMUL.FTZ R57, R6, c[0x0][0x2ec] ;  /* 0x0000bb0006397a20 */ /* 0x000fe40000410000 */
[----:B------:R-:W-:Y:S02]  /*4770*/  FMUL.FTZ R54, R5, c[0x0][0x2ec] ;  /* 0x0000bb0005367a20 */ /* 0x000fe40000410000 */
[----:B-1----:R-:W-:Y:S02]  /*4780*/  FFMA.FTZ R45, R48, -UR6, R9 ;  /* 0x80000006302d7c23 */ /* 0x002fe40008010009 */
[----:B------:R-:W-:Y:S02]  /*4790*/  FFMA.FTZ R9, R51, -UR6, R55 ;  /* 0x8000000633097c23 */ /* 0x000fe40008010037 */
[----:B------:R-:W-:Y:S01]  /*47a0*/  FMUL.FTZ R55, R4, c[0x0][0x2ec] ;  /* 0x0000bb0004377a20 */ /* 0x000fe20000410000 */
        /* <DEDUP_REMOVED lines=11> */
.L_x_349:
        /* <DEDUP_REMOVED lines=42> */
.L_x_350:
[----:B------:R-:W2:Y:S01]  /*4b00*/  LDL R71, [R1+0x4] ;  /* 0x0000040001477983 */ /* 0x000ea20000100800 */
[C---:B------:R-:W-:Y:S01]  /*4b10*/  FMUL.FTZ R5, R246.reuse, 1.4426950216293334961 ;  /* 0x3fb8aa3bf6057820 */ /* 0x040fe20000410000 */
[----:B------:R-:W-:Y:S01]  /*4b20*/  FSETP.NEU.FTZ.AND P0, PT, R246, -INF , PT ;  /* 0xff800000f600780b */ /* 0x000fe20003f1d000 */
[----:B------:R-:W-:Y:S01]  /*4b30*/  FMUL.FTZ R4, R247, 1.4426950216293334961 ;  /* 0x3fb8aa3bf7047820 */ /* 0x000fe20000410000 */
[----:B------:R-:W-:Y:S01]  /*4b40*/  MOV R250, c[0x0][0x22c] ;  /* 0x00008b0000fa7a02 */ /* 0x000fe20000000f00 */
[----:B------:R-:W-:Y:S01]  /*4b50*/  UISETP.GT.AND UP0, UPT, UR8, UR18, UPT ;  /* 0x000000120800728c */ /* 0x000fe2000bf04270 */
[----:B------:R-:W3:Y:S01]  /*4b60*/  LDL R70, [R1] ;  /* 0x0000000001467983 */ /* 0x000ee20000100800 */
[----:B------:R-:W-:Y:S02]  /*4b70*/  FSEL R5, R5, RZ, P0 ;  /* 0x000000ff05057208 */ /* 0x000fe40000000000 */
[----:B------:R-:W-:Y:S01]  /*4b80*/  FSETP.NEU.FTZ.AND P0, PT, R247, -INF , PT ;  /* 0xff800000f700780b */ /* 0x000fe20003f1d000 */
[----:B------:R-:W-:Y:S01]  /*4b90*/  IMAD R250, R250, c[0x0][0x1c0], RZ ;  /* 0x00007000fafa7a24 */ /* 0x000fe200078e02ff */
[----:B------:R-:W-:Y:S01]  /*4ba0*/  PLOP3.LUT P2, PT, PT, PT, UP0, 0x80, 0x0 ;  /* 0x000000000000781c */ /* 0x000fe20003f4f008 */
[--C-:B------:R-:W-:Y:S01]  /*4bb0*/  FFMA.FTZ R8, R8, c[0x0][0x23c], -R5.reuse ;  /* 0x00008f0008087a23 */ /* 0x100fe20000010805 */
[----:B------:R-:W-:Y:S01]  /*4bc0*/  FSEL R4, R4, RZ, P0 ;  /* 0x000000ff04047208 */ /* 0x000fe20000000000 */
[--C-:B------:R-:W-:Y:S02]  /*4bd0*/  FFMA.FTZ R7, R7, c[0x0][0x23c], -R5.reuse ;  /* 0x00008f0007077a23 */ /* 0x100fe40000010805 */
[----:B------:R-:W-:Y:S01]  /*4be0*/  MUFU.EX2 R67, R8 ;  /* 0x0000000800437308 */ /* 0x000fe20000000800 */
[--C-:B------:R-:W-:Y:S02]  /*4bf0*/  FFMA.FTZ R46, R46, c[0x0][0x23c], -R5.reuse ;  /* 0x00008f002e2e7a23 */ /* 0x100fe40000010805 */
[--C-:B------:R-:W-:Y:S02]  /*4c00*/  FFMA.FTZ R44, R44, c[0x0][0x23c], -R4.reuse ;  /* 0x00008f002c2c7a23 */ /* 0x100fe40000010804 */
[--C-:B------:R-:W-:Y:S02]  /*4c10*/  FFMA.FTZ R11, R11, c[0x0][0x23c], -R4.reuse ;  /* 0x00008f000b0b7a23 */ /* 0x100fe40000010804 */
[----:B------:R-:W-:Y:S02]  /*4c20*/  FFMA.FTZ R5, R45, c[0x0][0x23c], -R5 ;  /* 0x00008f002d057a23 */ /* 0x000fe40000010805 */
[--C-:B------:R-:W-:Y:S01]  /*4c30*/  FFMA.FTZ R10, R10, c[0x0][0x23c], -R4.reuse ;  /* 0x00008f000a0a7a23 */ /* 0x100fe20000010804 */
[----:B------:R-:W1:Y:S01]  /*4c40*/  MUFU.EX2 R66, R7 ;  /* 0x0000000700427308 */ /* 0x000e620000000800 */
[----:B------:R-:W-:Y:S09]  /*4c50*/  FFMA.FTZ R4, R9, c[0x0][0x23c], -R4 ;  /* 0x00008f0009047a23 */ /* 0x000ff20000010804 */
[----:B------:R-:W-:Y:S10]  /*4c60*/  MUFU.EX2 R65, R44 ;  /* 0x0000002c00417308 */ /* 0x000ff40000000800 */
[----:B------:R-:W4:Y:S10]  /*4c70*/  MUFU.EX2 R64, R11 ;  /* 0x0000000b00407308 */ /* 0x000f340000000800 */
[----:B------:R-:W-:Y:S10]  /*4c80*/  MUFU.EX2 R63, R46 ;  /* 0x0000002e003f7308 */ /* 0x000ff40000000800 */
[----:B------:R-:W4:Y:S10]  /*4c90*/  MUFU.EX2 R62, R5 ;  /* 0x00000005003e7308 */ /* 0x000f340000000800 */
[----:B------:R-:W-:Y:S10]  /*4ca0*/  MUFU.EX2 R61, R10 ;  /* 0x0000000a003d7308 */ /* 0x000ff40000000800 */
[----:B------:R-:W4:Y:S01]  /*4cb0*/  MUFU.EX2 R60, R4 ;  /* 0x00000004003c7308 */ /* 0x000f220000000800 */
[----:B-1----:R-:W-:Y:S02]  /*4cc0*/  F2FP.PACK_AB R7, R66, R67 ;  /* 0x000000434207723e */ /* 0x002fe400000000ff */
[----:B----4-:R-:W-:Y:S02]  /*4cd0*/  F2FP.PACK_AB R6, R64, R65 ;  /* 0x000000414006723e */ /* 0x010fe400000000ff */
        /* <DEDUP_REMOVED lines=72> */
[C---:B------:R-:W-:Y:S02]  /*5160*/  FADD.FTZ R6, -R68.reuse, R6 ;  /* 0x0000000644067221 */ /* 0x040fe40000010100 */
[----:B------:R-:W-:Y:S02]  /*5170*/  FADD.FTZ R7, -R68, R7 ;  /* 0x0000000744077221 */ /* 0x000fe40000010100 */
[----:B------:R-:W-:Y:S02]  /*5180*/  FMUL.FTZ R4, R67, R4 ;  /* 0x0000000443047220 */ /* 0x000fe40000410000 */
[----:B------:R-:W-:Y:S02]  /*5190*/  FMUL.FTZ R46, R66, R5 ;  /* 0x00000005422e7220 */ /* 0x000fe40000410000 */
[----:B------:R-:W-:Y:S02]  /*51a0*/  FMUL.FTZ R5, R65, R6 ;  /* 0x0000000641057220 */ /* 0x000fe40000410000 */
[----:B------:R-:W-:Y:S02]  /*51b0*/  FMUL.FTZ R6, R64, R7 ;  /* 0x0000000740067220 */ /* 0x000fe40000410000 */
[----:B------:R-:W-:Y:S02]  /*51c0*/  FMUL.FTZ R4, R53, R4 ;  /* 0x0000000435047220 */ /* 0x000fe40000410000 */
[----:B------:R-:W-:Y:S02]  /*51d0*/  FMUL.FTZ R7, R52, R46 ;  /* 0x0000002e34077220 */ /* 0x000fe40000410000 */
[C---:B------:R-:W-:Y:S02]  /*51e0*/  FADD.FTZ R8, -R69.reuse, R8 ;  /* 0x0000000845087221 */ /* 0x040fe40000010100 */
[----:B------:R-:W-:Y:S01]  /*51f0*/  FADD.FTZ R9, -R69, R9 ;  /* 0x0000000945097221 */ /* 0x000fe20000010100 */
[----:B------:R-:W-:Y:S01]  /*5200*/  F2FP.PACK_AB R7, R7, R4 ;  /* 0x000000040707723e */ /* 0x000fe200000000ff */
[----:B------:R-:W-:Y:S02]  /*5210*/  FMUL.FTZ R5, R59, R5 ;  /* 0x000000053b057220 */ /* 0x000fe40000410000 */
[----:B------:R-:W-:Y:S02]  /*5220*/  FMUL.FTZ R6, R58, R6 ;  /* 0x000000063a067220 */ /* 0x000fe40000410000 */
[----:B------:R-:W-:Y:S01]  /*5230*/  FMUL.FTZ R45, R63, R8 ;  /* 0x000000083f2d7220 */ /* 0x000fe20000410000 */
[----:B------:R-:W-:Y:S01]  /*5240*/  STS [R251+0x14000], R7 ;  /* 0x01400007fb007388 */ /* 0x000fe20000000800 */
[----:B------:R-:W-:Y:S01]  /*5250*/  FMUL.FTZ R8, R62, R9 ;  /* 0x000000093e087220 */ /* 0x000fe20000410000 */
[----:B------:R-:W-:Y:S01]  /*5260*/  F2FP.PACK_AB R6, R6, R5 ;  /* 0x000000050606723e */ /* 0x000fe200000000ff */
[C---:B------:R-:W-:Y:S02]  /*5270*/  FADD.FTZ R10, -R68.reuse, R10 ;  /* 0x0000000a440a7221 */ /* 0x040fe40000010100 */
[----:B------:R-:W-:Y:S02]  /*5280*/  FADD.FTZ R11, -R68, R11 ;  /* 0x0000000b440b7221 */ /* 0x000fe40000010100 */
[----:B------:R-:W-:Y:S01]  /*5290*/  FMUL.FTZ R9, R56, R45 ;  /* 0x0000002d38097220 */ /* 0x000fe20000410000 */
[----:B------:R-:W-:Y:S01]  /*52a0*/  STS [R71+0x14000], R6 ;  /* 0x0140000647007388 */ /* 0x000fe20000000800 */
[----:B------:R-:W-:Y:S02]  /*52b0*/  FMUL.FTZ R8, R54, R8 ;  /* 0x0000000836087220 */ /* 0x000fe40000410000 */
[----:B------:R-:W-:Y:S02]  /*52c0*/  FMUL.FTZ R44, R61, R10 ;  /* 0x0000000a3d2c7220 */ /* 0x000fe40000410000 */
[----:B------:R-:W-:Y:S01]  /*52d0*/  FMUL.FTZ R10, R60, R11 ;  /* 0x0000000b3c0a7220 */ /* 0x000fe20000410000 */
        /* <DEDUP_REMOVED lines=121> */
.L_x_351:
        /* <DEDUP_REMOVED lines=376> */
.L_x_352:
        /* <DEDUP_REMOVED lines=123> */
.L_x_354:
        /* <DEDUP_REMOVED lines=16> */
.L_x_355:
[----:B------:R-:W-:Y:S01]  /*7aa0*/  BAR.SYNC.DEFER_BLOCKING 0x0 ;  /* 0x0000000000007b1d */ /* 0x000fe20000010000 */
[----:B------:R-:W-:Y:S01]  /*7ab0*/  UIADD3 UR7, -UR22, UR7, URZ ;  /* 0x0000000716077290 */ /* 0x000fe2000fffe13f */
[----:B-1----:R-:W-:Y:S02]  /*7ac0*/  SHF.R.S32.HI R44, RZ, 0x1f, R245 ;  /* 0x0000001fff2c7819 */ /* 0x002fe400000114f5 */
[C---:B------:R-:W-:Y:S02]  /*7ad0*/  IADD3 R42, R245.reuse, 0xc0, RZ ;  /* 0x000000c0f52a7810 */ /* 0x040fe40007ffe0ff */
[----:B------:R-:W1:Y:S01]  /*7ae0*/  S2R R45, SR_TID.X ;  /* 0x00000000002d7919 */ /* 0x000e620000002100 */
[----:B------:R-:W-:Y:S01]  /*7af0*/  BSSY B0, `(.L_x_356) ;  /* 0x000002c000007945 */ /* 0x000fe20003800000 */
[C---:B------:R-:W-:Y:S02]  /*7b00*/  IADD3 R41, R245.reuse, 0x80, RZ ;  /* 0x00000080f5297810 */ /* 0x040fe40007ffe0ff */
        /* <DEDUP_REMOVED lines=42> */
.L_x_357:
[----:B------:R-:W-:Y:S05]  /*7db0*/  BSYNC B0 ;  /* 0x0000000000007941 */ /* 0x000fea0003800000 */
.L_x_356:
        /* <DEDUP_REMOVED lines=27> */
.L_x_336:
[----:B------:R-:W-:Y:S05]  /*7f70*/  BSYNC B1 ;  /* 0x0000000000017941 */ /* 0x000fea0003800000 */
.L_x_326:
        /* <DEDUP_REMOVED lines=12> */
.L_x_358:
[----:B------:R-:W-:Y:S05]  /*8040*/  EXIT ;  /* 0x000000000000794d */ /* 0x000fea0003800000 */
.L_x_360:
        /* <DEDUP_REMOVED lines=11> */
.L_x_2009:


//--------------------- .text._ZN5flash25flash_bwd_dot_do_o_kernelILb0E23Flash_bwd_kernel_traitsILi256ELi64ELi32ELi8ELi4ELi1ELi2ELb1ELb1EN7cutlass6half_tE19Flash_kernel_traitsILi256ELi64ELi32ELi8ES3_EEEEvNS_16Flash_bwd_paramsE --------------------------
	.section	.text._ZN5flash25flash_bwd_dot_do_o_kernelILb0E23Flash_bwd_kernel_traitsILi256ELi64ELi32ELi8ELi4ELi1ELi2ELb1ELb1EN7cutlass6half_tE19Flash_kernel_traitsILi256ELi64ELi32ELi8ES3_EEEEvNS_16Flash_bwd_paramsE,"ax",@progbits
	.sectioninfo	@"SHI_REGISTERS=78"
	.align	128
        .global         _ZN5flash25flash_bwd_dot_do_o_kernelILb0E23Flash_bwd_kernel_traitsILi256ELi64ELi32ELi8ELi4ELi1ELi2ELb1ELb1EN7cutlass6half_tE19Flash_kernel_traitsILi256ELi64ELi32ELi8ES3_EEEEvNS_16Flash_bwd_paramsE
        .type           _ZN5flash25flash_bwd_dot_do_o_kernelILb0E23Flash_bwd_kernel_traitsILi256ELi64ELi32ELi8ELi4ELi1ELi2ELb1ELb1EN7cutlass6half_tE19Flash_kernel_traitsILi256ELi64ELi32ELi8ES3_EEEEvNS_16Flash_bwd_paramsE,@function
        .size           _ZN5flash25flash_bwd_dot_do_o_kernelILb0E23Flash_bwd_kernel_traitsILi256ELi64ELi32ELi8ELi4ELi1ELi2ELb1ELb1EN7cutlass6half_tE19Flash_kernel_traitsILi256ELi64ELi32ELi8ES3_EEEEvNS_16Flash_bwd_paramsE,(.L_x_2010 - _ZN5flash25flash_bwd_dot_do_o_kernelILb0E23Flash_bwd_kernel_traitsILi256ELi64ELi32ELi8ELi4ELi1ELi2ELb1ELb1EN7cutlass6half_tE19Flash_kernel_traitsILi256ELi64ELi32ELi8ES3_EEEEvNS_16Flash_bwd_paramsE)
        .other          _ZN5flash25flash_bwd_dot_do_o_kernelILb0E23Flash_bwd_kernel_traitsILi256ELi64ELi32ELi8ELi4ELi1ELi2ELb1ELb1EN7cutlass6half_tE19Flash_kernel_traitsILi256ELi64ELi32ELi8ES3_EEEEvNS_16Flash_bwd_paramsE,@"STO_CUDA_ENTRY STV_DEFAULT"
_ZN5flash25flash_bwd_dot_do_o_kernelILb0E23Flash_bwd_kernel_traitsILi256ELi64ELi32ELi8ELi4ELi1ELi2ELb1ELb1EN7cutlass6half_tE19Flash_kernel_traitsILi256ELi64ELi32ELi8ES3_EEEEvNS_16Flash_bwd_paramsE:
.text._ZN5flash25flash_bwd_dot_do_o_kernelILb0E23Flash_bwd_kernel_traitsILi256ELi64ELi32ELi8ELi4ELi1ELi2ELb1ELb1EN7cutlass6half_tE19Flash_kernel_traitsILi256ELi64ELi32ELi8ES3_EEEEvNS_16Flash_bwd_paramsE:
[----:B------:R-:W-:Y:S02]  /*0000*/  MOV R1, c[0x0][0x28] ;  /* 0x00000a0000017a02 */ /* 0x000fe40000000f00 */
[----:B------:R-:W0:Y:S01]  /*0010*/  S2R R6, SR_CTAID.Y ;  /* 0x0000000000067919 */ /* 0x000e220000002600 */
[----:B------:R-:W-:Y:S01]  /*0020*/  ISETP.NE.U32.AND P0, PT, RZ, c[0x0][0x240], PT ;  /* 0x00009000ff007a0c */ /* 0x000fe20003f05070 */
[----:B------:R-:W-:Y:S01]  /*0030*/  HFMA2.MMA R3, -RZ, RZ, 0, 2.384185791015625e-07 ;  /* 0x00000004ff037435 */ /* 0x000fe200000001ff */
[----:B------:R-:W-:Y:S01]  /*0040*/  MOV R9, 0xffffffff ;  /* 0xffffffff00097802 */ /* 0x000fe20000000f00 */
[----:B------:R-:W-:Y:S01]  /*0050*/  ULDC.64 UR4, c[0x0][0x118] ;  /* 0x0000460000047ab9 */ /* 0x000fe20000000a00 */
[----:B------:R-:W-:-:S07]  /*0060*/  ISETP.NE.AND.EX P0, PT, RZ, c[0x0][0x244], PT, P0 ;  /* 0x00009100ff007a0c */ /* 0x000fce0003f05300 */
[----:B0-----:R-:W-:-:S06]  /*0070*/  IMAD.WIDE R2, R6, R3, c[0x0][0x240] ;  /* 0x0000900006027625 */ /* 0x001fcc00078e0203 */
[----:B------:R-:W2:Y:S04]  /*0080*/  @P0 LDG.E R9, [R2.64] ;  /* 0x0000000402090981 */ /* 0x000ea8000c1e1900 */
[----:B------:R-:W2:Y:S04]  /*0090*/  @P0 LDG.E R0, [R2.64+0x4] ;  /* 0x0000040402000981 */ /* 0x000ea8000c1e1900 */
[----:B------:R-:W0:Y:S02]  /*00a0*/  S2R R7, SR_CTAID.X ;  /* 0x0000000000077919 */ /* 0x000e240000002500 */
[----:B0-----:R-:W-:-:S02]  /*00b0*/  SHF.L.U32 R7, R7, 0x6, RZ ;  /* 0x0000000607077819 */ /* 0x001fc400000006ff */
[----:B--2---:R-:W-:Y:S02]  /*00c0*/  @P0 IADD3 R0, R0, -R9, RZ ;  /* 0x8000000900000210 */ /* 0x004fe40007ffe0ff */
[----:B------:R-:W-:-:S04]  /*00d0*/  @!P0 MOV R0, c[0x0][0x214] ;  /* 0x0000850000008a02 */ /* 0x000fc80000000f00 */
[----:B------:R-:W-:-:S13]  /*00e0*/  ISETP.GT.AND P0, PT, R0, R7, PT ;  /* 0x000000070000720c */ /* 0x000fda0003f04270 */
[----:B------:R-:W-:Y:S05]  /*00f0*/  @!P0 EXIT ;  /* 0x000000000000894d */ /* 0x000fea0003800000 */
[C---:B------:R-:W-:Y:S01]  /*0100*/  ISETP.NE.AND P1, PT, R9.reuse, -0x1, PT ;  /* 0xffffffff0900780c */ /* 0x040fe20003f25270 */
[----:B------:R-:W0:Y:S01]  /*0110*/  S2R R11, SR_CTAID.Z ;  /* 0x00000000000b7919 */ /* 0x000e220000002700 */
[----:B------:R-:W-:Y:S02]  /*0120*/  ULDC.U8 UR6, c[0x0][0x328] ;  /* 0x0000ca0000067ab9 */ /* 0x000fe40000000000 */
[----:B------:R-:W-:Y:S01]  /*0130*/  ISETP.NE.AND P0, PT, RZ, UR6, PT ;  /* 0x00000006ff007c0c */ /* 0x000fe2000bf05270 */
[----:B------:R-:W1:Y:S08]  /*0140*/  S2R R10, SR_TID.X ;  /* 0x00000000000a7919 */ /* 0x000e700000002100 */
[----:B------:R-:W-:Y:S01]  /*0150*/  @P1 IMAD.WIDE.U32 R2, R9, c[0x0][0x370], RZ ;  /* 0x0000dc0009021a25 */ /* 0x000fe200078e00ff */
[----:B------:R-:W-:-:S02]  /*0160*/  @!P1 SHF.R.S32.HI R4, RZ, 0x1f, R6 ;  /* 0x0000001fff049819 */ /* 0x000fc40000011406 */
[----:B------:R-:W-:Y:S01]  /*0170*/  @!P1 SHF.R.S32.HI R19, RZ, 0x1f, R6 ;  /* 0x0000001fff139819 */ /* 0x000fe20000011406 */
[C---:B------:R-:W-:Y:S02]  /*0180*/  @P1 IMAD R15, R9.reuse, c[0x0][0x374], R3 ;  /* 0x0000dd00090f1a24 */ /* 0x040fe400078e0203 */
[----:B------:R-:W-:Y:S02]  /*0190*/  @P1 IMAD.MOV.U32 R37, RZ, RZ, R2 ;  /* 0x000000ffff251224 */ /* 0x000fe400078e0002 */
[----:B------:R-:W-:-:S04]  /*01a0*/  @P1 IMAD.WIDE.U32 R2, R9, c[0x0][0x1e8], RZ ;  /* 0x00007a0009021a25 */ /* 0x000fc800078e00ff */
[----:B------:R-:W-:Y:S01]  /*01b0*/  @!P1 IMAD R5, R4, c[0x0][0x368], RZ ;  /* 0x0000da0004059a24 */ /* 0x000fe200078e02ff */
[----:B------:R-:W-:Y:S01]  /*01c0*/  @P1 MOV R47, R2 ;  /* 0x00000002002f1202 */ /* 0x000fe20000000f00 */
[----:B------:R-:W-:Y:S02]  /*01d0*/  @!P1 IMAD R19, R19, c[0x0][0x1e0], RZ ;  /* 0x0000780013139a24 */ /* 0x000fe400078e02ff */
[----:B------:R-:W-:Y:S02]  /*01e0*/  @P1 IMAD R13, R9, c[0x0][0x1ec], R3 ;  /* 0x00007b00090d1a24 */ /* 0x000fe400078e0203 */
[C---:B------:R-:W-:Y:S02]  /*01f0*/  @!P1 IMAD R17, R6.reuse, c[0x0][0x36c], R5 ;  /* 0x0000db0006119a24 */ /* 0x040fe400078e0205 */
[----:B------:R-:W-:-:S04]  /*0200*/  @!P1 IMAD.WIDE.U32 R2, R6, c[0x0][0x368], RZ ;  /* 0x0000da0006029a25 */ /* 0x000fc800078e00ff */
[----:B------:R-:W-:Y:S01]  /*0210*/  @!P1 IMAD.WIDE.U32 R4, R6, c[0x0][0x1e0], RZ ;  /* 0x0000780006049a25 */ /* 0x000fe200078e00ff */
[----:B------:R-:W-:Y:S02]  /*0220*/  @!P1 MOV R37, R2 ;  /* 0x0000000200259202 */ /* 0x000fe40000000f00 */
[----:B------:R-:W-:Y:S01]  /*0230*/  @!P1 IADD3 R15, R3, R17, RZ ;  /* 0x00000011030f9210 */ /* 0x000fe20007ffe0ff */
[----:B------:R-:W-:Y:S01]  /*0240*/  @!P1 IMAD R19, R6, c[0x0][0x1e4], R19 ;  /* 0x0000790006139a24 */ /* 0x000fe200078e0213 */
[----:B------:R-:W-:-:S04]  /*0250*/  @!P1 MOV R47, R4 ;  /* 0x00000004002f9202 */ /* 0x000fc80000000f00 */
[----:B------:R-:W-:Y:S01]  /*0260*/  @!P1 IADD3 R13, R5, R19, RZ ;  /* 0x00000013050d9210 */ /* 0x000fe20007ffe0ff */
[----:B------:R-:W-:Y:S05]  /*0270*/  @!P0 BRA `(.L_x_361) ;  /* 0x0000007000008947 */ /* 0x000fea0003800000 */
[----:B01----:R-:W-:Y:S01]  /*0280*/  HFMA2.MMA R2, -RZ, RZ, 0, 7.62939453125e-06 ;  /* 0x00000080ff027435 */ /* 0x003fe200000001ff */
[----:B------:R-:W-:Y:S02]  /*0290*/  @!P1 IMAD R9, R6, c[0x0][0x224], RZ ;  /* 0x0000890006099a24 */ /* 0x000fe400078e02ff */
[----:B------:R-:W-:-:S03]  /*02a0*/  IMAD.MOV.U32 R5, RZ, RZ, c[0x0][0x210] ;  /* 0x00008400ff057624 */ /* 0x000fc600078e00ff */
[----:B------:R-:W-:-:S04]  /*02b0*/  LEA R3, R6, R9, 0x7 ;  /* 0x0000000906037211 */ /* 0x000fc800078e38ff */
[----:B------:R-:W-:-:S04]  /*02c0*/  IMAD R2, R2, R5, c[0x0][0x234] ;  /* 0x00008d0002027624 */ /* 0x000fc800078e0205 */
[----:B------:R-:W-:Y:S01]  /*02d0*/  IMAD R2, R2, R11, R3 ;  /* 0x0000000b02027224 */ /* 0x000fe200078e0203 */
[----:B------:R-:W-:Y:S05]  /*02e0*/  BRA `(.L_x_362) ;  /* 0x0000002000007947 */ /* 0x000fea0003800000 */
.L_x_361:
[----:B01----:R-:W-:-:S04]  /*02f0*/  IMAD R2, R6, c[0x0][0x1c0], R11 ;  /* 0x0000700006027a24 */ /* 0x003fc800078e020b */
[----:B------:R-:W-:-:S03]  /*0300*/  IMAD R2, R2, c[0x0][0x224], RZ ;  /* 0x0000890002027a24 */ /* 0x000fc600078e02ff */
.L_x_362:
[----:B------:R-:W-:Y:S01]  /*0310*/  SHF.R.S32.HI R3, RZ, 0x1f, R10 ;  /* 0x0000001fff037819 */ /* 0x000fe2000001140a */
[----:B------:R-:W-:Y:S01]  /*0320*/  BSSY B0, `(.L_x_363) ;  /* 0x000003d000007945 */ /* 0x000fe20003800000 */
[----:B------:R-:W-:Y:S01]  /*0330*/  IADD3 R9, R7, R2, RZ ;  /* 0x0000000207097210 */ /* 0x000fe20007ffe0ff */
[----:B------:R-:W-:Y:S01]  /*0340*/  CS2R R22, SRZ ;  /* 0x0000000000167805 */ /* 0x000fe2000001ff00 */
[-C--:B------:R-:W-:Y:S01]  /*0350*/  LEA.HI R8, R3, R10.reuse, RZ, 0x3 ;  /* 0x0000000a03087211 */ /* 0x080fe200078f18ff */
[----:B------:R-:W-:Y:S01]  /*0360*/  CS2R R34, SRZ ;  /* 0x0000000000227805 */ /* 0x000fe2000001ff00 */
[----:B------:R-:W-:Y:S01]  /*0370*/  SHF.R.S32.HI R6, RZ, 0x1f, R11 ;  /* 0x0000001fff067819 */ /* 0x000fe2000001140b */
[----:B------:R-:W-:Y:S01]  /*0380*/  CS2R R32, SRZ ;  /* 0x0000000000207805 */ /* 0x000fe2000001ff00 */
[----:B------:R-:W-:Y:S01]  /*0390*/  LOP3.LUT R3, R8, 0x1ffffff8, RZ, 0xc0, !PT ;  /* 0x1ffffff808037812 */ /* 0x000fe200078ec0ff */
[----:B------:R-:W-:Y:S01]  /*03a0*/  CS2R R30, SRZ ;  /* 0x00000000001e7805 */ /* 0x000fe2000001ff00 */
[----:B------:R-:W-:Y:S01]  /*03b0*/  SHF.R.S32.HI R8, RZ, 0x3, R8 ;  /* 0x00000003ff087819 */ /* 0x000fe20000011408 */
[----:B------:R-:W-:Y:S01]  /*03c0*/  CS2R R28, SRZ ;  /* 0x00000000001c7805 */ /* 0x000fe2000001ff00 */
[----:B------:R-:W-:Y:S01]  /*03d0*/  IADD3 R3, -R3, R10, RZ ;  /* 0x0000000a03037210 */ /* 0x000fe20007ffe1ff */
[----:B------:R-:W-:Y:S01]  /*03e0*/  CS2R R26, SRZ ;  /* 0x00000000001a7805 */ /* 0x000fe2000001ff00 */
[----:B------:R-:W-:Y:S01]  /*03f0*/  CS2R R24, SRZ ;  /* 0x0000000000187805 */ /* 0x000fe2000001ff00 */
[----:B------:R-:W-:-:S02]  /*0400*/  MOV R18, RZ ;  /* 0x000000ff00127202 */ /* 0x000fc40000000f00 */
[----:B------:R-:W-:Y:S02]  /*0410*/  SHF.L.U32 R48, R3, 0x3, RZ ;  /* 0x0000000303307819 */ /* 0x000fe400000006ff */
[----:B------:R-:W-:Y:S02]  /*0420*/  SHF.R.S32.HI R3, RZ, 0x1f, R7 ;  /* 0x0000001fff037819 */ /* 0x000fe40000011407 */
[----:B------:R-:W-:-:S03]  /*0430*/  SHF.R.S32.HI R49, RZ, 0x1f, R48 ;  /* 0x0000001fff317819 */ /* 0x000fc60000011430 */
[C---:B------:R-:W-:Y:S02]  /*0440*/  IMAD R12, R3.reuse, c[0x0][0x370], RZ ;  /* 0x0000dc00030c7a24 */ /* 0x040fe400078e02ff */
[----:B------:R-:W-:Y:S02]  /*0450*/  IMAD R14, R3, c[0x0][0x1e8], RZ ;  /* 0x00007a00030e7a24 */ /* 0x000fe400078e02ff */
[----:B------:R-:W-:-:S04]  /*0460*/  IMAD.WIDE.U32 R2, R7, c[0x0][0x370], R48 ;  /* 0x0000dc0007027a25 */ /* 0x000fc800078e0030 */
[----:B------:R-:W-:Y:S01]  /*0470*/  IMAD R12, R7, c[0x0][0x374], R12 ;  /* 0x0000dd00070c7a24 */ /* 0x000fe200078e020c */
[----:B------:R-:W-:Y:S01]  /*0480*/  IADD3 R36, P0, R37, R2, RZ ;  /* 0x0000000225247210 */ /* 0x000fe20007f1e0ff */
[----:B------:R-:W-:-:S03]  /*0490*/  IMAD.WIDE.U32 R4, R7, c[0x0][0x1e8], R48 ;  /* 0x00007a0007047a25 */ /* 0x000fc600078e0030 */
[----:B------:R-:W-:Y:S01]  /*04a0*/  IADD3.X R37, R15, R3, R12, P0, !PT ;  /* 0x000000030f257210 */ /* 0x000fe200007fe40c */
[C---:B------:R-:W-:Y:S01]  /*04b0*/  IMAD R14, R7.reuse, c[0x0][0x1ec], R14 ;  /* 0x00007b00070e7a24 */ /* 0x040fe200078e020e */
[----:B------:R-:W-:Y:S01]  /*04c0*/  IADD3 R7, -R7, R0, RZ ;  /* 0x0000000007077210 */ /* 0x000fe20007ffe1ff */
[C---:B------:R-:W-:Y:S01]  /*04d0*/  IMAD R2, R6.reuse, c[0x0][0x378], RZ ;  /* 0x0000de0006027a24 */ /* 0x040fe200078e02ff */
[----:B------:R-:W-:Y:S01]  /*04e0*/  IADD3 R46, P1, R47, R4, RZ ;  /* 0x000000042f2e7210 */ /* 0x000fe20007f3e0ff */
[----:B------:R-:W-:Y:S01]  /*04f0*/  IMAD R6, R6, c[0x0][0x1f0], RZ ;  /* 0x00007c0006067a24 */ /* 0x000fe200078e02ff */
[C---:B------:R-:W-:Y:S01]  /*0500*/  ISETP.GE.AND P0, PT, R8.reuse, R7, PT ;  /* 0x000000070800720c */ /* 0x040fe20003f06270 */
[----:B------:R-:W-:Y:S01]  /*0510*/  IMAD R39, R11, c[0x0][0x37c], R2 ;  /* 0x0000df000b277a24 */ /* 0x000fe200078e0202 */
[----:B------:R-:W-:Y:S01]  /*0520*/  IADD3.X R47, R13, R5, R14, P1, !PT ;  /* 0x000000050d2f7210 */ /* 0x000fe20000ffe40e */
[C---:B------:R-:W-:Y:S01]  /*0530*/  IMAD.WIDE.U32 R36, R11.reuse, c[0x0][0x378], R36 ;  /* 0x0000de000b247a25 */ /* 0x040fe200078e0024 */
[----:B------:R-:W-:Y:S01]  /*0540*/  IADD3 R0, R8, 0x20, RZ ;  /* 0x0000002008007810 */ /* 0x000fe20007ffe0ff */
[----:B------:R-:W-:Y:S01]  /*0550*/  CS2R R14, SRZ ;  /* 0x00000000000e7805 */ /* 0x000fe2000001ff00 */
[----:B------:R-:W-:Y:S01]  /*0560*/  CS2R R12, SRZ ;  /* 0x00000000000c7805 */ /* 0x000fe2000001ff00 */
[C---:B------:R-:W-:Y:S01]  /*0570*/  IMAD R53, R11.reuse, c[0x0][0x1f4], R6 ;  /* 0x00007d000b357a24 */ /* 0x040fe200078e0206 */
[----:B------:R-:W-:Y:S01]  /*0580*/  ISETP.GE.AND P1, PT, R0, R7, PT ;  /* 0x000000070000720c */ /* 0x000fe20003f26270 */
[----:B------:R-:W-:Y:S01]  /*0590*/  IMAD.WIDE.U32 R46, R11, c[0x0][0x1f0], R46 ;  /* 0x00007c000b2e7a25 */ /* 0x000fe200078e002e */
[----:B------:R-:W-:-:S02]  /*05a0*/  SHF.R.S32.HI R7, RZ, 0x1f, R8 ;  /* 0x0000001fff077819 */ /* 0x000fc40000011408 */
[----:B------:R-:W-:Y:S01]  /*05b0*/  IADD3 R6, R48, 0x40, RZ ;  /* 0x0000004030067810 */ /* 0x000fe20007ffe0ff */
[----:B------:R-:W-:Y:S01]  /*05c0*/  IMAD.IADD R39, R37, 0x1, R39 ;  /* 0x0000000125277824 */ /* 0x000fe200078e0227 */
[----:B------:R-:W-:Y:S05]  /*05d0*/  @P0 BRA `(.L_x_364) ;  /* 0x0000011000000947 */ /* 0x000fea0003800000 */
[----:B------:R-:W-:Y:S01]  /*05e0*/  MOV R38, R36 ;  /* 0x0000002400267202 */ /* 0x000fe20000000f00 */
[----:B------:R-:W-:Y:S01]  /*05f0*/  IMAD R5, R7, c[0x0][0x370], RZ ;  /* 0x0000dc0007057a24 */ /* 0x000fe200078e02ff */
[C---:B------:R-:W-:Y:S02]  /*0600*/  IADD3 R0, R48.reuse, 0x80, RZ ;  /* 0x0000008030007810 */ /* 0x040fe40007ffe0ff */
[----:B------:R-:W-:Y:S01]  /*0610*/  IADD3 R4, R48, 0xc0, RZ ;  /* 0x000000c030047810 */ /* 0x000fe20007ffe0ff */
[----:B------:R-:W-:Y:S01]  /*0620*/  IMAD.WIDE.U32 R2, R8, c[0x0][0x370], R38 ;  /* 0x0000dc0008027a25 */ /* 0x000fe200078e0026 */
[----:B------:R-:W-:Y:S02]  /*0630*/  ISETP.GE.AND P4, PT, R0, c[0x0][0x220], PT ;  /* 0x0000880000007a0c */ /* 0x000fe40003f86270 */
[----:B------:R-:W-:Y:S01]  /*0640*/  ISETP.GE.AND P5, PT, R4, c[0x0][0x220], PT ;  /* 0x0000880004007a0c */ /* 0x000fe20003fa6270 */
[----:B------:R-:W-:Y:S01]  /*0650*/  IMAD R5, R8, c[0x0][0x374], R5 ;  /* 0x0000dd0008057a24 */ /* 0x000fe200078e0205 */
[----:B------:R-:W-:-:S02]  /*0660*/  ISETP.GE.AND P2, PT, R48, c[0x0][0x220], PT ;  /* 0x0000880030007a0c */ /* 0x000fc40003f46270 */
[----:B------:R-:W-:Y:S02]  /*0670*/  ISETP.GE.AND P3, PT, R6, c[0x0][0x220], PT ;  /* 0x0000880006007a0c */ /* 0x000fe40003f66270 */
[----:B------:R-:W-:Y:S02]  /*0680*/  IADD3 R3, R3, R5, RZ ;  /* 0x0000000503037210 */ /* 0x000fe40007ffe0ff */
[----:B------:R-:W-:-:S04]  /*0690*/  LEA R4, P6, R2, c[0x0][0x330], 0x1 ;  /* 0x0000cc0002047a11 */ /* 0x000fc800078c08ff */
[----:B------:R-:W-:-:S05]  /*06a0*/  LEA.HI.X R5, R2, c[0x0][0x334], R3, 0x1, P6 ;  /* 0x0000cd0002057a11 */ /* 0x000fca00030f0c03 */
[----:B------:R0:W5:Y:S04]  /*06b0*/  @!P2 LDG.E.128 R24, [R4.64] ;  /* 0x000000040418a981 */ /* 0x000168000c1e1d00 */
[----:B------:R0:W5:Y:S04]  /*06c0*/  @!P3 LDG.E.128 R28, [R4.64+0x80] ;  /* 0x00008004041cb981 */ /* 0x000168000c1e1d00 */
[----:B------:R0:W5:Y:S04]  /*06d0*/  @!P4 LDG.E.128 R32, [R4.64+0x100] ;  /* 0x000100040420c981 */ /* 0x000168000c1e1d00 */
[----:B------:R0:W5:Y:S02]  /*06e0*/  @!P5 LDG.E.128 R12, [R4.64+0x180] ;  /* 0x00018004040cd981 */ /* 0x000164000c1e1d00 */
.L_x_364:
[----:B------:R-:W-:Y:S05]  /*06f0*/  BSYNC B0 ;  /* 0x0000000000007941 */ /* 0x000fea0003800000 */
.L_x_363:
[----:B------:R-:W-:Y:S01]  /*0700*/  BSSY B0, `(.L_x_365) ;  /* 0x0000029000007945 */ /* 0x000fe20003800000 */
[----:B------:R-:W-:Y:S01]  /*0710*/  HFMA2.MMA R19, -RZ, RZ, 0, 0 ;  /* 0x00000000ff137435 */ /* 0x000fe200000001ff */
[----:B-----5:R-:W-:Y:S01]  /*0720*/  IMAD.MOV.U32 R0, RZ, RZ, R30 ;  /* 0x000000ffff007224 */ /* 0x020fe200078e001e */
[----:B------:R-:W-:Y:S01]  /*0730*/  MOV R11, R31 ;  /* 0x0000001f000b7202 */ /* 0x000fe20000000f00 */
[----:B------:R-:W-:Y:S01]  /*0740*/  IMAD.MOV.U32 R56, RZ, RZ, R25 ;  /* 0x000000ffff387224 */ /* 0x000fe200078e0019 */
[----:B------:R-:W-:Y:S01]  /*0750*/  MOV R44, R28 ;  /* 0x0000001c002c7202 */ /* 0x000fe20000000f00 */
[----:B------:R-:W-:Y:S01]  /*0760*/  CS2R R20, SRZ ;  /* 0x0000000000147805 */ /* 0x000fe2000001ff00 */
        /* <DEDUP_REMOVED lines=8> */
[----:B0-----:R-:W-:Y:S01]  /*07f0*/  MOV R4, R34 ;  /* 0x0000002200047202 */ /* 0x001fe20000000f00 */
[----:B------:R-:W-:Y:S01]  /*0800*/  CS2R R24, SRZ ;  /* 0x0000000000187805 */ /* 0x000fe2000001ff00 */
[----:B------:R-:W-:-:S02]  /*0810*/  MOV R5, R35 ;  /* 0x0000002300057202 */ /* 0x000fc40000000f00 */
[----:B------:R-:W-:Y:S02]  /*0820*/  MOV R2, R32 ;  /* 0x0000002000027202 */ /* 0x000fe40000000f00 */
[----:B------:R-:W-:Y:S01]  /*0830*/  MOV R3, R33 ;  /* 0x0000002100037202 */ /* 0x000fe20000000f00 */
[----:B------:R-:W-:Y:S05]  /*0840*/  @P1 BRA `(.L_x_366) ;  /* 0x0000014000001947 */ /* 0x000fea0003800000 */
[----:B------:R-:W-:Y:S02]  /*0850*/  IADD3 R35, P2, R8, 0x20, RZ ;  /* 0x0000002008237810 */ /* 0x000fe40007f5e0ff */
[----:B------:R-:W-:Y:S02]  /*0860*/  MOV R32, R36 ;  /* 0x0000002400207202 */ /* 0x000fe40000000f00 */
[----:B------:R-:W-:Y:S02]  /*0870*/  IADD3.X R34, RZ, R7, RZ, P2, !PT ;  /* 0x00000007ff227210 */ /* 0x000fe400017fe4ff */
[----:B------:R-:W-:Y:S02]  /*0880*/  MOV R33, R39 ;  /* 0x0000002700217202 */ /* 0x000fe40000000f00 */
[----:B------:R-:W-:Y:S01]  /*0890*/  IADD3 R37, R48, 0x80, RZ ;  /* 0x0000008030257810 */ /* 0x000fe20007ffe0ff */
[----:B------:R-:W-:Y:S01]  /*08a0*/  IMAD R34, R34, c[0x0][0x370], RZ ;  /* 0x0000dc0022227a24 */ /* 0x000fe200078e02ff */
[----:B------:R-:W-:Y:S01]  /*08b0*/  IADD3 R36, R48, 0xc0, RZ ;  /* 0x000000c030247810 */ /* 0x000fe20007ffe0ff */
[----:B------:R-:W-:Y:S01]  /*08c0*/  IMAD.WIDE.U32 R32, R35, c[0x0][0x370], R32 ;  /* 0x0000dc0023207a25 */ /* 0x000fe200078e0020 */
[----:B------:R-:W-:-:S02]  /*08d0*/  ISETP.GE.AND P5, PT, R37, c[0x0][0x220], PT ;  /* 0x0000880025007a0c */ /* 0x000fc40003fa6270 */
[----:B------:R-:W-:Y:S01]  /*08e0*/  ISETP.GE.AND P6, PT, R36, c[0x0][0x220], PT ;  /* 0x0000880024007a0c */ /* 0x000fe20003fc6270 */
[----:B------:R-:W-:Y:S01]  /*08f0*/  IMAD R35, R35, c[0x0][0x374], R34 ;  /* 0x0000dd0023237a24 */ /* 0x000fe200078e0222 */
[----:B------:R-:W-:Y:S02]  /*0900*/  ISETP.GE.AND P3, PT, R48, c[0x0][0x220], PT ;  /* 0x0000880030007a0c */ /* 0x000fe40003f66270 */
[----:B------:R-:W-:Y:S02]  /*0910*/  ISETP.GE.AND P4, PT, R6, c[0x0][0x220], PT ;  /* 0x0000880006007a0c */ /* 0x000fe40003f86270 */
[----:B------:R-:W-:Y:S02]  /*0920*/  LEA R34, P2, R32, c[0x0][0x330], 0x1 ;  /* 0x0000cc0020227a11 */ /* 0x000fe400078408ff */
[----:B------:R-:W-:-:S04]  /*0930*/  IADD3 R33, R33, R35, RZ ;  /* 0x0000002321217210 */ /* 0x000fc80007ffe0ff */
[----:B------:R-:W-:-:S05]  /*0940*/  LEA.HI.X R35, R32, c[0x0][0x334], R33, 0x1, P2 ;  /* 0x0000cd0020237a11 */ /* 0x000fca00010f0c21 */
[----:B------:R0:W5:Y:S04]  /*0950*/  @!P3 LDG.E.128 R28, [R34.64] ;  /* 0x00000004221cb981 */ /* 0x000168000c1e1d00 */
[----:B------:R0:W5:Y:S04]  /*0960*/  @!P4 LDG.E.128 R24, [R34.64+0x80] ;  /* 0x000080042218c981 */ /* 0x000168000c1e1d00 */
[----:B------:R0:W5:Y:S04]  /*0970*/  @!P5 LDG.E.128 R20, [R34.64+0x100] ;  /* 0x000100042214d981 */ /* 0x000168000c1e1d00 */
[----:B------:R0:W5:Y:S02]  /*0980*/  @!P6 LDG.E.128 R16, [R34.64+0x180] ;  /* 0x000180042210e981 */ /* 0x000164000c1e1d00 */
.L_x_366:
[----:B------:R-:W-:Y:S05]  /*0990*/  BSYNC B0 ;  /* 0x0000000000007941 */ /* 0x000fea0003800000 */
.L_x_365:
[----:B------:R-:W-:Y:S01]  /*09a0*/  BSSY B0, `(.L_x_367) ;  /* 0x000002a000007945 */ /* 0x000fe20003800000 */
[----:B------:R-:W-:Y:S01]  /*09b0*/  HFMA2.MMA R42, -RZ, RZ, 0, 0 ;  /* 0x00000000ff2a7435 */ /* 0x000fe200000001ff */
[----:B-----5:R-:W-:Y:S01]  /*09c0*/  MOV R55, R22 ;  /* 0x0000001600377202 */ /* 0x020fe20000000f00 */
[----:B------:R-:W-:Y:S01]  /*09d0*/  IMAD.MOV.U32 R58, RZ, RZ, R23 ;  /* 0x000000ffff3a7224 */ /* 0x000fe200078e0017 */
        /* <DEDUP_REMOVED lines=11> */
[----:B0-----:R-:W-:Y:S01]  /*0a90*/  CS2R R34, SRZ ;  /* 0x0000000000227805 */ /* 0x001fe2000001ff00 */
[----:B------:R-:W-:Y:S01]  /*0aa0*/  MOV R66, R31 ;  /* 0x0000001f00427202 */ /* 0x000fe20000000f00 */
[----:B------:R-:W-:Y:S01]  /*0ab0*/  CS2R R24, SRZ ;  /* 0x0000000000187805 */ /* 0x000fe2000001ff00 */
[----:B------:R-:W-:Y:S01]  /*0ac0*/  MOV R65, R28 ;  /* 0x0000001c00417202 */ /* 0x000fe20000000f00 */
[----:B------:R-:W-:Y:S01]  /*0ad0*/  CS2R R30, SRZ ;  /* 0x00000000001e7805 */ /* 0x000fe2000001ff00 */
[----:B------:R-:W-:Y:S01]  /*0ae0*/  MOV R67, R29 ;  /* 0x0000001d00437202 */ /* 0x000fe20000000f00 */
[----:B------:R-:W-:Y:S01]  /*0af0*/  CS2R R32, SRZ ;  /* 0x0000000000207805 */ /* 0x000fe2000001ff00 */
[----:B------:R-:W-:Y:S01]  /*0b00*/  CS2R R28, SRZ ;  /* 0x00000000001c7805 */ /* 0x000fe2000001ff00 */
[----:B------:R-:W-:Y:S01]  /*0b10*/  IADD3 R53, R47, R53, RZ ;  /* 0x000000352f357210 */ /* 0x000fe20007ffe0ff */
[----:B------:R-:W-:Y:S05]  /*0b20*/  @P0 BRA `(.L_x_368) ;  /* 0x0000011000000947 */ /* 0x000fea0003800000 */
[----:B------:R-:W-:Y:S01]  /*0b30*/  MOV R52, R46 ;  /* 0x0000002e00347202 */ /* 0x000fe20000000f00 */
[----:B------:R-:W-:Y:S01]  /*0b40*/  IMAD R37, R7, c[0x0][0x1e8], RZ ;  /* 0x00007a0007257a24 */ /* 0x000fe200078e02ff */
[----:B------:R-:W-:-:S02]  /*0b50*/  IADD3 R36, R48, 0x80, RZ ;  /* 0x0000008030247810 */ /* 0x000fc40007ffe0ff */
[----:B------:R-:W-:Y:S01]  /*0b60*/  IADD3 R43, R48, 0xc0, RZ ;  /* 0x000000c0302b7810 */ /* 0x000fe20007ffe0ff */
[----:B------:R-:W-:Y:S01]  /*0b70*/  IMAD.WIDE.U32 R40, R8, c[0x0][0x1e8], R52 ;  /* 0x00007a0008287a25 */ /* 0x000fe200078e0034 */
[----:B------:R-:W-:Y:S02]  /*0b80*/  ISETP.GE.AND P4, PT, R36, c[0x0][0x220], PT ;  /* 0x0000880024007a0c */ /* 0x000fe40003f86270 */
[----:B------:R-:W-:Y:S01]  /*0b90*/  ISETP.GE.AND P5, PT, R43, c[0x0][0x220], PT ;  /* 0x000088002b007a0c */ /* 0x000fe20003fa6270 */
[----:B------:R-:W-:Y:S01]  /*0ba0*/  IMAD R37, R8, c[0x0][0x1ec], R37 ;  /* 0x00007b0008257a24 */ /* 0x000fe200078e0225 */
[----:B------:R-:W-:Y:S02]  /*0bb0*/  ISETP.GE.AND P2, PT, R48, c[0x0][0x220], PT ;  /* 0x0000880030007a0c */ /* 0x000fe40003f46270 */
[----:B------:R-:W-:Y:S01]  /*0bc0*/  ISETP.GE.AND P3, PT, R6, c[0x0][0x220], PT ;  /* 0x0000880006007a0c */ /* 0x000fe20003f66270 */
[----:B------:R-:W-:Y:S01]  /*0bd0*/  IMAD.IADD R37, R41, 0x1, R37 ;  /* 0x0000000129257824 */ /* 0x000fe200078e0225 */
[----:B------:R-:W-:-:S04]  /*0be0*/  LEA R36, P0, R40, c[0x0][0x1d0], 0x1 ;  /* 0x0000740028247a11 */ /* 0x000fc800078008ff */
[----:B------:R-:W-:-:S05]  /*0bf0*/  LEA.HI.X R37, R40, c[0x0][0x1d4], R37, 0x1, P0 ;  /* 0x0000750028257a11 */ /* 0x000fca00000f0c25 */
[----:B------:R0:W5:Y:S04]  /*0c00*/  @!P2 LDG.E.128 R28, [R36.64] ;  /* 0x00000004241ca981 */ /* 0x000168000c1e1d00 */
[----:B------:R0:W5:Y:S04]  /*0c10*/  @!P3 LDG.E.128 R24, [R36.64+0x80] ;  /* 0x000080042418b981 */ /* 0x000168000c1e1d00 */
[----:B------:R0:W5:Y:S04]  /*0c20*/  @!P4 LDG.E.128 R20, [R36.64+0x100] ;  /* 0x000100042414c981 */ /* 0x000168000c1e1d00 */
[----:B------:R0:W5:Y:S02]  /*0c30*/  @!P5 LDG.E.128 R32, [R36.64+0x180] ;  /* 0x000180042420d981 */ /* 0x000164000c1e1d00 */
.L_x_368:
[----:B------:R-:W-:Y:S05]  /*0c40*/  BSYNC B0 ;  /* 0x0000000000007941 */ /* 0x000fea0003800000 */
.L_x_367:
[----:B------:R-:W-:Y:S01]  /*0c50*/  BSSY B0, `(.L_x_369) ;  /* 0x0000024000007945 */ /* 0x000fe20003800000 */
[----:B------:R-:W-:Y:S01]  /*0c60*/  HFMA2.MMA R43, -RZ, RZ, 0, 0 ;  /* 0x00000000ff2b7435 */ /* 0x000fe200000001ff */
[----:B-----5:R-:W-:Y:S01]  /*0c70*/  MOV R68, R22 ;  /* 0x0000001600447202 */ /* 0x020fe20000000f00 */
[----:B------:R-:W-:Y:S01]  /*0c80*/  IMAD.MOV.U32 R73, RZ, RZ, R24 ;  /* 0x000000ffff497224 */ /* 0x000fe200078e0018 */
        /* <DEDUP_REMOVED lines=8> */
[----:B------:R-:W-:-:S02]  /*0d10*/  MOV R74, R27 ;  /* 0x0000001b004a7202 */ /* 0x000fc40000000f00 */
[----:B------:R-:W-:Y:S01]  /*0d20*/  MOV R75, R25 ;  /* 0x00000019004b7202 */ /* 0x000fe20000000f00 */
[----:B------:R-:W-:Y:S01]  /*0d30*/  CS2R R26, SRZ ;  /* 0x00000000001a7805 */ /* 0x000fe2000001ff00 */
[----:B------:R-:W-:Y:S01]  /*0d40*/  CS2R R24, SRZ ;  /* 0x0000000000187805 */ /* 0x000fe2000001ff00 */
[----:B------:R-:W-:Y:S05]  /*0d50*/  @P1 BRA `(.L_x_370) ;  /* 0x0000013000001947 */ /* 0x000fea0003800000 */
[----:B------:R-:W-:Y:S02]  /*0d60*/  IADD3 R49, P0, R8, 0x20, RZ ;  /* 0x0000002008317810 */ /* 0x000fe40007f1e0ff */
[----:B------:R-:W-:Y:S02]  /*0d70*/  ISETP.GE.AND P2, PT, R6, c[0x0][0x220], PT ;  /* 0x0000880006007a0c */ /* 0x000fe40003f46270 */
[----:B------:R-:W-:Y:S02]  /*0d80*/  IADD3.X R7, RZ, R7, RZ, P0, !PT ;  /* 0x00000007ff077210 */ /* 0x000fe400007fe4ff */
[----:B------:R-:W-:Y:S02]  /*0d90*/  MOV R47, R53 ;  /* 0x00000035002f7202 */ /* 0x000fe40000000f00 */
[----:B------:R-:W-:Y:S01]  /*0da0*/  ISETP.GE.AND P1, PT, R48, c[0x0][0x220], PT ;  /* 0x0000880030007a0c */ /* 0x000fe20003f26270 */
[----:B------:R-:W-:-:S02]  /*0db0*/  IMAD R6, R7, c[0x0][0x1e8], RZ ;  /* 0x00007a0007067a24 */ /* 0x000fc400078e02ff */
[----:B------:R-:W-:-:S04]  /*0dc0*/  IMAD.WIDE.U32 R46, R49, c[0x0][0x1e8], R46 ;  /* 0x00007a00312e7a25 */ /* 0x000fc800078e002e */
[----:B------:R-:W-:Y:S01]  /*0dd0*/  IMAD R7, R49, c[0x0][0x1ec], R6 ;  /* 0x00007b0031077a24 */ /* 0x000fe200078e0206 */
[----:B------:R-:W-:-:S04]  /*0de0*/  IADD3 R6, R48, 0x80, RZ ;  /* 0x0000008030067810 */ /* 0x000fc80007ffe0ff */
[----:B------:R-:W-:Y:S02]  /*0df0*/  ISETP.GE.AND P3, PT, R6, c[0x0][0x220], PT ;  /* 0x0000880006007a0c */ /* 0x000fe40003f66270 */
[----:B------:R-:W-:Y:S02]  /*0e00*/  IADD3 R6, R48, 0xc0, RZ ;  /* 0x000000c030067810 */ /* 0x000fe40007ffe0ff */
[----:B------:R-:W-:Y:S02]  /*0e10*/  IADD3 R7, R47, R7, RZ ;  /* 0x000000072f077210 */ /* 0x000fe40007ffe0ff */
[----:B------:R-:W-:Y:S02]  /*0e20*/  ISETP.GE.AND P4, PT, R6, c[0x0][0x220], PT ;  /* 0x0000880006007a0c */ /* 0x000fe40003f86270 */
[----:B------:R-:W-:-:S04]  /*0e30*/  LEA R6, P0, R46, c[0x0][0x1d0], 0x1 ;  /* 0x000074002e067a11 */ /* 0x000fc800078008ff */
[----:B------:R-:W-:-:S05]  /*0e40*/  LEA.HI.X R7, R46, c[0x0][0x1d4], R7, 0x1, P0 ;  /* 0x000075002e077a11 */ /* 0x000fca00000f0c07 */
[----:B------:R0:W5:Y:S04]  /*0e50*/  @!P1 LDG.E.128 R24, [R6.64] ;  /* 0x0000000406189981 */ /* 0x000168000c1e1d00 */
[----:B------:R0:W5:Y:S04]  /*0e60*/  @!P2 LDG.E.128 R20, [R6.64+0x80] ;  /* 0x000080040614a981 */ /* 0x000168000c1e1d00 */
[----:B------:R0:W5:Y:S04]  /*0e70*/  @!P3 LDG.E.128 R36, [R6.64+0x100] ;  /* 0x000100040624b981 */ /* 0x000168000c1e1d00 */
[----:B------:R0:W5:Y:S02]  /*0e80*/  @!P4 LDG.E.128 R40, [R6.64+0x180] ;  /* 0x000180040628c981 */ /* 0x000164000c1e1d00 */
.L_x_370:
[----:B------:R-:W-:Y:S05]  /*0e90*/  BSYNC B0 ;  /* 0x0000000000007941 */ /* 0x000fea0003800000 */
.L_x_369:
[----:B0-----:R-:W-:Y:S01]  /*0ea0*/  HADD2.F32 R6, -RZ, R51.H1_H1 ;  /* 0x30000033ff067230 */ /* 0x001fe20000004100 */
[----:B------:R-:W-:Y:S01]  /*0eb0*/  LOP3.LUT P0, RZ, R10, 0x7, RZ, 0xc0, !PT ;  /* 0x000000070aff7812 */ /* 0x000fe2000780c0ff */
[----:B------:R-:W-:-:S02]  /*0ec0*/  HADD2.F32 R7, -RZ, R28.H1_H1 ;  /* 0x3000001cff077230 */ /* 0x000fc40000004100 */
[----:B------:R-:W-:Y:S02]  /*0ed0*/  HADD2.F32 R51, -RZ, R51.H0_H0 ;  /* 0x20000033ff337230 */ /* 0x000fe40000004100 */
[----:B------:R-:W-:Y:S01]  /*0ee0*/  HADD2.F32 R28, -RZ, R28.H0_H0 ;  /* 0x2000001cff1c7230 */ /* 0x000fe20000004100 */
[----:B------:R-:W-:Y:S01]  /*0ef0*/  FMUL.FTZ R6, R6, R7 ;  /* 0x0000000706067220 */ /* 0x000fe20000410000 */
[----:B------:R-:W-:Y:S02]  /*0f00*/  HADD2.F32 R7, -RZ, R29.H0_H0 ;  /* 0x2000001dff077230 */ /* 0x000fe40000004100 */
[----:B------:R-:W-:Y:S01]  /*0f10*/  HADD2.F32 R8, -RZ, R65.H1_H1 ;  /* 0x30000041ff087230 */ /* 0x000fe20000004100 */
[----:B------:R-:W-:Y:S01]  /*0f20*/  FFMA.FTZ R28, R51, R28, R6 ;  /* 0x0000001c331c7223 */ /* 0x000fe20000010006 */
[--C-:B------:R-:W-:Y:S02]  /*0f30*/  HADD2.F32 R6, -RZ, R56.reuse.H0_H0 ;  /* 0x20000038ff067230 */ /* 0x100fe40000004100 */
[----:B------:R-:W-:-:S02]  /*0f40*/  HADD2.F32 R56, -RZ, R56.H1_H1 ;  /* 0x30000038ff387230 */ /* 0x000fc40000004100 */
[----:B------:R-:W-:Y:S01]  /*0f50*/  HADD2.F32 R29, -RZ, R29.H1_H1 ;  /* 0x3000001dff1d7230 */ /* 0x000fe20000004100 */
[----:B------:R-:W-:Y:S01]  /*0f60*/  FFMA.FTZ R6, R6, R7, R28 ;  /* 0x0000000706067223 */ /* 0x000fe2000001001c */
[----:B-----5:R-:W-:Y:S02]  /*0f70*/  HADD2.F32 R7, -RZ, R24.H1_H1 ;  /* 0x30000018ff077230 */ /* 0x020fe40000004100 */
[----:B------:R-:W-:Y:S01]  /*0f80*/  HADD2.F32 R65, -RZ, R65.H0_H0 ;  /* 0x20000041ff417230 */ /* 0x000fe20000004100 */
[----:B------:R-:W-:Y:S01]  /*0f90*/  FFMA.FTZ R29, R56, R29, R6 ;  /* 0x0000001d381d7223 */ /* 0x000fe20000010006 */
[----:B------:R-:W-:Y:S01]  /*0fa0*/  HADD2.F32 R6, -RZ, R45.H0_H0 ;  /* 0x2000002dff067230 */ /* 0x000fe20000004100 */
[----:B------:R-:W-:Y:S01]  /*0fb0*/  FMUL.FTZ R8, R8, R7 ;  /* 0x0000000708087220 */ /* 0x000fe20000410000 */
[----:B------:R-:W-:Y:S02]  /*0fc0*/  HADD2.F32 R7, -RZ, R30.H0_H0 ;  /* 0x2000001eff077230 */ /* 0x000fe40000004100 */
[----:B------:R-:W-:-:S02]  /*0fd0*/  HADD2.F32 R24, -RZ, R24.H0_H0 ;  /* 0x20000018ff187230 */ /* 0x000fc40000004100 */
[----:B------:R-:W-:Y:S01]  /*0fe0*/  HADD2.F32 R45, -RZ, R45.H1_H1 ;  /* 0x3000002dff2d7230 */ /* 0x000fe20000004100 */
[----:B------:R-:W-:Y:S01]  /*0ff0*/  FFMA.FTZ R29, R6, R7, R29 ;  /* 0x00000007061d7223 */ /* 0x000fe2000001001d */
[----:B------:R-:W-:Y:S01]  /*1000*/  HADD2.F32 R30, -RZ, R30.H1_H1 ;  /* 0x3000001eff1e7230 */ /* 0x000fe20000004100 */
[----:B------:R-:W-:Y:S01]  /*1010*/  FFMA.FTZ R8, R65, R24, R8 ;  /* 0x0000001841087223 */ /* 0x000fe20000010008 */
[----:B------:R-:W-:Y:S02]  /*1020*/  HADD2.F32 R47, -RZ, R67.H0_H0 ;  /* 0x20000043ff2f7230 */ /* 0x000fe40000004100 */
[----:B------:R-:W-:Y:S01]  /*1030*/  HADD2.F32 R28, -RZ, R25.H0_H0 ;  /* 0x20000019ff1c7230 */ /* 0x000fe20000004100 */
[----:B------:R-:W-:Y:S01]  /*1040*/  FFMA.FTZ R29, R45, R30, R29 ;  /* 0x0000001e2d1d7223 */ /* 0x000fe2000001001d */
[----:B------:R-:W-:Y:S02]  /*1050*/  HADD2.F32 R6, -RZ, R54.H0_H0 ;  /* 0x20000036ff067230 */ /* 0x000fe40000004100 */
[----:B------:R-:W-:Y:S01]  /*1060*/  HADD2.F32 R7, -RZ, R31.H0_H0 ;  /* 0x2000001fff077230 */ /* 0x000fe20000004100 */
[----:B------:R-:W-:Y:S01]  /*1070*/  FFMA.FTZ R8, R47, R28, R8 ;  /* 0x0000001c2f087223 */ /* 0x000fe20000010008 */
[----:B------:R-:W-:-:S02]  /*1080*/  HADD2.F32 R67, -RZ, R67.H1_H1 ;  /* 0x30000043ff437230 */ /* 0x000fc40000004100 */
[----:B------:R-:W-:Y:S01]  /*1090*/  HADD2.F32 R25, -RZ, R25.H1_H1 ;  /* 0x30000019ff197230 */ /* 0x000fe20000004100 */
[----:B------:R-:W-:Y:S01]  /*10a0*/  FFMA.FTZ R6, R6, R7, R29 ;  /* 0x0000000706067223 */ /* 0x000fe2000001001d */
[----:B------:R-:W-:Y:S02]  /*10b0*/  HADD2.F32 R7, -RZ, R63.H0_H0 ;  /* 0x2000003fff077230 */ /* 0x000fe40000004100 */
[----:B------:R-:W-:Y:S01]  /*10c0*/  HADD2.F32 R24, -RZ, R26.H0_H0 ;  /* 0x2000001aff187230 */ /* 0x000fe20000004100 */
[----:B------:R-:W-:Y:S01]  /*10d0*/  FFMA.FTZ R8, R67, R25, R8 ;  /* 0x0000001943087223 */ /* 0x000fe20000010008 */
[----:B------:R-:W-:Y:S02]  /*10e0*/  HADD2.F32 R54, -RZ, R54.H1_H1 ;  /* 0x30000036ff367230 */ /* 0x000fe40000004100 */
[----:B------:R-:W-:Y:S01]  /*10f0*/  HADD2.F32 R31, -RZ, R31.H1_H1 ;  /* 0x3000001fff1f7230 */ /* 0x000fe20000004100 */
[----:B------:R-:W-:Y:S01]  /*1100*/  FFMA.FTZ R8, R7, R24, R8 ;  /* 0x0000001807087223 */ /* 0x000fe20000010008 */
[----:B------:R-:W-:-:S02]  /*1110*/  HADD2.F32 R63, -RZ, R63.H1_H1 ;  /* 0x3000003fff3f7230 */ /* 0x000fc40000004100 */
[----:B------:R-:W-:Y:S01]  /*1120*/  HADD2.F32 R25, -RZ, R26.H1_H1 ;  /* 0x3000001aff197230 */ /* 0x000fe20000004100 */
[----:B------:R-:W-:Y:S01]  /*1130*/  FFMA.FTZ R31, R54, R31, R6 ;  /* 0x0000001f361f7223 */ /* 0x000fe20000010006 */
[--C-:B------:R-:W-:Y:S02]  /*1140*/  HADD2.F32 R6, -RZ, R44.reuse.H0_H0 ;  /* 0x2000002cff067230 */ /* 0x100fe40000004100 */
[----:B------:R-:W-:Y:S01]  /*1150*/  HADD2.F32 R7, -RZ, R73.H0_H0 ;  /* 0x20000049ff077230 */ /* 0x000fe20000004100 */
[----:B------:R-:W-:Y:S01]  /*1160*/  FFMA.FTZ R8, R63, R25, R8 ;  /* 0x000000193f087223 */ /* 0x000fe20000010008 */
[----:B------:R-:W-:Y:S02]  /*1170*/  HADD2.F32 R44, -RZ, R44.H1_H1 ;  /* 0x3000002cff2c7230 */ /* 0x000fe40000004100 */
[----:B------:R-:W-:Y:S01]  /*1180*/  HADD2.F32 R25, -RZ, R66.H0_H0 ;  /* 0x20000042ff197230 */ /* 0x000fe20000004100 */
[----:B------:R-:W-:Y:S01]  /*1190*/  FFMA.FTZ R6, R6, R7, R31 ;  /* 0x0000000706067223 */ /* 0x000fe2000001001f */
[----:B------:R-:W-:-:S02]  /*11a0*/  HADD2.F32 R24, -RZ, R27.H0_H0 ;  /* 0x2000001bff187230 */ /* 0x000fc40000004100 */
[----:B------:R-:W-:Y:S02]  /*11b0*/  HADD2.F32 R73, -RZ, R73.H1_H1 ;  /* 0x30000049ff497230 */ /* 0x000fe40000004100 */
[----:B------:R-:W-:Y:S01]  /*11c0*/  HADD2.F32 R7, -RZ, R75.H0_H0 ;  /* 0x2000004bff077230 */ /* 0x000fe20000004100 */
[----:B------:R-:W-:Y:S01]  /*11d0*/  FFMA.FTZ R8, R25, R24, R8 ;  /* 0x0000001819087223 */ /* 0x000fe20000010008 */
[----:B------:R-:W-:Y:S01]  /*11e0*/  HADD2.F32 R25, -RZ, R66.H1_H1 ;  /* 0x30000042ff197230 */ /* 0x000fe20000004100 */
[----:B------:R-:W-:Y:S01]  /*11f0*/  FFMA.FTZ R44, R44, R73, R6 ;  /* 0x000000492c2c7223 */ /* 0x000fe20000010006 */
[----:B------:R-:W-:Y:S02]  /*1200*/  HADD2.F32 R24, -RZ, R27.H1_H1 ;  /* 0x3000001bff187230 */ /* 0x000fe40000004100 */
[----:B------:R-:W-:Y:S02]  /*1210*/  HADD2.F32 R6, -RZ, R50.H0_H0 ;  /* 0x20000032ff067230 */ /* 0x000fe40000004100 */
[----:B------:R-:W-:Y:S01]  /*1220*/  HADD2.F32 R27, -RZ, R61.H0_H0 ;  /* 0x2000003dff1b7230 */ /* 0x000fe20000004100 */
[----:B------:R-:W-:Y:S01]  /*1230*/  FFMA.FTZ R8, R25, R24, R8 ;  /* 0x0000001819087223 */ /* 0x000fe20000010008 */
[----:B------:R-:W-:Y:S01]  /*1240*/  HADD2.F32 R26, -RZ, R20.H0_H0 ;  /* 0x20000014ff1a7230 */ /* 0x000fe20000004100 */
[----:B------:R-:W-:Y:S01]  /*1250*/  FFMA.FTZ R44, R6, R7, R44 ;  /* 0x00000007062c7223 */ /* 0x000fe2000001002c */
[----:B------:R-:W-:-:S02]  /*1260*/  HADD2.F32 R50, -RZ, R50.H1_H1 ;  /* 0x30000032ff327230 */ /* 0x000fc40000004100 */
[----:B------:R-:W-:Y:S01]  /*1270*/  HADD2.F32 R75, -RZ, R75.H1_H1 ;  /* 0x3000004bff4b7230 */ /* 0x000fe20000004100 */
[----:B------:R-:W-:Y:S01]  /*1280*/  FFMA.FTZ R8, R27, R26, R8 ;  /* 0x0000001a1b087223 */ /* 0x000fe20000010008 */
[----:B------:R-:W-:Y:S02]  /*1290*/  HADD2.F32 R6, -RZ, R0.H0_H0 ;  /* 0x20000000ff067230 */ /* 0x000fe40000004100 */
[----:B------:R-:W-:Y:S01]  /*12a0*/  HADD2.F32 R61, -RZ, R61.H1_H1 ;  /* 0x3000003dff3d7230 */ /* 0x000fe20000004100 */
[----:B------:R-:W-:Y:S01]  /*12b0*/  FFMA.FTZ R44, R50, R75, R44 ;  /* 0x0000004b322c7223 */ /* 0x000fe2000001002c */
[----:B------:R-:W-:Y:S02]  /*12c0*/  HADD2.F32 R20, -RZ, R20.H1_H1 ;  /* 0x30000014ff147230 */ /* 0x000fe40000004100 */
[----:B------:R-:W-:Y:S02]  /*12d0*/  HADD2.F32 R7, -RZ, R71.H0_H0 ;  /* 0x20000047ff077230 */ /* 0x000fe40000004100 */
[----:B------:R-:W-:Y:S01]  /*12e0*/  HADD2.F32 R0, -RZ, R0.H1_H1 ;  /* 0x30000000ff007230 */ /* 0x000fe20000004100 */
[----:B------:R-:W-:Y:S01]  /*12f0*/  FFMA.FTZ R8, R61, R20, R8 ;  /* 0x000000143d087223 */ /* 0x000fe20000010008 */
[----:B------:R-:W-:Y:S01]  /*1300*/  HADD2.F32 R20, -RZ, R21.H0_H0 ;  /* 0x20000015ff147230 */ /* 0x000fe20000004100 */
[----:B------:R-:W-:Y:S01]  /*1310*/  FFMA.FTZ R6, R6, R7, R44 ;  /* 0x0000000706067223 */ /* 0x000fe2000001002c */
[----:B------:R-:W-:-:S02]  /*1320*/  HADD2.F32 R7, -RZ, R64.H0_H0 ;  /* 0x20000040ff077230 */ /* 0x000fc40000004100 */
[----:B------:R-:W-:Y:S02]  /*1330*/  HADD2.F32 R71, -RZ, R71.H1_H1 ;  /* 0x30000047ff477230 */ /* 0x000fe40000004100 */
[----:B------:R-:W-:Y:S01]  /*1340*/  HADD2.F32 R25, -RZ, R64.H1_H1 ;  /* 0x30000040ff197230 */ /* 0x000fe20000004100 */
[----:B------:R-:W-:Y:S01]  /*1350*/  FFMA.FTZ R8, R7, R20, R8 ;  /* 0x0000001407087223 */ /* 0x000fe20000010008 */
[----:B------:R-:W-:Y:S01]  /*1360*/  HADD2.F32 R21, -RZ, R21.H1_H1 ;  /* 0x30000015ff157230 */ /* 0x000fe20000004100 */
[----:B------:R-:W-:Y:S01]  /*1370*/  FFMA.FTZ R6, R0, R71, R6 ;  /* 0x0000004700067223 */ /* 0x000fe20000010006 */
[--C-:B------:R-:W-:Y:S02]  /*1380*/  HADD2.F32 R0, -RZ, R11.reuse.H0_H0 ;  /* 0x2000000bff007230 */ /* 0x100fe40000004100 */
[----:B------:R-:W-:Y:S01]  /*1390*/  HADD2.F32 R7, -RZ, R74.H0_H0 ;  /* 0x2000004aff077230 */ /* 0x000fe20000004100 */
[----:B------:R-:W-:Y:S01]  /*13a0*/  FFMA.FTZ R8, R25, R21, R8 ;  /* 0x0000001519087223 */ /* 0x000fe20000010008 */
[----:B------:R-:W-:-:S02]  /*13b0*/  HADD2.F32 R11, -RZ, R11.H1_H1 ;  /* 0x3000000bff0b7230 */ /* 0x000fc40000004100 */
[----:B------:R-:W-:Y:S01]  /*13c0*/  HADD2.F32 R74, -RZ, R74.H1_H1 ;  /* 0x3000004aff4a7230 */ /* 0x000fe20000004100 */
[----:B------:R-:W-:Y:S01]  /*13d0*/  FFMA.FTZ R0, R0, R7, R6 ;  /* 0x0000000700007223 */ /* 0x000fe20000010006 */
[--C-:B------:R-:W-:Y:S02]  /*13e0*/  HADD2.F32 R21, -RZ, R59.reuse.H0_H0 ;  /* 0x2000003bff157230 */ /* 0x100fe40000004100 */
[--C-:B------:R-:W-:Y:S01]  /*13f0*/  HADD2.F32 R20, -RZ, R22.reuse.H0_H0 ;  /* 0x20000016ff147230 */ /* 0x100fe20000004100 */
[----:B------:R-:W-:Y:S01]  /*1400*/  FFMA.FTZ R11, R11, R74, R0 ;  /* 0x0000004a0b0b7223 */ /* 0x000fe20000010000 */
[----:B------:R-:W-:Y:S02]  /*1410*/  HADD2.F32 R59, -RZ, R59.H1_H1 ;  /* 0x3000003bff3b7230 */ /* 0x000fe40000004100 */
[----:B------:R-:W-:Y:S01]  /*1420*/  HADD2.F32 R22, -RZ, R22.H1_H1 ;  /* 0x30000016ff167230 */ /* 0x000fe20000004100 */
[----:B------:R-:W-:Y:S01]  /*1430*/  FFMA.FTZ R8, R21, R20, R8 ;  /* 0x0000001415087223 */ /* 0x000fe20000010008 */
[----:B------:R-:W-:-:S02]  /*1440*/  HADD2.F32 R0, -RZ, R2.H0_H0 ;  /* 0x20000002ff007230 */ /* 0x000fc40000004100 */
[----:B------:R-:W-:Y:S01]  /*1450*/  HADD2.F32 R7, -RZ, R69.H0_H0 ;  /* 0x20000045ff077230 */ /* 0x000fe20000004100 */
[----:B------:R-:W-:Y:S01]  /*1460*/  FFMA.FTZ R8, R59, R22, R8 ;  /* 0x000000163b087223 */ /* 0x000fe20000010008 */
[----:B------:R-:W-:Y:S02]  /*1470*/  HADD2.F32 R21, -RZ, R62.H0_H0 ;  /* 0x2000003eff157230 */ /* 0x000fe40000004100 */
[----:B------:R-:W-:Y:S01]  /*1480*/  HADD2.F32 R6, -RZ, R23.H0_H0 ;  /* 0x20000017ff067230 */ /* 0x000fe20000004100 */
[----:B------:R-:W-:Y:S01]  /*1490*/  FFMA.FTZ R11, R0, R7, R11 ;  /* 0x00000007000b7223 */ /* 0x000fe2000001000b */
[----:B------:R-:W-:Y:S02]  /*14a0*/  HADD2.F32 R2, -RZ, R2.H1_H1 ;  /* 0x30000002ff027230 */ /* 0x000fe40000004100 */
[----:B------:R-:W-:Y:S01]  /*14b0*/  HADD2.F32 R69, -RZ, R69.H1_H1 ;  /* 0x30000045ff457230 */ /* 0x000fe20000004100 */
[----:B------:R-:W-:Y:S01]  /*14c0*/  FFMA.FTZ R8, R21, R6, R8 ;  /* 0x0000000615087223 */ /* 0x000fe20000010008 */
[----:B------:R-:W-:-:S02]  /*14d0*/  HADD2.F32 R0, -RZ, R3.H0_H0 ;  /* 0x20000003ff007230 */ /* 0x000fc40000004100 */
[----:B------:R-:W-:Y:S01]  /*14e0*/  HADD2.F32 R7, -RZ, R72.H0_H0 ;  /* 0x20000048ff077230 */ /* 0x000fe20000004100 */
[----:B------:R-:W-:Y:S01]  /*14f0*/  FFMA.FTZ R2, R2, R69, R11 ;  /* 0x0000004502027223 */ /* 0x000fe2000001000b */
[----:B------:R-:W-:Y:S02]  /*1500*/  HADD2.F32 R21, -RZ, R62.H1_H1 ;  /* 0x3000003eff157230 */ /* 0x000fe40000004100 */
[----:B------:R-:W-:Y:S01]  /*1510*/  HADD2.F32 R23, -RZ, R23.H1_H1 ;  /* 0x30000017ff177230 */ /* 0x000fe20000004100 */
[----:B------:R-:W-:Y:S01]  /*1520*/  FFMA.FTZ R0, R0, R7, R2 ;  /* 0x0000000700007223 */ /* 0x000fe20000010002 */
[----:B------:R-:W-:Y:S02]  /*1530*/  HADD2.F32 R7, -RZ, R57.H0_H0 ;  /* 0x20000039ff077230 */ /* 0x000fe40000004100 */
[----:B------:R-:W-:Y:S01]  /*1540*/  HADD2.F32 R2, -RZ, R36.H0_H0 ;  /* 0x20000024ff027230 */ /* 0x000fe20000004100 */
[----:B------:R-:W-:Y:S01]  /*1550*/  FFMA.FTZ R8, R21, R23, R8 ;  /* 0x0000001715087223 */ /* 0x000fe20000010008 */
[----:B------:R-:W-:-:S02]  /*1560*/  HADD2.F32 R3, -RZ, R3.H1_H1 ;  /* 0x30000003ff037230 */ /* 0x000fc40000004100 */
[----:B------:R-:W-:Y:S01]  /*1570*/  HADD2.F32 R11, -RZ, R57.H1_H1 ;  /* 0x30000039ff0b7230 */ /* 0x000fe20000004100 */
[----:B------:R-:W-:Y:S01]  /*1580*/  FFMA.FTZ R8, R7, R2, R8 ;  /* 0x0000000207087223 */ /* 0x000fe20000010008 */
[----:B------:R-:W-:Y:S02]  /*1590*/  HADD2.F32 R72, -RZ, R72.H1_H1 ;  /* 0x30000048ff487230 */ /* 0x000fe40000004100 */
[----:B------:R-:W-:Y:S02]  /*15a0*/  HADD2.F32 R36, -RZ, R36.H1_H1 ;  /* 0x30000024ff247230 */ /* 0x000fe40000004100 */
[----:B------:R-:W-:Y:S01]  /*15b0*/  HADD2.F32 R6, -RZ, R4.H0_H0 ;  /* 0x20000004ff067230 */ /* 0x000fe20000004100 */
[----:B------:R-:W-:Y:S01]  /*15c0*/  FFMA.FTZ R72, R3, R72, R0 ;  /* 0x0000004803487223 */ /* 0x000fe20000010000 */
[----:B------:R-:W-:Y:S01]  /*15d0*/  HADD2.F32 R24, -RZ, R60.H0_H0 ;  /* 0x2000003cff187230 */ /* 0x000fe20000004100 */
[----:B------:R-:W-:Y:S01]  /*15e0*/  FFMA.FTZ R11, R11, R36, R8 ;  /* 0x000000240b0b7223 */ /* 0x000fe20000010008 */
[----:B------:R-:W-:-:S02]  /*15f0*/  HADD2.F32 R7, -RZ, R68.H0_H0 ;  /* 0x20000044ff077230 */ /* 0x000fc40000004100 */
[--C-:B------:R-:W-:Y:S02]  /*1600*/  HADD2.F32 R20, -RZ, R37.reuse.H0_H0 ;  /* 0x20000025ff147230 */ /* 0x100fe40000004100 */
[----:B------:R-:W-:Y:S01]  /*1610*/  HADD2.F32 R29, -RZ, R60.H1_H1 ;  /* 0x3000003cff1d7230 */ /* 0x000fe20000004100 */
[----:B------:R-:W-:Y:S01]  /*1620*/  FFMA.FTZ R72, R6, R7, R72 ;  /* 0x0000000706487223 */ /* 0x000fe20000010048 */
        /* <DEDUP_REMOVED lines=9> */
[----:B------:R-:W-:Y:S02]  /*16c0*/  HADD2.F32 R5, -RZ, R5.H1_H1 ;  /* 0x30000005ff057230 */ /* 0x000fe40000004100 */
[--C-:B------:R-:W-:Y:S01]  /*16d0*/  HADD2.F32 R29, -RZ, R55.reuse.H0_H0 ;  /* 0x20000037ff1d7230 */ /* 0x100fe20000004100 */
[----:B------:R-:W-:Y:S01]  /*16e0*/  FFMA.FTZ R6, R6, R11, R72 ;  /* 0x0000000b06067223 */ /* 0x000fe20000010048 */
[----:B------:R-:W-:Y:S02]  /*16f0*/  HADD2.F32 R70, -RZ, R70.H1_H1 ;  /* 0x30000046ff467230 */ /* 0x000fe40000004100 */
[----:B------:R-:W-:Y:S01]  /*1700*/  HADD2.F32 R8, -RZ, R12.H0_H0 ;  /* 0x2000000cff087230 */ /* 0x000fe20000004100 */
[----:B------:R-:W-:Y:S01]  /*1710*/  FFMA.FTZ R24, R29, R26, R24 ;  /* 0x0000001a1d187223 */ /* 0x000fe20000010018 */
[----:B------:R-:W-:Y:S01]  /*1720*/  HADD2.F32 R21, -RZ, R32.H0_H0 ;  /* 0x20000020ff157230 */ /* 0x000fe20000004100 */
[----:B------:R-:W-:Y:S01]  /*1730*/  FFMA.FTZ R5, R5, R70, R6 ;  /* 0x0000004605057223 */ /* 0x000fe20000010006 */
[----:B------:R-:W-:-:S02]  /*1740*/  HADD2.F32 R55, -RZ, R55.H1_H1 ;  /* 0x30000037ff377230 */ /* 0x000fc40000004100 */
[----:B------:R-:W-:Y:S01]  /*1750*/  HADD2.F32 R38, -RZ, R38.H1_H1 ;  /* 0x30000026ff267230 */ /* 0x000fe20000004100 */
[----:B------:R-:W-:Y:S01]  /*1760*/  FFMA.FTZ R5, R8, R21, R5 ;  /* 0x0000001508057223 */ /* 0x000fe20000010005 */
[----:B------:R-:W-:Y:S01]  /*1770*/  HADD2.F32 R12, -RZ, R12.H1_H1 ;  /* 0x3000000cff0c7230 */ /* 0x000fe20000004100 */
[----:B------:R-:W-:Y:S01]  /*1780*/  SHF.R.S32.HI R8, RZ, 0x1f, R9 ;  /* 0x0000001fff087819 */ /* 0x000fe20000011409 */
[----:B------:R-:W-:Y:S01]  /*1790*/  HADD2.F32 R23, -RZ, R32.H1_H1 ;  /* 0x30000020ff177230 */ /* 0x000fe20000004100 */
[----:B------:R-:W-:Y:S01]  /*17a0*/  FFMA.FTZ R24, R55, R38, R24 ;  /* 0x0000002637187223 */ /* 0x000fe20000010018 */
[--C-:B------:R-:W-:Y:S01]  /*17b0*/  HADD2.F32 R11, -RZ, R58.reuse.H0_H0 ;  /* 0x2000003aff0b7230 */ /* 0x100fe20000004100 */
[----:B------:R-:W-:Y:S01]  /*17c0*/  LEA.HI R9, P1, R10, R9, RZ, 0x1d ;  /* 0x000000090a097211 */ /* 0x000fe2000783e8ff */
[----:B------:R-:W-:Y:S01]  /*17d0*/  HADD2.F32 R6, -RZ, R39.H0_H0 ;  /* 0x20000027ff067230 */ /* 0x000fe20000004100 */
[----:B------:R-:W-:Y:S01]  /*17e0*/  FFMA.FTZ R5, R12, R23, R5 ;  /* 0x000000170c057223 */ /* 0x000fe20000010005 */
[----:B------:R-:W-:Y:S01]  /*17f0*/  HADD2.F32 R3, -RZ, R13.H0_H0 ;  /* 0x2000000dff037230 */ /* 0x000fe20000004100 */
[----:B------:R-:W-:Y:S01]  /*1800*/  IADD3.X R8, RZ, R8, RZ, P1, !PT ;  /* 0x00000008ff087210 */ /* 0x000fe20000ffe4ff */
[----:B------:R-:W-:Y:S01]  /*1810*/  HADD2.F32 R20, -RZ, R33.H0_H0 ;  /* 0x20000021ff147230 */ /* 0x000fe20000004100 */
[----:B------:R-:W-:Y:S01]  /*1820*/  FFMA.FTZ R24, R11, R6, R24 ;  /* 0x000000060b187223 */ /* 0x000fe20000010018 */
[----:B------:R-:W-:-:S02]  /*1830*/  HADD2.F32 R21, -RZ, R58.H1_H1 ;  /* 0x3000003aff157230 */ /* 0x000fc40000004100 */
[----:B------:R-:W-:Y:S01]  /*1840*/  HADD2.F32 R39, -RZ, R39.H1_H1 ;  /* 0x30000027ff277230 */ /* 0x000fe20000004100 */
[----:B------:R-:W-:Y:S01]  /*1850*/  FFMA.FTZ R3, R3, R20, R5 ;  /* 0x0000001403037223 */ /* 0x000fe20000010005 */
[----:B------:R-:W-:Y:S02]  /*1860*/  HADD2.F32 R13, -RZ, R13.H1_H1 ;  /* 0x3000000dff0d7230 */ /* 0x000fe40000004100 */
[----:B------:R-:W-:Y:S01]  /*1870*/  HADD2.F32 R22, -RZ, R33.H1_H1 ;  /* 0x30000021ff167230 */ /* 0x000fe20000004100 */
[----:B------:R-:W-:Y:S01]  /*1880*/  FFMA.FTZ R24, R21, R39, R24 ;  /* 0x0000002715187223 */ /* 0x000fe20000010018 */
[----:B------:R-:W-:Y:S02]  /*1890*/  HADD2.F32 R11, -RZ, R16.H0_H0 ;  /* 0x20000010ff0b7230 */ /* 0x000fe40000004100 */
[----:B------:R-:W-:Y:S01]  /*18a0*/  HADD2.F32 R6, -RZ, R40.H0_H0 ;  /* 0x20000028ff067230 */ /* 0x000fe20000004100 */
[----:B------:R-:W-:Y:S01]  /*18b0*/  FFMA.FTZ R3, R13, R22, R3 ;  /* 0x000000160d037223 */ /* 0x000fe20000010003 */
[----:B------:R-:W-:-:S02]  /*18c0*/  HADD2.F32 R2, -RZ, R14.H0_H0 ;  /* 0x2000000eff027230 */ /* 0x000fc40000004100 */
[----:B------:R-:W-:Y:S01]  /*18d0*/  HADD2.F32 R25, -RZ, R34.H0_H0 ;  /* 0x20000022ff197230 */ /* 0x000fe20000004100 */
[----:B------:R-:W-:Y:S01]  /*18e0*/  FFMA.FTZ R24, R11, R6, R24 ;  /* 0x000000060b187223 */ /* 0x000fe20000010018 */
[----:B------:R-:W-:Y:S02]  /*18f0*/  HADD2.F32 R5, -RZ, R16.H1_H1 ;  /* 0x30000010ff057230 */ /* 0x000fe40000004100 */
[----:B------:R-:W-:Y:S01]  /*1900*/  HADD2.F32 R40, -RZ, R40.H1_H1 ;  /* 0x30000028ff287230 */ /* 0x000fe20000004100 */
        /* <DEDUP_REMOVED lines=22> */
[----:B------:R-:W-:Y:S01]  /*1a70*/  HADD2.F32 R7, -RZ, R19.H0_H0 ;  /* 0x20000013ff077230 */ /* 0x000fe20000004100 */
[----:B------:R-:W0:Y:S01]  /*1a80*/  SHFL.BFLY PT, R3, R0, 0x4, 0x1f ;  /* 0x0c801f0000037f89 */ /* 0x000e2200000e0000 */
[----:B------:R-:W-:Y:S01]  /*1a90*/  HADD2.F32 R2, -RZ, R43.H0_H0 ;  /* 0x2000002bff027230 */ /* 0x000fe20000004100 */
[----:B------:R-:W-:Y:S01]  /*1aa0*/  FFMA.FTZ R24, R5, R42, R24 ;  /* 0x0000002a05187223 */ /* 0x000fe20000010018 */
[----:B------:R-:W-:-:S02]  /*1ab0*/  HADD2.F32 R19, -RZ, R19.H1_H1 ;  /* 0x30000013ff137230 */ /* 0x000fc40000004100 */
[----:B------:R-:W-:Y:S01]  /*1ac0*/  HADD2.F32 R43, -RZ, R43.H1_H1 ;  /* 0x3000002bff2b7230 */ /* 0x000fe20000004100 */
[----:B------:R-:W-:-:S04]  /*1ad0*/  FFMA.FTZ R24, R7, R2, R24 ;  /* 0x0000000207187223 */ /* 0x000fc80000010018 */
[----:B------:R-:W-:-:S05]  /*1ae0*/  FFMA.FTZ R24, R19, R43, R24 ;  /* 0x0000002b13187223 */ /* 0x000fca0000010018 */
[----:B------:R-:W1:Y:S01]  /*1af0*/  SHFL.BFLY PT, R5, R24, 0x4, 0x1f ;  /* 0x0c801f0018057f89 */ /* 0x000e6200000e0000 */
[----:B0-----:R-:W-:-:S05]  /*1b00*/  FADD.FTZ R3, R0, R3 ;  /* 0x0000000300037221 */ /* 0x001fca0000010000 */
[----:B------:R-:W0:Y:S01]  /*1b10*/  SHFL.BFLY PT, R2, R3, 0x2, 0x1f ;  /* 0x0c401f0003027f89 */ /* 0x000e2200000e0000 */
[----:B-1----:R-:W-:-:S05]  /*1b20*/  FADD.FTZ R6, R24, R5 ;  /* 0x0000000518067221 */ /* 0x002fca0000010000 */
[----:B------:R-:W1:Y:S01]  /*1b30*/  SHFL.BFLY PT, R7, R6, 0x2, 0x1f ;  /* 0x0c401f0006077f89 */ /* 0x000e6200000e0000 */
[----:B0-----:R-:W-:Y:S01]  /*1b40*/  FADD.FTZ R4, R3, R2 ;  /* 0x0000000203047221 */ /* 0x001fe20000010000 */
[----:B------:R-:W-:-:S04]  /*1b50*/  LEA R2, P1, R9, c[0x0][0x3c8], 0x2 ;  /* 0x0000f20009027a11 */ /* 0x000fc800078210ff */
[----:B------:R-:W0:Y:S01]  /*1b60*/  SHFL.BFLY PT, R5, R4, 0x1, 0x1f ;  /* 0x0c201f0004057f89 */ /* 0x000e2200000e0000 */
[----:B------:R-:W-:Y:S01]  /*1b70*/  LEA.HI.X R3, R9, c[0x0][0x3cc], R8, 0x2, P1 ;  /* 0x0000f30009037a11 */ /* 0x000fe200008f1408 */
[----:B-1----:R-:W-:-:S05]  /*1b80*/  FADD.FTZ R7, R6, R7 ;  /* 0x0000000706077221 */ /* 0x002fca0000010000 */
[----:B------:R-:W1:Y:S01]  /*1b90*/  SHFL.BFLY PT, R0, R7, 0x1, 0x1f ;  /* 0x0c201f0007007f89 */ /* 0x000e6200000e0000 */
[----:B0-----:R-:W-:-:S04]  /*1ba0*/  FADD.FTZ R5, R4, R5 ;  /* 0x0000000504057221 */ /* 0x001fc80000010000 */
[----:B------:R-:W-:-:S05]  /*1bb0*/  FMUL.FTZ R5, R5, c[0x0][0x2d4] ;  /* 0x0000b50005057a20 */ /* 0x000fca0000410000 */
[----:B------:R0:W-:Y:S01]  /*1bc0*/  @!P0 STG.E [R2.64], R5 ;  /* 0x0000000502008986 */ /* 0x0001e2000c101904 */
[----:B-1----:R-:W-:Y:S01]  /*1bd0*/  FADD.FTZ R0, R7, R0 ;  /* 0x0000000007007221 */ /* 0x002fe20000010000 */
[----:B------:R-:W-:Y:S06]  /*1be0*/  @P0 EXIT ;  /* 0x000000000000094d */ /* 0x000fec0003800000 */
[----:B0-----:R-:W-:-:S05]  /*1bf0*/  FMUL.FTZ R5, R0, c[0x0][0x2d4] ;  /* 0x0000b50000057a20 */ /* 0x001fca0000410000 */
[----:B------:R-:W-:Y:S01]  /*1c00*/  STG.E [R2.64+0x80], R5 ;  /* 0x0000800502007986 */ /* 0x000fe2000c101904 */
[----:B------:R-:W-:Y:S05]  /*1c10*/  EXIT ;  /* 0x000000000000794d */ /* 0x000fea0003800000 */
.L_x_371:
        /* <DEDUP_REMOVED lines=14> */
.L_x_2010:


//--------------------- .text._ZN5flash25flash_bwd_dot_do_o_kernelILb1E23Flash_bwd_kernel_traitsILi256ELi64ELi32ELi8ELi4ELi1ELi2ELb1ELb1EN7cutlass6half_tE19Flash_kernel_traitsILi256ELi64ELi32ELi8ES3_EEEEvNS_16Flash_bwd_paramsE --------------------------
	.section	.text._ZN5flash25flash_bwd_dot_do_o_kernelILb1E23Flash_bwd_kernel_traitsILi256ELi64ELi32ELi8ELi4ELi1ELi2ELb1ELb1EN7cutlass6half_tE19Flash_kernel_traitsILi256ELi64ELi32ELi8ES3_EEEEvNS_16Flash_bwd_paramsE,"ax",@progbits
	.sectioninfo	@"SHI_REGISTERS=83"
	.align	128
        .global         _ZN5flash25flash_bwd_dot_do_o_kernelILb1E23Flash_bwd_kernel_traitsILi256ELi64ELi32ELi8ELi4ELi1ELi2ELb1ELb1EN7cutlass6half_tE19Flash_kernel_traitsILi256ELi64ELi32ELi8ES3_EEEEvNS_16Flash_bwd_paramsE
        .type           _ZN5flash25flash_bwd_dot_do_o_kernelILb1E23Flash_bwd_kernel_traitsILi256ELi64ELi32ELi8ELi4ELi1ELi2ELb1ELb1EN7cutlass6half_tE19Flash_kernel_traitsILi256ELi64ELi32ELi8ES3_EEEEvNS_16Flash_bwd_paramsE,@function
        .size           _ZN5flash25flash_bwd_dot_do_o_kernelILb1E23Flash_bwd_kernel_traitsILi256ELi64ELi32ELi8ELi4ELi1ELi2ELb1ELb1EN7cutlass6half_tE19Flash_kernel_traitsILi256ELi64ELi32ELi8ES3_EEEEvNS_16Flash_bwd_paramsE,(.L_x_2011 - _ZN5flash25flash_bwd_dot_do_o_kernelILb1E23Flash_bwd_kernel_traitsILi256ELi64ELi32ELi8ELi4ELi1ELi2ELb1ELb1EN7cutlass6half_tE19Flash_kernel_traitsILi256ELi64ELi32ELi8ES3_EEEEvNS_16Flash_bwd_paramsE)
        .other          _ZN5flash25flash_bwd_dot_do_o_kernelILb1E23Flash_bwd_kernel_traitsILi256ELi64ELi32ELi8ELi4ELi1ELi2ELb1ELb1EN7cutlass6half_tE19Flash_kernel_traitsILi256ELi64ELi32ELi8ES3_EEEEvNS_16Flash_bwd_paramsE,@"STO_CUDA_ENTRY STV_DEFAULT"
_ZN5flash25flash_bwd_dot_do_o_kernelILb1E23Flash_bwd_kernel_traitsILi256ELi64ELi32ELi8ELi4ELi1ELi2ELb1ELb1EN7cutlass6half_tE19Flash_kernel_traitsILi256ELi64ELi32ELi8ES3_EEEEvNS_16Flash_bwd_paramsE:
.text._ZN5flash25flash_bwd_dot_do_o_kernelILb1E23Flash_bwd_kernel_traitsILi256ELi64ELi32ELi8ELi4ELi1ELi2ELb1ELb1EN7cutlass6half_tE19Flash_kernel_traitsILi256ELi64ELi32ELi8ES3_EEEEvNS_16Flash_bwd_paramsE:
        /* <DEDUP_REMOVED lines=16> */
[----:B------:R-:W-:Y:S01]  /*0100*/  ISETP.NE.AND P1, PT, R19, -0x1, PT ;  /* 0xffffffff1300780c */ /* 0x000fe20003f25270 */
[C---:B------:R-:W-:Y:S01]  /*0110*/  IMAD.WIDE R2, R17.reuse, 0x80, RZ ;  /* 0x0000008011027825 */ /* 0x040fe200078e02ff */
[----:B------:R-:W-:Y:S01]  /*0120*/  MOV R42, c[0x0][0x1c0] ;  /* 0x00007000002a7a02 */ /* 0x000fe20000000f00 */
[----:B------:R-:W-:Y:S02]  /*0130*/  ULDC.U8 UR6, c[0x0][0x328] ;  /* 0x0000ca0000067ab9 */ /* 0x000fe40000000000 */
[----:B------:R-:W-:Y:S01]  /*0140*/  IMAD.WIDE R8, R17, c[0x0][0x224], RZ ;  /* 0x0000890011087a25 */ /* 0x000fe200078e02ff */
[----:B------:R-:W-:Y:S02]  /*0150*/  SEL R15, R3, RZ, P0 ;  /* 0x000000ff030f7207 */ /* 0x000fe40000000000 */
[----:B------:R-:W-:Y:S01]  /*0160*/  SEL R14, R2, RZ, P0 ;  /* 0x000000ff020e7207 */ /* 0x000fe20000000000 */
[----:B------:R-:W-:-:S04]  /*0170*/  IMAD R4, R9, c[0x0][0x1c0], RZ ;  /* 0x0000700009047a24 */ /* 0x000fc800078e02ff */
[--C-:B------:R-:W-:Y:S01]  /*0180*/  @!P1 SHF.R.S32.HI R0, RZ, 0x1f, R17.reuse ;  /* 0x0000001fff009819 */ /* 0x100fe20000011411 */
[C---:B------:R-:W-:Y:S01]  /*0190*/  @P1 IMAD.WIDE.U32 R6, R19.reuse, c[0x0][0x370], RZ ;  /* 0x0000dc0013061a25 */ /* 0x040fe200078e00ff */
[----:B------:R-:W-:Y:S02]  /*01a0*/  @!P1 SHF.R.S32.HI R18, RZ, 0x1f, R17 ;  /* 0x0000001fff129819 */ /* 0x000fe40000011411 */
[----:B------:R-:W-:Y:S01]  /*01b0*/  @P1 MOV R25, R19 ;  /* 0x0000001300191202 */ /* 0x000fe20000000f00 */
[----:B------:R-:W-:Y:S02]  /*01c0*/  @!P1 IMAD R0, R0, c[0x0][0x368], RZ ;  /* 0x0000da0000009a24 */ /* 0x000fe400078e02ff */
[----:B------:R-:W-:Y:S01]  /*01d0*/  @P1 IMAD R3, R19, c[0x0][0x374], R7 ;  /* 0x0000dd0013031a24 */ /* 0x000fe200078e0207 */
[----:B------:R-:W-:Y:S01]  /*01e0*/  SHF.R.S32.HI R7, RZ, 0x1f, R42 ;  /* 0x0000001fff077819 */ /* 0x000fe2000001142a */
[----:B------:R-:W-:-:S04]  /*01f0*/  @!P1 IMAD.WIDE.U32 R10, R17, c[0x0][0x368], RZ ;  /* 0x0000da00110a9a25 */ /* 0x000fc800078e00ff */
[----:B------:R-:W-:Y:S01]  /*0200*/  @!P1 IMAD R9, R17, c[0x0][0x36c], R0 ;  /* 0x0000db0011099a24 */ /* 0x000fe200078e0200 */
[----:B------:R-:W-:Y:S01]  /*0210*/  @!P1 MOV R6, R10 ;  /* 0x0000000a00069202 */ /* 0x000fe20000000f00 */
[----:B------:R-:W-:-:S03]  /*0220*/  @P1 IMAD.WIDE.U32 R12, R19, c[0x0][0x1e8], RZ ;  /* 0x00007a00130c1a25 */ /* 0x000fc600078e00ff */
[----:B------:R-:W-:Y:S01]  /*0230*/  @!P1 IADD3 R3, R11, R9, RZ ;  /* 0x000000090b039210 */ /* 0x000fe20007ffe0ff */
[----:B------:R-:W-:Y:S01]  /*0240*/  @!P1 IMAD R0, R18, c[0x0][0x1e0], RZ ;  /* 0x0000780012009a24 */ /* 0x000fe200078e02ff */
[----:B------:R-:W-:Y:S01]  /*0250*/  SHF.R.S32.HI R18, RZ, 0x1f, R5 ;  /* 0x0000001fff127819 */ /* 0x000fe20000011405 */
[----:B------:R-:W-:Y:S02]  /*0260*/  IMAD R21, R8, R7, R4 ;  /* 0x0000000708157224 */ /* 0x000fe400078e0204 */
[----:B------:R-:W-:Y:S01]  /*0270*/  @P1 IMAD R2, R19, c[0x0][0x1ec], R13 ;  /* 0x00007b0013021a24 */ /* 0x000fe200078e020d */
[----:B------:R-:W0:Y:S01]  /*0280*/  S2R R4, SR_CTAID.Z ;  /* 0x0000000000047919 */ /* 0x000e220000002700 */
[----:B------:R-:W-:Y:S02]  /*0290*/  @P1 IMAD.MOV.U32 R23, RZ, RZ, R12 ;  /* 0x000000ffff171224 */ /* 0x000fe400078e000c */
[----:B------:R-:W-:-:S04]  /*02a0*/  @!P1 IMAD.WIDE.U32 R10, R17, c[0x0][0x1e0], RZ ;  /* 0x00007800110a9a25 */ /* 0x000fc800078e00ff */
[----:B------:R-:W-:Y:S01]  /*02b0*/  @!P1 IMAD R7, R17, c[0x0][0x1e4], R0 ;  /* 0x0000790011079a24 */ /* 0x000fe200078e0200 */
[----:B------:R-:W-:Y:S01]  /*02c0*/  @!P1 MOV R23, R10 ;  /* 0x0000000a00179202 */ /* 0x000fe20000000f00 */
[----:B------:R-:W-:-:S03]  /*02d0*/  IMAD.WIDE.U32 R12, R8, c[0x0][0x1c0], RZ ;  /* 0x00007000080c7a25 */ /* 0x000fc600078e00ff */
[----:B------:R-:W-:Y:S01]  /*02e0*/  @!P1 IADD3 R2, R11, R7, RZ ;  /* 0x000000070b029210 */ /* 0x000fe20007ffe0ff */
[----:B------:R-:W-:Y:S01]  /*02f0*/  IMAD.WIDE R8, R42, c[0x0][0x22c], RZ ;  /* 0x00008b002a087a25 */ /* 0x000fe200078e02ff */
[----:B------:R-:W-:Y:S02]  /*0300*/  MOV R7, c[0x0][0x22c] ;  /* 0x00008b0000077a02 */ /* 0x000fe40000000f00 */
[----:B------:R-:W-:Y:S01]  /*0310*/  IADD3 R0, R13, R21, RZ ;  /* 0x000000150d007210 */ /* 0x000fe20007ffe0ff */
[----:B------:R-:W-:Y:S01]  /*0320*/  @!P1 IMAD.MOV.U32 R25, RZ, RZ, -0x1 ;  /* 0xffffffffff199424 */ /* 0x000fe200078e00ff */
[----:B------:R-:W-:Y:S02]  /*0330*/  SHF.R.S32.HI R7, RZ, 0x1f, R7 ;  /* 0x0000001fff077819 */ /* 0x000fe40000011407 */
[----:B------:R-:W-:Y:S01]  /*0340*/  IADD3 R21, P0, R5, R14, RZ ;  /* 0x0000000e05157210 */ /* 0x000fe20007f1e0ff */
[----:B------:R-:W-:Y:S01]  /*0350*/  IMAD R10, R0, c[0x0][0x22c], RZ ;  /* 0x00008b00000a7a24 */ /* 0x000fe200078e02ff */
[----:B------:R-:W-:Y:S01]  /*0360*/  MOV R11, RZ ;  /* 0x000000ff000b7202 */ /* 0x000fe20000000f00 */
[----:B------:R-:W1:Y:S01]  /*0370*/  S2R R0, SR_TID.X ;  /* 0x0000000000007919 */ /* 0x000e620000002100 */
[----:B------:R-:W-:-:S02]  /*0380*/  IMAD R13, R9, R25, RZ ;  /* 0x00000019090d7224 */ /* 0x000fc400078e02ff */
[----:B------:R-:W-:Y:S01]  /*0390*/  IMAD R27, R7, R12, R10 ;  /* 0x0000000c071b7224 */ /* 0x000fe200078e020a */
[----:B------:R-:W-:Y:S01]  /*03a0*/  IADD3.X R7, R18, R15, RZ, P0, !PT ;  /* 0x0000000f12077210 */ /* 0x000fe200007fe4ff */
[----:B------:R-:W-:Y:S01]  /*03b0*/  IMAD R29, R8, R11, R13 ;  /* 0x0000000b081d7224 */ /* 0x000fe200078e020d */
[----:B------:R-:W-:Y:S01]  /*03c0*/  ISETP.NE.AND P0, PT, RZ, UR6, PT ;  /* 0x00000006ff007c0c */ /* 0x000fe2000bf05270 */
[----:B------:R-:W-:-:S04]  /*03d0*/  IMAD.WIDE.U32 R12, R12, c[0x0][0x22c], RZ ;  /* 0x00008b000c0c7a25 */ /* 0x000fc800078e00ff */
[----:B------:R-:W-:Y:S01]  /*03e0*/  IMAD R20, R7, R8, RZ ;  /* 0x0000000807147224 */ /* 0x000fe200078e02ff */
[----:B------:R-:W-:Y:S01]  /*03f0*/  IADD3 R27, R13, R27, RZ ;  /* 0x0000001b0d1b7210 */ /* 0x000fe20007ffe0ff */
[----:B------:R-:W-:-:S04]  /*0400*/  IMAD.WIDE.U32 R10, R8, R25, RZ ;  /* 0x00000019080a7225 */ /* 0x000fc800078e00ff */
[----:B------:R-:W-:Y:S01]  /*0410*/  IMAD.WIDE.U32 R14, R21, R8, RZ ;  /* 0x00000008150e7225 */ /* 0x000fe200078e00ff */
[----:B------:R-:W-:Y:S02]  /*0420*/  SEL R22, R12, R10, !P1 ;  /* 0x0000000a0c167207 */ /* 0x000fe40004800000 */
[----:B------:R-:W-:Y:S01]  /*0430*/  @P1 IADD3 R27, R11, R29, RZ ;  /* 0x0000001d0b1b1210 */ /* 0x000fe20007ffe0ff */
[----:B0-----:R-:W-:Y:S01]  /*0440*/  IMAD R7, R4, c[0x0][0x22c], RZ ;  /* 0x00008b0004077a24 */ /* 0x001fe200078e02ff */
[----:B------:R-:W-:Y:S01]  /*0450*/  SHF.R.S32.HI R12, RZ, 0x1f, R4 ;  /* 0x0000001fff0c7819 */ /* 0x000fe20000011404 */
[----:B------:R-:W-:-:S03]  /*0460*/  IMAD R21, R9, R21, R20 ;  /* 0x0000001509157224 */ /* 0x000fc600078e0214 */
[----:B------:R-:W-:Y:S02]  /*0470*/  SHF.R.S32.HI R20, RZ, 0x1f, R7 ;  /* 0x0000001fff147819 */ /* 0x000fe40000011407 */
[----:B------:R-:W-:Y:S01]  /*0480*/  IADD3 R21, R15, R21, RZ ;  /* 0x000000150f157210 */ /* 0x000fe20007ffe0ff */
[----:B------:R-:W-:Y:S05]  /*0490*/  @!P0 BRA `(.L_x_372) ;  /* 0x0000007000008947 */ /* 0x000fea0003800000 */
[----:B-1----:R-:W-:Y:S01]  /*04a0*/  @!P1 IMAD R19, R17, c[0x0][0x224], RZ ;  /* 0x0000890011139a24 */ /* 0x002fe200078e02ff */
[----:B------:R-:W-:Y:S01]  /*04b0*/  MOV R10, c[0x0][0x210] ;  /* 0x00008400000a7a02 */ /* 0x000fe20000000f00 */
[----:B------:R-:W-:-:S03]  /*04c0*/  IMAD.MOV.U32 R9, RZ, RZ, 0x80 ;  /* 0x00000080ff097424 */ /* 0x000fc600078e00ff */
[----:B------:R-:W-:Y:S01]  /*04d0*/  LEA R8, R17, R19, 0x7 ;  /* 0x0000001311087211 */ /* 0x000fe200078e38ff */
[----:B------:R-:W-:-:S04]  /*04e0*/  IMAD R9, R9, R10, c[0x0][0x234] ;  /* 0x00008d0009097624 */ /* 0x000fc800078e020a */
[----:B------:R-:W-:Y:S01]  /*04f0*/  IMAD R8, R9, R4, R8 ;  /* 0x0000000409087224 */ /* 0x000fe200078e0208 */
[----:B------:R-:W-:Y:S05]  /*0500*/  BRA `(.L_x_373) ;  /* 0x0000002000007947 */ /* 0x000fea0003800000 */
.L_x_372:
[----:B-1----:R-:W-:-:S04]  /*0510*/  IMAD R8, R17, c[0x0][0x1c0], R4 ;  /* 0x0000700011087a24 */ /* 0x002fc800078e0204 */
[----:B------:R-:W-:-:S03]  /*0520*/  IMAD R8, R8, c[0x0][0x224], RZ ;  /* 0x0000890008087a24 */ /* 0x000fc600078e02ff */
.L_x_373:
[----:B------:R-:W-:Y:S01]  /*0530*/  SHF.R.S32.HI R9, RZ, 0x1f, R0 ;  /* 0x0000001fff097819 */ /* 0x000fe20000011400 */
[----:B------:R-:W-:Y:S01]  /*0540*/  IMAD.IADD R43, R5, 0x1, R8 ;  /* 0x00000001052b7824 */ /* 0x000fe200078e0208 */
[----:B------:R-:W-:Y:S01]  /*0550*/  IADD3 R14, P0, P1, R14, R22, R7 ;  /* 0x000000160e0e7210 */ /* 0x000fe2000791e007 */
[----:B------:R-:W-:Y:S01]  /*0560*/  IMAD R8, R18, c[0x0][0x370], RZ ;  /* 0x0000dc0012087a24 */ /* 0x000fe200078e02ff */
[CC--:B------:R-:W-:Y:S01]  /*0570*/  LEA.HI R10, R9.reuse, R0.reuse, RZ, 0x4 ;  /* 0x00000000090a7211 */ /* 0x0c0fe200078f20ff */
[----:B------:R-:W-:Y:S01]  /*0580*/  IMAD R42, R42, c[0x0][0x22c], RZ ;  /* 0x00008b002a2a7a24 */ /* 0x000fe200078e02ff */
[-C--:B------:R-:W-:Y:S01]  /*0590*/  LEA.HI R9, R9, R0.reuse, RZ, 0x3 ;  /* 0x0000000009097211 */ /* 0x080fe200078f18ff */
[----:B------:R-:W-:Y:S01]  /*05a0*/  IMAD R7, R5, c[0x0][0x374], R8 ;  /* 0x0000dd0005077a24 */ /* 0x000fe200078e0208 */
[----:B------:R-:W-:Y:S01]  /*05b0*/  LOP3.LUT R13, R10, 0x3ffffff0, RZ, 0xc0, !PT ;  /* 0x3ffffff00a0d7812 */ /* 0x000fe200078ec0ff */
[----:B------:R-:W-:Y:S01]  /*05c0*/  IMAD R18, R18, c[0x0][0x1e8], RZ ;  /* 0x00007a0012127a24 */ /* 0x000fe200078e02ff */
[----:B------:R-:W-:Y:S01]  /*05d0*/  LOP3.LUT R11, R9, 0x1ffffff8, RZ, 0xc0, !PT ;  /* 0x1ffffff8090b7812 */ /* 0x000fe200078ec0ff */
[----:B------:R-:W-:Y:S01]  /*05e0*/  IMAD R41, R12, c[0x0][0x1f0], RZ ;  /* 0x00007c000c297a24 */ /* 0x000fe200078e02ff */
[-C--:B------:R-:W-:Y:S01]  /*05f0*/  IADD3 R13, -R13, R0.reuse, RZ ;  /* 0x000000000d0d7210 */ /* 0x080fe20007ffe1ff */
[----:B------:R-:W-:Y:S01]  /*0600*/  IMAD R15, R5, c[0x0][0x1ec], R18 ;  /* 0x00007b00050f7a24 */ /* 0x000fe200078e0212 */
[----:B------:R-:W-:Y:S01]  /*0610*/  IADD3 R11, -R11, R0, RZ ;  /* 0x000000000b0b7210 */ /* 0x000fe20007ffe1ff */
[----:B------:R-:W-:Y:S01]  /*0620*/  BSSY B0, `(.L_x_374) ;  /* 0x000003a000007945 */ /* 0x000fe20003800000 */
[----:B------:R-:W-:Y:S01]  /*0630*/  SHF.R.S32.HI R10, RZ, 0x4, R10 ;  /* 0x00000004ff0a7819 */ /* 0x000fe2000001140a */
[----:B------:R-:W-:Y:S01]  /*0640*/  IMAD R41, R4, c[0x0][0x1f4], R41 ;  /* 0x00007d0004297a24 */ /* 0x000fe200078e0229 */
[----:B------:R-:W-:Y:S01]  /*0650*/  SHF.L.U32 R38, R11, 0x3, RZ ;  /* 0x000000030b267819 */ /* 0x000fe200000006ff */
[----:B------:R-:W-:Y:S01]  /*0660*/  CS2R R44, SRZ ;  /* 0x00000000002c7805 */ /* 0x000fe2000001ff00 */
[----:B------:R-:W-:Y:S01]  /*0670*/  SHF.L.U32 R13, R13, 0x2, RZ ;  /* 0x000000020d0d7819 */ /* 0x000fe200000006ff */
[----:B------:R-:W-:Y:S01]  /*0680*/  CS2R R46, SRZ ;  /* 0x00000000002e7805 */ /* 0x000fe2000001ff00 */
[--C-:B------:R-:W-:Y:S01]  /*0690*/  SHF.R.S32.HI R39, RZ, 0x1f, R38.reuse ;  /* 0x0000001fff277819 */ /* 0x100fe20000011426 */
[----:B------:R-:W-:Y:S01]  /*06a0*/  CS2R R48, SRZ ;  /* 0x0000000000307805 */ /* 0x000fe2000001ff00 */
[----:B------:R-:W-:Y:S01]  /*06b0*/  SHF.R.S32.HI R59, RZ, 0x3, R9 ;  /* 0x00000003ff3b7819 */ /* 0x000fe20000011409 */
[----:B------:R-:W-:Y:S01]  /*06c0*/  IMAD R13, R10, R42, R13 ;  /* 0x0000002a0a0d7224 */ /* 0x000fe200078e020d */
[C---:B------:R-:W-:Y:S01]  /*06d0*/  IADD3 R16, -R5.reuse, R16, RZ ;  /* 0x0000001005107210 */ /* 0x040fe20007ffe1ff */
[----:B------:R-:W-:Y:S01]  /*06e0*/  IMAD.WIDE.U32 R8, R5, c[0x0][0x370], R38 ;  /* 0x0000dc0005087a25 */ /* 0x000fe200078e0026 */
[----:B------:R-:W-:Y:S01]  /*06f0*/  IADD3.X R20, R21, R27, R20, P0, P1 ;  /* 0x0000001b15147210 */ /* 0x000fe200007e2414 */
[----:B------:R-:W-:Y:S01]  /*0700*/  CS2R R50, SRZ ;  /* 0x0000000000327805 */ /* 0x000fe2000001ff00 */
[----:B------:R-:W-:Y:S01]  /*0710*/  ISETP.GE.AND P0, PT, R59, R16, PT ;  /* 0x000000103b00720c */ /* 0x000fe20003f06270 */
[----:B------:R-:W-:Y:S01]  /*0720*/  IMAD.WIDE.U32 R10, R5, c[0x0][0x1e8], R38 ;  /* 0x00007a00050a7a25 */ /* 0x000fe200078e0026 */
[----:B------:R-:W-:Y:S01]  /*0730*/  IADD3 R24, P3, R6, R8, RZ ;  /* 0x0000000806187210 */ /* 0x000fe20007f7e0ff */
[----:B------:R-:W-:Y:S01]  /*0740*/  HFMA2.MMA R8, -RZ, RZ, 0, 0 ;  /* 0x00000000ff087435 */ /* 0x000fe200000001ff */
[----:B------:R-:W-:Y:S01]  /*0750*/  IADD3 R14, P2, R13, R14, RZ ;  /* 0x0000000e0d0e7210 */ /* 0x000fe20007f5e0ff */
[----:B------:R-:W-:Y:S01]  /*0760*/  CS2R R18, SRZ ;  /* 0x0000000000127805 */ /* 0x000fe2000001ff00 */
[----:B------:R-:W-:Y:S01]  /*0770*/  IADD3.X R25, R3, R9, R7, P3, !PT ;  /* 0x0000000903197210 */ /* 0x000fe20001ffe407 */
[----:B------:R-:W-:Y:S01]  /*0780*/  IMAD R3, R12, c[0x0][0x378], RZ ;  /* 0x0000de000c037a24 */ /* 0x000fe200078e02ff */
[----:B------:R-:W-:-:S02]  /*0790*/  IADD3 R6, P3, R23, R10, RZ ;  /* 0x0000000a17067210 */ /* 0x000fc40007f7e0ff */
[----:B------:R-:W-:Y:S01]  /*07a0*/  LEA.HI.X.SX32 R13, R13, R20, 0x1, P2 ;  /* 0x000000140d0d7211 */ /* 0x000fe200010f0eff */
[----:B------:R-:W-:Y:S01]  /*07b0*/  IMAD R27, R4, c[0x0][0x37c], R3 ;  /* 0x0000df00041b7a24 */ /* 0x000fe200078e0203 */
[----:B------:R-:W-:Y:S01]  /*07c0*/  IADD3.X R7, R2, R11, R15, P3, !PT ;  /* 0x0000000b02077210 */ /* 0x000fe20001ffe40f */
[----:B------:R-:W-:Y:S01]  /*07d0*/  IMAD.WIDE.U32 R24, R4, c[0x0][0x378], R24 ;  /* 0x0000de0004187a25 */ /* 0x000fe200078e0018 */
[----:B------:R-:W-:Y:S02]  /*07e0*/  IADD3 R5, R59, 0x20, RZ ;  /* 0x000000203b057810 */ /* 0x000fe40007ffe0ff */
[----:B------:R-:W-:Y:S01]  /*07f0*/  LEA R36, P2, R14, c[0x0][0x350], 0x2 ;  /* 0x0000d4000e247a11 */ /* 0x000fe200078410ff */
[----:B------:R-:W-:Y:S01]  /*0800*/  IMAD.WIDE.U32 R2, R4, c[0x0][0x1f0], R6 ;  /* 0x00007c0004027a25 */ /* 0x000fe200078e0006 */
[----:B------:R-:W-:Y:S01]  /*0810*/  ISETP.GE.AND P1, PT, R5, R16, PT ;  /* 0x000000100500720c */ /* 0x000fe20003f26270 */
[----:B------:R-:W-:Y:S01]  /*0820*/  CS2R R6, SRZ ;  /* 0x0000000000067805 */ /* 0x000fe2000001ff00 */
[----:B------:R-:W-:Y:S01]  /*0830*/  LEA.HI.X R37, R14, c[0x0][0x354], R13, 0x2, P2 ;  /* 0x0000d5000e257a11 */ /* 0x000fe200010f140d */
[----:B------:R-:W-:Y:S01]  /*0840*/  CS2R R16, SRZ ;  /* 0x0000000000107805 */ /* 0x000fe2000001ff00 */
[----:B------:R-:W-:Y:S01]  /*0850*/  CS2R R12, SRZ ;  /* 0x00000000000c7805 */ /* 0x000fe2000001ff00 */
[----:B------:R-:W-:Y:S01]  /*0860*/  CS2R R4, SRZ ;  /* 0x0000000000047805 */ /* 0x000fe2000001ff00 */
[----:B------:R-:W-:-:S02]  /*0870*/  SHF.R.S32.HI R57, RZ, 0x1f, R59 ;  /* 0x0000001fff397819 */ /* 0x000fc4000001143b */
[----:B------:R-:W-:Y:S02]  /*0880*/  IADD3 R65, R38, 0x40, RZ ;  /* 0x0000004026417810 */ /* 0x000fe40007ffe0ff */
[----:B------:R-:W-:Y:S01]  /*0890*/  IADD3 R27, R25, R27, RZ ;  /* 0x0000001b191b7210 */ /* 0x000fe20007ffe0ff */
        /* <DEDUP_REMOVED lines=18> */
.L_x_375:
[----:B------:R-:W-:Y:S05]  /*09c0*/  BSYNC B0 ;  /* 0x0000000000007941 */ /* 0x000fea0003800000 */
.L_x_374:
        /* <DEDUP_REMOVED lines=8> */
[----:B------:R-:W-:Y:S01]  /*0a50*/  CS2R R22, SRZ ;  /* 0x0000000000167805 */ /* 0x000fe2000001ff00 */
[----:B------:R-:W-:Y:S01]  /*0a60*/  CS2R R16, SRZ ;  /* 0x0000000000107805 */ /* 0x000fe2000001ff00 */
[----:B------:R-:W-:Y:S01]  /*0a70*/  CS2R R18, SRZ ;  /* 0x0000000000127805 */ /* 0x000fe2000001ff00 */
[----:B------:R-:W-:Y:S01]  /*0a80*/  CS2R R10, SRZ ;  /* 0x00000000000a7805 */ /* 0x000fe2000001ff00 */
[----:B------:R-:W-:Y:S05]  /*0a90*/  @P1 BRA `(.L_x_377) ;  /* 0x0000013000001947 */ /* 0x000fea0003800000 */
[----:B------:R-:W-:Y:S02]  /*0aa0*/  IADD3 R29, P2, R59, 0x20, RZ ;  /* 0x000000203b1d7810 */ /* 0x000fe40007f5e0ff */
[----:B------:R-:W-:-:S02]  /*0ab0*/  MOV R25, R27 ;  /* 0x0000001b00197202 */ /* 0x000fc40000000f00 */
[----:B------:R-:W-:Y:S02]  /*0ac0*/  IADD3.X R26, RZ, R57, RZ, P2, !PT ;  /* 0x00000039ff1a7210 */ /* 0x000fe400017fe4ff */
[C---:B------:R-:W-:Y:S01]  /*0ad0*/  IADD3 R28, R38.reuse, 0x80, RZ ;  /* 0x00000080261c7810 */ /* 0x040fe20007ffe0ff */
[----:B------:R-:W-:Y:S01]  /*0ae0*/  IMAD.WIDE.U32 R24, R29, c[0x0][0x370], R24 ;  /* 0x0000dc001d187a25 */ /* 0x000fe200078e0018 */
[----:B------:R-:W-:Y:S02]  /*0af0*/  IADD3 R27, R38, 0xc0, RZ ;  /* 0x000000c0261b7810 */ /* 0x000fe40007ffe0ff */
[----:B------:R-:W-:Y:S01]  /*0b00*/  ISETP.GE.AND P5, PT, R28, c[0x0][0x220], PT ;  /* 0x000088001c007a0c */ /* 0x000fe20003fa6270 */
[----:B------:R-:W-:Y:S01]  /*0b10*/  IMAD R26, R26, c[0x0][0x370], RZ ;  /* 0x0000dc001a1a7a24 */ /* 0x000fe200078e02ff */
[----:B------:R-:W-:Y:S02]  /*0b20*/  ISETP.GE.AND P6, PT, R27, c[0x0][0x220], PT ;  /* 0x000088001b007a0c */ /* 0x000fe40003fc6270 */
[----:B------:R-:W-:Y:S01]  /*0b30*/  ISETP.GE.AND P3, PT, R38, c[0x0][0x220], PT ;  /* 0x0000880026007a0c */ /* 0x000fe20003f66270 */
[----:B------:R-:W-:Y:S01]  /*0b40*/  IMAD R29, R29, c[0x0][0x374], R26 ;  /* 0x0000dd001d1d7a24 */ /* 0x000fe200078e021a */
[----:B------:R-:W-:-:S02]  /*0b50*/  ISETP.GE.AND P4, PT, R65, c[0x0][0x220], PT ;  /* 0x0000880041007a0c */ /* 0x000fc40003f86270 */
[----:B------:R-:W-:Y:S02]  /*0b60*/  LEA R26, P2, R24, c[0x0][0x330], 0x1 ;  /* 0x0000cc00181a7a11 */ /* 0x000fe400078408ff */
[----:B------:R-:W-:-:S04]  /*0b70*/  IADD3 R25, R25, R29, RZ ;  /* 0x0000001d19197210 */ /* 0x000fc80007ffe0ff */
[----:B------:R-:W-:-:S05]  /*0b80*/  LEA.HI.X R27, R24, c[0x0][0x334], R25, 0x1, P2 ;  /* 0x0000cd00181b7a11 */ /* 0x000fca00010f0c19 */
[----:B------:R0:W5:Y:S04]  /*0b90*/  @!P3 LDG.E.128 R12, [R26.64] ;  /* 0x000000041a0cb981 */ /* 0x000168000c1e1d00 */
[----:B------:R0:W5:Y:S04]  /*0ba0*/  @!P4 LDG.E.128 R20, [R26.64+0x80] ;  /* 0x000080041a14c981 */ /* 0x000168000c1e1d00 */
[----:B------:R0:W5:Y:S04]  /*0bb0*/  @!P5 LDG.E.128 R16, [R26.64+0x100] ;  /* 0x000100041a10d981 */ /* 0x000168000c1e1d00 */
[----:B------:R0:W5:Y:S02]  /*0bc0*/  @!P6 LDG.E.128 R8, [R26.64+0x180] ;  /* 0x000180041a08e981 */ /* 0x000164000c1e1d00 */
.L_x_377:
[----:B------:R-:W-:Y:S05]  /*0bd0*/  BSYNC B0 ;  /* 0x0000000000007941 */ /* 0x000fea0003800000 */
.L_x_376:
[----:B-----5:R-:W-:Y:S01]  /*0be0*/  MOV R61, R20 ;  /* 0x00000014003d7202 */ /* 0x020fe20000000f00 */
[----:B------:R-:W-:Y:S01]  /*0bf0*/  BSSY B0, `(.L_x_378) ;  /* 0x0000029000007945 */ /* 0x000fe20003800000 */
[----:B------:R-:W-:Y:S01]  /*0c00*/  HFMA2.MMA R20, -RZ, RZ, 0, 0 ;  /* 0x00000000ff147435 */ /* 0x000fe200000001ff */
[----:B------:R-:W-:Y:S01]  /*0c10*/  MOV R55, R12 ;  /* 0x0000000c00377202 */ /* 0x000fe20000000f00 */
[----:B------:R-:W-:Y:S01]  /*0c20*/  IMAD.MOV.U32 R58, RZ, RZ, R13 ;  /* 0x000000ffff3a7224 */ /* 0x000fe200078e000d */
[----:B------:R-:W-:Y:S01]  /*0c30*/  MOV R60, R14 ;  /* 0x0000000e003c7202 */ /* 0x000fe20000000f00 */
[----:B------:R-:W-:Y:S01]  /*0c40*/  IMAD.MOV.U32 R68, RZ, RZ, R17 ;  /* 0x000000ffff447224 */ /* 0x000fe200078e0011 */
        /* <DEDUP_REMOVED lines=14> */
[----:B------:R-:W-:Y:S01]  /*0d30*/  CS2R R12, SRZ ;  /* 0x00000000000c7805 */ /* 0x000fe2000001ff00 */
[----:B------:R-:W-:Y:S01]  /*0d40*/  CS2R R14, SRZ ;  /* 0x00000000000e7805 */ /* 0x000fe2000001ff00 */
[----:B------:R-:W-:Y:S01]  /*0d50*/  IADD3 R41, R3, R41, RZ ;  /* 0x0000002903297210 */ /* 0x000fe20007ffe0ff */
[----:B------:R-:W-:Y:S05]  /*0d60*/  @P0 BRA `(.L_x_379) ;  /* 0x0000011000000947 */ /* 0x000fea0003800000 */
[----:B------:R-:W-:Y:S01]  /*0d70*/  MOV R40, R2 ;  /* 0x0000000200287202 */ /* 0x000fe20000000f00 */
[----:B------:R-:W-:Y:S01]  /*0d80*/  IMAD R22, R57, c[0x0][0x1e8], RZ ;  /* 0x00007a0039167a24 */ /* 0x000fe200078e02ff */
[----:B------:R-:W-:-:S02]  /*0d90*/  IADD3 R23, R38, 0x80, RZ ;  /* 0x0000008026177810 */ /* 0x000fc40007ffe0ff */
[C---:B------:R-:W-:Y:S01]  /*0da0*/  IADD3 R71, R38.reuse, 0xc0, RZ ;  /* 0x000000c026477810 */ /* 0x040fe20007ffe0ff */
[----:B------:R-:W-:Y:S01]  /*0db0*/  IMAD.WIDE.U32 R18, R59, c[0x0][0x1e8], R40 ;  /* 0x00007a003b127a25 */ /* 0x000fe200078e0028 */
[----:B------:R-:W-:Y:S02]  /*0dc0*/  ISETP.GE.AND P4, PT, R23, c[0x0][0x220], PT ;  /* 0x0000880017007a0c */ /* 0x000fe40003f86270 */
[----:B------:R-:W-:Y:S01]  /*0dd0*/  ISETP.GE.AND P5, PT, R71, c[0x0][0x220], PT ;  /* 0x0000880047007a0c */ /* 0x000fe20003fa6270 */
[----:B------:R-:W-:Y:S01]  /*0de0*/  IMAD R21, R59, c[0x0][0x1ec], R22 ;  /* 0x00007b003b157a24 */ /* 0x000fe200078e0216 */
[----:B------:R-:W-:Y:S02]  /*0df0*/  ISETP.GE.AND P2, PT, R38, c[0x0][0x220], PT ;  /* 0x0000880026007a0c */ /* 0x000fe40003f46270 */
[----:B------:R-:W-:Y:S02]  /*0e00*/  ISETP.GE.AND P3, PT, R65, c[0x0][0x220], PT ;  /* 0x0000880041007a0c */ /* 0x000fe40003f66270 */
[----:B------:R-:W-:-:S02]  /*0e10*/  IADD3 R19, R19, R21, RZ ;  /* 0x0000001513137210 */ /* 0x000fc40007ffe0ff */
[----:B------:R-:W-:-:S04]  /*0e20*/  LEA R22, P0, R18, c[0x0][0x1d0], 0x1 ;  /* 0x0000740012167a11 */ /* 0x000fc800078008ff */
[----:B------:R-:W-:-:S05]  /*0e30*/  LEA.HI.X R23, R18, c[0x0][0x1d4], R19, 0x1, P0 ;  /* 0x0000750012177a11 */ /* 0x000fca00000f0c13 */
[----:B------:R0:W5:Y:S04]  /*0e40*/  @!P2 LDG.E.128 R24, [R22.64] ;  /* 0x000000041618a981 */ /* 0x000168000c1e1d00 */
[----:B------:R0:W5:Y:S04]  /*0e50*/  @!P3 LDG.E.128 R28, [R22.64+0x80] ;  /* 0x00008004161cb981 */ /* 0x000168000c1e1d00 */
[----:B------:R0:W5:Y:S04]  /*0e60*/  @!P4 LDG.E.128 R32, [R22.64+0x100] ;  /* 0x000100041620c981 */ /* 0x000168000c1e1d00 */
[----:B------:R0:W5:Y:S02]  /*0e70*/  @!P5 LDG.E.128 R12, [R22.64+0x180] ;  /* 0x00018004160cd981 */ /* 0x000164000c1e1d00 */
.L_x_379:
[----:B------:R-:W-:Y:S05]  /*0e80*/  BSYNC B0 ;  /* 0x0000000000007941 */ /* 0x000fea0003800000 */
.L_x_378:
        /* <DEDUP_REMOVED lines=18> */
[----:B------:R-:W-:Y:S05]  /*0fb0*/  @P1 BRA `(.L_x_381) ;  /* 0x0000013000001947 */ /* 0x000fea0003800000 */
[----:B------:R-:W-:Y:S02]  /*0fc0*/  IADD3 R33, P0, R59, 0x20, RZ ;  /* 0x000000203b217810 */ /* 0x000fe40007f1e0ff */
[----:B------:R-:W-:-:S02]  /*0fd0*/  MOV R3, R41 ;  /* 0x0000002900037202 */ /* 0x000fc40000000f00 */
[----:B------:R-:W-:Y:S02]  /*0fe0*/  IADD3.X R32, RZ, R57, RZ, P0, !PT ;  /* 0x00000039ff207210 */ /* 0x000fe400007fe4ff */
[----:B------:R-:W-:Y:S01]  /*0ff0*/  ISETP.GE.AND P1, PT, R65, c[0x0][0x220], PT ;  /* 0x0000880041007a0c */ /* 0x000fe20003f26270 */
[----:B------:R-:W-:-:S04]  /*1000*/  IMAD.WIDE.U32 R2, R33, c[0x0][0x1e8], R2 ;  /* 0x00007a0021027a25 */ /* 0x000fc800078e0002 */
[----:B------:R-:W-:-:S04]  /*1010*/  IMAD R32, R32, c[0x0][0x1e8], RZ ;  /* 0x00007a0020207a24 */ /* 0x000fc800078e02ff */
[----:B------:R-:W-:Y:S01]  /*1020*/  IMAD R33, R33, c[0x0][0x1ec], R32 ;  /* 0x00007b0021217a24 */ /* 0x000fe200078e0220 */
[----:B------:R-:W-:-:S04]  /*1030*/  LEA R32, P0, R2, c[0x0][0x1d0], 0x1 ;  /* 0x0000740002207a11 */ /* 0x000fc800078008ff */
[----:B------:R-:W-:-:S04]  /*1040*/  IADD3 R3, R3, R33, RZ ;  /* 0x0000002103037210 */ /* 0x000fc80007ffe0ff */
[----:B------:R-:W-:Y:S02]  /*1050*/  LEA.HI.X R33, R2, c[0x0][0x1d4], R3, 0x1, P0 ;  /* 0x0000750002217a11 */ /* 0x000fe400000f0c03 */
[C---:B------:R-:W-:Y:S02]  /*1060*/  ISETP.GE.AND P0, PT, R38.reuse, c[0x0][0x220], PT ;  /* 0x0000880026007a0c */ /* 0x040fe40003f06270 */
[C---:B------:R-:W-:Y:S01]  /*1070*/  IADD3 R2, R38.reuse, 0x80, RZ ;  /* 0x0000008026027810 */ /* 0x040fe20007ffe0ff */
[----:B------:R0:W5:Y:S01]  /*1080*/  @!P1 LDG.E.128 R24, [R32.64+0x80] ;  /* 0x0000800420189981 */ /* 0x000162000c1e1d00 */
[----:B------:R-:W-:Y:S02]  /*1090*/  IADD3 R38, R38, 0xc0, RZ ;  /* 0x000000c026267810 */ /* 0x000fe40007ffe0ff */
[----:B------:R-:W-:Y:S02]  /*10a0*/  ISETP.GE.AND P2, PT, R2, c[0x0][0x220], PT ;  /* 0x0000880002007a0c */ /* 0x000fe40003f46270 */
[----:B------:R-:W-:-:S05]  /*10b0*/  ISETP.GE.AND P3, PT, R38, c[0x0][0x220], PT ;  /* 0x0000880026007a0c */ /* 0x000fca0003f66270 */
[----:B------:R0:W5:Y:S06]  /*10c0*/  @!P0 LDG.E.128 R16, [R32.64] ;  /* 0x0000000420108981 */ /* 0x00016c000c1e1d00 */
[----:B------:R0:W5:Y:S04]  /*10d0*/  @!P2 LDG.E.128 R28, [R32.64+0x100] ;  /* 0x00010004201ca981 */ /* 0x000168000c1e1d00 */
[----:B------:R0:W5:Y:S02]  /*10e0*/  @!P3 LDG.E.128 R20, [R32.64+0x180] ;  /* 0x000180042014b981 */ /* 0x000164000c1e1d00 */
.L_x_381:
[----:B------:R-:W-:Y:S05]  /*10f0*/  BSYNC B0 ;  /* 0x0000000000007941 */ /* 0x000fea0003800000 */
.L_x_380:
[--C-:B------:R-:W-:Y:S01]  /*1100*/  HADD2.F32 R2, -RZ, R44.reuse.H1_H1 ;  /* 0x3000002cff027230 */ /* 0x100fe20000004100 */
[----:B0----5:R-:W-:Y:S01]  /*1110*/  MOV R32, R16 ;  /* 0x0000001000207202 */ /* 0x021fe20000000f00 */
[----:B------:R-:W-:Y:S01]  /*1120*/  HADD2.F32 R3, -RZ, R71.H1_H1 ;  /* 0x30000047ff037230 */ /* 0x000fe20000004100 */
[----:B------:R-:W-:Y:S01]  /*1130*/  LOP3.LUT P0, RZ, R0, 0x7, RZ, 0xc0, !PT ;  /* 0x0000000700ff7812 */ /* 0x000fe2000780c0ff */
[----:B------:R-:W-:-:S02]  /*1140*/  HADD2.F32 R44, -RZ, R44.H0_H0 ;  /* 0x2000002cff2c7230 */ /* 0x000fc40000004100 */
[----:B------:R-:W-:Y:S01]  /*1150*/  HADD2.F32 R71, -RZ, R71.H0_H0 ;  /* 0x20000047ff477230 */ /* 0x000fe20000004100 */
[----:B------:R-:W-:Y:S01]  /*1160*/  FMUL.FTZ R2, R2, R3 ;  /* 0x0000000302027220 */ /* 0x000fe20000410000 */
[----:B------:R-:W-:Y:S02]  /*1170*/  HADD2.F32 R3, -RZ, R73.H0_H0 ;  /* 0x20000049ff037230 */ /* 0x000fe40000004100 */
[----:B------:R-:W-:Y:S01]  /*1180*/  HADD2.F32 R16, -RZ, R55.H1_H1 ;  /* 0x30000037ff107230 */ /* 0x000fe20000004100 */
[----:B------:R-:W-:Y:S01]  /*1190*/  FFMA.FTZ R44, R44, R71, R2 ;  /* 0x000000472c2c7223 */ /* 0x000fe20000010002 */
[--C-:B------:R-:W-:Y:S02]  /*11a0*/  HADD2.F32 R2, -RZ, R45.reuse.H0_H0 ;  /* 0x2000002dff027230 */ /* 0x100fe40000004100 */
[----:B------:R-:W-:Y:S02]  /*11b0*/  HADD2.F32 R33, -RZ, R32.H1_H1 ;  /* 0x30000020ff217230 */ /* 0x000fe40000004100 */
[----:B------:R-:W-:Y:S01]  /*11c0*/  HADD2.F32 R45, -RZ, R45.H1_H1 ;  /* 0x3000002dff2d7230 */ /* 0x000fe20000004100 */
[----:B------:R-:W-:Y:S01]  /*11d0*/  FFMA.FTZ R3, R2, R3, R44 ;  /* 0x0000000302037223 */ /* 0x000fe2000001002c */
[----:B------:R-:W-:Y:S01]  /*11e0*/  HADD2.F32 R55, -RZ, R55.H0_H0 ;  /* 0x20000037ff377230 */ /* 0x000fe20000004100 */
[----:B------:R-:W-:Y:S01]  /*11f0*/  FMUL.FTZ R16, R16, R33 ;  /* 0x0000002110107220 */ /* 0x000fe20000410000 */
[----:B------:R-:W-:-:S02]  /*1200*/  HADD2.F32 R2, -RZ, R73.H1_H1 ;  /* 0x30000049ff027230 */ /* 0x000fc40000004100 */
[----:B------:R-:W-:Y:S02]  /*1210*/  HADD2.F32 R32, -RZ, R32.H0_H0 ;  /* 0x20000020ff207230 */ /* 0x000fe40000004100 */
[----:B------:R-:W-:Y:S01]  /*1220*/  HADD2.F32 R33, -RZ, R58.H0_H0 ;  /* 0x2000003aff217230 */ /* 0x000fe20000004100 */
[----:B------:R-:W-:Y:S01]  /*1230*/  FFMA.FTZ R45, R45, R2, R3 ;  /* 0x000000022d2d7223 */ /* 0x000fe20000010003 */
[----:B------:R-:W-:Y:S01]  /*1240*/  HADD2.F32 R2, -RZ, R46.H0_H0 ;  /* 0x2000002eff027230 */ /* 0x000fe20000004100 */
[----:B------:R-:W-:Y:S01]  /*1250*/  FFMA.FTZ R16, R55, R32, R16 ;  /* 0x0000002037107223 */ /* 0x000fe20000010010 */
[----:B------:R-:W-:Y:S02]  /*1260*/  HADD2.F32 R3, -RZ, R72.H0_H0 ;  /* 0x20000048ff037230 */ /* 0x000fe40000004100 */
[----:B------:R-:W-:Y:S02]  /*1270*/  HADD2.F32 R32, -RZ, R17.H0_H0 ;  /* 0x20000011ff207230 */ /* 0x000fe40000004100 */
[----:B------:R-:W-:Y:S01]  /*1280*/  HADD2.F32 R46, -RZ, R46.H1_H1 ;  /* 0x3000002eff2e7230 */ /* 0x000fe20000004100 */
[----:B------:R-:W-:Y:S01]  /*1290*/  FFMA.FTZ R2, R2, R3, R45 ;  /* 0x0000000302027223 */ /* 0x000fe2000001002d */
        /* <DEDUP_REMOVED lines=29> */
[----:B------:R-:W-:Y:S02]  /*1470*/  HADD2.F32 R2, -RZ, R49.H0_H0 ;  /* 0x20000031ff027230 */ /* 0x000fe40000004100 */
[----:B------:R-:W-:Y:S01]  /*1480*/  HADD2.F32 R3, -RZ, R77.H0_H0 ;  /* 0x2000004dff037230 */ /* 0x000fe20000004100 */
[----:B------:R-:W-:Y:S01]  /*1490*/  FFMA.FTZ R17, R62, R19, R17 ;  /* 0x000000133e117223 */ /* 0x000fe20000010011 */
[----:B------:R-:W-:-:S02]  /*14a0*/  HADD2.F32 R49, -RZ, R49.H1_H1 ;  /* 0x30000031ff317230 */ /* 0x000fc40000004100 */
[----:B------:R-:W-:Y:S01]  /*14b0*/  HADD2.F32 R18, -RZ, R61.H0_H0 ;  /* 0x2000003dff127230 */ /* 0x000fe20000004100 */
[----:B------:R-:W-:Y:S01]  /*14c0*/  FFMA.FTZ R2, R2, R3, R48 ;  /* 0x0000000302027223 */ /* 0x000fe20000010030 */
[----:B------:R-:W-:Y:S02]  /*14d0*/  HADD2.F32 R19, -RZ, R24.H0_H0 ;  /* 0x20000018ff137230 */ /* 0x000fe40000004100 */
[----:B------:R-:W-:Y:S02]  /*14e0*/  HADD2.F32 R16, -RZ, R77.H1_H1 ;  /* 0x3000004dff107230 */ /* 0x000fe40000004100 */
[----:B------:R-:W-:Y:S01]  /*14f0*/  HADD2.F32 R3, -RZ, R76.H0_H0 ;  /* 0x2000004cff037230 */ /* 0x000fe20000004100 */
[----:B------:R-:W-:Y:S01]  /*1500*/  FFMA.FTZ R17, R18, R19, R17 ;  /* 0x0000001312117223 */ /* 0x000fe20000010011 */
[----:B------:R-:W-:Y:S01]  /*1510*/  HADD2.F32 R18, -RZ, R61.H1_H1 ;  /* 0x3000003dff127230 */ /* 0x000fe20000004100 */
[----:B------:R-:W-:Y:S01]  /*1520*/  FFMA.FTZ R16, R49, R16, R2 ;  /* 0x0000001031107223 */ /* 0x000fe20000010002 */
[----:B------:R-:W-:-:S02]  /*1530*/  HADD2.F32 R19, -RZ, R24.H1_H1 ;  /* 0x30000018ff137230 */ /* 0x000fc40000004100 */
[----:B------:R-:W-:Y:S02]  /*1540*/  HADD2.F32 R2, -RZ, R50.H0_H0 ;  /* 0x20000032ff027230 */ /* 0x000fe40000004100 */
[----:B------:R-:W-:Y:S01]  /*1550*/  HADD2.F32 R24, -RZ, R64.H0_H0 ;  /* 0x20000040ff187230 */ /* 0x000fe20000004100 */
[----:B------:R-:W-:Y:S01]  /*1560*/  FFMA.FTZ R17, R18, R19, R17 ;  /* 0x0000001312117223 */ /* 0x000fe20000010011 */
        /* <DEDUP_REMOVED lines=28> */
[----:B------:R-:W-:Y:S01]  /*1730*/  HADD2.F32 R67, -RZ, R67.H1_H1 ;  /* 0x30000043ff437230 */ /* 0x000fe20000004100 */
[----:B------:R-:W-:Y:S01]  /*1740*/  FFMA.FTZ R18, R19, R16, R18 ;  /* 0x0000001013127223 */ /* 0x000fe20000010012 */
        /* <DEDUP_REMOVED lines=23> */
[--C-:B------:R-:W-:Y:S02]  /*18c0*/  HADD2.F32 R19, -RZ, R12.reuse.H0_H0 ;  /* 0x2000000cff137230 */ /* 0x100fe40000004100 */
[----:B------:R-:W-:Y:S01]  /*18d0*/  HADD2.F32 R25, -RZ, R12.H1_H1 ;  /* 0x3000000cff197230 */ /* 0x000fe20000004100 */
[----:B------:R-:W-:Y:S01]  /*18e0*/  FFMA.FTZ R53, R3, R24, R53 ;  /* 0x0000001803357223 */ /* 0x000fe20000010035 */
[----:B------:R-:W-:Y:S02]  /*18f0*/  HADD2.F32 R54, -RZ, R54.H1_H1 ;  /* 0x30000036ff367230 */ /* 0x000fe40000004100 */
[----:B------:R-:W-:Y:S02]  /*1900*/  HADD2.F32 R33, -RZ, R69.H0_H0 ;  /* 0x20000045ff217230 */ /* 0x000fe40000004100 */
[----:B------:R-:W-:-:S02]  /*1910*/  HADD2.F32 R3, -RZ, R34.H1_H1 ;  /* 0x30000022ff037230 */ /* 0x000fc40000004100 */
[----:B------:R-:W-:Y:S02]  /*1920*/  HADD2.F32 R12, -RZ, R30.H0_H0 ;  /* 0x2000001eff0c7230 */ /* 0x000fe40000004100 */
[----:B------:R-:W-:Y:S01]  /*1930*/  HADD2.F32 R69, -RZ, R69.H1_H1 ;  /* 0x30000045ff457230 */ /* 0x000fe20000004100 */
[----:B------:R-:W-:Y:S01]  /*1940*/  FFMA.FTZ R53, R54, R3, R53 ;  /* 0x0000000336357223 */ /* 0x000fe20000010035 */
[----:B------:R-:W-:Y:S01]  /*1950*/  HADD2.F32 R3, -RZ, R56.H0_H0 ;  /* 0x20000038ff037230 */ /* 0x000fe20000004100 */
[----:B------:R-:W-:Y:S01]  /*1960*/  FFMA.FTZ R28, R33, R12, R28 ;  /* 0x0000000c211c7223 */ /* 0x000fe2000001001c */
[----:B------:R-:W-:Y:S02]  /*1970*/  HADD2.F32 R12, -RZ, R35.H0_H0 ;  /* 0x20000023ff0c7230 */ /* 0x000fe40000004100 */
[----:B------:R-:W-:Y:S02]  /*1980*/  HADD2.F32 R30, -RZ, R30.H1_H1 ;  /* 0x3000001eff1e7230 */ /* 0x000fe40000004100 */
[--C-:B------:R-:W-:Y:S01]  /*1990*/  HADD2.F32 R24, -RZ, R13.reuse.H0_H0 ;  /* 0x2000000dff187230 */ /* 0x100fe20000004100 */
[----:B------:R-:W-:Y:S01]  /*19a0*/  FFMA.FTZ R3, R3, R12, R53 ;  /* 0x0000000c03037223 */ /* 0x000fe20000010035 */
[----:B------:R-:W-:Y:S01]  /*19b0*/  HADD2.F32 R26, -RZ, R13.H1_H1 ;  /* 0x3000000dff1a7230 */ /* 0x000fe20000004100 */
[----:B------:R-:W-:Y:S01]  /*19c0*/  FFMA.FTZ R28, R69, R30, R28 ;  /* 0x0000001e451c7223 */ /* 0x000fe2000001001c */
[----:B------:R-:W-:-:S02]  /*19d0*/  HADD2.F32 R13, -RZ, R14.H0_H0 ;  /* 0x2000000eff0d7230 */ /* 0x000fc40000004100 */
[----:B------:R-:W-:Y:S02]  /*19e0*/  HADD2.F32 R27, -RZ, R14.H1_H1 ;  /* 0x3000000eff1b7230 */ /* 0x000fe40000004100 */
[----:B------:R-:W-:Y:S02]  /*19f0*/  HADD2.F32 R56, -RZ, R56.H1_H1 ;  /* 0x30000038ff387230 */ /* 0x000fe40000004100 */
[----:B------:R-:W-:Y:S02]  /*1a00*/  HADD2.F32 R35, -RZ, R35.H1_H1 ;  /* 0x30000023ff237230 */ /* 0x000fe40000004100 */
[--C-:B------:R-:W-:Y:S02]  /*1a10*/  HADD2.F32 R29, -RZ, R15.reuse.H0_H0 ;  /* 0x2000000fff1d7230 */ /* 0x100fe40000004100 */
[----:B------:R-:W-:Y:S01]  /*1a20*/  HADD2.F32 R14, -RZ, R15.H1_H1 ;  /* 0x3000000fff0e7230 */ /* 0x000fe20000004100 */
[----:B------:R-:W-:Y:S01]  /*1a30*/  FFMA.FTZ R3, R56, R35, R3 ;  /* 0x0000002338037223 */ /* 0x000fe20000010003 */
[----:B------:R-:W-:-:S02]  /*1a40*/  HADD2.F32 R15, -RZ, R70.H0_H0 ;  /* 0x20000046ff0f7230 */ /* 0x000fc40000004100 */
[--C-:B------:R-:W-:Y:S02]  /*1a50*/  HADD2.F32 R12, -RZ, R31.reuse.H0_H0 ;  /* 0x2000001fff0c7230 */ /* 0x100fe40000004100 */
[----:B------:R-:W-:Y:S02]  /*1a60*/  HADD2.F32 R16, -RZ, R4.H0_H0 ;  /* 0x20000004ff107230 */ /* 0x000fe40000004100 */
[----:B------:R-:W-:Y:S01]  /*1a70*/  HADD2.F32 R33, -RZ, R70.H1_H1 ;  /* 0x30000046ff217230 */ /* 0x000fe20000004100 */
[----:B------:R-:W-:Y:S01]  /*1a80*/  FFMA.FTZ R28, R15, R12, R28 ;  /* 0x0000000c0f1c7223 */ /* 0x000fe2000001001c */
[----:B------:R-:W-:Y:S01]  /*1a90*/  HADD2.F32 R31, -RZ, R31.H1_H1 ;  /* 0x3000001fff1f7230 */ /* 0x000fe20000004100 */
[----:B------:R-:W-:Y:S01]  /*1aa0*/  FFMA.FTZ R3, R16, R19, R3 ;  /* 0x0000001310037223 */ /* 0x000fe20000010003 */
[----:B------:R-:W-:Y:S02]  /*1ab0*/  HADD2.F32 R4, -RZ, R4.H1_H1 ;  /* 0x30000004ff047230 */ /* 0x000fe40000004100 */
[----:B------:R-:W-:Y:S01]  /*1ac0*/  HADD2.F32 R15, -RZ, R8.H0_H0 ;  /* 0x20000008ff0f7230 */ /* 0x000fe20000004100 */
[----:B------:R-:W-:Y:S01]  /*1ad0*/  FFMA.FTZ R28, R33, R31, R28 ;  /* 0x0000001f211c7223 */ /* 0x000fe2000001001c */
[----:B------:R-:W-:Y:S01]  /*1ae0*/  HADD2.F32 R12, -RZ, R20.H0_H0 ;  /* 0x20000014ff0c7230 */ /* 0x000fe20000004100 */
[----:B------:R-:W-:Y:S01]  /*1af0*/  FFMA.FTZ R3, R4, R25, R3 ;  /* 0x0000001904037223 */ /* 0x000fe20000010003 */
[----:B------:R-:W-:-:S02]  /*1b00*/  HADD2.F32 R17, -RZ, R5.H0_H0 ;  /* 0x20000005ff117230 */ /* 0x000fc40000004100 */
        /* <DEDUP_REMOVED lines=27> */
[----:B------:R-:W-:Y:S01]  /*1cc0*/  HADD2.F32 R7, -RZ, R7.H1_H1 ;  /* 0x30000007ff077230 */ /* 0x000fe20000004100 */
[----:B------:R-:W-:Y:S01]  /*1cd0*/  SHF.L.U32 R9, R42, 0x2, RZ ;  /* 0x000000022a097819 */ /* 0x000fe200000006ff */
[----:B------:R-:W-:Y:S01]  /*1ce0*/  HADD2.F32 R11, -RZ, R11.H1_H1 ;  /* 0x3000000bff0b7230 */ /* 0x000fe20000004100 */
[----:B------:R-:W-:Y:S01]  /*1cf0*/  FFMA.FTZ R28, R3, R4, R28 ;  /* 0x00000004031c7223 */ /* 0x000fe2000001001c */
[----:B------:R-:W-:Y:S01]  /*1d00*/  HADD2.F32 R23, -RZ, R23.H1_H1 ;  /* 0x30000017ff177230 */ /* 0x000fe20000004100 */
[----:B------:R-:W-:-:S04]  /*1d10*/  FFMA.FTZ R2, R7, R14, R2 ;  /* 0x0000000e07027223 */ /* 0x000fc80000010002 */
[----:B------:R-:W-:Y:S01]  /*1d20*/  FFMA.FTZ R28, R11, R23, R28 ;  /* 0x000000170b1c7223 */ /* 0x000fe2000001001c */
[----:B------:R-:W0:Y:S01]  /*1d30*/  SHFL.BFLY PT, R3, R2, 0x4, 0x1f ;  /* 0x0c801f0002037f89 */ /* 0x000e2200000e0000 */
[----:B------:R-:W-:-:S03]  /*1d40*/  LEA.HI R11, P1, R0, R43, RZ, 0x1d ;  /* 0x0000002b000b7211 */ /* 0x000fc6000783e8ff */
[----:B------:R-:W1:Y:S01]  /*1d50*/  SHFL.BFLY PT, R5, R28, 0x4, 0x1f ;  /* 0x0c801f001c057f89 */ /* 0x000e6200000e0000 */
[----:B------:R-:W-:Y:S02]  /*1d60*/  LEA.HI.X.SX32 R0, R43, RZ, 0x1, P1 ;  /* 0x000000ff2b007211 */ /* 0x000fe400008f0eff */
[----:B------:R-:W-:-:S04]  /*1d70*/  LEA R10, P1, R11, c[0x0][0x3c8], 0x2 ;  /* 0x0000f2000b0a7a11 */ /* 0x000fc800078210ff */
[----:B------:R-:W-:Y:S01]  /*1d80*/  LEA.HI.X R11, R11, c[0x0][0x3cc], R0, 0x2, P1 ;  /* 0x0000f3000b0b7a11 */ /* 0x000fe200008f1400 */
[----:B0-----:R-:W-:Y:S02]  /*1d90*/  FADD.FTZ R3, R2, R3 ;  /* 0x0000000302037221 */ /* 0x001fe40000010000 */
[----:B-1----:R-:W-:-:S03]  /*1da0*/  FADD.FTZ R6, R28, R5 ;  /* 0x000000051c067221 */ /* 0x002fc60000010000 */
[----:B------:R-:W0:Y:S04]  /*1db0*/  SHFL.BFLY PT, R4, R3, 0x2, 0x1f ;  /* 0x0c401f0003047f89 */ /* 0x000e2800000e0000 */
[----:B------:R-:W1:Y:S01]  /*1dc0*/  SHFL.BFLY PT, R5, R6, 0x2, 0x1f ;  /* 0x0c401f0006057f89 */ /* 0x000e6200000e0000 */
[----:B0-----:R-:W-:Y:S02]  /*1dd0*/  FADD.FTZ R4, R3, R4 ;  /* 0x0000000403047221 */ /* 0x001fe40000010000 */
[----:B------:R-:W-:-:S04]  /*1de0*/  IMAD.WIDE R2, R9, 0x10, R36 ;  /* 0x0000001009027825 */ /* 0x000fc800078e0224 */
[----:B-1----:R-:W-:Y:S01]  /*1df0*/  FADD.FTZ R7, R6, R5 ;  /* 0x0000000506077221 */ /* 0x002fe20000010000 */
[C---:B------:R-:W-:Y:S01]  /*1e00*/  IADD3 R6, R9.reuse, 0x10, R9 ;  /* 0x0000001009067810 */ /* 0x040fe20007ffe009 */
[----:B------:R-:W0:Y:S03]  /*1e10*/  SHFL.BFLY PT, R5, R4, 0x1, 0x1f ;  /* 0x0c201f0004057f89 */ /* 0x000e2600000e0000 */
[----:B------:R-:W-:Y:S01]  /*1e20*/  IADD3 R9, R9, R6, RZ ;  /* 0x0000000609097210 */ /* 0x000fe20007ffe0ff */
[----:B------:R-:W1:Y:S01]  /*1e30*/  SHFL.BFLY PT, R8, R7, 0x1, 0x1f ;  /* 0x0c201f0007087f89 */ /* 0x000e6200000e0000 */
[----:B0-----:R-:W-:Y:S02]  /*1e40*/  FADD.FTZ R5, R4, R5 ;  /* 0x0000000504057221 */ /* 0x001fe40000010000 */
[----:B-1----:R-:W-:Y:S02]  /*1e50*/  FADD.FTZ R8, R7, R8 ;  /* 0x0000000807087221 */ /* 0x002fe40000010000 */
[----:B------:R-:W-:-:S02]  /*1e60*/  FMUL.FTZ R13, R5, c[0x0][0x2d4] ;  /* 0x0000b500050d7a20 */ /* 0x000fc40000410000 */
[----:B------:R-:W-:-:S03]  /*1e70*/  IMAD.WIDE R4, R42, 0x40, R2 ;  /* 0x000000402a047825 */ /* 0x000fc600078e0202 */
[----:B------:R-:W-:Y:S01]  /*1e80*/  @!P0 STG.E [R10.64], R13 ;  /* 0x0000000d0a008986 */ /* 0x000fe2000c101904 */
[----:B------:R-:W-:Y:S02]  /*1e90*/  FMUL.FTZ R15, R8, c[0x0][0x2d4] ;  /* 0x0000b500080f7a20 */ /* 0x000fe40000410000 */
[----:B------:R-:W-:-:S03]  /*1ea0*/  IMAD.WIDE R42, R42, 0x40, R4 ;  /* 0x000000402a2a7825 */ /* 0x000fc600078e0204 */
[----:B------:R-:W-:Y:S01]  /*1eb0*/  @!P0 STG.E [R10.64+0x80], R15 ;  /* 0x0000800f0a008986 */ /* 0x000fe2000c101904 */
[----:B------:R-:W-:-:S03]  /*1ec0*/  IMAD.WIDE R6, R6, 0x10, R36 ;  /* 0x0000001006067825 */ /* 0x000fc600078e0224 */
[----:B------:R-:W-:Y:S01]  /*1ed0*/  STG.E.128 [R36.64], RZ ;  /* 0x000000ff24007986 */ /* 0x000fe2000c101d04 */
[----:B------:R-:W-:-:S03]  /*1ee0*/  IMAD.WIDE R8, R9, 0x10, R36 ;  /* 0x0000001009087825 */ /* 0x000fc600078e0224 */
[----:B------:R-:W-:Y:S04]  /*1ef0*/  STG.E.128 [R2.64], RZ ;  /* 0x000000ff02007986 */ /* 0x000fe8000c101d04 */
[----:B------:R-:W-:Y:S04]  /*1f00*/  STG.E.128 [R4.64], RZ ;  /* 0x000000ff04007986 */ /* 0x000fe8000c101d04 */
[----:B------:R-:W-:Y:S04]  /*1f10*/  STG.E.128 [R42.64], RZ ;  /* 0x000000ff2a007986 */ /* 0x000fe8000c101d04 */
[----:B------:R-:W-:Y:S04]  /*1f20*/  STG.E.128 [R36.64+0x100], RZ ;  /* 0x000100ff24007986 */ /* 0x000fe8000c101d04 */
[----:B------:R-:W-:Y:S04]  /*1f30*/  STG.E.128 [R2.64+0x100], RZ ;  /* 0x000100ff02007986 */ /* 0x000fe8000c101d04 */
[----:B------:R-:W-:Y:S04]  /*1f40*/  STG.E.128 [R6.64], RZ ;  /* 0x000000ff06007986 */ /* 0x000fe8000c101d04 */
[----:B------:R-:W-:Y:S04]  /*1f50*/  STG.E.128 [R8.64], RZ ;  /* 0x000000ff08007986 */ /* 0x000fe8000c101d04 */
[----:B------:R-:W-:Y:S04]  /*1f60*/  STG.E.128 [R36.64+0x200], RZ ;  /* 0x000200ff24007986 */ /* 0x000fe8000c101d04 */
[----:B------:R-:W-:Y:S04]  /*1f70*/  STG.E.128 [R2.64+0x200], RZ ;  /* 0x000200ff02007986 */ /* 0x000fe8000c101d04 */
[----:B------:R-:W-:Y:S04]  /*1f80*/  STG.E.128 [R6.64+0x100], RZ ;  /* 0x000100ff06007986 */ /* 0x000fe8000c101d04 */
[----:B------:R-:W-:Y:S04]  /*1f90*/  STG.E.128 [R8.64+0x100], RZ ;  /* 0x000100ff08007986 */ /* 0x000fe8000c101d04 */
[----:B------:R-:W-:Y:S04]  /*1fa0*/  STG.E.128 [R36.64+0x300], RZ ;  /* 0x000300ff24007986 */ /* 0x000fe8000c101d04 */
[----:B------:R-:W-:Y:S04]  /*1fb0*/  STG.E.128 [R2.64+0x300], RZ ;  /* 0x000300ff02007986 */ /* 0x000fe8000c101d04 */
[----:B------:R-:W-:Y:S04]  /*1fc0*/  STG.E.128 [R6.64+0x200], RZ ;  /* 0x000200ff06007986 */ /* 0x000fe8000c101d04 */
[----:B------:R-:W-:Y:S01]  /*1fd0*/  STG.E.128 [R8.64+0x200], RZ ;  /* 0x000200ff08007986 */ /* 0x000fe2000c101d04 */
[----:B------:R-:W-:Y:S05]  /*1fe0*/  EXIT ;  /* 0x000000000000794d */ /* 0x000fea0003800000 */
.L_x_382:
        /* <DEDUP_REMOVED lines=9> */
.L_x_2011:


//--------------------- .text._ZN5flash44flash_bwd_dq_dk_dv_loop_seqk_parallel_kernelI23Flash_bwd_kernel_traitsILi256ELi64ELi64ELi8ELi4ELi2ELi2ELb0ELb1EN7cutlass6half_tE19Flash_kernel_traitsILi256ELi64ELi64ELi8ES3_EELb0ELb0ELb0ELb0ELb0ELb0ELb0EEEvNS_16Flash_bwd_paramsE --------------------------
	.section	.text._ZN5flash44flash_bwd_dq_dk_dv_loop_seqk_parallel_kernelI23Flash_bwd_kernel_traitsILi256ELi64ELi64ELi8ELi4ELi2ELi2ELb0ELb1EN7cutlass6half_tE19Flash_kernel_traitsILi256ELi64ELi64ELi8ES3_EELb0ELb0ELb0ELb0ELb0ELb0ELb0EEEvNS_16Flash_bwd_paramsE,"ax",@progbits
	.sectioninfo	@"SHI_REGISTERS=255"
	.align	128
        .global         _ZN5flash44flash_bwd_dq_dk_dv_loop_seqk_parallel_kernelI23Flash_bwd_kernel_traitsILi256ELi64ELi64ELi8ELi4ELi2ELi2ELb0ELb1EN7cutlass6half_tE19Flash_kernel_traitsILi256ELi64ELi64ELi8ES3_EELb0ELb0ELb0ELb0ELb0ELb0ELb0EEEvNS_16Flash_bwd_paramsE
        .type           _ZN5flash44flash_bwd_dq_dk_dv_loop_seqk_parallel_kernelI23Flash_bwd_kernel_traitsILi256ELi64ELi64ELi8ELi4ELi2ELi2ELb0ELb1EN7cutlass6half_tE19Flash_kernel_traitsILi256ELi64ELi64ELi8ES3_EELb0ELb0ELb0ELb0ELb0ELb0ELb0EEEvNS_16Flash_bwd_paramsE,@function
        .size           _ZN5flash44flash_bwd_dq_dk_dv_loop_seqk_parallel_kernelI23Flash_bwd_kernel_traitsILi256ELi64ELi64ELi8ELi4ELi2ELi2ELb0ELb1EN7cutlass6half_tE19Flash_kernel_traitsILi256ELi64ELi64ELi8ES3_EELb0ELb0ELb0ELb0ELb0ELb0ELb0EEEvNS_16Flash_bwd_paramsE,(.L_x_2012 - _ZN5flash44flash_bwd_dq_dk_dv_loop_seqk_parallel_kernelI23Flash_bwd_kernel_traitsILi256ELi64ELi64ELi8ELi4ELi2ELi2ELb0ELb1EN7cutlass6half_tE19Flash_kernel_traitsILi256ELi64ELi64ELi8ES3_EELb0ELb0ELb0ELb0ELb0ELb0ELb0EEEvNS_16Flash_bwd_paramsE)
        .other          _ZN5flash44flash_bwd_dq_dk_dv_loop_seqk_parallel_kernelI23Flash_bwd_kernel_traitsILi256ELi64ELi64ELi8ELi4ELi2ELi2ELb0ELb1EN7cutlass6half_tE19Flash_kernel_traitsILi256ELi64ELi64ELi8ES3_EELb0ELb0ELb0ELb0ELb0ELb0ELb0EEEvNS_16Flash_bwd_paramsE,@"STO_CUDA_ENTRY STV_DEFAULT"
_ZN5flash44flash_bwd_dq_dk_dv_loop_seqk_parallel_kernelI23Flash_bwd_kernel_traitsILi256ELi64ELi64ELi8ELi4ELi2ELi2ELb0ELb1EN7cutlass6half_tE19Flash_kernel_traitsILi256ELi64ELi64ELi8ES3_EELb0ELb0ELb0ELb0ELb0ELb0ELb0EEEvNS_16Flash_bwd_paramsE:
.text._ZN5flash44flash_bwd_dq_dk_dv_loop_seqk_parallel_kernelI23Flash_bwd_kernel_traitsILi256ELi64ELi64ELi8ELi4ELi2ELi2ELb0ELb1EN7cutlass6half_tE19Flash_kernel_traitsILi256ELi64ELi64ELi8ES3_EELb0ELb0ELb0ELb0ELb0ELb0ELb0EEEvNS_16Flash_bwd_paramsE:
[----:B------:R-:W-:Y:S02]  /*0000*/  MOV R1, c[0x0][0x28] ;  /* 0x00000a0000017a02 */ /* 0x000fe40000000f00 */
[----:B------:R-:W1:Y:S01]  /*0010*/  S2UR UR19, SR_CTAID.X ;  /* 0x00000000001379c3 */ /* 0x000e620000002500 */
[----:B------:R-:W-:Y:S02]  /*0020*/  ULDC UR4, c[0x0][0x218] ;  /* 0x0000860000047ab9 */ /* 0x000fe40000000800 */
[----:B------:R-:W-:-:S04]  /*0030*/  UIADD3 UR5, UR4, 0x3f, URZ ;  /* 0x0000003f04057890 */ /* 0x000fc8000fffe03f */
        /* <DEDUP_REMOVED lines=8> */
[----:B------:R-:W-:Y:S01]  /*00c0*/  IMAD.MOV.U32 R222, RZ, RZ, 0x20 ;  /* 0x00000020ffde7424 */ /* 0x000fe200078e00ff */
[----:B------:R-:W-:Y:S01]  /*00d0*/  ULDC.U8 UR7, c[0x0][0x328] ;  /* 0x0000ca0000077ab9 */ /* 0x000fe20000000000 */
[----:B------:R-:W-:Y:S01]  /*00e0*/  IMAD.MOV.U32 R218, RZ, RZ, 0x40 ;  /* 0x00000040ffda7424 */ /* 0x000fe200078e00ff */
[----:B------:R-:W-:Y:S01]  /*00f0*/  UISETP.NE.AND UP2, UPT, UR7, URZ, UPT ;  /* 0x0000003f0700728c */ /* 0x000fe2000bf45270 */
[----:B------:R-:W-:Y:S01]  /*0100*/  IMAD.MOV.U32 R235, RZ, RZ, -0x10 ;  /* 0xfffffff0ffeb7424 */ /* 0x000fe200078e00ff */
[----:B------:R-:W-:Y:S02]  /*0110*/  ULDC UR12, c[0x0][0x224] ;  /* 0x00008900000c7ab9 */ /* 0x000fe40000000800 */
[----:B------:R-:W3:Y:S01]  /*0120*/  S2UR UR35, SR_CTAID.Z ;  /* 0x00000000002379c3 */ /* 0x000ee20000002700 */
[----:B------:R-:W-:-:S02]  /*0130*/  UMOV UR6, 0x80 ;  /* 0x0000008000067882 */ /* 0x000fc40000000000 */
[----:B------:R-:W-:Y:S02]  /*0140*/  ULDC UR4, c[0x0][0x210] ;  /* 0x0000840000047ab9 */ /* 0x000fe40000000800 */
[----:B------:R-:W-:Y:S02]  /*0150*/  ULDC UR56, c[0x0][0x234] ;  /* 0x00008d0000387ab9 */ /* 0x000fe40000000800 */
[----:B------:R-:W-:Y:S02]  /*0160*/  ULDC UR47, c[0x0][0x22c] ;  /* 0x00008b00002f7ab9 */ /* 0x000fe40000000800 */
[----:B------:R-:W-:Y:S02]  /*0170*/  ULDC UR36, c[0x0][0x1c0] ;  /* 0x0000700000247ab9 */ /* 0x000fe40000000800 */
[----:B------:R-:W-:Y:S02]  /*0180*/  ULDC UR10, c[0x0][0x1c0] ;  /* 0x00007000000a7ab9 */ /* 0x000fe40000000800 */
[----:B------:R-:W-:Y:S01]  /*0190*/  USHF.R.S32.HI UR5, URZ, 0x1f, UR12 ;  /* 0x0000001f3f057899 */ /* 0x000fe2000801140c */
[----:B-1----:R-:W-:Y:S01]  /*01a0*/  SHF.R.S32.HI R10, RZ, 0x1f, R13 ;  /* 0x0000001fff0a7819 */ /* 0x002fe2000001140d */
[----:B------:R-:W-:Y:S01]  /*01b0*/  IMAD.SHL.U32 R247, R13, 0x2, RZ ;  /* 0x000000020df77824 */ /* 0x000fe200078e00ff */
[----:B--2---:R-:W-:-:S02]  /*01c0*/  UIMAD.WIDE.U32 UR44, UR33, UR12, URZ ;  /* 0x0000000c212c72a5 */ /* 0x004fc4000f8e003f */
[CC--:B------:R-:W-:Y:S01]  /*01d0*/  LEA.HI R5, R10.reuse, R13.reuse, RZ, 0x5 ;  /* 0x0000000d0a057211 */ /* 0x0c0fe200078f28ff */
[----:B------:R-:W-:Y:S01]  /*01e0*/  UIMAD UR56, UR6, UR4, UR56 ;  /* 0x00000004063872a4 */ /* 0x000fe2000f8e0238 */
[-C--:B------:R-:W-:Y:S01]  /*01f0*/  LEA.HI R6, R10, R13.reuse, RZ, 0x4 ;  /* 0x0000000d0a067211 */ /* 0x080fe200078f20ff */
[----:B------:R-:W-:Y:S01]  /*0200*/  UIMAD.WIDE UR36, UR47, UR36, URZ ;  /* 0x000000242f2472a5 */ /* 0x000fe2000f8e023f */
[--C-:B------:R-:W-:Y:S01]  /*0210*/  SHF.R.S32.HI R4, RZ, 0x5, R5.reuse ;  /* 0x00000005ff047819 */ /* 0x100fe20000011405 */
[----:B------:R-:W-:Y:S01]  /*0220*/  USHF.L.U32 UR12, UR33, 0x7, URZ ;  /* 0x00000007210c7899 */ /* 0x000fe2000800063f */
[----:B------:R-:W-:Y:S01]  /*0230*/  SHF.R.S32.HI R0, RZ, 0x1f, R5 ;  /* 0x0000001fff007819 */ /* 0x000fe20000011405 */
[----:B---3--:R-:W-:Y:S01]  /*0240*/  UIMAD UR48, UR35, UR47, URZ ;  /* 0x0000002f233072a4 */ /* 0x008fe2000f8e023f */
[-C--:B------:R-:W-:Y:S01]  /*0250*/  LEA.HI R3, R5, R4.reuse, RZ, 0x1 ;  /* 0x0000000405037211 */ /* 0x080fe200078f08ff */
[----:B------:R-:W-:Y:S01]  /*0260*/  USHF.R.S32.HI UR6, URZ, 0x1f, UR35 ;  /* 0x0000001f3f067899 */ /* 0x000fe20008011423 */
[----:B------:R-:W-:Y:S01]  /*0270*/  LEA.HI R0, R0, R4, RZ, 0x2 ;  /* 0x0000000400007211 */ /* 0x000fe200078f10ff */
[----:B------:R-:W-:Y:S01]  /*0280*/  UIMAD UR47, UR47, UR10, URZ ;  /* 0x0000000a2f2f72a4 */ /* 0x000fe2000f8e023f */
[----:B------:R-:W-:Y:S01]  /*0290*/  LEA.HI R15, R10, R13, RZ, 0x2 ;  /* 0x0000000d0a0f7211 */ /* 0x000fe200078f10ff */
[----:B------:R-:W-:Y:S01]  /*02a0*/  ULDC UR11, c[0x0][0x1c0] ;  /* 0x00007000000b7ab9 */ /* 0x000fe20000000800 */
[----:B------:R-:W-:Y:S01]  /*02b0*/  LOP3.LUT R2, R0, 0xfffffffc, RZ, 0xc0, !PT ;  /* 0xfffffffc00027812 */ /* 0x000fe200078ec0ff */
[----:B------:R-:W-:Y:S01]  /*02c0*/  ULDC UR9, c[0x0][0x1c0] ;  /* 0x0000700000097ab9 */ /* 0x000fe20000000800 */
[----:B------:R-:W-:Y:S01]  /*02d0*/  LOP3.LUT R0, R3, 0xfffffffe, RZ, 0xc0, !PT ;  /* 0xfffffffe03007812 */ /* 0x000fe200078ec0ff */
[----:B------:R-:W-:Y:S01]  /*02e0*/  UIMAD UR53, UR5, UR33, URZ ;  /* 0x00000021053572a4 */ /* 0x000fe2000f8e023f */
[----:B------:R-:W-:Y:S01]  /*02f0*/  SHF.R.S32.HI R3, RZ, 0x4, R6 ;  /* 0x00000004ff037819 */ /* 0x000fe20000011406 */
[C---:B------:R-:W-:Y:S01]  /*0300*/  IMAD.IADD R214, R4.reuse, 0x1, -R2 ;  /* 0x0000000104d67824 */ /* 0x040fe200078e0a02 */
[--C-:B------:R-:W-:Y:S01]  /*0310*/  SHF.R.S32.HI R7, RZ, 0x2, R15.reuse ;  /* 0x00000002ff077819 */ /* 0x100fe2000001140f */
[----:B------:R-:W-:Y:S01]  /*0320*/  IMAD.IADD R220, R4, 0x1, -R0 ;  /* 0x0000000104dc7824 */ /* 0x000fe200078e0a00 */
[----:B------:R-:W-:Y:S01]  /*0330*/  LEA.HI R0, R6, R3, RZ, 0x1 ;  /* 0x0000000306007211 */ /* 0x000fe200078f08ff */
[----:B------:R-:W-:Y:S01]  /*0340*/  UIMAD UR4, UR33, UR9, UR35 ;  /* 0x00000009210472a4 */ /* 0x000fe2000f8e0223 */
[----:B------:R-:W-:Y:S01]  /*0350*/  SHF.R.S32.HI R4, RZ, 0x1f, R15 ;  /* 0x0000001fff047819 */ /* 0x000fe2000001140f */
[----:B------:R-:W-:Y:S01]  /*0360*/  @!UP2 UIMAD UR5, UR33, UR11, UR35 ;  /* 0x0000000b2105a2a4 */ /* 0x000fe2000f8e0223 */
[----:B------:R-:W-:Y:S01]  /*0370*/  LOP3.LUT R2, R0, 0xfffffffe, RZ, 0xc0, !PT ;  /* 0xfffffffe00027812 */ /* 0x000fe200078ec0ff */
[----:B------:R-:W-:Y:S01]  /*0380*/  USHF.L.U32 UR46, UR47, 0x6, URZ ;  /* 0x000000062f2e7899 */ /* 0x000fe2000800063f */
[----:B------:R-:W-:Y:S01]  /*0390*/  LEA.HI R0, R4, R7, RZ, 0x3 ;  /* 0x0000000704007211 */ /* 0x000fe200078f18ff */
[----:B------:R-:W-:Y:S01]  /*03a0*/  ULDC UR50, c[0x0][0x214] ;  /* 0x0000850000327ab9 */ /* 0x000fe20000000800 */
[-C--:B------:R-:W-:Y:S01]  /*03b0*/  LEA.HI R14, R10, R13.reuse, RZ, 0x3 ;  /* 0x0000000d0a0e7211 */ /* 0x080fe200078f18ff */
[----:B------:R-:W-:Y:S01]  /*03c0*/  IMAD.IADD R11, R3, 0x1, -R2 ;  /* 0x00000001030b7824 */ /* 0x000fe200078e0a02 */
[----:B------:R-:W-:Y:S01]  /*03d0*/  LOP3.LUT R0, R0, 0xfffffff8, RZ, 0xc0, !PT ;  /* 0xfffffff800007812 */ /* 0x000fe200078ec0ff */
[----:B------:R-:W-:Y:S01]  /*03e0*/  IMAD.U32 R252, RZ, RZ, UR12 ;  /* 0x0000000cfffc7e24 */ /* 0x000fe2000f8e00ff */
[----:B------:R-:W-:Y:S01]  /*03f0*/  LOP3.LUT R2, R6, 0xfffffff0, RZ, 0xc0, !PT ;  /* 0xfffffff006027812 */ /* 0x000fe200078ec0ff */
[----:B------:R-:W-:Y:S01]  /*0400*/  IMAD.U32 R251, RZ, RZ, UR6 ;  /* 0x00000006fffb7e24 */ /* 0x000fe2000f8e00ff */
[----:B------:R-:W-:Y:S01]  /*0410*/  SHF.R.S32.HI R244, RZ, 0x3, R14 ;  /* 0x00000003fff47819 */ /* 0x000fe2000001140e */
[----:B------:R-:W-:Y:S01]  /*0420*/  IMAD.IADD R7, R7, 0x1, -R0 ;  /* 0x0000000107077824 */ /* 0x000fe200078e0a00 */
[----:B------:R-:W-:Y:S01]  /*0430*/  LOP3.LUT R0, R5, 0xffffffe0, RZ, 0xc0, !PT ;  /* 0xffffffe005007812 */ /* 0x000fe200078ec0ff */
[C---:B------:R-:W-:Y:S01]  /*0440*/  IMAD.IADD R2, R13.reuse, 0x1, -R2 ;  /* 0x000000010d027824 */ /* 0x040fe200078e0a02 */
[----:B------:R-:W-:Y:S01]  /*0450*/  LOP3.LUT R5, R14, 0xfffffff8, RZ, 0xc0, !PT ;  /* 0xfffffff80e057812 */ /* 0x000fe200078ec0ff */
[----:B------:R-:W-:Y:S01]  /*0460*/  IMAD.SHL.U32 R3, R244, 0x40, RZ ;  /* 0x00000040f4037824 */ /* 0x000fe200078e00ff */
[----:B------:R-:W-:Y:S01]  /*0470*/  ULDC UR57, c[0x0][0x1c8] ;  /* 0x0000720000397ab9 */ /* 0x000fe20000000800 */
[C---:B------:R-:W-:Y:S01]  /*0480*/  IMAD.IADD R4, R13.reuse, 0x1, -R0 ;  /* 0x000000010d047824 */ /* 0x040fe200078e0a00 */
[----:B------:R-:W-:Y:S01]  /*0490*/  ULDC.U8 UR8, c[0x0][0x3d0] ;  /* 0x0000f40000087ab9 */ /* 0x000fe20000000000 */
[----:B------:R-:W-:Y:S01]  /*04a0*/  IMAD.IADD R0, R13, 0x1, -R5 ;  /* 0x000000010d007824 */ /* 0x000fe200078e0a05 */
[----:B------:R-:W-:Y:S01]  /*04b0*/  SHF.R.S32.HI R5, RZ, 0x1f, R2 ;  /* 0x0000001fff057819 */ /* 0x000fe20000011402 */
[----:B------:R-:W-:Y:S01]  /*04c0*/  ULDC UR51, c[0x0][0x224] ;  /* 0x0000890000337ab9 */ /* 0x000fe20000000800 */
[----:B------:R-:W-:Y:S01]  /*04d0*/  SHF.R.S32.HI R6, RZ, 0x1f, R4 ;  /* 0x0000001fff067819 */ /* 0x000fe20000011404 */
[----:B------:R-:W-:Y:S01]  /*04e0*/  IMAD.SHL.U32 R232, R0, 0x8, RZ ;  /* 0x0000000800e87824 */ /* 0x000fe200078e00ff */
[----:B------:R-:W-:Y:S01]  /*04f0*/  LOP3.LUT R3, R3, 0x1c0, RZ, 0xc0, !PT ;  /* 0x000001c003037812 */ /* 0x000fe200078ec0ff */
[----:B------:R-:W-:Y:S01]  /*0500*/  @UP2 UIMAD UR55, UR33, UR50, URZ ;  /* 0x00000032213722a4 */ /* 0x000fe2000f8e023f */
[----:B------:R-:W-:Y:S01]  /*0510*/  LEA.HI R12, R5, R2, RZ, 0x3 ;  /* 0x00000002050c7211 */ /* 0x000fe200078f18ff */
[----:B------:R-:W-:Y:S01]  /*0520*/  UMOV UR39, URZ ;  /* 0x0000003f00277c82 */ /* 0x000fe20008000000 */
[----:B------:R-:W-:Y:S01]  /*0530*/  LEA.HI R16, R6, R4, RZ, 0x2 ;  /* 0x0000000406107211 */ /* 0x000fe200078f10ff */
[----:B------:R-:W-:Y:S01]  /*0540*/  ULOP3.LUT UR57, UR35, UR57, URZ, 0x3c, !UPT ;  /* 0x0000003923397292 */ /* 0x000fe2000f8e3c3f */
[----:B------:R-:W-:Y:S01]  /*0550*/  LOP3.LUT R5, R3, 0x38, R232, 0xf8, !PT ;  /* 0x0000003803057812 */ /* 0x000fe200078ef8e8 */
[----:B------:R-:W-:Y:S01]  /*0560*/  UISETP.NE.AND UP3, UPT, UR8, URZ, UPT ;  /* 0x0000003f0800728c */ /* 0x000fe2000bf65270 */
[----:B------:R-:W-:Y:S01]  /*0570*/  SHF.R.U32.HI R4, RZ, 0x3, R3 ;  /* 0x00000003ff047819 */ /* 0x000fe20000011603 */
[----:B------:R-:W-:Y:S01]  /*0580*/  USHF.R.S32.HI UR61, URZ, 0x1f, UR33 ;  /* 0x0000001f3f3d7899 */ /* 0x000fe20008011421 */
[----:B------:R-:W-:Y:S01]  /*0590*/  LOP3.LUT R3, R12, 0xfffffff8, RZ, 0xc0, !PT ;  /* 0xfffffff80c037812 */ /* 0x000fe200078ec0ff */
[----:B------:R-:W-:Y:S01]  /*05a0*/  USHF.R.S32.HI UR60, URZ, 0x1f, UR35 ;  /* 0x0000001f3f3c7899 */ /* 0x000fe20008011423 */
[C---:B------:R-:W-:Y:S01]  /*05b0*/  LOP3.LUT P4, RZ, R0.reuse, 0x4, RZ, 0xc0, !PT ;  /* 0x0000000400ff7812 */ /* 0x040fe2000788c0ff */
[----:B------:R-:W-:Y:S01]  /*05c0*/  USHF.R.S32.HI UR59, URZ, 0x1f, UR33 ;  /* 0x0000001f3f3b7899 */ /* 0x000fe20008011421 */
[C---:B------:R-:W-:Y:S01]  /*05d0*/  LOP3.LUT P3, RZ, R0.reuse, 0x2, RZ, 0xc0, !PT ;  /* 0x0000000200ff7812 */ /* 0x040fe2000786c0ff */
[----:B------:R-:W-:Y:S01]  /*05e0*/  IMAD.SHL.U32 R0, R0, 0x40, RZ ;  /* 0x0000004000007824 */ /* 0x000fe200078e00ff */
[-C--:B------:R-:W-:Y:S01]  /*05f0*/  LEA.HI R6, R10, R13.reuse, RZ, 0x7 ;  /* 0x0000000d0a067211 */ /* 0x080fe200078f38ff */
[----:B------:R-:W-:Y:S01]  /*0600*/  IMAD.IADD R9, R2, 0x1, -R3 ;  /* 0x0000000102097824 */ /* 0x000fe200078e0a03 */
[----:B------:R-:W-:Y:S01]  /*0610*/  LOP3.LUT R3, R7, 0x1, RZ, 0xc0, !PT ;  /* 0x0000000107037812 */ /* 0x000fe200078ec0ff */
[----:B------:R-:W-:Y:S01]  /*0620*/  IMAD.SHL.U32 R2, R220, 0x10, RZ ;  /* 0x00000010dc027824 */ /* 0x000fe200078e00ff */
[----:B------:R-:W-:Y:S01]  /*0630*/  LOP3.LUT R0, R0, 0x1c0, RZ, 0xc0, !PT ;  /* 0x000001c000007812 */ /* 0x000fe200078ec0ff */
[----:B------:R-:W-:Y:S01]  /*0640*/  USHF.R.S32.HI UR58, URZ, 0x1f, UR35 ;  /* 0x0000001f3f3a7899 */ /* 0x000fe20008011423 */
[----:B------:R-:W-:Y:S01]  /*0650*/  LOP3.LUT R8, R5, R4, RZ, 0x3c, !PT ;  /* 0x0000000405087212 */ /* 0x000fe200078e3cff */
[----:B------:R-:W-:Y:S01]  /*0660*/  UIMAD.WIDE.U32 UR42, UR36, UR44, URZ ;  /* 0x0000002c242a72a5 */ /* 0x000fe2000f8e003f */
[C---:B------:R-:W-:Y:S01]  /*0670*/  LOP3.LUT R2, R0.reuse, 0x10, R2, 0xf8, !PT ;  /* 0x0000001000027812 */ /* 0x040fe200078ef802 */
[----:B------:R-:W-:Y:S01]  /*0680*/  UIMAD UR52, UR37, UR44, URZ ;  /* 0x0000002c253472a4 */ /* 0x000fe2000f8e023f */
[----:B------:R-:W-:Y:S01]  /*0690*/  ISETP.NE.U32.AND P0, PT, R3, 0x1, PT ;  /* 0x000000010300780c */ /* 0x000fe20003f05070 */
[----:B------:R-:W-:Y:S01]  /*06a0*/  IMAD.SHL.U32 R3, R11, 0x200, RZ ;  /* 0x000002000b037824 */ /* 0x000fe200078e00ff */
[----:B------:R-:W-:Y:S01]  /*06b0*/  SHF.R.S32.HI R6, RZ, 0x7, R6 ;  /* 0x00000007ff067819 */ /* 0x000fe20000011406 */
[----:B------:R-:W-:Y:S01]  /*06c0*/  USHF.R.S32.HI UR54, URZ, 0x1f, UR48 ;  /* 0x0000001f3f367899 */ /* 0x000fe20008011430 */
[----:B------:R-:W-:Y:S01]  /*06d0*/  LOP3.LUT R4, R0, 0x8, R14, 0xf8, !PT ;  /* 0x0000000800047812 */ /* 0x000fe200078ef80e */
[----:B------:R-:W-:Y:S01]  /*06e0*/  UIMAD UR51, UR4, UR51, URZ ;  /* 0x00000033043372a4 */ /* 0x000fe2000f8e023f */
[----:B------:R-:W-:Y:S01]  /*06f0*/  SHF.R.U32.HI R216, RZ, 0x3, R0 ;  /* 0x00000003ffd87819 */ /* 0x000fe20000011600 */
[----:B------:R-:W-:Y:S01]  /*0700*/  IMAD R0, R6, 0x800, R3 ;  /* 0x0000080006007824 */ /* 0x000fe200078e0203 */
[----:B------:R-:W-:Y:S01]  /*0710*/  LOP3.LUT R5, R2, 0x8, R14, 0xf8, !PT ;  /* 0x0000000802057812 */ /* 0x000fe200078ef80e */
[----:B------:R-:W-:Y:S01]  /*0720*/  @!UP2 UIMAD UR50, UR5, UR50, URZ ;  /* 0x000000320532a2a4 */ /* 0x000fe2000f8e023f */
[----:B------:R-:W-:Y:S01]  /*0730*/  LOP3.LUT R2, R4, R216, RZ, 0x3c, !PT ;  /* 0x000000d804027212 */ /* 0x000fe200078e3cff */
[----:B------:R-:W-:Y:S01]  /*0740*/  USHF.R.S32.HI UR49, URZ, 0x1f, UR46 ;  /* 0x0000001f3f317899 */ /* 0x000fe2000801142e */
[----:B------:R-:W-:Y:S01]  /*0750*/  LEA.HI R4, R10, R13, RZ, 0x6 ;  /* 0x0000000d0a047211 */ /* 0x000fe200078f30ff */
[----:B------:R-:W-:Y:S01]  /*0760*/  ULDC.64 UR40, c[0x0][0x118] ;  /* 0x0000460000287ab9 */ /* 0x000fe20000000a00 */
[----:B------:R-:W-:Y:S01]  /*0770*/  LOP3.LUT R216, R3, R5, R216, 0xf6, !PT ;  /* 0x0000000503d87212 */ /* 0x000fe200078ef6d8 */
[----:B------:R-:W-:Y:S01]  /*0780*/  IMAD.IADD R2, R0, 0x1, R2 ;  /* 0x0000000100027824 */ /* 0x000fe200078e0202 */
[----:B------:R-:W-:Y:S01]  /*0790*/  SHF.R.S32.HI R0, RZ, 0x6, R4 ;  /* 0x00000006ff007819 */ /* 0x000fe20000011404 */
[----:B------:R-:W-:Y:S01]  /*07a0*/  IMAD.SHL.U32 R4, R6, 0x20, RZ ;  /* 0x0000002006047824 */ /* 0x000fe200078e00ff */
[----:B------:R-:W-:Y:S01]  /*07b0*/  LOP3.LUT R3, R15, 0x7ffffffc, RZ, 0xc0, !PT ;  /* 0x7ffffffc0f037812 */ /* 0x000fe200078ec0ff */
[----:B------:R-:W-:Y:S01]  /*07c0*/  IMAD.SHL.U32 R6, R11, 0x20, RZ ;  /* 0x000000200b067824 */ /* 0x000fe200078e00ff */
[----:B------:R-:W-:Y:S01]  /*07d0*/  R2P PR, R7, 0x6 ;  /* 0x0000000607007804 */ /* 0x000fe20000000000 */
[----:B------:R-:W-:Y:S01]  /*07e0*/  IMAD R226, R0, 0x200, R8 ;  /* 0x0000020000e27824 */ /* 0x000fe200078e0208 */
[----:B------:R-:W-:Y:S01]  /*07f0*/  LOP3.LUT R247, R4, 0x6, R247, 0xf8, !PT ;  /* 0x0000000604f77812 */ /* 0x000fe200078ef8f7 */
[----:B------:R-:W-:Y:S01]  /*0800*/  IMAD.SHL.U32 R5, R0, 0x8, RZ ;  /* 0x0000000800057824 */ /* 0x000fe200078e00ff */
[----:B------:R-:W-:Y:S01]  /*0810*/  LOP3.LUT P6, RZ, R9, 0x4, RZ, 0xc0, !PT ;  /* 0x0000000409ff7812 */ /* 0x000fe200078cc0ff */
[----:B------:R-:W-:Y:S01]  /*0820*/  IMAD.SHL.U32 R0, R7, 0x40, RZ ;  /* 0x0000004007007824 */ /* 0x000fe200078e00ff */
[----:B------:R-:W-:Y:S01]  /*0830*/  LOP3.LUT P5, RZ, R9, 0x2, RZ, 0xc0, !PT ;  /* 0x0000000209ff7812 */ /* 0x000fe200078ac0ff */
[----:B------:R-:W-:Y:S01]  /*0840*/  IMAD.IADD R8, R13, 0x1, -R3 ;  /* 0x000000010d087824 */ /* 0x000fe200078e0a03 */
[----:B------:R-:W-:Y:S01]  /*0850*/  LOP3.LUT R3, R5, 0x18, RZ, 0xc0, !PT ;  /* 0x0000001805037812 */ /* 0x000fe200078ec0ff */
[----:B------:R-:W-:Y:S01]  /*0860*/  IMAD.SHL.U32 R2, R2, 0x2, RZ ;  /* 0x0000000202027824 */ /* 0x000fe200078e00ff */
[----:B------:R-:W-:Y:S01]  /*0870*/  LOP3.LUT R0, R0, 0x1c0, RZ, 0xc0, !PT ;  /* 0x000001c000007812 */ /* 0x000fe200078ec0ff */
[----:B------:R-:W-:Y:S01]  /*0880*/  IMAD.SHL.U32 R217, R216, 0x2, RZ ;  /* 0x00000002d8d97824 */ /* 0x000fe200078e00ff */
[----:B------:R-:W-:Y:S01]  /*0890*/  LOP3.LUT R10, R3, 0x20, R6, 0xf8, !PT ;  /* 0x00000020030a7812 */ /* 0x000fe200078ef806 */
[----:B------:R-:W-:Y:S01]  /*08a0*/  IMAD.SHL.U32 R6, R9, 0x40, RZ ;  /* 0x0000004009067824 */ /* 0x000fe200078e00ff */
[----:B------:R-:W-:Y:S01]  /*08b0*/  SHF.R.U32.HI R5, RZ, 0x3, R0 ;  /* 0x00000003ff057819 */ /* 0x000fe20000011600 */
[----:B------:R-:W-:Y:S01]  /*08c0*/  IMAD.SHL.U32 R226, R226, 0x2, RZ ;  /* 0x00000002e2e27824 */ /* 0x000fe200078e00ff */
[----:B------:R-:W-:-:S02]  /*08d0*/  LOP3.LUT R4, R0, 0x20, R4, 0xf8, !PT ;  /* 0x0000002000047812 */ /* 0x000fc400078ef804 */
[----:B------:R-:W-:Y:S01]  /*08e0*/  LOP3.LUT R7, R5, R0, R3, 0x1e, !PT ;  /* 0x0000000005077212 */ /* 0x000fe200078e1e03 */
[----:B------:R-:W-:Y:S01]  /*08f0*/  IMAD.SHL.U32 R0, R8, 0x2, RZ ;  /* 0x0000000208007824 */ /* 0x000fe200078e00ff */
[----:B------:R-:W-:Y:S02]  /*0900*/  LOP3.LUT R5, R4, R5, RZ, 0x3c, !PT ;  /* 0x0000000504057212 */ /* 0x000fe400078e3cff */
[----:B------:R-:W-:Y:S01]  /*0910*/  SEL R212, R218, 0xffffffc0, !P4 ;  /* 0xffffffc0dad47807 */ /* 0x000fe20006000000 */
[--C-:B------:R-:W-:Y:S01]  /*0920*/  IMAD R4, R214, 0x400, R0.reuse ;  /* 0x00000400d6047824 */ /* 0x100fe200078e0200 */
[----:B------:R-:W-:Y:S01]  /*0930*/  SEL R218, R218, 0xffffffc0, !P6 ;  /* 0xffffffc0dada7807 */ /* 0x000fe20007000000 */
[----:B------:R-:W-:Y:S01]  /*0940*/  IMAD R3, R220, 0x400, R0 ;  /* 0x00000400dc037824 */ /* 0x000fe200078e0200 */
[----:B------:R-:W-:Y:S01]  /*0950*/  LOP3.LUT R0, R6, 0x1c0, RZ, 0xc0, !PT ;  /* 0x000001c006007812 */ /* 0x000fe200078ec0ff */
[----:B------:R-:W-:Y:S01]  /*0960*/  IMAD.IADD R231, R4, 0x1, R5 ;  /* 0x0000000104e77824 */ /* 0x000fe200078e0205 */
[----:B------:R-:W-:Y:S01]  /*0970*/  SEL R235, R235, 0x10, !P0 ;  /* 0x00000010ebeb7807 */ /* 0x000fe20004000000 */
[----:B------:R-:W-:Y:S01]  /*0980*/  IMAD.IADD R245, R3, 0x1, R7 ;  /* 0x0000000103f57824 */ /* 0x000fe200078e0207 */
[--C-:B------:R-:W-:Y:S01]  /*0990*/  SHF.R.U32.HI R3, RZ, 0x3, R0.reuse ;  /* 0x00000003ff037819 */ /* 0x100fe20000011600 */
[----:B------:R-:W-:Y:S01]  /*09a0*/  IMAD.SHL.U32 R4, R11, 0x8, RZ ;  /* 0x000000080b047824 */ /* 0x000fe200078e00ff */
[----:B------:R-:W-:Y:S01]  /*09b0*/  IADD3 R240, R232, 0x40, RZ ;  /* 0x00000040e8f07810 */ /* 0x000fe20007ffe0ff */
[----:B------:R-:W-:Y:S01]  /*09c0*/  IMAD.SHL.U32 R5, R12, 0x40, RZ ;  /* 0x000000400c057824 */ /* 0x000fe200078e00ff */
[----:B------:R-:W-:Y:S01]  /*09d0*/  LOP3.LUT R7, R3, R10, R0, 0x1e, !PT ;  /* 0x0000000a03077212 */ /* 0x000fe200078e1e00 */
[----:B------:R-:W-:Y:S01]  /*09e0*/  IMAD.SHL.U32 R231, R231, 0x2, RZ ;  /* 0x00000002e7e77824 */ /* 0x000fe200078e00ff */
[----:B------:R-:W-:Y:S01]  /*09f0*/  LOP3.LUT R6, R0, 0x8, R4, 0xf8, !PT ;  /* 0x0000000800067812 */ /* 0x000fe200078ef804 */
[--C-:B------:R-:W-:Y:S01]  /*0a00*/  IMAD R216, R216, 0x2, R212.reuse ;  /* 0x00000002d8d87824 */ /* 0x100fe200078e02d4 */
[----:B------:R-:W-:Y:S01]  /*0a10*/  LOP3.LUT R0, R5, 0xfffffe00, RZ, 0xc0, !PT ;  /* 0xfffffe0005007812 */ /* 0x000fe200078ec0ff */
[----:B------:R-:W-:Y:S01]  /*0a20*/  IMAD.IADD R213, R2, 0x1, R212 ;  /* 0x0000000102d57824 */ /* 0x000fe200078e02d4 */
[----:B------:R-:W-:Y:S01]  /*0a30*/  SHF.R.S32.HI R4, RZ, 0x2, R16 ;  /* 0x00000002ff047819 */ /* 0x000fe20000011410 */
[C---:B------:R-:W-:Y:S01]  /*0a40*/  IMAD.IADD R236, R231.reuse, 0x1, R235 ;  /* 0x00000001e7ec7824 */ /* 0x040fe200078e02eb */
[----:B------:R-:W-:Y:S01]  /*0a50*/  LOP3.LUT R3, R6, R3, RZ, 0x3c, !PT ;  /* 0x0000000306037212 */ /* 0x000fe200078e3cff */
[----:B------:R-:W-:Y:S01]  /*0a60*/  IMAD R220, R220, 0x400, R0 ;  /* 0x00000400dcdc7824 */ /* 0x000fe200078e0200 */
[----:B------:R-:W-:Y:S01]  /*0a70*/  IADD3 R234, R231, 0x20, RZ ;  /* 0x00000020e7ea7810 */ /* 0x000fe20007ffe0ff */
[C---:B------:R-:W-:Y:S01]  /*0a80*/  IMAD R249, R214.reuse, 0x10, R4 ;  /* 0x00000010d6f97824 */ /* 0x040fe200078e0204 */
[----:B------:R-:W-:Y:S01]  /*0a90*/  LEA R245, R245, 0x10000, 0x1 ;  /* 0x00010000f5f57811 */ /* 0x000fe200078e08ff */
[----:B------:R-:W-:Y:S01]  /*0aa0*/  IMAD R214, R214, 0x400, R0 ;  /* 0x00000400d6d67824 */ /* 0x000fe200078e0200 */
[----:B------:R-:W-:Y:S01]  /*0ab0*/  LOP3.LUT R0, R7, R0, RZ, 0xfc, !PT ;  /* 0x0000000007007212 */ /* 0x000fe200078efcff */
[----:B------:R-:W-:Y:S01]  /*0ac0*/  IMAD.IADD R220, R3, 0x1, R220 ;  /* 0x0000000103dc7824 */ /* 0x000fe200078e02dc */
[----:B------:R-:W-:Y:S01]  /*0ad0*/  @P1 IADD3 R234, R231, -0x20, RZ ;  /* 0xffffffe0e7ea1810 */ /* 0x000fe20007ffe0ff */
[----:B------:R-:W-:Y:S01]  /*0ae0*/  IMAD.IADD R214, R214, 0x1, R3 ;  /* 0x00000001d6d67824 */ /* 0x000fe200078e0203 */
[----:B------:R-:W-:Y:S01]  /*0af0*/  SEL R3, R222, 0xffffffe0, !P3 ;  /* 0xffffffe0de037807 */ /* 0x000fe20005800000 */
[----:B------:R-:W-:Y:S01]  /*0b00*/  IMAD.SHL.U32 R0, R0, 0x2, RZ ;  /* 0x0000000200007824 */ /* 0x000fe200078e00ff */
[----:B------:R-:W-:Y:S01]  /*0b10*/  SEL R222, R222, 0xffffffe0, !P5 ;  /* 0xffffffe0dede7807 */ /* 0x000fe20006800000 */
[----:B------:R-:W-:Y:S01]  /*0b20*/  IMAD.SHL.U32 R214, R214, 0x2, RZ ;  /* 0x00000002d6d67824 */ /* 0x000fe200078e00ff */
[----:B------:R-:W-:Y:S01]  /*0b30*/  LEA R220, R220, 0x20000, 0x1 ;  /* 0x00020000dcdc7811 */ /* 0x000fe200078e08ff */
[----:B------:R-:W-:Y:S01]  /*0b40*/  IMAD.IADD R3, R2, 0x1, R3 ;  /* 0x0000000102037824 */ /* 0x000fe200078e0203 */
[C---:B------:R-:W-:Y:S01]  /*0b50*/  IADD3 R246, R245.reuse, 0x40, RZ ;  /* 0x00000040f5f67810 */ /* 0x040fe20007ffe0ff */
[----:B------:R-:W-:Y:S01]  /*0b60*/  IMAD.IADD R215, R214, 0x1, R222 ;  /* 0x00000001d6d77824 */ /* 0x000fe200078e02de */
[----:B------:R-:W-:Y:S01]  /*0b70*/  IADD3 R239, R232, 0x80, RZ ;  /* 0x00000080e8ef7810 */ /* 0x000fe20007ffe0ff */
[----:B------:R-:W-:Y:S01]  /*0b80*/  IMAD.IADD R221, R218, 0x1, R220 ;  /* 0x00000001dadd7824 */ /* 0x000fe200078e02dc */
[----:B------:R-:W-:Y:S01]  /*0b90*/  IADD3 R241, R232, 0xc0, RZ ;  /* 0x000000c0e8f17810 */ /* 0x000fe20007ffe0ff */
[----:B------:R-:W-:Y:S01]  /*0ba0*/  IMAD.IADD R219, R214, 0x1, R218 ;  /* 0x00000001d6db7824 */ /* 0x000fe200078e02da */
[----:B------:R-:W-:Y:S01]  /*0bb0*/  @P2 IADD3 R246, R245, -0x40, RZ ;  /* 0xffffffc0f5f62810 */ /* 0x000fe20007ffe0ff */
[----:B------:R-:W-:-:S02]  /*0bc0*/  IMAD.IADD R223, R222, 0x1, R220 ;  /* 0x00000001dedf7824 */ /* 0x000fc400078e02dc */
[----:B------:R-:W-:Y:S02]  /*0bd0*/  IMAD.IADD R212, R212, 0x1, R3 ;  /* 0x00000001d4d47824 */ /* 0x000fe400078e0203 */
[----:B------:R-:W-:Y:S02]  /*0be0*/  IMAD.IADD R235, R235, 0x1, R234 ;  /* 0x00000001ebeb7824 */ /* 0x000fe400078e02ea */
[----:B------:R-:W-:Y:S02]  /*0bf0*/  IMAD.IADD R218, R215, 0x1, R218 ;  /* 0x00000001d7da7824 */ /* 0x000fe400078e02da */
[----:B------:R-:W-:Y:S02]  /*0c00*/  IMAD.IADD R222, R222, 0x1, R221 ;  /* 0x00000001dede7824 */ /* 0x000fe400078e02dd */
.L_x_427:
[----:B------:R-:W-:Y:S02]  /*0c10*/  ULDC.64 UR4, c[0x0][0x240] ;  /* 0x0000900000047ab9 */ /* 0x000fe40000000a00 */
[----:B------:R-:W-:Y:S02]  /*0c20*/  ULDC.64 UR6, c[0x0][0x250] ;  /* 0x0000940000067ab9 */ /* 0x000fe40000000a00 */
[----:B------:R-:W-:-:S02]  /*0c30*/  UISETP.NE.U32.AND UP6, UPT, URZ, UR4, UPT ;  /* 0x000000043f00728c */ /* 0x000fc4000bfc5070 */
[----:B------:R-:W-:Y:S02]  /*0c40*/  UISETP.NE.U32.AND UP4, UPT, URZ, UR6, UPT ;  /* 0x000000063f00728c */ /* 0x000fe4000bf85070 */
[----:B------:R-:W-:Y:S02]  /*0c50*/  USHF.R.S32.HI UR38, URZ, 0x1f, UR33 ;  /* 0x0000001f3f267899 */ /* 0x000fe40008011421 */
[----:B------:R-:W-:Y:S02]  /*0c60*/  USHF.L.U32 UR12, UR33, 0x2, URZ ;  /* 0x00000002210c7899 */ /* 0x000fe4000800063f */
[----:B------:R-:W-:Y:S02]  /*0c70*/  UISETP.NE.AND.EX UP6, UPT, URZ, UR5, UPT, UP6 ;  /* 0x000000053f00728c */ /* 0x000fe4000bfc5360 */
[----:B------:R-:W-:Y:S02]  /*0c80*/  UISETP.NE.AND.EX UP4, UPT, URZ, UR7, UPT, UP4 ;  /* 0x000000073f00728c */ /* 0x000fe4000bf85340 */
[----:B------:R-:W-:-:S02]  /*0c90*/  USHF.L.U64.HI UR11, UR33, 0x2, UR38 ;  /* 0x00000002210b7899 */ /* 0x000fc40008010226 */
[----:B------:R-:W-:Y:S01]  /*0ca0*/  UIADD3 UR4, UP0, UR12, UR4, URZ ;  /* 0x000000040c047290 */ /* 0x000fe2000ff1e03f */
[----:B------:R-:W-:Y:S01]  /*0cb0*/  PLOP3.LUT P2, PT, PT, PT, UP6, 0x80, 0x0 ;  /* 0x000000000000781c */ /* 0x000fe20003f4f068 */
[----:B------:R-:W-:Y:S02]  /*0cc0*/  ULDC.U8 UR10, c[0x0][0x312] ;  /* 0x0000c480000a7ab9 */ /* 0x000fe40000000000 */
[----:B------:R-:W-:Y:S02]  /*0cd0*/  UIADD3.X UR5, UR11, UR5, URZ, UP0, !UPT ;  /* 0x000000050b057290 */ /* 0x000fe400087fe43f */
[----:B------:R-:W-:Y:S01]  /*0ce0*/  ULDC.64 UR8, c[0x0][0x248] ;  /* 0x0000920000087ab9 */ /* 0x000fe20000000a00 */
[----:B-12---:R-:W-:Y:S01]  /*0cf0*/  IMAD.U32 R4, RZ, RZ, UR4 ;  /* 0x00000004ff047e24 */ /* 0x006fe2000f8e00ff */
[----:B------:R-:W-:Y:S02]  /*0d00*/  UISETP.NE.AND UP5, UPT, UR10, URZ, UPT ;  /* 0x0000003f0a00728c */ /* 0x000fe4000bfa5270 */
[----:B------:R-:W-:Y:S01]  /*0d10*/  UISETP.EQ.U32.AND UP1, UPT, URZ, UR8, UPT ;  /* 0x000000083f00728c */ /* 0x000fe2000bf22070 */
[----:B------:R-:W-:Y:S01]  /*0d20*/  IMAD.U32 R5, RZ, RZ, UR5 ;  /* 0x00000005ff057e24 */ /* 0x000fe2000f8e00ff */
[----:B------:R-:W-:-:S02]  /*0d30*/  @UP4 UIADD3 UR6, UP0, UR12, UR6, URZ ;  /* 0x000000060c064290 */ /* 0x000fc4000ff1e03f */
[----:B------:R-:W-:Y:S02]  /*0d40*/  UISETP.EQ.OR.EX UP1, UPT, URZ, UR9, !UP5, UP1 ;  /* 0x000000093f00728c */ /* 0x000fe4000ef22710 */
[----:B------:R-:W-:Y:S02]  /*0d50*/  @UP4 UIADD3.X UR7, UR11, UR7, URZ, UP0, !UPT ;  /* 0x000000070b074290 */ /* 0x000fe400087fe43f */
[----:B------:R-:W-:Y:S01]  /*0d60*/  ULDC.64 UR4, c[0x0][0x118] ;  /* 0x0000460000047ab9 */ /* 0x000fe20000000a00 */
[----:B------:R-:W-:Y:S01]  /*0d70*/  PLOP3.LUT P0, PT, PT, PT, UP4, 0x80, 0x0 ;  /* 0x000000000000781c */ /* 0x000fe20003f0f048 */
[----:B------:R-:W-:Y:S01]  /*0d80*/  UIADD3 UR10, UP0, UR12, UR8, URZ ;  /* 0x000000080c0a7290 */ /* 0x000fe2000ff1e03f */
[----:B------:R1:W2:Y:S01]  /*0d90*/  @P2 LDG.E R9, [R4.64] ;  /* 0x0000000404092981 */ /* 0x0002a2000c1e1900 */
[----:B------:R-:W-:-:S03]  /*0da0*/  PLOP3.LUT P1, PT, PT, PT, UP1, 0x80, 0x0 ;  /* 0x000000000000781c */ /* 0x000fc60003f2f018 */
[----:B------:R1:W3:Y:S01]  /*0db0*/  @P2 LDG.E R8, [R4.64+0x4] ;  /* 0x0000040404082981 */ /* 0x0002e2000c1e1900 */
[----:B------:R-:W-:Y:S01]  /*0dc0*/  UIADD3.X UR8, UR11, UR9, URZ, UP0, !UPT ;  /* 0x000000090b087290 */ /* 0x000fe200087fe43f */
[----:B------:R-:W-:Y:S02]  /*0dd0*/  IMAD.U32 R6, RZ, RZ, UR6 ;  /* 0x00000006ff067e24 */ /* 0x000fe4000f8e00ff */
[----:B----4-:R-:W-:-:S05]  /*0de0*/  IMAD.U32 R7, RZ, RZ, UR7 ;  /* 0x00000007ff077e24 */ /* 0x010fca000f8e00ff */
[----:B-----5:R4:W5:Y:S01]  /*0df0*/  @P0 LDG.E R6, [R6.64] ;  /* 0x0000000406060981 */ /* 0x020962000c1e1900 */
[----:B-1----:R-:W-:Y:S02]  /*0e00*/  IMAD.U32 R4, RZ, RZ, UR10 ;  /* 0x0000000aff047e24 */ /* 0x002fe4000f8e00ff */
[----:B------:R-:W-:-:S05]  /*0e10*/  IMAD.U32 R5, RZ, RZ, UR8 ;  /* 0x00000008ff057e24 */ /* 0x000fca000f8e00ff */
[----:B----4-:R-:W4:Y:S01]  /*0e20*/  @!P1 LDG.E R7, [R4.64] ;  /* 0x0000000404079981 */ /* 0x010f22000c1e1900 */
[----:B------:R-:W1:Y:S01]  /*0e30*/  S2UR UR28, SR_CTAID.X ;  /* 0x00000000001c79c3 */ /* 0x000e620000002500 */
[----:B------:R-:W-:Y:S02]  /*0e40*/  UMOV UR16, 0xffffffff ;  /* 0xffffffff00107882 */ /* 0x000fe40000000000 */
[----:B------:R-:W-:Y:S02]  /*0e50*/  UMOV UR25, 0xffffffff ;  /* 0xffffffff00197882 */ /* 0x000fe40000000000 */
[----:B------:R-:W-:Y:S02]  /*0e60*/  ULDC UR8, c[0x0][0xc] ;  /* 0x0000030000087ab9 */ /* 0x000fe40000000800 */
[----:B------:R-:W-:Y:S02]  /*0e70*/  USHF.L.U32 UR8, UR8, 0x6, URZ ;  /* 0x0000000608087899 */ /* 0x000fe4000800063f */
[----:B------:R-:W-:Y:S01]  /*0e80*/  UMOV UR17, URZ ;  /* 0x0000003f00117c82 */ /* 0x000fe20008000000 */
[----:B------:R-:W-:Y:S01]  /*0e90*/  SHF.R.S32.HI R23, RZ, 0x1f, R244 ;  /* 0x0000001fff177819 */ /* 0x000fe200000114f4 */
[----:B-1----:R-:W-:-:S04]  /*0ea0*/  USHF.L.U32 UR6, UR28, 0x6, URZ ;  /* 0x000000061c067899 */ /* 0x002fc8000800063f */
[----:B------:R-:W-:-:S03]  /*0eb0*/  UIMAD UR6, UR8, UR39, UR6 ;  /* 0x00000027080672a4 */ /* 0x000fc6000f8e0206 */
[----:B------:R-:W-:Y:S01]  /*0ec0*/  ULDC UR8, c[0x0][0x218] ;  /* 0x0000860000087ab9 */ /* 0x000fe20000000800 */
[----:B--2---:R-:W1:Y:S08]  /*0ed0*/  @P2 R2UR UR16, R9 ;  /* 0x00000000091023c2 */ /* 0x004e7000000e0000 */
[----:B---3--:R-:W1:Y:S08]  /*0ee0*/  @P2 R2UR UR7, R8 ;  /* 0x00000000080723c2 */ /* 0x008e7000000e0000 */
[----:B-----5:R2:W3:Y:S01]  /*0ef0*/  @P0 R2UR UR17, R6 ;  /* 0x00000000061103c2 */ /* 0x0204e200000e0000 */
[----:B------:R-:W-:-:S07]  /*0f00*/  IADD3 R19, P0, R244, UR6, RZ ;  /* 0x00000006f4137c10 */ /* 0x000fce000ff1e0ff */
[----:B----4-:R4:W3:Y:S01]  /*0f10*/  @!P1 R2UR UR25, R7 ;  /* 0x00000000071993c2 */ /* 0x0108e200000e0000 */
[----:B------:R-:W-:-:S04]  /*0f20*/  ISETP.NE.U32.AND P1, PT, RZ, c[0x0][0x248], PT ;  /* 0x00009200ff007a0c */ /* 0x000fc80003f25070 */
[----:B------:R-:W-:Y:S01]  /*0f30*/  ISETP.NE.AND.EX P1, PT, RZ, c[0x0][0x24c], PT, P1 ;  /* 0x00009300ff007a0c */ /* 0x000fe20003f25310 */
[----:B-1----:R-:W-:Y:S01]  /*0f40*/  @UP6 UIADD3 UR31, UR7, -UR16, URZ ;  /* 0x80000010071f6290 */ /* 0x002fe2000fffe03f */
[----:B--2---:R-:W-:-:S06]  /*0f50*/  IMAD.U32 R6, RZ, RZ, UR6 ;  /* 0x00000006ff067e24 */ /* 0x004fcc000f8e00ff */
[----:B------:R-:W-:Y:S01]  /*0f60*/  @!UP6 ULDC UR31, c[0x0][0x214] ;  /* 0x00008500001feab9 */ /* 0x000fe20000000800 */
[----:B------:R-:W-:-:S04]  /*0f70*/  LEA.HI.X.SX32 R20, R6, R23, 0x1, P0 ;  /* 0x0000001706147211 */ /* 0x000fc800000f0eff */
[----:B------:R-:W-:Y:S05]  /*0f80*/  @!P1 BRA `(.L_x_383) ;  /* 0x0000007000009947 */ /* 0x000fea0003800000 */
[----:B------:R-:W-:-:S13]  /*0f90*/  PLOP3.LUT P0, PT, PT, PT, UP5, 0x80, 0x0 ;  /* 0x000000000000781c */ /* 0x000fda0003f0f058 */
[----:B------:R-:W2:Y:S04]  /*0fa0*/  @P0 LDG.E R6, [R4.64+0x4] ;  /* 0x0000040404060981 */ /* 0x000ea8000c1e1900 */
[----:B------:R-:W5:Y:S01]  /*0fb0*/  @!P0 LDG.E R4, [R4.64] ;  /* 0x0000000404048981 */ /* 0x000f62000c1e1900 */
[----:B--2---:R-:W1:Y:S02]  /*0fc0*/  @P0 R2UR UR6, R6 ;  /* 0x00000000060603c2 */ /* 0x004e6400000e0000 */
[----:B-1-3--:R-:W-:-:S11]  /*0fd0*/  @UP5 UIADD3 UR8, UR6, -UR25, URZ ;  /* 0x8000001906085290 */ /* 0x00afd6000fffe03f */
[----:B-----5:R1:W2:Y:S01]  /*0fe0*/  @!P0 R2UR UR8, R4 ;  /* 0x00000000040883c2 */ /* 0x0202a200000e0000 */
[----:B------:R-:W-:-:S07]  /*0ff0*/  DEPBAR.LE SB1, 0x0, {2} ;  /* 0x000090040000791a */ /* 0x000fce0000000000 */
.L_x_383:
[----:B------:R-:W-:Y:S02]  /*1000*/  ULDC.64 UR6, c[0x0][0x258] ;  /* 0x0000960000067ab9 */ /* 0x000fe40000000a00 */
        /* <DEDUP_REMOVED lines=8> */
[----:B------:R-:W2:Y:S01]  /*1090*/  @P0 LDG.E R4, [R4.64] ;  /* 0x0000000404040981 */ /* 0x000ea2000c1e1900 */
[----:B------:R-:W-:Y:S02]  /*10a0*/  @!UP1 UISETP.NE.U32.AND UP0, UPT, URZ, UR6, UPT ;  /* 0x000000063f00928c */ /* 0x000fe4000bf05070 */
[----:B------:R-:W-:Y:S02]  /*10b0*/  ULDC UR10, c[0x0][0x21c] ;  /* 0x00008700000a7ab9 */ /* 0x000fe40000000800 */
[----:B------:R-:W-:Y:S02]  /*10c0*/  @!UP1 UISETP.NE.AND.EX UP0, UPT, URZ, UR7, UPT, UP0 ;  /* 0x000000073f00928c */ /* 0x000fe4000bf05300 */
[----:B------:R-:W-:Y:S02]  /*10d0*/  USHF.L.U32 UR24, UR19, 0x6, URZ ;  /* 0x0000000613187899 */ /* 0x000fe4000800063f */
[----:B------:R-:W-:Y:S01]  /*10e0*/  @!UP1 USEL UR7, URZ, UR10, !UP0 ;  /* 0x0000000a3f079287 */ /* 0x000fe2000c000000 */
[----:B--2---:R-:W1:Y:S02]  /*10f0*/  @P0 R2UR UR9, R4 ;  /* 0x00000000040903c2 */ /* 0x004e6400000e0000 */
[----:B-1-3--:R-:W-:-:S02]  /*1100*/  @UP1 UIADD3 UR6, UR9, -UR17, URZ ;  /* 0x8000001109061290 */ /* 0x00afc4000fffe03f */
[----:B------:R-:W-:-:S04]  /*1110*/  @!UP1 UIADD3 UR6, UR7, UR8, -UR17 ;  /* 0x0000000807069290 */ /* 0x000fc8000fffe811 */
[----:B------:R-:W-:-:S06]  /*1120*/  UISETP.GT.AND UP0, UPT, UR6, UR24, UPT ;  /* 0x000000180600728c */ /* 0x000fcc000bf04270 */
[----:B------:R-:W-:-:S13]  /*1130*/  PLOP3.LUT P0, PT, PT, PT, UP0, 0x80, 0x0 ;  /* 0x000000000000781c */ /* 0x000fda0003f0f008 */
[----:B------:R-:W-:Y:S05]  /*1140*/  @!P0 BRA `(.L_x_384) ;  /* 0x00008ce000008947 */ /* 0x000fea0003800000 */
[----:B------:R-:W-:Y:S02]  /*1150*/  UISETP.NE.AND UP0, UPT, UR25, -0x1, UPT ;  /* 0xffffffff1900788c */ /* 0x000fe4000bf05270 */
[----:B------:R-:W-:Y:S02]  /*1160*/  UIADD3 UR7, UR31, 0x3f, URZ ;  /* 0x0000003f1f077890 */ /* 0x000fe4000fffe03f */
[----:B------:R-:W-:Y:S02]  /*1170*/  UISETP.NE.AND UP1, UPT, UR16, -0x1, UPT ;  /* 0xffffffff1000788c */ /* 0x000fe4000bf25270 */
[----:B------:R-:W-:Y:S01]  /*1180*/  ULDC.64 UR12, c[0x0][0x178] ;  /* 0x00005e00000c7ab9 */ /* 0x000fe20000000a00 */
[----:B------:R-:W-:Y:S01]  /*1190*/  PLOP3.LUT P0, PT, PT, PT, UP0, 0x80, 0x0 ;  /* 0x000000000000781c */ /* 0x000fe20003f0f008 */
[----:B------:R-:W-:Y:S02]  /*11a0*/  UIMAD UR14, UR38, UR12, URZ ;  /* 0x0000000c260e72a4 */ /* 0x000fe4000f8e023f */
[----:B------:R-:W-:-:S02]  /*11b0*/  ULDC.64 UR10, c[0x0][0x190] ;  /* 0x00006400000a7ab9 */ /* 0x000fc40000000a00 */
[----:B------:R-:W-:Y:S02]  /*11c0*/  USHF.R.S32.HI UR15, URZ, 0x1f, UR7 ;  /* 0x0000001f3f0f7899 */ /* 0x000fe40008011407 */
[----:B------:R-:W-:Y:S02]  /*11d0*/  UIMAD.WIDE.U32 UR8, UR16, UR10, URZ ;  /* 0x0000000a100872a5 */ /* 0x000fe4000f8e003f */
[----:B------:R-:W-:Y:S02]  /*11e0*/  UIMAD UR18, UR16, UR11, URZ ;  /* 0x0000000b101272a4 */ /* 0x000fe4000f8e023f */
[----:B------:R-:W-:Y:S02]  /*11f0*/  UIMAD.WIDE.U32 UR10, UR33, UR12, URZ ;  /* 0x0000000c210a72a5 */ /* 0x000fe4000f8e003f */
[----:B------:R-:W-:Y:S02]  /*1200*/  UIMAD UR13, UR33, UR13, UR14 ;  /* 0x0000000d210d72a4 */ /* 0x000fe4000f8e020e */
[----:B------:R-:W-:-:S02]  /*1210*/  ULEA.HI UR34, UR15, UR7, URZ, 0x6 ;  /* 0x000000070f227291 */ /* 0x000fc4000f8f303f */
[----:B------:R-:W-:Y:S02]  /*1220*/  @UP0 UIADD3 UR7, UR17, UR25, URZ ;  /* 0x0000001911070290 */ /* 0x000fe4000fffe03f */
[----:B------:R-:W-:Y:S02]  /*1230*/  ULDC.64 UR14, c[0x0][0x198] ;  /* 0x00006600000e7ab9 */ /* 0x000fe40000000a00 */
[----:B------:R-:W-:Y:S02]  /*1240*/  UIADD3 UR29, UR11, UR13, URZ ;  /* 0x0000000d0b1d7290 */ /* 0x000fe4000fffe03f */
[----:B------:R-:W-:Y:S02]  /*1250*/  USEL UR30, UR10, UR8, !UP1 ;  /* 0x000000080a1e7287 */ /* 0x000fe4000c800000 */
[----:B------:R-:W-:Y:S02]  /*1260*/  @UP1 UIADD3 UR29, UR9, UR18, URZ ;  /* 0x00000012091d1290 */ /* 0x000fe4000fffe03f */
[----:B------:R-:W-:-:S02]  /*1270*/  ULOP3.LUT UR10, UR34, 0xffffffc0, URZ, 0xc0, !UPT ;  /* 0xffffffc0220a7892 */ /* 0x000fc4000f8ec03f */
[----:B------:R-:W-:Y:S02]  /*1280*/  @UP0 UIMAD.WIDE.U32 UR8, UR7, UR14, URZ ;  /* 0x0000000e070802a5 */ /* 0x000fe4000f8e003f */
[----:B------:R-:W-:Y:S02]  /*1290*/  UIADD3 UR20, UR10, -0x40, URZ ;  /* 0xffffffc00a147890 */ /* 0x000fe4000fffe03f */
[----:B------:R-:W-:Y:S02]  /*12a0*/  @UP0 UIMAD UR27, UR7, UR15, UR9 ;  /* 0x0000000f071b02a4 */ /* 0x000fe4000f8e0209 */
[----:B------:R-:W-:Y:S02]  /*12b0*/  USHF.R.S32.HI UR32, URZ, 0x1f, UR20 ;  /* 0x0000001f3f207899 */ /* 0x000fe40008011414 */
[----:B------:R-:W-:Y:S01]  /*12c0*/  @UP0 UMOV UR26, UR8 ;  /* 0x00000008001a0c82 */ /* 0x000fe20008000000 */
[----:B------:R-:W-:Y:S05]  /*12d0*/  @P0 BRA `(.L_x_385) ;  /* 0x000000c000000947 */ /* 0x000fea0003800000 */
[----:B------:R-:W-:Y:S02]  /*12e0*/  USHF.R.S32.HI UR7, URZ, 0x1f, UR17 ;  /* 0x0000001f3f077899 */ /* 0x000fe40008011411 */
[----:B------:R-:W-:-:S02]  /*12f0*/  ULDC.64 UR10, c[0x0][0x198] ;  /* 0x00006600000a7ab9 */ /* 0x000fc40000000a00 */
        /* <DEDUP_REMOVED lines=10> */
.L_x_385:
[----:B------:R-:W-:Y:S01]  /*13a0*/  IABS R8, c[0x0][0x1c8] ;  /* 0x0000720000087a13 */ /* 0x000fe20000000000 */
[----:B------:R-:W-:Y:S01]  /*13b0*/  @UP0 UIADD3 UR7, UR17, UR25, URZ ;  /* 0x0000001911070290 */ /* 0x000fe2000fffe03f */
[----:B----4-:R-:W-:Y:S01]  /*13c0*/  IABS R7, UR35 ;  /* 0x0000002300077c13 */ /* 0x010fe20008000000 */
[----:B------:R-:W-:Y:S01]  /*13d0*/  ULDC.64 UR10, c[0x0][0x1a0] ;  /* 0x00006800000a7ab9 */ /* 0x000fe20000000a00 */
[----:B------:R-:W1:Y:S01]  /*13e0*/  I2F.RP R4, R8 ;  /* 0x0000000800047306 */ /* 0x000e620000209400 */
[----:B------:R-:W-:Y:S01]  /*13f0*/  ISETP.LE.AND P1, PT, RZ, UR57, PT ;  /* 0x00000039ff007c0c */ /* 0x000fe2000bf23270 */
[----:B------:R-:W-:-:S04]  /*1400*/  @UP0 UIMAD.WIDE.U32 UR8, UR7, UR10, URZ ;  /* 0x0000000a070802a5 */ /* 0x000fc8000f8e003f */
[----:B------:R-:W-:-:S03]  /*1410*/  @UP0 UIMAD UR23, UR7, UR11, UR9 ;  /* 0x0000000b071702a4 */ /* 0x000fc6000f8e0209 */
[----:B------:R-:W-:Y:S01]  /*1420*/  @UP0 UMOV UR22, UR8 ;  /* 0x0000000800160c82 */ /* 0x000fe20008000000 */
[----:B-1----:R-:W1:Y:S02]  /*1430*/  MUFU.RCP R4, R4 ;  /* 0x0000000400047308 */ /* 0x002e640000001000 */
[----:B-1----:R-:W-:-:S06]  /*1440*/  IADD3 R4, R4, 0xffffffe, RZ ;  /* 0x0ffffffe04047810 */ /* 0x002fcc0007ffe0ff */
[----:B------:R-:W1:Y:S02]  /*1450*/  F2I.FTZ.U32.TRUNC.NTZ R5, R4 ;  /* 0x0000000400057305 */ /* 0x000e64000021f000 */
[----:B-1----:R-:W-:-:S04]  /*1460*/  IMAD.MOV R4, RZ, RZ, -R5 ;  /* 0x000000ffff047224 */ /* 0x002fc800078e0a05 */
[----:B------:R-:W-:Y:S02]  /*1470*/  IMAD R6, R4, R8, RZ ;  /* 0x0000000804067224 */ /* 0x000fe400078e02ff */
[----:B------:R-:W-:-:S04]  /*1480*/  IMAD.MOV.U32 R4, RZ, RZ, RZ ;  /* 0x000000ffff047224 */ /* 0x000fc800078e00ff */
[----:B------:R-:W-:-:S04]  /*1490*/  IMAD.HI.U32 R4, R5, R6, R4 ;  /* 0x0000000605047227 */ /* 0x000fc800078e0004 */
[----:B------:R-:W-:-:S04]  /*14a0*/  IMAD.MOV.U32 R5, RZ, RZ, R7 ;  /* 0x000000ffff057224 */ /* 0x000fc800078e0007 */
[----:B------:R-:W-:-:S04]  /*14b0*/  IMAD.HI.U32 R4, R4, R5, RZ ;  /* 0x0000000504047227 */ /* 0x000fc800078e00ff */
[----:B------:R-:W-:-:S04]  /*14c0*/  IMAD.MOV R6, RZ, RZ, -R4 ;  /* 0x000000ffff067224 */ /* 0x000fc800078e0a04 */
[----:B------:R-:W-:-:S05]  /*14d0*/  IMAD R5, R8, R6, R5 ;  /* 0x0000000608057224 */ /* 0x000fca00078e0205 */
[----:B------:R-:W-:-:S13]  /*14e0*/  ISETP.GT.U32.AND P2, PT, R8, R5, PT ;  /* 0x000000050800720c */ /* 0x000fda0003f44070 */
[----:B------:R-:W-:Y:S01]  /*14f0*/  @!P2 IMAD.IADD R5, R5, 0x1, -R8 ;  /* 0x000000010505a824 */ /* 0x000fe200078e0a08 */
[----:B------:R-:W-:Y:S02]  /*1500*/  @!P2 IADD3 R4, R4, 0x1, RZ ;  /* 0x000000010404a810 */ /* 0x000fe40007ffe0ff */
[----:B------:R-:W-:Y:S02]  /*1510*/  ISETP.NE.AND P2, PT, RZ, c[0x0][0x1c8], PT ;  /* 0x00007200ff007a0c */ /* 0x000fe40003f45270 */
[----:B------:R-:W-:-:S13]  /*1520*/  ISETP.GE.U32.AND P3, PT, R5, R8, PT ;  /* 0x000000080500720c */ /* 0x000fda0003f66070 */
[----:B------:R-:W-:-:S05]  /*1530*/  @P3 IADD3 R4, R4, 0x1, RZ ;  /* 0x0000000104043810 */ /* 0x000fca0007ffe0ff */
[----:B------:R-:W-:-:S04]  /*1540*/  IMAD.MOV.U32 R15, RZ, RZ, R4 ;  /* 0x000000ffff0f7224 */ /* 0x000fc800078e0004 */
[----:B------:R-:W-:Y:S01]  /*1550*/  @!P1 IMAD.MOV R15, RZ, RZ, -R15 ;  /* 0x000000ffff0f9224 */ /* 0x000fe200078e0a0f */
[----:B------:R-:W-:-:S04]  /*1560*/  @!P2 LOP3.LUT R15, RZ, c[0x0][0x1c8], RZ, 0x33, !PT ;  /* 0x00007200ff0faa12 */ /* 0x000fc800078e33ff */
[----:B------:R-:W-:Y:S01]  /*1570*/  SHF.R.S32.HI R21, RZ, 0x1f, R15 ;  /* 0x0000001fff157819 */ /* 0x000fe2000001140f */
        /* <DEDUP_REMOVED lines=13> */
.L_x_386:
[----:B------:R-:W-:Y:S01]  /*1650*/  ULDC.64 UR10, c[0x0][0x370] ;  /* 0x0000dc00000a7ab9 */ /* 0x000fe20000000a00 */
[----:B------:R-:W-:Y:S01]  /*1660*/  PLOP3.LUT P0, PT, PT, PT, UP2, 0x80, 0x0 ;  /* 0x000000000000781c */ /* 0x000fe20003f0f028 */
[----:B------:R-:W-:Y:S02]  /*1670*/  @UP1 UIMAD.WIDE.U32 UR8, UR16, UR10, URZ ;  /* 0x0000000a100812a5 */ /* 0x000fe4000f8e003f */
[----:B------:R-:W-:Y:S02]  /*1680*/  ULDC UR13, c[0x0][0x224] ;  /* 0x00008900000d7ab9 */ /* 0x000fe40000000800 */
[----:B------:R-:W-:Y:S02]  /*1690*/  @UP1 UIMAD UR21, UR16, UR11, UR9 ;  /* 0x0000000b101512a4 */ /* 0x000fe4000f8e0209 */
[----:B------:R-:W-:Y:S02]  /*16a0*/  USHF.L.U32 UR14, UR33, 0x7, URZ ;  /* 0x00000007210e7899 */ /* 0x000fe4000800063f */
[----:B------:R-:W-:-:S02]  /*16b0*/  @UP1 UMOV UR18, UR8 ;  /* 0x0000000800121c82 */ /* 0x000fc40008000000 */
[----:B------:R-:W-:Y:S02]  /*16c0*/  ULDC.64 UR8, c[0x0][0x368] ;  /* 0x0000da0000087ab9 */ /* 0x000fe40000000a00 */
[----:B------:R-:W-:Y:S02]  /*16d0*/  @!UP1 UIMAD UR7, UR38, UR8, URZ ;  /* 0x00000008260792a4 */ /* 0x000fe4000f8e023f */
[----:B------:R-:W-:Y:S02]  /*16e0*/  ULDC.64 UR10, c[0x0][0x3d8] ;  /* 0x0000f600000a7ab9 */ /* 0x000fe40000000a00 */
[----:B------:R-:W-:Y:S02]  /*16f0*/  @!UP1 UIMAD UR7, UR33, UR9, UR7 ;  /* 0x00000009210792a4 */ /* 0x000fe4000f8e0207 */
[----:B------:R-:W-:-:S04]  /*1700*/  @!UP1 UIMAD.WIDE.U32 UR8, UR33, UR8, URZ ;  /* 0x00000008210892a5 */ /* 0x000fc8000f8e003f */
[----:B------:R-:W-:Y:S02]  /*1710*/  @!UP1 UIADD3 UR21, UR9, UR7, URZ ;  /* 0x0000000709159290 */ /* 0x000fe4000fffe03f */
[----:B------:R-:W-:Y:S02]  /*1720*/  UIMAD UR7, UR38, UR13, UR53 ;  /* 0x0000000d260772a4 */ /* 0x000fe4000f8e0235 */
[----:B------:R-:W-:Y:S02]  /*1730*/  @!UP1 UMOV UR18, UR8 ;  /* 0x0000000800129c82 */ /* 0x000fe40008000000 */
[----:B------:R-:W-:Y:S02]  /*1740*/  UIADD3 UR7, UR45, UR7, URZ ;  /* 0x000000072d077290 */ /* 0x000fe4000fffe03f */
[----:B------:R-:W-:Y:S02]  /*1750*/  UIMAD.WIDE.U32 UR8, UR28, UR10, URZ ;  /* 0x0000000a1c0872a5 */ /* 0x000fe4000f8e003f */
[----:B------:R-:W-:-:S02]  /*1760*/  UIMAD UR7, UR36, UR7, UR52 ;  /* 0x00000007240772a4 */ /* 0x000fc4000f8e0234 */
[----:B------:R-:W-:Y:S02]  /*1770*/  UIMAD UR12, UR28, UR11, UR9 ;  /* 0x0000000b1c0c72a4 */ /* 0x000fe4000f8e0209 */
[----:B------:R-:W-:Y:S02]  /*1780*/  UIADD3 UR13, UR43, UR7, URZ ;  /* 0x000000072b0d7290 */ /* 0x000fe4000fffe03f */
[----:B------:R-:W-:Y:S02]  /*1790*/  UIMAD UR7, UR37, UR16, URZ ;  /* 0x00000010250772a4 */ /* 0x000fe4000f8e023f */
[----:B------:R-:W-:Y:S02]  /*17a0*/  UIMAD.WIDE.U32 UR10, UR36, UR16, URZ ;  /* 0x00000010240a72a5 */ /* 0x000fe4000f8e003f */
[----:B------:R-:W-:Y:S02]  /*17b0*/  USEL UR15, UR8, URZ, UP3 ;  /* 0x0000003f080f7287 */ /* 0x000fe40009800000 */
[----:B------:R-:W-:-:S02]  /*17c0*/  @UP1 UIADD3 UR13, UR11, UR7, URZ ;  /* 0x000000070b0d1290 */ /* 0x000fc4000fffe03f */
[----:B------:R-:W-:Y:S02]  /*17d0*/  USHF.L.U64.HI UR7, UR33, 0x7, UR38 ;  /* 0x0000000721077899 */ /* 0x000fe40008010226 */
[----:B------:R-:W-:Y:S02]  /*17e0*/  USEL UR8, UR14, URZ, UP6 ;  /* 0x0000003f0e087287 */ /* 0x000fe4000b000000 */
[----:B------:R-:W-:Y:S02]  /*17f0*/  USEL UR7, UR7, URZ, UP6 ;  /* 0x0000003f07077287 */ /* 0x000fe4000b000000 */
[----:B------:R-:W-:Y:S02]  /*1800*/  UIADD3 UR8, UP0, UR20, UR8, URZ ;  /* 0x0000000814087290 */ /* 0x000fe4000ff1e03f */
[----:B------:R-:W-:Y:S02]  /*1810*/  USEL UR28, UR42, UR10, !UP1 ;  /* 0x0000000a2a1c7287 */ /* 0x000fe4000c800000 */
[----:B------:R-:W-:-:S02]  /*1820*/  UIADD3.X UR9, UR32, UR7, URZ, UP0, !UPT ;  /* 0x0000000720097290 */ /* 0x000fc400087fe43f */
[----:B------:R-:W-:Y:S02]  /*1830*/  UIMAD UR7, UR37, UR8, URZ ;  /* 0x00000008250772a4 */ /* 0x000fe4000f8e023f */
[----:B------:R-:W-:Y:S02]  /*1840*/  ULDC UR14, c[0x0][0x234] ;  /* 0x00008d00000e7ab9 */ /* 0x000fe40000000800 */
[----:B------:R-:W-:Y:S02]  /*1850*/  UIMAD UR10, UR36, UR9, UR7 ;  /* 0x00000009240a72a4 */ /* 0x000fe4000f8e0207 */
[----:B------:R-:W-:Y:S02]  /*1860*/  @UP2 USEL UR7, UR55, UR16, !UP1 ;  /* 0x0000001037072287 */ /* 0x000fe4000c800000 */
[----:B------:R-:W-:Y:S02]  /*1870*/  UIMAD.WIDE.U32 UR8, UR36, UR8, URZ ;  /* 0x00000008240872a5 */ /* 0x000fe4000f8e003f */
[----:B------:R-:W-:-:S02]  /*1880*/  @UP2 UIMAD UR14, UR35, UR14, UR7 ;  /* 0x0000000e230e22a4 */ /* 0x000fc4000f8e0207 */
[----:B------:R-:W-:Y:S02]  /*1890*/  USEL UR12, UR12, URZ, UP3 ;  /* 0x0000003f0c0c7287 */ /* 0x000fe40009800000 */
[----:B------:R-:W-:-:S03]  /*18a0*/  UIADD3 UR10, UR9, UR10, URZ ;  /* 0x0000000a090a7290 */ /* 0x000fc6000fffe03f */
[----:B------:R-:W-:Y:S01]  /*18b0*/  @!UP2 UMOV UR14, UR50 ;  /* 0x00000032000eac82 */ /* 0x000fe20008000000 */
[----:B------:R-:W-:Y:S05]  /*18c0*/  @!P0 BRA `(.L_x_387) ;  /* 0x0000005000008947 */ /* 0x000fea0003800000 */
[----:B------:R-:W-:Y:S02]  /*18d0*/  ULDC UR7, c[0x0][0x224] ;  /* 0x0000890000077ab9 */ /* 0x000fe40000000800 */
[----:B------:R-:W-:-:S04]  /*18e0*/  @!UP1 UIMAD UR16, UR33, UR7, URZ ;  /* 0x00000007211092a4 */ /* 0x000fc8000f8e023f */
[----:B------:R-:W-:-:S04]  /*18f0*/  ULEA UR7, UR33, UR16, 0x7 ;  /* 0x0000001021077291 */ /* 0x000fc8000f8e383f */
[----:B------:R-:W-:Y:S01]  /*1900*/  UIMAD UR11, UR56, UR35, UR7 ;  /* 0x00000023380b72a4 */ /* 0x000fe2000f8e0207 */
[----:B------:R-:W-:Y:S05]  /*1910*/  BRA `(.L_x_388) ;  /* 0x0000001000007947 */ /* 0x000fea0003800000 */
.L_x_387:
[----:B------:R-:W-:-:S03]  /*1920*/  UMOV UR11, UR51 ;  /* 0x00000033000b7c82 */ /* 0x000fc60008000000 */
.L_x_388:
[----:B------:R-:W1:Y:S01]  /*1930*/  S2R R8, SR_TID.X ;  /* 0x0000000000087919 */ /* 0x000e620000002100 */
[----:B------:R-:W-:Y:S01]  /*1940*/  SHF.R.S32.HI R233, RZ, 0x1f, R232 ;  /* 0x0000001fffe97819 */ /* 0x000fe200000114e8 */
[----:B------:R-:W-:Y:S01]  /*1950*/  IMAD.U32 R6, RZ, RZ, UR20 ;  /* 0x00000014ff067e24 */ /* 0x000fe2000f8e00ff */
[----:B------:R-:W-:Y:S01]  /*1960*/  IADD3 R4, P0, R232, UR18, RZ ;  /* 0x00000012e8047c10 */ /* 0x000fe2000ff1e0ff */
[----:B------:R-:W-:Y:S01]  /*1970*/  UIADD3 UR8, UP5, UP4, UR8, UR46, UR48 ;  /* 0x0000002e08087290 */ /* 0x000fe2000fcbe030 */
[----:B------:R-:W-:Y:S01]  /*1980*/  IADD3 R14, P1, R244, UR20, RZ ;  /* 0x00000014f40e7c10 */ /* 0x000fe2000ff3e0ff */
[----:B------:R-:W-:Y:S01]  /*1990*/  USHF.R.S32.HI UR16, URZ, 0x1f, UR35 ;  /* 0x0000001f3f107899 */ /* 0x000fe20008011423 */
[----:B------:R-:W-:Y:S01]  /*19a0*/  IADD3.X R5, R233, UR21, RZ, P0, !PT ;  /* 0x00000015e9057c10 */ /* 0x000fe200087fe4ff */
[----:B------:R-:W-:Y:S01]  /*19b0*/  UIADD3 UR15, UP1, UP0, UR15, UR8, UR28 ;  /* 0x000000080f0f7290 */ /* 0x000fe2000f83e01c */
[----:B------:R-:W-:Y:S01]  /*19c0*/  IADD3.X R11, R23, UR32, RZ, P1, !PT ;  /* 0x00000020170b7c10 */ /* 0x000fe20008ffe4ff */
[----:B------:R-:W-:Y:S01]  /*19d0*/  UIADD3.X UR7, UR10, UR49, UR54, UP5, UP4 ;  /* 0x000000310a077290 */ /* 0x000fe2000afe8436 */
[----:B------:R-:W-:Y:S01]  /*19e0*/  IMAD.U32 R16, RZ, RZ, UR5 ;  /* 0x00000005ff107e24 */ /* 0x000fe2000f8e00ff */
[----:B------:R-:W-:Y:S01]  /*19f0*/  ULDC.64 UR8, c[0x0][0x370] ;  /* 0x0000dc0000087ab9 */ /* 0x000fe20000000a00 */
[----:B------:R-:W-:Y:S01]  /*1a00*/  IMAD.WIDE.U32 R4, R6, c[0x0][0x370], R4 ;  /* 0x0000dc0006047a25 */ /* 0x000fe200078e0004 */
[----:B------:R-:W-:Y:S01]  /*1a10*/  UIADD3.X UR12, UR12, UR7, UR13, UP1, UP0 ;  /* 0x000000070c0c7290 */ /* 0x000fe20008fe040d */
[----:B------:R-:W-:Y:S01]  /*1a20*/  BSSY B1, `(.L_x_384) ;  /* 0x0000840000017945 */ /* 0x000fe20003800000 */
[----:B------:R-:W-:Y:S01]  /*1a30*/  UISETP.GE.AND UP0, UPT, UR31, 0x1, UPT ;  /* 0x000000011f00788c */ /* 0x000fe2000bf06270 */
[----:B------:R-:W-:Y:S01]  /*1a40*/  IMAD.U32 R13, RZ, RZ, UR4 ;  /* 0x00000004ff0d7e24 */ /* 0x000fe2000f8e00ff */
[----:B------:R-:W-:-:S02]  /*1a50*/  UIMAD UR7, UR32, UR8, URZ ;  /* 0x00000008200772a4 */ /* 0x000fc4000f8e023f */
[----:B------:R-:W-:Y:S02]  /*1a60*/  UIADD3 UR14, UR20, UR14, URZ ;  /* 0x0000000e140e7290 */ /* 0x000fe4000fffe03f */
[----:B------:R-:W-:Y:S01]  /*1a70*/  UIMAD UR10, UR20, UR9, UR7 ;  /* 0x00000009140a72a4 */ /* 0x000fe2000f8e0207 */
[----:B-1----:R-:W-:Y:S02]  /*1a80*/  SHF.R.S32.HI R6, RZ, 0x1f, R8 ;  /* 0x0000001fff067819 */ /* 0x002fe40000011408 */
[----:B------:R-:W-:Y:S02]  /*1a90*/  ULDC.64 UR8, c[0x0][0x378] ;  /* 0x0000de0000087ab9 */ /* 0x000fe40000000a00 */
[----:B------:R-:W-:Y:S01]  /*1aa0*/  UIMAD UR7, UR16, UR8, URZ ;  /* 0x00000008100772a4 */ /* 0x000fe2000f8e023f */
[----:B------:R-:W-:Y:S01]  /*1ab0*/  LEA.HI R6, R6, R8, RZ, 0x5 ;  /* 0x0000000806067211 */ /* 0x000fe200078f28ff */
[----:B------:R-:W-:Y:S01]  /*1ac0*/  UIADD3 UR8, UR20, UR11, URZ ;  /* 0x0000000b14087290 */ /* 0x000fe2000fffe03f */
[----:B------:R-:W-:Y:S01]  /*1ad0*/  IADD3 R5, R5, UR10, RZ ;  /* 0x0000000a05057c10 */ /* 0x000fe2000fffe0ff */
[----:B------:R-:W-:Y:S01]  /*1ae0*/  ULDC.64 UR4, c[0x0][0x3c8] ;  /* 0x0000f20000047ab9 */ /* 0x000fe20000000a00 */
[----:B------:R-:W-:Y:S01]  /*1af0*/  LOP3.LUT R7, R6, 0xffffffe0, RZ, 0xc0, !PT ;  /* 0xffffffe006077812 */ /* 0x000fe200078ec0ff */
[----:B------:R-:W-:Y:S01]  /*1b00*/  UIMAD UR16, UR35, UR9, UR7 ;  /* 0x00000009231072a4 */ /* 0x000fe2000f8e0207 */
[----:B------:R-:W-:Y:S01]  /*1b10*/  SHF.R.S32.HI R6, RZ, 0x5, R6 ;  /* 0x00000005ff067819 */ /* 0x000fe20000011406 */
[----:B------:R-:W-:-:S02]  /*1b20*/  UMOV UR13, 0x4 ;  /* 0x00000004000d7882 */ /* 0x000fc40000000000 */
[----:B------:R-:W-:Y:S01]  /*1b30*/  IMAD.IADD R7, R8, 0x1, -R7 ;  /* 0x0000000108077824 */ /* 0x000fe200078e0a07 */
[----:B------:R-:W-:Y:S01]  /*1b40*/  ULDC.64 UR10, c[0x0][0x200] ;  /* 0x00008000000a7ab9 */ /* 0x000fe20000000a00 */
[----:B------:R-:W-:Y:S01]  /*1b50*/  IMAD.WIDE.U32 R8, R14, c[0x0][0x190], R232 ;  /* 0x000064000e087a25 */ /* 0x000fe200078e00e8 */
[----:B------:R-:W-:Y:S01]  /*1b60*/  UIMAD.WIDE UR8, UR8, UR13, UR4 ;  /* 0x0000000d080872a5 */ /* 0x000fe2000f8e0204 */
[----:B------:R1:W2:Y:S01]  /*1b70*/  R2UR UR5, R16 ;  /* 0x00000000100573c2 */ /* 0x0002a200000e0000 */
[----:B------:R-:W-:Y:S01]  /*1b80*/  ULEA.HI.SX32 UR7, UR34, 0xffffffff, 0x1a ;  /* 0xffffffff22077891 */ /* 0x000fe2000f8fd23f */
[----:B------:R-:W-:Y:S01]  /*1b90*/  IMAD R6, R6, UR47, R7 ;  /* 0x0000002f06067c24 */ /* 0x000fe2000f8e0207 */
[----:B------:R-:W-:Y:S01]  /*1ba0*/  IADD3 R8, P1, R8, UR30, RZ ;  /* 0x0000001e08087c10 */ /* 0x000fe2000ff3e0ff */
[----:B------:R-:W-:-:S03]  /*1bb0*/  IMAD.U32 R7, RZ, RZ, UR35 ;  /* 0x00000023ff077e24 */ /* 0x000fc6000f8e00ff */
[C---:B------:R-:W-:Y:S01]  /*1bc0*/  IADD3 R10, P0, R6.reuse, UR15, RZ ;  /* 0x0000000f060a7c10 */ /* 0x040fe2000ff1e0ff */
[----:B------:R-:W-:Y:S01]  /*1bd0*/  IMAD.WIDE.U32 R4, R7, c[0x0][0x378], R4 ;  /* 0x0000de0007047a25 */ /* 0x000fe200078e0004 */
[----:B------:R1:W3:Y:S01]  /*1be0*/  R2UR UR4, R13 ;  /* 0x000000000d0473c2 */ /* 0x0002e200000e0000 */
[----:B------:R-:W-:Y:S01]  /*1bf0*/  UIMAD.WIDE UR14, UR14, UR13, UR10 ;  /* 0x0000000d0e0e72a5 */ /* 0x000fe2000f8e020a */
[----:B------:R-:W-:Y:S01]  /*1c00*/  LEA.HI.X.SX32 R12, R6, UR12, 0x1, P0 ;  /* 0x0000000c060c7c11 */ /* 0x000fe200080f0eff */
[----:B------:R-:W-:Y:S01]  /*1c10*/  IMAD R6, R11, c[0x0][0x190], RZ ;  /* 0x000064000b067a24 */ /* 0x000fe200078e02ff */
[----:B------:R-:W-:Y:S02]  /*1c20*/  LEA R224, P0, R10, c[0x0][0x350], 0x2 ;  /* 0x0000d4000ae07a11 */ /* 0x000fe400078010ff */
[----:B------:R-:W-:Y:S01]  /*1c30*/  IADD3 R7, R5, UR16, RZ ;  /* 0x0000001005077c10 */ /* 0x000fe2000fffe0ff */
[----:B------:R-:W-:Y:S01]  /*1c40*/  IMAD R17, R14, c[0x0][0x194], R6 ;  /* 0x000065000e117a24 */ /* 0x000fe200078e0206 */
[----:B------:R-:W-:Y:S01]  /*1c50*/  LEA.HI.X R225, R10, c[0x0][0x354], R12, 0x2, P0 ;  /* 0x0000d5000ae17a11 */ /* 0x000fe200000f140c */
[----:B------:R-:W-:Y:S01]  /*1c60*/  IMAD.MOV.U32 R6, RZ, RZ, R4 ;  /* 0x000000ffff067224 */ /* 0x000fe200078e0004 */
[----:B------:R-:W-:-:S02]  /*1c70*/  PLOP3.LUT P0, PT, PT, PT, UP0, 0x80, 0x0 ;  /* 0x000000000000781c */ /* 0x000fc40003f0f008 */
[----:B------:R-:W-:-:S11]  /*1c80*/  IADD3.X R9, R9, UR29, R17, P1, !PT ;  /* 0x0000001d09097c10 */ /* 0x000fd60008ffe411 */
[----:B-123--:R-:W-:Y:S05]  /*1c90*/  @!P0 BRA `(.L_x_389) ;  /* 0x0000784000008947 */ /* 0x00efea0003800000 */
[----:B------:R-:W-:Y:S01]  /*1ca0*/  PLOP3.LUT P0, PT, PT, PT, UP3, 0x80, 0x0 ;  /* 0x000000000000781c */ /* 0x000fe20003f0f038 */
[----:B------:R-:W-:Y:S01]  /*1cb0*/  USHF.R.S32.HI UR12, URZ, 0x1f, UR35 ;  /* 0x0000001f3f0c7899 */ /* 0x000fe20008011423 */
[----:B------:R-:W-:Y:S01]  /*1cc0*/  IMAD.U32 R12, RZ, RZ, UR35 ;  /* 0x00000023ff0c7e24 */ /* 0x000fe2000f8e00ff */
[----:B------:R-:W-:Y:S01]  /*1cd0*/  UMOV UR11, UR8 ;  /* 0x00000008000b7c82 */ /* 0x000fe20008000000 */
[----:B------:R-:W-:Y:S01]  /*1ce0*/  IMAD R4, R23, c[0x0][0x370], RZ ;  /* 0x0000dc0017047a24 */ /* 0x000fe200078e02ff */
[----:B------:R-:W-:Y:S01]  /*1cf0*/  UMOV UR10, UR9 ;  /* 0x00000009000a7c82 */ /* 0x000fe20008000000 */
[----:B------:R-:W-:Y:S01]  /*1d00*/  IMAD.WIDE.U32 R6, R244, c[0x0][0x370], R6 ;  /* 0x0000dc00f4067a25 */ /* 0x000fe200078e0006 */
[----:B------:R-:W-:Y:S01]  /*1d10*/  ULDC.64 UR8, c[0x0][0x1a8] ;  /* 0x00006a0000087ab9 */ /* 0x000fe20000000a00 */
[----:B------:R-:W-:Y:S01]  /*1d20*/  BSSY B0, `(.L_x_390) ;  /* 0x000003d000007945 */ /* 0x000fe20003800000 */
[----:B------:R-:W-:Y:S01]  /*1d30*/  UIMAD UR13, UR12, UR8, URZ ;  /* 0x000000080c0d72a4 */ /* 0x000fe2000f8e023f */
[----:B------:R-:W-:Y:S01]  /*1d40*/  IMAD.WIDE.U32 R12, R12, c[0x0][0x1a8], R8 ;  /* 0x00006a000c0c7a25 */ /* 0x000fe200078e0008 */
[----:B------:R-:W-:-:S02]  /*1d50*/  UIMAD UR12, UR7, -0x40, UR31 ;  /* 0xffffffc0070c78a4 */ /* 0x000fc4000f8e021f */
[----:B------:R-:W-:Y:S01]  /*1d60*/  @P0 BAR.SYNC.DEFER_BLOCKING 0x0 ;  /* 0x0000000000000b1d */ /* 0x000fe20000010000 */
[----:B------:R-:W-:Y:S01]  /*1d70*/  UIMAD UR13, UR35, UR9, UR13 ;  /* 0x00000009230d72a4 */ /* 0x000fe2000f8e020d */
[----:B------:R-:W-:Y:S01]  /*1d80*/  IMAD R4, R244, c[0x0][0x374], R4 ;  /* 0x0000dd00f4047a24 */ /* 0x000fe200078e0204 */
[----:B------:R-:W-:Y:S02]  /*1d90*/  LEA R228, P0, R6, c[0x0][0x330], 0x1 ;  /* 0x0000cc0006e47a11 */ /* 0x000fe400078008ff */
[----:B------:R-:W-:Y:S01]  /*1da0*/  ISETP.GE.AND P6, PT, R244, UR12, PT ;  /* 0x0000000cf4007c0c */ /* 0x000fe2000bfc6270 */
[----:B------:R-:W-:Y:S01]  /*1db0*/  IMAD.IADD R16, R7, 0x1, R4 ;  /* 0x0000000107107824 */ /* 0x000fe200078e0204 */
[----:B------:R-:W-:Y:S01]  /*1dc0*/  LEA R227, P1, R12, c[0x0][0x160], 0x1 ;  /* 0x000058000ce37a11 */ /* 0x000fe200078208ff */
[----:B------:R-:W-:Y:S01]  /*1dd0*/  UMOV UR9, UR14 ;  /* 0x0000000e00097c82 */ /* 0x000fe20008000000 */
[----:B------:R-:W-:Y:S01]  /*1de0*/  IADD3 R18, R13, UR13, RZ ;  /* 0x0000000d0d127c10 */ /* 0x000fe2000fffe0ff */
[----:B------:R-:W-:Y:S01]  /*1df0*/  UMOV UR8, UR15 ;  /* 0x0000000f00087c82 */ /* 0x000fe20008000000 */
[----:B------:R-:W-:-:S02]  /*1e00*/  LEA.HI.X R230, R6, c[0x0][0x334], R16, 0x1, P0 ;  /* 0x0000cd0006e67a11 */ /* 0x000fc400000f0c10 */
[----:B------:R-:W-:-:S05]  /*1e10*/  LEA.HI.X R229, R12, c[0x0][0x164], R18, 0x1, P1 ;  /* 0x000059000ce57a11 */ /* 0x000fca00008f0c12 */
[----:B------:R1:W-:Y:S04]  /*1e20*/  @P6 STS.128 [R226+0x8000], RZ ;  /* 0x008000ffe2006388 */ /* 0x0003e80000000c00 */
[----:B------:R1:W-:Y:S04]  /*1e30*/  @P6 STS.128 [R226+0xa000], RZ ;  /* 0x00a000ffe2006388 */ /* 0x0003e80000000c00 */
[----:B------:R1:W-:Y:S04]  /*1e40*/  @P6 STS.128 [R226+0xc000], RZ ;  /* 0x00c000ffe2006388 */ /* 0x0003e80000000c00 */
[----:B------:R1:W-:Y:S01]  /*1e50*/  @P6 STS.128 [R226+0xe000], RZ ;  /* 0x00e000ffe2006388 */ /* 0x0003e20000000c00 */
[----:B------:R-:W-:Y:S05]  /*1e60*/  @P6 BRA `(.L_x_391) ;  /* 0x0000028000006947 */ /* 0x000fea0003800000 */
[----:B------:R-:W-:Y:S01]  /*1e70*/  MOV R5, UR21 ;  /* 0x0000001500057c02 */ /* 0x000fe20008000f00 */
[----:B------:R-:W-:Y:S01]  /*1e80*/  IMAD R8, R11, c[0x0][0x370], RZ ;  /* 0x0000dc000b087a24 */ /* 0x000fe200078e02ff */
[----:B------:R-:W-:Y:S01]  /*1e90*/  ISETP.GE.AND P4, PT, R232, c[0x0][0x220], PT ;  /* 0x00008800e8007a0c */ /* 0x000fe20003f86270 */
[----:B------:R-:W-:Y:S01]  /*1ea0*/  IMAD.U32 R4, RZ, RZ, UR18 ;  /* 0x00000012ff047e24 */ /* 0x000fe2000f8e00ff */
[----:B------:R-:W-:Y:S01]  /*1eb0*/  ISETP.GE.AND P3, PT, R240, c[0x0][0x220], PT ;  /* 0x00008800f0007a0c */ /* 0x000fe20003f66270 */
[C---:B------:R-:W-:Y:S01]  /*1ec0*/  IMAD R8, R14.reuse, c[0x0][0x374], R8 ;  /* 0x0000dd000e087a24 */ /* 0x040fe200078e0208 */
[----:B------:R-:W-:Y:S01]  /*1ed0*/  ISETP.GE.AND P2, PT, R239, c[0x0][0x220], PT ;  /* 0x00008800ef007a0c */ /* 0x000fe20003f46270 */
[----:B------:R-:W-:Y:S01]  /*1ee0*/  IMAD.WIDE.U32 R4, R14, c[0x0][0x370], R4 ;  /* 0x0000dc000e047a25 */ /* 0x000fe200078e0004 */
[----:B------:R-:W-:-:S03]  /*1ef0*/  ISETP.GE.AND P1, PT, R241, c[0x0][0x220], PT ;  /* 0x00008800f1007a0c */ /* 0x000fc60003f26270 */
[----:B------:R-:W-:Y:S01]  /*1f00*/  IMAD.IADD R5, R5, 0x1, R8 ;  /* 0x0000000105057824 */ /* 0x000fe200078e0208 */
[----:B------:R-:W-:Y:S01]  /*1f10*/  MOV R8, UR35 ;  /* 0x0000002300087c02 */ /* 0x000fe20008000f00 */
[----:B------:R-:W-:Y:S02]  /*1f20*/  IMAD.MOV.U32 R10, RZ, RZ, 0x2 ;  /* 0x00000002ff0a7424 */ /* 0x000fe400078e00ff */
[----:B------:R2:W-:Y:S02]  /*1f30*/  @P4 STS.128 [R226+0x8000], RZ ;  /* 0x008000ffe2004388 */ /* 0x0005e40000000c00 */
[----:B------:R-:W-:-:S04]  /*1f40*/  IMAD.WIDE.U32 R8, R8, c[0x0][0x378], R4 ;  /* 0x0000de0008087a25 */ /* 0x000fc800078e0004 */
[----:B------:R-:W-:Y:S01]  /*1f50*/  IMAD.WIDE R4, R232, R10, c[0x0][0x330] ;  /* 0x0000cc00e8047625 */ /* 0x000fe200078e020a */
[----:B------:R-:W-:-:S04]  /*1f60*/  IADD3 R9, R9, UR16, RZ ;  /* 0x0000001009097c10 */ /* 0x000fc8000fffe0ff */
[----:B------:R-:W-:-:S04]  /*1f70*/  LEA R4, P0, R8, R4, 0x1 ;  /* 0x0000000408047211 */ /* 0x000fc800078008ff */
[----:B------:R-:W-:Y:S01]  /*1f80*/  LEA.HI.X R5, R8, R5, R9, 0x1, P0 ;  /* 0x0000000508057211 */ /* 0x000fe200000f0c09 */
[----:B------:R-:W-:Y:S01]  /*1f90*/  @!P4 IMAD.MOV.U32 R9, RZ, RZ, R230 ;  /* 0x000000ffff09c224 */ /* 0x000fe200078e00e6 */
        /* <DEDUP_REMOVED lines=21> */
.L_x_391:
[----:B------:R-:W-:Y:S05]  /*20f0*/  BSYNC B0 ;  /* 0x0000000000007941 */ /* 0x000fea0003800000 */
.L_x_390:
[----:B------:R-:W-:Y:S01]  /*2100*/  IADD3 R22, R244, 0x20, RZ ;  /* 0x00000020f4167810 */ /* 0x000fe20007ffe0ff */
        /* <DEDUP_REMOVED lines=8> */
[----:B------:R-:W-:Y:S01]  /*2190*/  ISETP.GE.AND P4, PT, R232, c[0x0][0x220], PT ;  /* 0x00008800e8007a0c */ /* 0x000fe20003f86270 */
[----:B--23--:R-:W-:Y:S01]  /*21a0*/  IMAD.WIDE.U32 R4, R24, c[0x0][0x370], RZ ;  /* 0x0000dc0018047a25 */ /* 0x00cfe200078e00ff */
[----:B------:R-:W-:-:S02]  /*21b0*/  ISETP.GE.AND P3, PT, R240, c[0x0][0x220], PT ;  /* 0x00008800f0007a0c */ /* 0x000fc40003f66270 */
[----:B------:R-:W-:Y:S01]  /*21c0*/  ISETP.GE.AND P2, PT, R239, c[0x0][0x220], PT ;  /* 0x00008800ef007a0c */ /* 0x000fe20003f46270 */
[----:B------:R-:W-:Y:S01]  /*21d0*/  IMAD R8, R24, c[0x0][0x374], RZ ;  /* 0x0000dd0018087a24 */ /* 0x000fe200078e02ff */
[----:B------:R-:W-:-:S04]  /*21e0*/  IADD3 R4, P1, R6, R4, RZ ;  /* 0x0000000406047210 */ /* 0x000fc80007f3e0ff */
[----:B------:R-:W-:-:S03]  /*21f0*/  IADD3.X R5, R16, R5, R8, P1, !PT ;  /* 0x0000000510057210 */ /* 0x000fc60000ffe408 */
[----:B------:R-:W-:Y:S01]  /*2200*/  @!P4 IMAD.MOV.U32 R7, RZ, RZ, c[0x0][0x370] ;  /* 0x0000dc00ff07c624 */ /* 0x000fe200078e00ff */
[----:B------:R2:W-:Y:S01]  /*2210*/  @P4 STS.128 [R226+0x9000], RZ ;  /* 0x009000ffe2004388 */ /* 0x0005e20000000c00 */
[----:B------:R-:W-:-:S03]  /*2220*/  @!P4 IMAD.MOV.U32 R6, RZ, RZ, c[0x0][0x374] ;  /* 0x0000dd00ff06c624 */ /* 0x000fc600078e00ff */
[----:B------:R-:W-:-:S04]  /*2230*/  @!P4 LEA R10, P0, R7, R228, 0x6 ;  /* 0x000000e4070ac211 */ /* 0x000fc800078030ff */
[----:B------:R-:W-:Y:S02]  /*2240*/  @!P4 LEA.HI.X R11, R7, R230, R6, 0x6, P0 ;  /* 0x000000e6070bc211 */ /* 0x000fe400000f3406 */
[C---:B------:R-:W-:Y:S02]  /*2250*/  @!P3 LEA R8, P0, R4.reuse, c[0x0][0x330], 0x1 ;  /* 0x0000cc000408ba11 */ /* 0x040fe400078008ff */
[C---:B------:R-:W-:Y:S01]  /*2260*/  @!P2 LEA R6, P1, R4.reuse, c[0x0][0x330], 0x1 ;  /* 0x0000cc000406aa11 */ /* 0x040fe200078208ff */
[----:B------:R-:W-:Y:S01]  /*2270*/  @!PT LDS RZ, [RZ] ;  /* 0x00000000fffff984 */ /* 0x000fe20000000800 */
[----:B------:R-:W-:Y:S01]  /*2280*/  @!PT LDS RZ, [RZ] ;  /* 0x00000000fffff984 */ /* 0x000fe20000000800 */
[----:B------:R-:W-:Y:S01]  /*2290*/  @!PT LDS RZ, [RZ] ;  /* 0x00000000fffff984 */ /* 0x000fe20000000800 */
[----:B------:R2:W-:Y:S01]  /*22a0*/  @!P4 LDGSTS.E.BYPASS.LTC128B.128 [R226+0x9000], [R10.64] ;  /* 0x090000000ae2cfae */ /* 0x0005e2000b901d44 */
[C-C-:B------:R-:W-:Y:S02]  /*22b0*/  @!P3 LEA.HI.X R9, R4.reuse, c[0x0][0x334], R5.reuse, 0x1, P0 ;  /* 0x0000cd000409ba11 */ /* 0x140fe400000f0c05 */
[----:B------:R-:W-:Y:S01]  /*22c0*/  ISETP.GE.AND P0, PT, R241, c[0x0][0x220], PT ;  /* 0x00008800f1007a0c */ /* 0x000fe20003f06270 */
[----:B------:R2:W-:Y:S01]  /*22d0*/  @P3 STS.128 [R226+0xb000], RZ ;  /* 0x00b000ffe2003388 */ /* 0x0005e20000000c00 */
[----:B------:R-:W-:-:S03]  /*22e0*/  @!P2 LEA.HI.X R7, R4, c[0x0][0x334], R5, 0x1, P1 ;  /* 0x0000cd000407aa11 */ /* 0x000fc600008f0c05 */
        /* <DEDUP_REMOVED lines=11> */
[----:B--2---:R-:W-:-:S04]  /*23a0*/  LEA R6, P0, R4, c[0x0][0x330], 0x1 ;  /* 0x0000cc0004067a11 */ /* 0x004fc800078008ff */
[----:B------:R-:W-:-:S05]  /*23b0*/  LEA.HI.X R7, R4, c[0x0][0x334], R5, 0x1, P0 ;  /* 0x0000cd0004077a11 */ /* 0x000fca00000f0c05 */
[----:B------:R-:W-:Y:S01]  /*23c0*/  @!PT LDS RZ, [RZ] ;  /* 0x00000000fffff984 */ /* 0x000fe20000000800 */
[----:B------:R-:W-:Y:S01]  /*23d0*/  @!PT LDS RZ, [RZ] ;  /* 0x00000000fffff984 */ /* 0x000fe20000000800 */
[----:B------:R-:W-:Y:S01]  /*23e0*/  @!PT LDS RZ, [RZ] ;  /* 0x00000000fffff984 */ /* 0x000fe20000000800 */
[----:B------:R2:W-:Y:S04]  /*23f0*/  LDGSTS.E.BYPASS.LTC128B.128 [R226+0xf000], [R6.64+0x180] ;  /* 0x0f00018006e27fae */ /* 0x0005e8000b901d44 */
.L_x_393:
[----:B------:R-:W-:Y:S05]  /*2400*/  BSYNC B0 ;  /* 0x0000000000007941 */ /* 0x000fea0003800000 */
.L_x_392:
[----:B------:R1:W-:Y:S01]  /*2410*/  @P6 STS.128 [R226], RZ ;  /* 0x000000ffe2006388 */ /* 0x0003e20000000c00 */
[----:B------:R-:W-:Y:S03]  /*2420*/  BSSY B0, `(.L_x_394) ;  /* 0x000002b000007945 */ /* 0x000fe60003800000 */
[----:B------:R1:W-:Y:S04]  /*2430*/  @P6 STS.128 [R226+0x2000], RZ ;  /* 0x002000ffe2006388 */ /* 0x0003e80000000c00 */
[----:B------:R1:W-:Y:S04]  /*2440*/  @P6 STS.128 [R226+0x4000], RZ ;  /* 0x004000ffe2006388 */ /* 0x0003e80000000c00 */
[----:B------:R1:W-:Y:S01]  /*2450*/  @P6 STS.128 [R226+0x6000], RZ ;  /* 0x006000ffe2006388 */ /* 0x0003e20000000c00 */
[----:B------:R-:W-:Y:S05]  /*2460*/  @P6 BRA `(.L_x_395) ;  /* 0x0000026000006947 */ /* 0x000fea0003800000 */
[----:B--23--:R-:W-:Y:S01]  /*2470*/  IMAD.U32 R4, RZ, RZ, UR30 ;  /* 0x0000001eff047e24 */ /* 0x00cfe2000f8e00ff */
[----:B------:R-:W-:Y:S01]  /*2480*/  MOV R8, 0x2 ;  /* 0x0000000200087802 */ /* 0x000fe20000000f00 */
[----:B------:R-:W-:Y:S01]  /*2490*/  IMAD.U32 R5, RZ, RZ, UR29 ;  /* 0x0000001dff057e24 */ /* 0x000fe2000f8e00ff */
[----:B------:R-:W-:Y:S01]  /*24a0*/  ISETP.GE.AND P3, PT, R232, c[0x0][0x220], PT ;  /* 0x00008800e8007a0c */ /* 0x000fe20003f66270 */
[----:B------:R-:W-:Y:S01]  /*24b0*/  IMAD.U32 R6, RZ, RZ, UR35 ;  /* 0x00000023ff067e24 */ /* 0x000fe2000f8e00ff */
[----:B------:R-:W-:Y:S01]  /*24c0*/  ISETP.GE.AND P2, PT, R240, c[0x0][0x220], PT ;  /* 0x00008800f0007a0c */ /* 0x000fe20003f46270 */
[----:B------:R-:W-:Y:S01]  /*24d0*/  IMAD.WIDE.U32 R4, R14, c[0x0][0x190], R4 ;  /* 0x000064000e047a25 */ /* 0x000fe200078e0004 */
[----:B------:R-:W-:-:S02]  /*24e0*/  ISETP.GE.AND P1, PT, R239, c[0x0][0x220], PT ;  /* 0x00008800ef007a0c */ /* 0x000fc40003f26270 */
[----:B------:R-:W-:Y:S02]  /*24f0*/  ISETP.GE.AND P0, PT, R241, c[0x0][0x220], PT ;  /* 0x00008800f1007a0c */ /* 0x000fe40003f06270 */
[----:B------:R-:W-:-:S05]  /*2500*/  IADD3 R5, R17, R5, RZ ;  /* 0x0000000511057210 */ /* 0x000fca0007ffe0ff */
[----:B------:R-:W-:Y:S01]  /*2510*/  IMAD.WIDE.U32 R6, R6, c[0x0][0x1a8], R4 ;  /* 0x00006a0006067a25 */ /* 0x000fe200078e0004 */
[----:B------:R2:W-:Y:S03]  /*2520*/  @P3 STS.128 [R226], RZ ;  /* 0x000000ffe2003388 */ /* 0x0005e60000000c00 */
        /* <DEDUP_REMOVED lines=26> */
.L_x_395:
[----:B------:R-:W-:Y:S05]  /*26d0*/  BSYNC B0 ;  /* 0x0000000000007941 */ /* 0x000fea0003800000 */
.L_x_394:
[----:B------:R1:W-:Y:S01]  /*26e0*/  @P5 STS.128 [R226+0x1000], RZ ;  /* 0x001000ffe2005388 */ /* 0x0003e20000000c00 */
[----:B------:R-:W-:Y:S03]  /*26f0*/  BSSY B0, `(.L_x_396) ;  /* 0x000002c000007945 */ /* 0x000fe60003800000 */
        /* <DEDUP_REMOVED lines=13> */
[----:B------:R-:W-:Y:S01]  /*27d0*/  @!P4 IMAD.MOV.U32 R7, RZ, RZ, c[0x0][0x194] ;  /* 0x00006500ff07c624 */ /* 0x000fe200078e00ff */
[----:B------:R-:W-:Y:S02]  /*27e0*/  @!P3 LEA R8, P5, R4, c[0x0][0x160], 0x1 ;  /* 0x000058000408ba11 */ /* 0x000fe400078a08ff */
[----:B------:R-:W-:Y:S02]  /*27f0*/  @!P4 LEA R10, P0, R6, R227, 0x6 ;  /* 0x000000e3060ac211 */ /* 0x000fe400078030ff */
[----:B------:R-:W-:Y:S02]  /*2800*/  @!P3 LEA.HI.X R9, R4, c[0x0][0x164], R5, 0x1, P5 ;  /* 0x000059000409ba11 */ /* 0x000fe400028f0c05 */
[----:B------:R-:W-:Y:S02]  /*2810*/  @!P4 LEA.HI.X R11, R6, R229, R7, 0x6, P0 ;  /* 0x000000e5060bc211 */ /* 0x000fe400000f3407 */
[----:B------:R-:W-:-:S02]  /*2820*/  ISETP.GE.AND P0, PT, R241, c[0x0][0x220], PT ;  /* 0x00008800f1007a0c */ /* 0x000fc40003f06270 */
[C---:B------:R-:W-:Y:S01]  /*2830*/  @!P2 LEA R6, P1, R4.reuse, c[0x0][0x160], 0x1 ;  /* 0x000058000406aa11 */ /* 0x040fe200078208ff */
[----:B------:R-:W-:Y:S01]  /*2840*/  @!PT LDS RZ, [RZ] ;  /* 0x00000000fffff984 */ /* 0x000fe20000000800 */
[----:B------:R-:W-:Y:S01]  /*2850*/  @!PT LDS RZ, [RZ] ;  /* 0x00000000fffff984 */ /* 0x000fe20000000800 */
[----:B------:R-:W-:Y:S01]  /*2860*/  @!PT LDS RZ, [RZ] ;  /* 0x00000000fffff984 */ /* 0x000fe20000000800 */
[----:B------:R2:W-:Y:S03]  /*2870*/  @!P4 LDGSTS.E.BYPASS.LTC128B.128 [R226+0x1000], [R10.64] ;  /* 0x010000000ae2cfae */ /* 0x0005e6000b901d44 */
[----:B------:R-:W-:Y:S01]  /*2880*/  @!P2 LEA.HI.X R7, R4, c[0x0][0x164], R5, 0x1, P1 ;  /* 0x000059000407aa11 */ /* 0x000fe200008f0c05 */
        /* <DEDUP_REMOVED lines=18> */
.L_x_397:
[----:B------:R-:W-:Y:S05]  /*29b0*/  BSYNC B0 ;  /* 0x0000000000007941 */ /* 0x000fea0003800000 */
.L_x_396:
[----:B------:R-:W-:Y:S01]  /*29c0*/  UIADD3 UR13, -UR24, UR6, URZ ;  /* 0x00000006180d7290 */ /* 0x000fe2000fffe13f */
[C---:B--23--:R-:W-:Y:S01]  /*29d0*/  IADD3 R4, R249.reuse, 0x8, RZ ;  /* 0x00000008f9047810 */ /* 0x04cfe20007ffe0ff */
[C---:B------:R-:W-:Y:S01]  /*29e0*/  IMAD.SHL.U32 R5, R249.reuse, 0x4, RZ ;  /* 0x00000004f9057824 */ /* 0x040fe200078e00ff */
[----:B------:R-:W-:Y:S01]  /*29f0*/  SHF.R.S32.HI R242, RZ, 0x1f, R249 ;  /* 0x0000001ffff27819 */ /* 0x000fe200000114f9 */
[----:B------:R-:W-:Y:S01]  /*2a00*/  ULDC.64 UR14, c[0x0][0x198] ;  /* 0x00006600000e7ab9 */ /* 0x000fe20000000a00 */
[----:B------:R-:W-:Y:S01]  /*2a10*/  ISETP.GE.AND P2, PT, R249, UR12, PT ;  /* 0x0000000cf9007c0c */ /* 0x000fe2000bf46270 */
[----:B------:R-:W-:Y:S01]  /*2a20*/  IMAD.MOV.U32 R237, RZ, RZ, 0x7f800000 ;  /* 0x7f800000ffed7424 */ /* 0x000fe200078e00ff */
[----:B------:R-:W-:Y:S01]  /*2a30*/  ISETP.GE.AND P5, PT, R244, UR13, PT ;  /* 0x0000000df4007c0c */ /* 0x000fe2000bfa6270 */
[----:B------:R-:W-:Y:S01]  /*2a40*/  IMAD.MOV.U32 R238, RZ, RZ, 0x7f800000 ;  /* 0x7f800000ffee7424 */ /* 0x000fe200078e00ff */
[----:B------:R-:W-:Y:S01]  /*2a50*/  ISETP.GE.AND P1, PT, R4, UR12, PT ;  /* 0x0000000c04007c0c */ /* 0x000fe2000bf26270 */
[----:B------:R-:W-:Y:S01]  /*2a60*/  USHF.R.S32.HI UR12, URZ, 0x1f, UR24 ;  /* 0x0000001f3f0c7899 */ /* 0x000fe20008011418 */
[----:B------:R-:W-:-:S02]  /*2a70*/  IADD3 R4, P0, R5, UR9, RZ ;  /* 0x0000000905047c10 */ /* 0x000fc4000ff1e0ff */
[----:B------:R-:W-:Y:S01]  /*2a80*/  SHF.L.U64.HI R5, R249, 0x2, R242 ;  /* 0x00000002f9057819 */ /* 0x000fe200000102f2 */
[----:B------:R-:W-:Y:S01]  /*2a90*/  UIMAD UR14, UR12, UR14, URZ ;  /* 0x0000000e0c0e72a4 */ /* 0x000fe2000f8e023f */
[----:B------:R-:W-:Y:S02]  /*2aa0*/  IMAD.U32 R17, RZ, RZ, UR24 ;  /* 0x00000018ff117e24 */ /* 0x000fe4000f8e00ff */
[----:B------:R-:W-:Y:S01]  /*2ab0*/  IADD3.X R5, R5, UR8, RZ, P0, !PT ;  /* 0x0000000805057c10 */ /* 0x000fe200087fe4ff */
[----:B------:R-:W-:Y:S02]  /*2ac0*/  UIMAD UR14, UR24, UR15, UR14 ;  /* 0x0000000f180e72a4 */ /* 0x000fe4000f8e020e */
[----:B------:R2:W-:Y:S04]  /*2ad0*/  @P5 STS.128 [R226+0x10000], RZ ;  /* 0x010000ffe2005388 */ /* 0x0005e80000000c00 */
[----:B------:R2:W-:Y:S04]  /*2ae0*/  @P5 STS.128 [R226+0x12000], RZ ;  /* 0x012000ffe2005388 */ /* 0x0005e80000000c00 */
[----:B------:R2:W-:Y:S04]  /*2af0*/  @P5 STS.128 [R226+0x14000], RZ ;  /* 0x014000ffe2005388 */ /* 0x0005e80000000c00 */
[----:B------:R2:W-:Y:S04]  /*2b00*/  @P5 STS.128 [R226+0x16000], RZ ;  /* 0x016000ffe2005388 */ /* 0x0005e80000000c00 */
[----:B------:R3:W5:Y:S04]  /*2b10*/  @!P2 LDG.E R237, [R4.64] ;  /* 0x0000000404eda981 */ /* 0x000768000c1e1900 */
[----:B------:R3:W5:Y:S01]  /*2b20*/  @!P1 LDG.E R238, [R4.64+0x20] ;  /* 0x0000200404ee9981 */ /* 0x000762000c1e1900 */
[----:B------:R-:W-:Y:S01]  /*2b30*/  IMAD.U32 R6, RZ, RZ, UR14 ;  /* 0x0000000eff067e24 */ /* 0x000fe2000f8e00ff */
[----:B------:R-:W-:Y:S01]  /*2b40*/  BSSY B0, `(.L_x_398) ;  /* 0x0000036000007945 */ /* 0x000fe20003800000 */
[----:B---3--:R-:W-:-:S05]  /*2b50*/  IMAD.WIDE.U32 R4, R17, c[0x0][0x198], R232 ;  /* 0x0000660011047a25 */ /* 0x008fca00078e00e8 */
[----:B------:R-:W-:-:S04]  /*2b60*/  IADD3 R4, P0, R4, UR26, RZ ;  /* 0x0000001a04047c10 */ /* 0x000fc8000ff1e0ff */
[----:B------:R-:W-:Y:S01]  /*2b70*/  IADD3.X R5, R5, UR27, R6, P0, !PT ;  /* 0x0000001b05057c10 */ /* 0x000fe200087fe406 */
[----:B------:R-:W-:-:S04]  /*2b80*/  IMAD R6, R21, c[0x0][0x1b0], RZ ;  /* 0x00006c0015067a24 */ /* 0x000fc800078e02ff */
[C---:B------:R-:W-:Y:S02]  /*2b90*/  IMAD R14, R15.reuse, c[0x0][0x1b4], R6 ;  /* 0x00006d000f0e7a24 */ /* 0x040fe400078e0206 */
[----:B------:R-:W-:-:S04]  /*2ba0*/  IMAD.WIDE.U32 R10, R15, c[0x0][0x1b0], R4 ;  /* 0x00006c000f0a7a25 */ /* 0x000fc800078e0004 */
[----:B------:R-:W-:Y:S01]  /*2bb0*/  IMAD.IADD R16, R11, 0x1, R14 ;  /* 0x000000010b107824 */ /* 0x000fe200078e020e */
[----:B------:R-:W-:Y:S05]  /*2bc0*/  @P5 BRA `(.L_x_399) ;  /* 0x000002d000005947 */ /* 0x000fea0003800000 */
[----:B--2---:R-:W-:Y:S01]  /*2bd0*/  ISETP.GE.AND P3, PT, R232, c[0x0][0x220], PT ;  /* 0x00008800e8007a0c */ /* 0x004fe20003f66270 */
[----:B------:R-:W-:Y:S01]  /*2be0*/  IMAD.U32 R4, RZ, RZ, UR26 ;  /* 0x0000001aff047e24 */ /* 0x000fe2000f8e00ff */
[----:B------:R-:W-:Y:S01]  /*2bf0*/  ISETP.GE.AND P2, PT, R240, c[0x0][0x220], PT ;  /* 0x00008800f0007a0c */ /* 0x000fe20003f46270 */
[----:B------:R-:W-:Y:S01]  /*2c00*/  IMAD.U32 R5, RZ, RZ, UR27 ;  /* 0x0000001bff057e24 */ /* 0x000fe2000f8e00ff */
[----:B------:R-:W-:Y:S01]  /*2c10*/  ISETP.GE.AND P1, PT, R239, c[0x0][0x220], PT ;  /* 0x00008800ef007a0c */ /* 0x000fe20003f26270 */
[----:B------:R-:W-:Y:S01]  /*2c20*/  IMAD R6, R20, c[0x0][0x198], RZ ;  /* 0x0000660014067a24 */ /* 0x000fe200078e02ff */
[----:B------:R-:W-:Y:S01]  /*2c30*/  ISETP.GE.AND P0, PT, R241, c[0x0][0x220], PT ;  /* 0x00008800f1007a0c */ /* 0x000fe20003f06270 */
[----:B------:R-:W-:-:S04]  /*2c40*/  IMAD.WIDE.U32 R4, R19, c[0x0][0x198], R4 ;  /* 0x0000660013047a25 */ /* 0x000fc800078e0004 */
[----:B------:R-:W-:Y:S02]  /*2c50*/  IMAD R6, R19, c[0x0][0x19c], R6 ;  /* 0x0000670013067a24 */ /* 0x000fe400078e0206 */
[----:B------:R-:W-:Y:S01]  /*2c60*/  @!P3 IMAD R12, R23, c[0x0][0x198], RZ ;  /* 0x00006600170cba24 */ /* 0x000fe200078e02ff */
[----:B------:R2:W-:Y:S01]  /*2c70*/  @P3 STS.128 [R226+0x10000], RZ ;  /* 0x010000ffe2003388 */ /* 0x0005e20000000c00 */
[----:B------:R-:W-:Y:S01]  /*2c80*/  @!P3 IMAD.MOV.U32 R7, RZ, RZ, R16 ;  /* 0x000000ffff07b224 */ /* 0x000fe200078e0010 */
[----:B------:R-:W-:Y:S01]  /*2c90*/  IADD3 R5, R5, R6, RZ ;  /* 0x0000000605057210 */ /* 0x000fe20007ffe0ff */
[----:B------:R-:W-:Y:S01]  /*2ca0*/  IMAD.MOV.U32 R13, RZ, RZ, 0x2 ;  /* 0x00000002ff0d7424 */ /* 0x000fe200078e00ff */
[----:B------:R-:W-:Y:S01]  /*2cb0*/  @!P3 MOV R6, R10 ;  /* 0x0000000a0006b202 */ /* 0x000fe20000000f00 */
[----:B------:R-:W-:-:S04]  /*2cc0*/  @!P3 IMAD R12, R244, c[0x0][0x19c], R12 ;  /* 0x00006700f40cba24 */ /* 0x000fc800078e020c */
[----:B------:R-:W-:-:S04]  /*2cd0*/  @!P3 IMAD.WIDE.U32 R8, R244, c[0x0][0x198], R6 ;  /* 0x00006600f408ba25 */ /* 0x000fc800078e0006 */
[----:B------:R-:W-:Y:S01]  /*2ce0*/  IMAD.WIDE.U32 R6, R15, c[0x0][0x1b0], R4 ;  /* 0x00006c000f067a25 */ /* 0x000fe200078e0004 */
[----:B------:R-:W-:Y:S02]  /*2cf0*/  @!P3 IADD3 R9, R9, R12, RZ ;  /* 0x0000000c0909b210 */ /* 0x000fe40007ffe0ff */
[----:B------:R-:W-:Y:S01]  /*2d00*/  @!P3 LEA R12, P6, R8, c[0x0][0x168], 0x1 ;  /* 0x00005a00080cba11 */ /* 0x000fe200078c08ff */
[----:B------:R-:W-:Y:S01]  /*2d10*/  IMAD.WIDE R4, R232, R13, c[0x0][0x168] ;  /* 0x00005a00e8047625 */ /* 0x000fe200078e020d */
[----:B------:R-:W-:Y:S02]  /*2d20*/  IADD3 R7, R14, R7, RZ ;  /* 0x000000070e077210 */ /* 0x000fe40007ffe0ff */
[----:B------:R-:W-:Y:S02]  /*2d30*/  @!P3 LEA.HI.X R13, R8, c[0x0][0x16c], R9, 0x1, P6 ;  /* 0x00005b00080dba11 */ /* 0x000fe400030f0c09 */
[----:B------:R-:W-:-:S03]  /*2d40*/  LEA R4, P4, R6, R4, 0x1 ;  /* 0x0000000406047211 */ /* 0x000fc600078808ff */
[----:B------:R-:W-:Y:S01]  /*2d50*/  @!PT LDS RZ, [RZ] ;  /* 0x00000000fffff984 */ /* 0x000fe20000000800 */
[----:B------:R-:W-:Y:S01]  /*2d60*/  @!PT LDS RZ, [RZ] ;  /* 0x00000000fffff984 */ /* 0x000fe20000000800 */
[----:B------:R-:W-:Y:S01]  /*2d70*/  @!PT LDS RZ, [RZ] ;  /* 0x00000000fffff984 */ /* 0x000fe20000000800 */
[----:B------:R2:W-:Y:S01]  /*2d80*/  @!P3 LDGSTS.E.BYPASS.LTC128B.128 [R226+0x10000], [R12.64] ;  /* 0x100000000ce2bfae */ /* 0x0005e2000b901d44 */
[----:B------:R-:W-:-:S03]  /*2d90*/  LEA.HI.X R5, R6, R5, R7, 0x1, P4 ;  /* 0x0000000506057211 */ /* 0x000fc600020f0c07 */
        /* <DEDUP_REMOVED lines=16> */
.L_x_399:
[----:B--2---:R-:W-:Y:S05]  /*2ea0*/  BSYNC B0 ;  /* 0x0000000000007941 */ /* 0x004fea0003800000 */
.L_x_398:
[----:B------:R-:W-:Y:S01]  /*2eb0*/  ISETP.GE.AND P4, PT, R22, UR13, PT ;  /* 0x0000000d16007c0c */ /* 0x000fe2000bf86270 */
[----:B------:R-:W-:-:S12]  /*2ec0*/  BSSY B0, `(.L_x_400) ;  /* 0x0000036000007945 */ /* 0x000fd80003800000 */
[----:B------:R2:W-:Y:S04]  /*2ed0*/  @P4 STS.128 [R226+0x11000], RZ ;  /* 0x011000ffe2004388 */ /* 0x0005e80000000c00 */
[----:B------:R2:W-:Y:S04]  /*2ee0*/  @P4 STS.128 [R226+0x13000], RZ ;  /* 0x013000ffe2004388 */ /* 0x0005e80000000c00 */
[----:B------:R2:W-:Y:S04]  /*2ef0*/  @P4 STS.128 [R226+0x15000], RZ ;  /* 0x015000ffe2004388 */ /* 0x0005e80000000c00 */
[----:B------:R2:W-:Y:S01]  /*2f00*/  @P4 STS.128 [R226+0x17000], RZ ;  /* 0x017000ffe2004388 */ /* 0x0005e20000000c00 */
[----:B------:R-:W-:Y:S05]  /*2f10*/  @P4 BRA `(.L_x_401) ;  /* 0x0000030000004947 */ /* 0x000fea0003800000 */
[----:B------:R-:W-:Y:S01]  /*2f20*/  IADD3 R6, P0, R19, 0x20, RZ ;  /* 0x0000002013067810 */ /* 0x000fe20007f1e0ff */
[----:B---3--:R-:W-:Y:S01]  /*2f30*/  IMAD.U32 R4, RZ, RZ, UR26 ;  /* 0x0000001aff047e24 */ /* 0x008fe2000f8e00ff */
[----:B------:R-:W-:Y:S01]  /*2f40*/  ISETP.GE.AND P3, PT, R232, c[0x0][0x220], PT ;  /* 0x00008800e8007a0c */ /* 0x000fe20003f66270 */
[----:B------:R-:W-:Y:S01]  /*2f50*/  IMAD.U32 R5, RZ, RZ, UR27 ;  /* 0x0000001bff057e24 */ /* 0x000fe2000f8e00ff */
[----:B------:R-:W-:Y:S01]  /*2f60*/  IADD3.X R8, RZ, R20, RZ, P0, !PT ;  /* 0x00000014ff087210 */ /* 0x000fe200007fe4ff */
[----:B------:R-:W-:Y:S01]  /*2f70*/  IMAD.MOV.U32 R12, RZ, RZ, 0x2 ;  /* 0x00000002ff0c7424 */ /* 0x000fe200078e00ff */
[----:B------:R-:W-:Y:S01]  /*2f80*/  IADD3 R7, P0, R244, 0x20, RZ ;  /* 0x00000020f4077810 */ /* 0x000fe20007f1e0ff */
[----:B------:R-:W-:Y:S01]  /*2f90*/  IMAD.WIDE.U32 R4, R6, c[0x0][0x198], R4 ;  /* 0x0000660006047a25 */ /* 0x000fe200078e0004 */
[----:B------:R-:W-:-:S02]  /*2fa0*/  MOV R11, R16 ;  /* 0x00000010000b7202 */ /* 0x000fc40000000f00 */
[----:B------:R-:W-:Y:S01]  /*2fb0*/  ISETP.GE.AND P2, PT, R240, c[0x0][0x220], PT ;  /* 0x00008800f0007a0c */ /* 0x000fe20003f46270 */
[----:B------:R-:W-:Y:S01]  /*2fc0*/  IMAD R9, R8, c[0x0][0x198], RZ ;  /* 0x0000660008097a24 */ /* 0x000fe200078e02ff */
[----:B------:R-:W-:Y:S01]  /*2fd0*/  IADD3.X R8, RZ, R23, RZ, P0, !PT ;  /* 0x00000017ff087210 */ /* 0x000fe200007fe4ff */
[----:B------:R-:W-:Y:S01]  /*2fe0*/  IMAD.WIDE.U32 R10, R7, c[0x0][0x198], R10 ;  /* 0x00006600070a7a25 */ /* 0x000fe200078e000a */
[----:B------:R-:W-:Y:S01]  /*2ff0*/  ISETP.GE.AND P1, PT, R239, c[0x0][0x220], PT ;  /* 0x00008800ef007a0c */ /* 0x000fe20003f26270 */
[----:B------:R3:W-:Y:S02]  /*3000*/  @P3 STS.128 [R226+0x11000], RZ ;  /* 0x011000ffe2003388 */ /* 0x0007e40000000c00 */
[----:B------:R-:W-:Y:S02]  /*3010*/  IMAD R8, R8, c[0x0][0x198], RZ ;  /* 0x0000660008087a24 */ /* 0x000fe400078e02ff */
[----:B------:R-:W-:Y:S02]  /*3020*/  IMAD R6, R6, c[0x0][0x19c], R9 ;  /* 0x0000670006067a24 */ /* 0x000fe400078e0209 */
[----:B------:R-:W-:Y:S01]  /*3030*/  IMAD R7, R7, c[0x0][0x19c], R8 ;  /* 0x0000670007077a24 */ /* 0x000fe200078e0208 */
[----:B------:R-:W-:Y:S01]  /*3040*/  @!P3 LEA R8, P0, R10, c[0x0][0x168], 0x1 ;  /* 0x00005a000a08ba11 */ /* 0x000fe200078008ff */
[----:B------:R-:W-:-:S03]  /*3050*/  IMAD.IADD R5, R5, 0x1, R6 ;  /* 0x0000000105057824 */ /* 0x000fc600078e0206 */
[----:B------:R-:W-:Y:S01]  /*3060*/  IADD3 R9, R11, R7, RZ ;  /* 0x000000070b097210 */ /* 0x000fe20007ffe0ff */
[----:B------:R-:W-:-:S03]  /*3070*/  IMAD.WIDE.U32 R6, R15, c[0x0][0x1b0], R4 ;  /* 0x00006c000f067a25 */ /* 0x000fc600078e0004 */
[----:B------:R-:W-:Y:S01]  /*3080*/  @!P3 LEA.HI.X R9, R10, c[0x0][0x16c], R9, 0x1, P0 ;  /* 0x00005b000a09ba11 */ /* 0x000fe200000f0c09 */
[----:B------:R-:W-:Y:S01]  /*3090*/  IMAD.WIDE R4, R232, R12, c[0x0][0x168] ;  /* 0x00005a00e8047625 */ /* 0x000fe200078e020c */
[----:B------:R-:W-:-:S03]  /*30a0*/  ISETP.GE.AND P0, PT, R241, c[0x0][0x220], PT ;  /* 0x00008800f1007a0c */ /* 0x000fc60003f06270 */
[----:B------:R-:W-:Y:S01]  /*30b0*/  IMAD.IADD R7, R14, 0x1, R7 ;  /* 0x000000010e077824 */ /* 0x000fe200078e0207 */
[C---:B------:R-:W-:Y:S01]  /*30c0*/  LEA R4, P6, R6.reuse, R4, 0x1 ;  /* 0x0000000406047211 */ /* 0x040fe200078c08ff */
[----:B------:R-:W-:Y:S01]  /*30d0*/  @!PT LDS RZ, [RZ] ;  /* 0x00000000fffff984 */ /* 0x000fe20000000800 */
[----:B------:R-:W-:Y:S01]  /*30e0*/  @!PT LDS RZ, [RZ] ;  /* 0x00000000fffff984 */ /* 0x000fe20000000800 */
[----:B------:R-:W-:Y:S01]  /*30f0*/  @!PT LDS RZ, [RZ] ;  /* 0x00000000fffff984 */ /* 0x000fe20000000800 */
[----:B------:R3:W-:Y:S03]  /*3100*/  @!P3 LDGSTS.E.BYPASS.LTC128B.128 [R226+0x11000], [R8.64] ;  /* 0x1100000008e2bfae */ /* 0x0007e6000b901d44 */
[----:B------:R-:W-:Y:S01]  /*3110*/  LEA.HI.X R5, R6, R5, R7, 0x1, P6 ;  /* 0x0000000506057211 */ /* 0x000fe200030f0c07 */
        /* <DEDUP_REMOVED lines=16> */
.L_x_401:
[----:B------:R-:W-:Y:S05]  /*3220*/  BSYNC B0 ;  /* 0x0000000000007941 */ /* 0x000fea0003800000 */
.L_x_400:
[----:B------:R-:W-:Y:S01]  /*3230*/  ULDC.64 UR14, c[0x0][0x1a0] ;  /* 0x00006800000e7ab9 */ /* 0x000fe20000000a00 */
[----:B------:R1:W-:Y:S01]  /*3240*/  @P5 STS.128 [R226+0x18000], RZ ;  /* 0x018000ffe2005388 */ /* 0x0003e20000000c00 */
[----:B------:R-:W-:Y:S01]  /*3250*/  UIMAD UR12, UR12, UR14, URZ ;  /* 0x0000000e0c0c72a4 */ /* 0x000fe2000f8e023f */
[----:B-1-3--:R-:W-:Y:S01]  /*3260*/  IMAD.WIDE.U32 R4, R17, c[0x0][0x1a0], R232 ;  /* 0x0000680011047a25 */ /* 0x00afe200078e00e8 */
[----:B------:R-:W-:Y:S01]  /*3270*/  BSSY B0, `(.L_x_402) ;  /* 0x000003a000007945 */ /* 0x000fe20003800000 */
[----:B------:R1:W-:Y:S01]  /*3280*/  @P5 STS.128 [R226+0x1a000], RZ ;  /* 0x01a000ffe2005388 */ /* 0x0003e20000000c00 */
[----:B------:R-:W-:-:S02]  /*3290*/  UIMAD UR12, UR24, UR15, UR12 ;  /* 0x0000000f180c72a4 */ /* 0x000fc4000f8e020c */
[----:B------:R-:W-:Y:S01]  /*32a0*/  IADD3 R4, P0, R4, UR22, RZ ;  /* 0x0000001604047c10 */ /* 0x000fe2000ff1e0ff */
[----:B------:R1:W-:Y:S03]  /*32b0*/  @P5 STS.128 [R226+0x1c000], RZ ;  /* 0x01c000ffe2005388 */ /* 0x0003e60000000c00 */
[----:B------:R-:W-:Y:S01]  /*32c0*/  MOV R6, UR12 ;  /* 0x0000000c00067c02 */ /* 0x000fe20008000f00 */
[----:B------:R1:W-:Y:S03]  /*32d0*/  @P5 STS.128 [R226+0x1e000], RZ ;  /* 0x01e000ffe2005388 */ /* 0x0003e60000000c00 */
[----:B------:R-:W-:Y:S01]  /*32e0*/  IADD3.X R5, R5, UR23, R6, P0, !PT ;  /* 0x0000001705057c10 */ /* 0x000fe200087fe406 */
[----:B------:R-:W-:-:S04]  /*32f0*/  IMAD R6, R21, c[0x0][0x1b8], RZ ;  /* 0x00006e0015067a24 */ /* 0x000fc800078e02ff */
[C---:B------:R-:W-:Y:S02]  /*3300*/  IMAD R14, R15.reuse, c[0x0][0x1bc], R6 ;  /* 0x00006f000f0e7a24 */ /* 0x040fe400078e0206 */
[----:B------:R-:W-:-:S05]  /*3310*/  IMAD.WIDE.U32 R10, R15, c[0x0][0x1b8], R4 ;  /* 0x00006e000f0a7a25 */ /* 0x000fca00078e0004 */
[----:B------:R-:W-:Y:S01]  /*3320*/  IADD3 R16, R11, R14, RZ ;  /* 0x0000000e0b107210 */ /* 0x000fe20007ffe0ff */
[----:B------:R-:W-:Y:S05]  /*3330*/  @P5 BRA `(.L_x_403) ;  /* 0x000002d000005947 */ /* 0x000fea0003800000 */
[----:B------:R-:W-:Y:S01]  /*3340*/  ISETP.GE.AND P3, PT, R232, c[0x0][0x220], PT ;  /* 0x00008800e8007a0c */ /* 0x000fe20003f66270 */
        /* <DEDUP_REMOVED lines=44> */
.L_x_403:
[----:B------:R-:W-:Y:S05]  /*3610*/  BSYNC B0 ;  /* 0x0000000000007941 */ /* 0x000fea0003800000 */
.L_x_402:
[----:B------:R1:W-:Y:S01]  /*3620*/  @P4 STS.128 [R226+0x19000], RZ ;  /* 0x019000ffe2004388 */ /* 0x0003e20000000c00 */
[----:B------:R-:W-:Y:S03]  /*3630*/  BSSY B0, `(.L_x_404) ;  /* 0x0000035000007945 */ /* 0x000fe60003800000 */
[----:B------:R1:W-:Y:S04]  /*3640*/  @P4 STS.128 [R226+0x1b000], RZ ;  /* 0x01b000ffe2004388 */ /* 0x0003e80000000c00 */
[----:B------:R1:W-:Y:S04]  /*3650*/  @P4 STS.128 [R226+0x1d000], RZ ;  /* 0x01d000ffe2004388 */ /* 0x0003e80000000c00 */
[----:B------:R1:W-:Y:S01]  /*3660*/  @P4 STS.128 [R226+0x1f000], RZ ;  /* 0x01f000ffe2004388 */ /* 0x0003e20000000c00 */
[----:B------:R-:W-:Y:S05]  /*3670*/  @P4 BRA `(.L_x_405) ;  /* 0x0000030000004947 */ /* 0x000fea0003800000 */
[----:B------:R-:W-:Y:S01]  /*3680*/  IADD3 R6, P0, R19, 0x20, RZ ;  /* 0x0000002013067810 */ /* 0x000fe20007f1e0ff */
[----:B-1-3--:R-:W-:Y:S01]  /*3690*/  IMAD.U32 R5, RZ, RZ, UR23 ;  /* 0x00000017ff057e24 */ /* 0x00afe2000f8e00ff */
[----:B------:R-:W-:-:S02]  /*36a0*/  IADD3 R7, P1, R244, 0x20, RZ ;  /* 0x00000020f4077810 */ /* 0x000fc40007f3e0ff */
[----:B------:R-:W-:Y:S01]  /*36b0*/  MOV R4, UR22 ;  /* 0x0000001600047c02 */ /* 0x000fe20008000f00 */
[----:B------:R-:W-:Y:S01]  /*36c0*/  IMAD.X R8, RZ, RZ, R20, P0 ;  /* 0x000000ffff087224 */ /* 0x000fe200000e0614 */
[----:B------:R-:W-:Y:S02]  /*36d0*/  ISETP.GE.AND P3, PT, R232, c[0x0][0x220], PT ;  /* 0x00008800e8007a0c */ /* 0x000fe40003f66270 */
[----:B------:R-:W-:Y:S01]  /*36e0*/  MOV R11, R16 ;  /* 0x00000010000b7202 */ /* 0x000fe20000000f00 */
[----:B------:R-:W-:Y:S01]  /*36f0*/  IMAD R9, R8, c[0x0][0x1a0], RZ ;  /* 0x0000680008097a24 */ /* 0x000fe200078e02ff */
[----:B------:R-:W-:Y:S01]  /*3700*/  IADD3.X R8, RZ, R23, RZ, P1, !PT ;  /* 0x00000017ff087210 */ /* 0x000fe20000ffe4ff */
[----:B------:R-:W-:Y:S01]  /*3710*/  IMAD.WIDE.U32 R4, R6, c[0x0][0x1a0], R4 ;  /* 0x0000680006047a25 */ /* 0x000fe200078e0004 */
[----:B------:R-:W-:Y:S02]  /*3720*/  ISETP.GE.AND P2, PT, R240, c[0x0][0x220], PT ;  /* 0x00008800f0007a0c */ /* 0x000fe40003f46270 */
[----:B------:R-:W-:Y:S01]  /*3730*/  ISETP.GE.AND P1, PT, R239, c[0x0][0x220], PT ;  /* 0x00008800ef007a0c */ /* 0x000fe20003f26270 */
[----:B------:R-:W-:Y:S01]  /*3740*/  IMAD R6, R6, c[0x0][0x1a4], R9 ;  /* 0x0000690006067a24 */ /* 0x000fe200078e0209 */
[----:B------:R-:W-:Y:S01]  /*3750*/  ISETP.GE.AND P0, PT, R241, c[0x0][0x220], PT ;  /* 0x00008800f1007a0c */ /* 0x000fe20003f06270 */
[----:B------:R-:W-:-:S02]  /*3760*/  IMAD R8, R8, c[0x0][0x1a0], RZ ;  /* 0x0000680008087a24 */ /* 0x000fc400078e02ff */
[----:B------:R-:W-:Y:S01]  /*3770*/  IMAD.IADD R5, R5, 0x1, R6 ;  /* 0x0000000105057824 */ /* 0x000fe200078e0206 */
[----:B------:R1:W-:Y:S01]  /*3780*/  @P3 STS.128 [R226+0x19000], RZ ;  /* 0x019000ffe2003388 */ /* 0x0003e20000000c00 */
[C---:B------:R-:W-:Y:S02]  /*3790*/  IMAD R9, R7.reuse, c[0x0][0x1a4], R8 ;  /* 0x0000690007097a24 */ /* 0x040fe400078e0208 */
[----:B------:R-:W-:Y:S02]  /*37a0*/  IMAD.MOV.U32 R8, RZ, RZ, 0x2 ;  /* 0x00000002ff087424 */ /* 0x000fe400078e00ff */
[----:B------:R-:W-:-:S04]  /*37b0*/  IMAD.WIDE.U32 R10, R7, c[0x0][0x1a0], R10 ;  /* 0x00006800070a7a25 */ /* 0x000fc800078e000a */
[----:B------:R-:W-:Y:S01]  /*37c0*/  IMAD.WIDE.U32 R6, R15, c[0x0][0x1b8], R4 ;  /* 0x00006e000f067a25 */ /* 0x000fe200078e0004 */
[----:B------:R-:W-:-:S03]  /*37d0*/  IADD3 R9, R11, R9, RZ ;  /* 0x000000090b097210 */ /* 0x000fc60007ffe0ff */
[----:B------:R-:W-:Y:S01]  /*37e0*/  IMAD.WIDE R4, R232, R8, c[0x0][0x170] ;  /* 0x00005c00e8047625 */ /* 0x000fe200078e0208 */
[----:B------:R-:W-:-:S03]  /*37f0*/  @!P3 LEA R8, P5, R10, c[0x0][0x170], 0x1 ;  /* 0x00005c000a08ba11 */ /* 0x000fc600078a08ff */
[----:B------:R-:W-:Y:S01]  /*3800*/  IMAD.IADD R7, R14, 0x1, R7 ;  /* 0x000000010e077824 */ /* 0x000fe200078e0207 */
[----:B------:R-:W-:Y:S02]  /*3810*/  LEA R4, P4, R6, R4, 0x1 ;  /* 0x0000000406047211 */ /* 0x000fe400078808ff */
[----:B------:R-:W-:Y:S02]  /*3820*/  @!P3 LEA.HI.X R9, R10, c[0x0][0x174], R9, 0x1, P5 ;  /* 0x00005d000a09ba11 */ /* 0x000fe400028f0c09 */
[----:B------:R-:W-:-:S03]  /*3830*/  LEA.HI.X R5, R6, R5, R7, 0x1, P4 ;  /* 0x0000000506057211 */ /* 0x000fc600020f0c07 */
        /* <DEDUP_REMOVED lines=20> */
.L_x_405:
[----:B------:R-:W-:Y:S05]  /*3980*/  BSYNC B0 ;  /* 0x0000000000007941 */ /* 0x000fea0003800000 */
.L_x_404:
[----:B------:R-:W0:Y:S01]  /*3990*/  LDGDEPBAR ;  /* 0x00000000000079af */ /* 0x000e220000000000 */
[----:B------:R-:W-:Y:S01]  /*39a0*/  MOV R248, c[0x0][0x22c] ;  /* 0x00008b0000f87a02 */ /* 0x000fe20000000f00 */
[----:B------:R-:W-:Y:S01]  /*39b0*/  UIADD3 UR12, UR24, 0x40, URZ ;  /* 0x00000040180c7890 */ /* 0x000fe2000fffe03f */
[----:B------:R-:W-:Y:S01]  /*39c0*/  CS2R R190, SRZ ;  /* 0x0000000000be7805 */ /* 0x000fe2000001ff00 */
[----:B------:R-:W-:Y:S01]  /*39d0*/  CS2R R188, SRZ ;  /* 0x0000000000bc7805 */ /* 0x000fe2000001ff00 */
[----:B------:R-:W-:Y:S01]  /*39e0*/  CS2R R194, SRZ ;  /* 0x0000000000c27805 */ /* 0x000fe2000001ff00 */
[----:B------:R-:W-:Y:S01]  /*39f0*/  IMAD R248, R248, c[0x0][0x1c0], RZ ;  /* 0x00007000f8f87a24 */ /* 0x000fe200078e02ff */
        /* <DEDUP_REMOVED lines=61> */
[C---:B------:R-:W-:Y:S01]  /*3dd0*/  SHF.L.U64.HI R242, R249.reuse, 0x2, R242 ;  /* 0x00000002f9f27819 */ /* 0x040fe200000102f2 */
[----:B------:R-:W-:Y:S01]  /*3de0*/  UISETP.GE.AND UP0, UPT, UR12, UR6, UPT ;  /* 0x000000060c00728c */ /* 0x000fe2000bf06270 */
[----:B------:R-:W-:-:S02]  /*3df0*/  SHF.L.U32 R243, R249, 0x2, RZ ;  /* 0x00000002f9f37819 */ /* 0x000fc400000006ff */
[----:B------:R-:W-:Y:S02]  /*3e00*/  LEA R250, -R248, RZ, 0x6 ;  /* 0x000000fff8fa7211 */ /* 0x000fe400078e31ff */
.L_x_408:
[----:B------:R-:W0:Y:S01]  /*3e10*/  LDGDEPBAR ;  /* 0x00000000000079af */ /* 0x000e220000000000 */
[----:B------:R-:W-:Y:S01]  /*3e20*/  PLOP3.LUT P1, PT, PT, PT, UP0, 0x80, 0x0 ;  /* 0x000000000000781c */ /* 0x000fe20003f2f008 */
[----:B------:R-:W-:Y:S01]  /*3e30*/  UISETP.GE.AND UP5, UPT, UR7, 0x1, UPT ;  /* 0x000000010700788c */ /* 0x000fe2000bfa6270 */
[----:B------:R-:W-:Y:S02]  /*3e40*/  PLOP3.LUT P4, PT, PT, PT, UP0, 0x80, 0x0 ;  /* 0x000000000000781c */ /* 0x000fe40003f8f008 */
[----:B------:R-:W-:Y:S02]  /*3e50*/  PLOP3.LUT P0, PT, PT, PT, UP0, 0x80, 0x0 ;  /* 0x000000000000781c */ /* 0x000fe40003f0f008 */
[----:B------:R-:W-:Y:S02]  /*3e60*/  PLOP3.LUT P5, PT, PT, PT, UP0, 0x80, 0x0 ;  /* 0x000000000000781c */ /* 0x000fe40003faf008 */
[----:B-----5:R-:W-:Y:S02]  /*3e70*/  FSETP.NEU.FTZ.AND P2, PT, R237, -INF , PT ;  /* 0xff800000ed00780b */ /* 0x020fe40003f5d000 */
[----:B------:R-:W-:Y:S02]  /*3e80*/  PLOP3.LUT P3, PT, PT, PT, UP0, 0x80, 0x0 ;  /* 0x000000000000781c */ /* 0x000fe40003f6f008 */
[----:B------:R-:W-:Y:S01]  /*3e90*/  PLOP3.LUT P6, PT, PT, PT, UP0, 0x80, 0x0 ;  /* 0x000000000000781c */ /* 0x000fe20003fcf008 */
[----:B------:R-:W-:Y:S04]  /*3ea0*/  DEPBAR.LE SB0, 0x0 ;  /* 0x000080000000791a */ /* 0x000fe80000000000 */
[----:B------:R-:W-:Y:S06]  /*3eb0*/  BAR.SYNC.DEFER_BLOCKING 0x0 ;  /* 0x0000000000007b1d */ /* 0x000fec0000010000 */
[----:B------:R-:W-:Y:S05]  /*3ec0*/  LDSM.16.M88.4 R16, [R214] ;  /* 0x00000000d610783b */ /* 0x000fea0000000200 */
[----:B-1----:R-:W1:Y:S05]  /*3ed0*/  LDSM.16.M88.4 R8, [R2+0x10000] ;  /* 0x010000000208783b */ /* 0x002e6a0000000200 */
[----:B------:R-:W2:Y:S05]  /*3ee0*/  LDSM.16.M88.4 R84, [R2+0x10800] ;  /* 0x010800000254783b */ /* 0x000eaa0000000200 */
[----:B------:R-:W-:Y:S05]  /*3ef0*/  LDSM.16.M88.4 R88, [R215] ;  /* 0x00000000d758783b */ /* 0x000fea0000000200 */
[----:B------:R-:W3:Y:S05]  /*3f00*/  LDSM.16.M88.4 R92, [R3+0x10000] ;  /* 0x01000000035c783b */ /* 0x000eea0000000200 */
[----:B------:R-:W4:Y:S05]  /*3f10*/  LDSM.16.M88.4 R96, [R3+0x10800] ;  /* 0x010800000360783b */ /* 0x000f2a0000000200 */
[----:B------:R-:W-:Y:S05]  /*3f20*/  LDSM.16.M88.4 R100, [R219] ;  /* 0x00000000db64783b */ /* 0x000fea0000000200 */
[----:B------:R-:W3:Y:S05]  /*3f30*/  LDSM.16.M88.4 R104, [R213+0x10000] ;  /* 0x01000000d568783b */ /* 0x000eea0000000200 */
[----:B------:R-:W-:Y:S01]  /*3f40*/  LDSM.16.M88.4 R108, [R212+0x10000] ;  /* 0x01000000d46c783b */ /* 0x000fe20000000200 */
[C---:B-1-3--:R-:W-:Y:S08]  /*3f50*/  HMMA.16816.F32 R4, R16.reuse, R8, RZ ;  /* 0x000000081004723c */ /* 0x04aff000000018ff */
[C---:B------:R-:W-:Y:S08]  /*3f60*/  HMMA.16816.F32 R8, R16.reuse, R10, RZ ;  /* 0x0000000a1008723c */ /* 0x040ff000000018ff */
[C---:B--2---:R-:W-:Y:S08]  /*3f70*/  HMMA.16816.F32 R12, R16.reuse, R84, RZ ;  /* 0x00000054100c723c */ /* 0x044ff000000018ff */
[----:B------:R-:W-:Y:S01]  /*3f80*/  HMMA.16816.F32 R16, R16, R86, RZ ;  /* 0x000000561010723c */ /* 0x000fe200000018ff */
[----:B------:R-:W1:Y:S07]  /*3f90*/  LDSM.16.M88.4 R84, [R213+0x10800] ;  /* 0x01080000d554783b */ /* 0x000e6e0000000200 */
[C---:B------:R-:W-:Y:S08]  /*3fa0*/  HMMA.16816.F32 R4, R88.reuse, R92, R4 ;  /* 0x0000005c5804723c */ /* 0x040ff00000001804 */
[C---:B------:R-:W-:Y:S01]  /*3fb0*/  HMMA.16816.F32 R8, R88.reuse, R94, R8 ;  /* 0x0000005e5808723c */ /* 0x040fe20000001808 */
[----:B------:R-:W2:Y:S07]  /*3fc0*/  LDSM.16.M88.4 R92, [R218] ;  /* 0x00000000da5c783b */ /* 0x000eae0000000200 */
[C---:B----4-:R-:W-:Y:S08]  /*3fd0*/  HMMA.16816.F32 R12, R88.reuse, R96, R12 ;  /* 0x00000060580c723c */ /* 0x050ff0000000180c */
[----:B------:R-:W-:Y:S01]  /*3fe0*/  HMMA.16816.F32 R16, R88, R98, R16 ;  /* 0x000000625810723c */ /* 0x000fe20000001810 */
[----:B------:R-:W3:Y:S05]  /*3ff0*/  LDSM.16.M88.4 R88, [R212+0x10800] ;  /* 0x01080000d458783b */ /* 0x000eea0000000200 */
[----:B------:R-:W-:Y:S02]  /*4000*/  LDSM.16.M88.4 R96, [R214+0x2000] ;  /* 0x00200000d660783b */ /* 0x000fe40000000200 */
[C---:B------:R-:W-:Y:S08]  /*4010*/  HMMA.16816.F32 R4, R100.reuse, R104, R4 ;  /* 0x000000686404723c */ /* 0x040ff00000001804 */
[C---:B------:R-:W-:Y:S01]  /*4020*/  HMMA.16816.F32 R8, R100.reuse, R106, R8 ;  /* 0x0000006a6408723c */ /* 0x040fe20000001808 */
[----:B------:R-:W4:Y:S07]  /*4030*/  LDSM.16.M88.4 R104, [R2+0x12000] ;  /* 0x012000000268783b */ /* 0x000f2e0000000200 */
[C---:B-1----:R-:W-:Y:S08]  /*4040*/  HMMA.16816.F32 R12, R100.reuse, R84, R12 ;  /* 0x00000054640c723c */ /* 0x042ff0000000180c */
[----:B------:R-:W-:Y:S01]  /*4050*/  HMMA.16816.F32 R16, R100, R86, R16 ;  /* 0x000000566410723c */ /* 0x000fe20000001810 */
[----:B------:R-:W1:Y:S05]  /*4060*/  LDSM.16.M88.4 R84, [R2+0x12800] ;  /* 0x012800000254783b */ /* 0x000e6a0000000200 */
[----:B------:R-:W-:Y:S02]  /*4070*/  LDSM.16.M88.4 R100, [R215+0x2000] ;  /* 0x00200000d764783b */ /* 0x000fe40000000200 */
[C---:B--2---:R-:W-:Y:S08]  /*4080*/  HMMA.16816.F32 R4, R92.reuse, R108, R4 ;  /* 0x0000006c5c04723c */ /* 0x044ff00000001804 */
[C---:B------:R-:W-:Y:S01]  /*4090*/  HMMA.16816.F32 R8, R92.reuse, R110, R8 ;  /* 0x0000006e5c08723c */ /* 0x040fe20000001808 */
[----:B------:R-:W2:Y:S07]  /*40a0*/  LDSM.16.M88.4 R108, [R3+0x12000] ;  /* 0x01200000036c783b */ /* 0x000eae0000000200 */
[C---:B---3--:R-:W-:Y:S08]  /*40b0*/  HMMA.16816.F32 R12, R92.reuse, R88, R12 ;  /* 0x000000585c0c723c */ /* 0x048ff0000000180c */
[----:B------:R-:W-:Y:S01]  /*40c0*/  HMMA.16816.F32 R16, R92, R90, R16 ;  /* 0x0000005a5c10723c */ /* 0x000fe20000001810 */
[----:B------:R-:W3:Y:S05]  /*40d0*/  LDSM.16.M88.4 R88, [R3+0x12800] ;  /* 0x012800000358783b */ /* 0x000eea0000000200 */
[----:B------:R-:W-:Y:S02]  /*40e0*/  LDSM.16.M88.4 R92, [R219+0x2000] ;  /* 0x00200000db5c783b */ /* 0x000fe40000000200 */
[C---:B----4-:R-:W-:Y:S08]  /*40f0*/  HMMA.16816.F32 R4, R96.reuse, R104, R4 ;  /* 0x000000686004723c */ /* 0x050ff00000001804 */
        /* <DEDUP_REMOVED lines=65> */
[C---:B---3--:R-:W-:Y:S07]  /*4510*/  HMMA.16816.F32 R12, R96.reuse, R88, R12 ;  /* 0x00000058600c723c */ /* 0x048fee000000180c */
[----:B------:R-:W-:Y:S01]  /*4520*/  IMAD.U32 R89, RZ, RZ, UR19 ;  /* 0x00000013ff597e24 */ /* 0x000fe2000f8e00ff */
[----:B------:R-:W-:Y:S04]  /*4530*/  HMMA.16816.F32 R16, R96, R90, R16 ;  /* 0x0000005a6010723c */ /* 0x000fe80000001810 */
[----:B------:R-:W-:Y:S01]  /*4540*/  @P0 IMAD R89, R89, 0x40, R247 ;  /* 0x0000004059590824 */ /* 0x000fe200078e02f7 */
[----:B------:R-:W-:Y:S01]  /*4550*/  PLOP3.LUT P0, PT, PT, PT, UP0, 0x80, 0x0 ;  /* 0x000000000000781c */ /* 0x000fe20003f0f008 */
[----:B------:R-:W-:Y:S02]  /*4560*/  FMUL.FTZ R88, R237, 1.4426950216293334961 ;  /* 0x3fb8aa3bed587820 */ /* 0x000fe40000410000 */
[C---:B----4-:R-:W-:Y:S05]  /*4570*/  HMMA.16816.F32 R4, R100.reuse, R104, R4 ;  /* 0x000000686404723c */ /* 0x050fea0000001804 */
[C---:B------:R-:W-:Y:S02]  /*4580*/  @P5 ISETP.GE.AND P5, PT, R89.reuse, UR6, PT ;  /* 0x0000000659005c0c */ /* 0x040fe4000bfa6270 */
[----:B------:R-:W-:Y:S01]  /*4590*/  FSEL R88, R88, RZ, P2 ;  /* 0x000000ff58587208 */ /* 0x000fe20001000000 */
[C---:B------:R-:W-:Y:S03]  /*45a0*/  HMMA.16816.F32 R8, R100.reuse, R106, R8 ;  /* 0x0000006a6408723c */ /* 0x040fe60000001808 */
[----:B------:R-:W-:Y:S05]  /*45b0*/  FSETP.NEU.FTZ.AND P2, PT, R238, -INF , PT ;  /* 0xff800000ee00780b */ /* 0x000fea0003f5d000 */
[C---:B-1----:R-:W-:Y:S07]  /*45c0*/  HMMA.16816.F32 R12, R100.reuse, R84, R12 ;  /* 0x00000054640c723c */ /* 0x042fee000000180c */
[----:B------:R-:W-:Y:S01]  /*45d0*/  @P1 IADD3 R84, R89, 0x1, RZ ;  /* 0x0000000159541810 */ /* 0x000fe20007ffe0ff */
[----:B------:R-:W-:Y:S01]  /*45e0*/  HMMA.16816.F32 R16, R100, R86, R16 ;  /* 0x000000566410723c */ /* 0x000fe20000001810 */
[----:B------:R-:W-:Y:S02]  /*45f0*/  PLOP3.LUT P1, PT, PT, PT, UP0, 0x80, 0x0 ;  /* 0x000000000000781c */ /* 0x000fe40003f2f008 */
[----:B------:R-:W-:Y:S02]  /*4600*/  @P4 ISETP.GE.AND P4, PT, R84, UR6, PT ;  /* 0x0000000654004c0c */ /* 0x000fe4000bf86270 */
[----:B------:R-:W1:Y:S03]  /*4610*/  LDSM.16.M88.4 R84, [R212+0x16800] ;  /* 0x01680000d454783b */ /* 0x000e660000000200 */
[C---:B--2---:R-:W-:Y:S08]  /*4620*/  HMMA.16816.F32 R4, R92.reuse, R108, R4 ;  /* 0x0000006c5c04723c */ /* 0x044ff00000001804 */
[C---:B------:R-:W-:Y:S11]  /*4630*/  HMMA.16816.F32 R8, R92.reuse, R110, R8 ;  /* 0x0000006e5c08723c */ /* 0x040ff60000001808 */
[----:B------:R-:W-:Y:S05]  /*4640*/  @!UPT UIADD3 URZ, URZ, URZ, URZ ;  /* 0x0000003f3f3ff290 */ /* 0x000fea000fffe03f */
[----:B------:R-:W-:Y:S02]  /*4650*/  @P0 FSEL R4, R4, -INF , !P5 ;  /* 0xff80000004040808 */ /* 0x000fe40006800000 */
[----:B------:R-:W-:Y:S02]  /*4660*/  @P1 FSEL R5, R5, -INF , !P4 ;  /* 0xff80000005051808 */ /* 0x000fe40006000000 */
[----:B------:R-:W-:Y:S01]  /*4670*/  PLOP3.LUT P0, PT, PT, PT, UP0, 0x80, 0x0 ;  /* 0x000000000000781c */ /* 0x000fe20003f0f008 */
[--C-:B------:R-:W-:Y:S01]  /*4680*/  FFMA.FTZ R4, R4, c[0x0][0x23c], -R88.reuse ;  /* 0x00008f0004047a23 */ /* 0x100fe20000010858 */
[----:B------:R-:W-:Y:S01]  /*4690*/  PLOP3.LUT P1, PT, PT, PT, UP0, 0x80, 0x0 ;  /* 0x000000000000781c */ /* 0x000fe20003f2f008 */
[----:B------:R-:W-:Y:S02]  /*46a0*/  FFMA.FTZ R5, R5, c[0x0][0x23c], -R88 ;  /* 0x00008f0005057a23 */ /* 0x000fe40000010858 */
[----:B------:R2:W-:Y:S01]  /*46b0*/  MUFU.EX2 R128, R4 ;  /* 0x0000000400807308 */ /* 0x0005e20000000800 */
[C---:B-1----:R-:W-:Y:S07]  /*46c0*/  HMMA.16816.F32 R12, R92.reuse, R84, R12 ;  /* 0x000000545c0c723c */ /* 0x042fee000000180c */
[----:B------:R-:W-:Y:S02]  /*46d0*/  @P0 FSEL R6, R6, -INF , !P5 ;  /* 0xff80000006060808 */ /* 0x000fe40006800000 */
[----:B------:R1:W3:Y:S01]  /*46e0*/  MUFU.EX2 R126, R5 ;  /* 0x00000005007e7308 */ /* 0x0002e20000000800 */
[----:B------:R-:W-:Y:S01]  /*46f0*/  PLOP3.LUT P0, PT, PT, PT, UP0, 0x80, 0x0 ;  /* 0x000000000000781c */ /* 0x000fe20003f0f008 */
[----:B------:R-:W-:Y:S01]  /*4700*/  HMMA.16816.F32 R16, R92, R86, R16 ;  /* 0x000000565c10723c */ /* 0x000fe20000001810 */
[----:B------:R-:W-:Y:S02]  /*4710*/  PLOP3.LUT P5, PT, PT, PT, UP0, 0x80, 0x0 ;  /* 0x000000000000781c */ /* 0x000fe40003faf008 */
[----:B------:R-:W-:Y:S02]  /*4720*/  @P1 FSEL R7, R7, -INF , !P4 ;  /* 0xff80000007071808 */ /* 0x000fe40006000000 */
[----:B------:R-:W-:Y:S02]  /*4730*/  PLOP3.LUT P1, PT, PT, PT, UP0, 0x80, 0x0 ;  /* 0x000000000000781c */ /* 0x000fe40003f2f008 */
[----:B------:R-:W-:Y:S01]  /*4740*/  PLOP3.LUT P4, PT, PT, PT, UP0, 0x80, 0x0 ;  /* 0x000000000000781c */ /* 0x000fe20003f8f008 */
[----:B--2---:R-:W-:Y:S05]  /*4750*/  FMUL.FTZ R4, R238, 1.4426950216293334961 ;  /* 0x3fb8aa3bee047820 */ /* 0x004fea0000410000 */
[----:B------:R-:W-:Y:S02]  /*4760*/  FSEL R4, R4, RZ, P2 ;  /* 0x000000ff04047208 */ /* 0x000fe40001000000 */
[----:B------:R-:W-:Y:S02]  /*4770*/  PLOP3.LUT P2, PT, PT, PT, UP0, 0x80, 0x0 ;  /* 0x000000000000781c */ /* 0x000fe40003f4f008 */
[----:B-1----:R-:W-:Y:S01]  /*4780*/  @P3 IADD3 R5, R89, 0x8, RZ ;  /* 0x0000000859053810 */ /* 0x002fe20007ffe0ff */
[--C-:B------:R-:W-:Y:S01]  /*4790*/  FFMA.FTZ R6, R6, c[0x0][0x23c], -R4.reuse ;  /* 0x00008f0006067a23 */ /* 0x100fe20000010804 */
[----:B------:R-:W-:Y:S01]  /*47a0*/  PLOP3.LUT P3, PT, PT, PT, UP0, 0x80, 0x0 ;  /* 0x000000000000781c */ /* 0x000fe20003f6f008 */
[----:B------:R-:W-:Y:S01]  /*47b0*/  FFMA.FTZ R7, R7, c[0x0][0x23c], -R4 ;  /* 0x00008f0007077a23 */ /* 0x000fe20000010804 */
[----:B------:R-:W-:Y:S01]  /*47c0*/  @P6 ISETP.GE.AND P6, PT, R5, UR6, PT ;  /* 0x0000000605006c0c */ /* 0x000fe2000bfc6270 */
[----:B------:R3:W-:Y:S06]  /*47d0*/  MUFU.EX2 R131, R6 ;  /* 0x0000000600837308 */ /* 0x0007ec0000000800 */
[----:B------:R-:W-:Y:S02]  /*47e0*/  @P2 IADD3 R5, R89, 0x9, RZ ;  /* 0x0000000959052810 */ /* 0x000fe40007ffe0ff */
[----:B------:R-:W-:Y:S02]  /*47f0*/  PLOP3.LUT P2, PT, PT, PT, UP0, 0x80, 0x0 ;  /* 0x000000000000781c */ /* 0x000fe40003f4f008 */
[----:B------:R-:W-:Y:S01]  /*4800*/  @P3 ISETP.GE.AND P3, PT, R5, UR6, PT ;  /* 0x0000000605003c0c */ /* 0x000fe2000bf66270 */
[----:B------:R-:W1:Y:S01]  /*4810*/  MUFU.EX2 R130, R7 ;  /* 0x0000000700827308 */ /* 0x000e620000000800 */
[----:B------:R-:W-:Y:S02]  /*4820*/  @P0 FSEL R8, R8, -INF , !P6 ;  /* 0xff80000008080808 */ /* 0x000fe40007000000 */
[----:B------:R-:W-:Y:S02]  /*4830*/  PLOP3.LUT P0, PT, PT, PT, UP0, 0x80, 0x0 ;  /* 0x000000000000781c */ /* 0x000fe40003f0f008 */
[----:B------:R-:W-:Y:S01]  /*4840*/  @P4 IADD3 R5, R89, 0x10, RZ ;  /* 0x0000001059054810 */ /* 0x000fe20007ffe0ff */
[--C-:B------:R-:W-:Y:S01]  /*4850*/  FFMA.FTZ R8, R8, c[0x0][0x23c], -R88.reuse ;  /* 0x00008f0008087a23 */ /* 0x100fe20000010858 */
[----:B------:R-:W-:Y:S02]  /*4860*/  PLOP3.LUT P4, PT, PT, PT, UP0, 0x80, 0x0 ;  /* 0x000000000000781c */ /* 0x000fe40003f8f008 */
[----:B------:R-:W-:Y:S01]  /*4870*/  @P5 ISETP.GE.AND P5, PT, R5, UR6, PT ;  /* 0x0000000605005c0c */ /* 0x000fe2000bfa6270 */
[----:B------:R-:W-:Y:S01]  /*4880*/  MUFU.EX2 R125, R8 ;  /* 0x00000008007d7308 */ /* 0x000fe20000000800 */
[----:B------:R-:W-:Y:S02]  /*4890*/  @P2 IADD3 R5, R89, 0x11, RZ ;  /* 0x0000001159052810 */ /* 0x000fe40007ffe0ff */
[----:B------:R-:W-:Y:S02]  /*48a0*/  @P1 FSEL R9, R9, -INF , !P3 ;  /* 0xff80000009091808 */ /* 0x000fe40005800000 */
[----:B------:R-:W-:Y:S02]  /*48b0*/  PLOP3.LUT P1, PT, PT, PT, UP0, 0x80, 0x0 ;  /* 0x000000000000781c */ /* 0x000fe40003f2f008 */
[----:B------:R-:W-:Y:S01]  /*48c0*/  @P0 FSEL R10, R10, -INF , !P6 ;  /* 0xff8000000a0a0808 */ /* 0x000fe20007000000 */
[----:B------:R-:W-:Y:S01]  /*48d0*/  FFMA.FTZ R9, R9, c[0x0][0x23c], -R88 ;  /* 0x00008f0009097a23 */ /* 0x000fe20000010858 */
[----:B------:R-:W-:Y:S02]  /*48e0*/  PLOP3.LUT P6, PT, PT, PT, UP0, 0x80, 0x0 ;  /* 0x000000000000781c */ /* 0x000fe40003fcf008 */
[----:B------:R-:W-:Y:S01]  /*48f0*/  PLOP3.LUT P0, PT, PT, PT, UP0, 0x80, 0x0 ;  /* 0x000000000000781c */ /* 0x000fe20003f0f008 */
[--C-:B------:R-:W-:Y:S01]  /*4900*/  FFMA.FTZ R10, R10, c[0x0][0x23c], -R4.reuse ;  /* 0x00008f000a0a7a23 */ /* 0x100fe20000010804 */
[----:B------:R-:W-:Y:S01]  /*4910*/  PLOP3.LUT P2, PT, PT, PT, UP0, 0x80, 0x0 ;  /* 0x000000000000781c */ /* 0x000fe20003f4f008 */
[----:B------:R-:W-:Y:S01]  /*4920*/  MUFU.EX2 R123, R9 ;  /* 0x00000009007b7308 */ /* 0x000fe20000000800 */
[----:B---3--:R-:W-:Y:S03]  /*4930*/  F2FP.PACK_AB R6, R126, R128 ;  /* 0x000000807e06723e */ /* 0x008fe600000000ff */
[----:B------:R-:W-:Y:S02]  /*4940*/  @P1 FSEL R11, R11, -INF , !P3 ;  /* 0xff8000000b0b1808 */ /* 0x000fe40005800000 */
[----:B------:R-:W-:Y:S01]  /*4950*/  PLOP3.LUT P1, PT, PT, PT, UP0, 0x80, 0x0 ;  /* 0x000000000000781c */ /* 0x000fe20003f2f008 */
[----:B------:R2:W-:Y:S01]  /*4960*/  STS [R231+0x22000], R6 ;  /* 0x02200006e7007388 */ /* 0x0005e20000000800 */
[----:B------:R-:W-:Y:S01]  /*4970*/  @P6 ISETP.GE.AND P6, PT, R5, UR6, PT ;  /* 0x0000000605006c0c */ /* 0x000fe2000bfc6270 */
[----:B------:R-:W-:Y:S01]  /*4980*/  FFMA.FTZ R11, R11, c[0x0][0x23c], -R4 ;  /* 0x00008f000b0b7a23 */ /* 0x000fe20000010804 */
[----:B------:R-:W-:Y:S01]  /*4990*/  PLOP3.LUT P3, PT, PT, PT, UP0, 0x80, 0x0 ;  /* 0x000000000000781c */ /* 0x000fe20003f6f008 */
[----:B------:R-:W-:Y:S01]  /*49a0*/  MUFU.EX2 R129, R10 ;  /* 0x0000000a00817308 */ /* 0x000fe20000000800 */
[----:B------:R-:W-:Y:S02]  /*49b0*/  @P0 FSEL R12, R12, -INF , !P5 ;  /* 0xff8000000c0c0808 */ /* 0x000fe40006800000 */
[----:B------:R-:W-:Y:S03]  /*49c0*/  PLOP3.LUT P0, PT, PT, PT, UP0, 0x80, 0x0 ;  /* 0x000000000000781c */ /* 0x000fe60003f0f008 */
[----:B------:R-:W-:Y:S02]  /*49d0*/  FFMA.FTZ R12, R12, c[0x0][0x23c], -R88 ;  /* 0x00008f000c0c7a23 */ /* 0x000fe40000010858 */
[----:B------:R-:W-:Y:S02]  /*49e0*/  @P1 FSEL R14, R14, -INF , !P5 ;  /* 0xff8000000e0e1808 */ /* 0x000fe40006800000 */
[----:B------:R-:W-:Y:S01]  /*49f0*/  PLOP3.LUT P1, PT, PT, PT, UP0, 0x80, 0x0 ;  /* 0x000000000000781c */ /* 0x000fe20003f2f008 */
[----:B------:R-:W3:Y:S01]  /*4a00*/  MUFU.EX2 R127, R11 ;  /* 0x0000000b007f7308 */ /* 0x000ee20000000800 */
[----:B------:R-:W-:Y:S01]  /*4a10*/  @P2 FSEL R13, R13, -INF , !P6 ;  /* 0xff8000000d0d2808 */ /* 0x000fe20007000000 */
[----:B------:R-:W-:Y:S01]  /*4a20*/  FFMA.FTZ R14, R14, c[0x0][0x23c], -R4 ;  /* 0x00008f000e0e7a23 */ /* 0x000fe20000010804 */
[----:B------:R-:W-:Y:S02]  /*4a30*/  PLOP3.LUT P2, PT, PT, PT, UP0, 0x80, 0x0 ;  /* 0x000000000000781c */ /* 0x000fe40003f4f008 */
[----:B------:R-:W-:Y:S01]  /*4a40*/  @P3 IADD3 R5, R89, 0x18, RZ ;  /* 0x0000001859053810 */ /* 0x000fe20007ffe0ff */
[----:B------:R-:W-:Y:S01]  /*4a50*/  FFMA.FTZ R13, R13, c[0x0][0x23c], -R88 ;  /* 0x00008f000d0d7a23 */ /* 0x000fe20000010858 */
[----:B------:R-:W-:Y:S02]  /*4a60*/  @P4 IADD3 R89, R89, 0x19, RZ ;  /* 0x0000001959594810 */ /* 0x000fe40007ffe0ff */
[----:B------:R-:W-:Y:S01]  /*4a70*/  @P0 FSEL R15, R15, -INF , !P6 ;  /* 0xff8000000f0f0808 */ /* 0x000fe20007000000 */
[----:B------:R-:W-:Y:S01]  /*4a80*/  MUFU.EX2 R121, R12 ;  /* 0x0000000c00797308 */ /* 0x000fe20000000800 */
[----:B------:R-:W-:Y:S02]  /*4a90*/  PLOP3.LUT P0, PT, PT, PT, UP0, 0x80, 0x0 ;  /* 0x000000000000781c */ /* 0x000fe40003f0f008 */
[----:B------:R-:W-:Y:S01]  /*4aa0*/  @P1 ISETP.GE.AND P1, PT, R89, UR6, PT ;  /* 0x0000000659001c0c */ /* 0x000fe2000bf26270 */
[----:B------:R-:W-:Y:S02]  /*4ab0*/  FFMA.FTZ R15, R15, c[0x0][0x23c], -R4 ;  /* 0x00008f000f0f7a23 */ /* 0x000fe40000010804 */
[----:B------:R-:W-:Y:S02]  /*4ac0*/  @P2 ISETP.GE.AND P3, PT, R5, UR6, PT ;  /* 0x0000000605002c0c */ /* 0x000fe4000bf66270 */
[----:B------:R-:W-:Y:S02]  /*4ad0*/  PLOP3.LUT P2, PT, PT, PT, UP0, 0x80, 0x0 ;  /* 0x000000000000781c */ /* 0x000fe40003f4f008 */
[----:B-1----:R-:W-:Y:S01]  /*4ae0*/  F2FP.PACK_AB R5, R130, R131 ;  /* 0x000000838205723e */ /* 0x002fe200000000ff */
[----:B------:R-:W1:Y:S01]  /*4af0*/  MUFU.EX2 R118, R13 ;  /* 0x0000000d00767308 */ /* 0x000e620000000800 */
[----:B---3--:R-:W-:Y:S03]  /*4b00*/  F2FP.PACK_AB R8, R127, R129 ;  /* 0x000000817f08723e */ /* 0x008fe600000000ff */
[----:B------:R3:W-:Y:S01]  /*4b10*/  STS [R231+0x22400], R5 ;  /* 0x02240005e7007388 */ /* 0x0007e20000000800 */
[----:B------:R-:W-:Y:S02]  /*4b20*/  @P0 FSEL R17, R17, -INF , !P1 ;  /* 0xff80000011110808 */ /* 0x000fe40004800000 */
[----:B------:R-:W-:Y:S02]  /*4b30*/  PLOP3.LUT P0, PT, PT, PT, UP0, 0x80, 0x0 ;  /* 0x000000000000781c */ /* 0x000fe40003f0f008 */
[----:B------:R-:W-:Y:S01]  /*4b40*/  STS [R236+0x22400], R8 ;  /* 0x02240008ec007388 */ /* 0x000fe20000000800 */
[----:B------:R-:W-:Y:S01]  /*4b50*/  @P2 FSEL R16, R16, -INF , !P3 ;  /* 0xff80000010102808 */ /* 0x000fe20005800000 */
[----:B------:R-:W-:Y:S01]  /*4b60*/  MUFU.EX2 R124, R14 ;  /* 0x0000000e007c7308 */ /* 0x000fe20000000800 */
[----:B------:R-:W-:Y:S03]  /*4b70*/  PLOP3.LUT P2, PT, PT, PT, UP0, 0x80, 0x0 ;  /* 0x000000000000781c */ /* 0x000fe60003f4f008 */
[--C-:B------:R-:W-:Y:S02]  /*4b80*/  FFMA.FTZ R16, R16, c[0x0][0x23c], -R88.reuse ;  /* 0x00008f0010107a23 */ /* 0x100fe40000010858 */
[----:B------:R-:W-:Y:S03]  /*4b90*/  FFMA.FTZ R88, R17, c[0x0][0x23c], -R88 ;  /* 0x00008f0011587a23 */ /* 0x000fe60000010858 */
[----:B------:R-:W-:Y:S01]  /*4ba0*/  @P0 FSEL R19, R19, -INF , !P1 ;  /* 0xff80000013130808 */ /* 0x000fe20004800000 */
[----:B------:R-:W2:Y:S01]  /*4bb0*/  MUFU.EX2 R122, R15 ;  /* 0x0000000f007a7308 */ /* 0x000ea20000000800 */
[----:B------:R-:W-:Y:S02]  /*4bc0*/  PLOP3.LUT P1, PT, PT, PT, UP5, 0x80, 0x0 ;  /* 0x000000000000781c */ /* 0x000fe40003f2f058 */
[----:B-1----:R-:W-:Y:S02]  /*4bd0*/  F2FP.PACK_AB R7, R118, R121 ;  /* 0x000000797607723e */ /* 0x002fe400000000ff */
[----:B------:R-:W-:Y:S05]  /*4be0*/  @P2 FSEL R18, R18, -INF , !P3 ;  /* 0xff80000012122808 */ /* 0x000fea0005800000 */
[--C-:B------:R-:W-:Y:S01]  /*4bf0*/  FFMA.FTZ R18, R18, c[0x0][0x23c], -R4.reuse ;  /* 0x00008f0012127a23 */ /* 0x100fe20000010804 */
[----:B------:R-:W-:Y:S01]  /*4c00*/  MUFU.EX2 R117, R16 ;  /* 0x0000001000757308 */ /* 0x000fe20000000800 */
[----:B------:R-:W-:Y:S09]  /*4c10*/  FFMA.FTZ R4, R19, c[0x0][0x23c], -R4 ;  /* 0x00008f0013047a23 */ /* 0x000ff20000010804 */
[----:B------:R1:W-:Y:S01]  /*4c20*/  MUFU.EX2 R119, R4 ;  /* 0x0000000400777308 */ /* 0x0003e20000000800 */
[----:B--2---:R-:W-:Y:S09]  /*4c30*/  F2FP.PACK_AB R6, R122, R124 ;  /* 0x0000007c7a06723e */ /* 0x004ff200000000ff */
[----:B------:R-:W3:Y:S10]  /*4c40*/  MUFU.EX2 R116, R88 ;  /* 0x0000005800747308 */ /* 0x000ef40000000800 */
[----:B------:R-:W2:Y:S01]  /*4c50*/  MUFU.EX2 R120, R18 ;  /* 0x0000001200787308 */ /* 0x000ea20000000800 */
[----:B-1----:R-:W-:Y:S05]  /*4c60*/  F2FP.PACK_AB R4, R123, R125 ;  /* 0x0000007d7b04723e */ /* 0x002fea00000000ff */
[----:B------:R2:W-:Y:S05]  /*4c70*/  STS [R236+0x22000], R4 ;  /* 0x02200004ec007388 */ /* 0x0005ea0000000800 */
[----:B------:R-:W-:Y:S01]  /*4c80*/  STS [R234+0x22000], R7 ;  /* 0x02200007ea007388 */ /* 0x000fe20000000800 */
[----:B---3--:R-:W-:Y:S04]  /*4c90*/  F2FP.PACK_AB R5, R116, R117 ;  /* 0x000000757405723e */ /* 0x008fe800000000ff */
[----:B------:R-:W-:Y:S05]  /*4ca0*/  STS [R234+0x22400], R6 ;  /* 0x02240006ea007388 */ /* 0x000fea0000000800 */
[----:B------:R-:W-:Y:S01]  /*4cb0*/  STS [R235+0x22000], R5 ;  /* 0x02200005eb007388 */ /* 0x000fe20000000800 */
[----:B--2---:R-:W-:Y:S05]  /*4cc0*/  F2FP.PACK_AB R4, R119, R120 ;  /* 0x000000787704723e */ /* 0x004fea00000000ff */
[----:B------:R-:W-:Y:S05]  /*4cd0*/  STS [R235+0x22400], R4 ;  /* 0x02240004eb007388 */ /* 0x000fea0000000800 */
[----:B------:R-:W-:Y:S05]  /*4ce0*/  LDSM.16.M88.4 R16, [R214+0x8000] ;  /* 0x00800000d610783b */ /* 0x000fea0000000200 */
[----:B------:R-:W1:Y:S05]  /*4cf0*/  LDSM.16.M88.4 R8, [R2+0x18000] ;  /* 0x018000000208783b */ /* 0x000e6a0000000200 */
[----:B------:R-:W2:Y:S05]  /*4d00*/  LDSM.16.M88.4 R84, [R2+0x18800] ;  /* 0x018800000254783b */ /* 0x000eaa0000000200 */
[----:B------:R-:W-:Y:S05]  /*4d10*/  LDSM.16.M88.4 R88, [R215+0x8000] ;  /* 0x00800000d758783b */ /* 0x000fea0000000200 */
[----:B------:R-:W3:Y:S05]  /*4d20*/  LDSM.16.M88.4 R92, [R3+0x18000] ;  /* 0x01800000035c783b */ /* 0x000eea0000000200 */
[----:B------:R-:W4:Y:S05]  /*4d30*/  LDSM.16.M88.4 R96, [R3+0x18800] ;  /* 0x018800000360783b */ /* 0x000f2a0000000200 */
[----:B------:R-:W-:Y:S05]  /*4d40*/  LDSM.16.M88.4 R100, [R219+0x8000] ;  /* 0x00800000db64783b */ /* 0x000fea0000000200 */
[----:B------:R-:W3:Y:S05]  /*4d50*/  LDSM.16.M88.4 R104, [R213+0x18000] ;  /* 0x01800000d568783b */ /* 0x000eea0000000200 */
[----:B------:R-:W4:Y:S01]  /*4d60*/  LDSM.16.M88.4 R108, [R213+0x18800] ;  /* 0x01880000d56c783b */ /* 0x000f220000000200 */
[C---:B-1----:R-:W-:Y:S04]  /*4d70*/  HMMA.16816.F32 R4, R16.reuse, R8, RZ ;  /* 0x000000081004723c */ /* 0x042fe800000018ff */
[----:B------:R-:W-:Y:S04]  /*4d80*/  LDSM.16.M88.4 R112, [R212+0x18800] ;  /* 0x01880000d470783b */ /* 0x000fe80000000200 */
[C---:B------:R-:W-:Y:S08]  /*4d90*/  HMMA.16816.F32 R8, R16.reuse, R10, RZ ;  /* 0x0000000a1008723c */ /* 0x040ff000000018ff */
[C---:B--2---:R-:W-:Y:S08]  /*4da0*/  HMMA.16816.F32 R12, R16.reuse, R84, RZ ;  /* 0x00000054100c723c */ /* 0x044ff000000018ff */
[----:B------:R-:W-:Y:S01]  /*4db0*/  HMMA.16816.F32 R16, R16, R86, RZ ;  /* 0x000000561010723c */ /* 0x000fe200000018ff */
[----:B------:R-:W-:Y:S07]  /*4dc0*/  LDSM.16.M88.4 R84, [R218+0x8000] ;  /* 0x00800000da54783b */ /* 0x000fee0000000200 */
[C---:B---3--:R-:W-:Y:S08]  /*4dd0*/  HMMA.16816.F32 R4, R88.reuse, R92, R4 ;  /* 0x0000005c5804723c */ /* 0x048ff00000001804 */
[C---:B------:R-:W-:Y:S01]  /*4de0*/  HMMA.16816.F32 R8, R88.reuse, R94, R8 ;  /* 0x0000005e5808723c */ /* 0x040fe20000001808 */
[----:B------:R-:W1:Y:S07]  /*4df0*/  LDSM.16.M88.4 R92, [R212+0x18000] ;  /* 0x01800000d45c783b */ /* 0x000e6e0000000200 */
[C---:B----4-:R-:W-:Y:S08]  /*4e00*/  HMMA.16816.F32 R12, R88.reuse, R96, R12 ;  /* 0x00000060580c723c */ /* 0x050ff0000000180c */
[----:B------:R-:W-:Y:S01]  /*4e10*/  HMMA.16816.F32 R16, R88, R98, R16 ;  /* 0x000000625810723c */ /* 0x000fe20000001810 */
[----:B------:R-:W-:Y:S05]  /*4e20*/  LDSM.16.M88.4 R88, [R214+0xa000] ;  /* 0x00a00000d658783b */ /* 0x000fea0000000200 */
[----:B------:R-:W2:Y:S02]  /*4e30*/  LDSM.16.M88.4 R96, [R2+0x1a000] ;  /* 0x01a000000260783b */ /* 0x000ea40000000200 */
[C---:B------:R-:W-:Y:S08]  /*4e40*/  HMMA.16816.F32 R4, R100.reuse, R104, R4 ;  /* 0x000000686404723c */ /* 0x040ff00000001804 */
[C---:B------:R-:W-:Y:S01]  /*4e50*/  HMMA.16816.F32 R8, R100.reuse, R106, R8 ;  /* 0x0000006a6408723c */ /* 0x040fe20000001808 */
[----:B------:R-:W-:Y:S07]  /*4e60*/  LDSM.16.M88.4 R104, [R3+0x1a000] ;  /* 0x01a000000368783b */ /* 0x000fee0000000200 */
[C---:B------:R-:W-:Y:S08]  /*4e70*/  HMMA.16816.F32 R12, R100.reuse, R108, R12 ;  /* 0x0000006c640c723c */ /* 0x040ff0000000180c */
[----:B------:R-:W-:Y:S01]  /*4e80*/  HMMA.16816.F32 R16, R100, R110, R16 ;  /* 0x0000006e6410723c */ /* 0x000fe20000001810 */
[----:B------:R-:W3:Y:S05]  /*4e90*/  LDSM.16.M88.4 R100, [R2+0x1a800] ;  /* 0x01a800000264783b */ /* 0x000eea0000000200 */
[----:B------:R-:W-:Y:S02]  /*4ea0*/  LDSM.16.M88.4 R108, [R213+0x1a000] ;  /* 0x01a00000d56c783b */ /* 0x000fe40000000200 */
[C---:B-1----:R-:W-:Y:S08]  /*4eb0*/  HMMA.16816.F32 R4, R84.reuse, R92, R4 ;  /* 0x0000005c5404723c */ /* 0x042ff00000001804 */
[C---:B------:R-:W-:Y:S01]  /*4ec0*/  HMMA.16816.F32 R8, R84.reuse, R94, R8 ;  /* 0x0000005e5408723c */ /* 0x040fe20000001808 */
[----:B------:R-:W1:Y:S07]  /*4ed0*/  LDSM.16.M88.4 R92, [R215+0xa000] ;  /* 0x00a00000d75c783b */ /* 0x000e6e0000000200 */
[C---:B------:R-:W-:Y:S07]  /*4ee0*/  HMMA.16816.F32 R12, R84.reuse, R112, R12 ;  /* 0x00000070540c723c */ /* 0x040fee000000180c */
[----:B------:R-:W-:Y:S01]  /*4ef0*/  IADD3 R112, P0, R243, UR11, RZ ;  /* 0x0000000bf3707c10 */ /* 0x000fe2000ff1e0ff */
[----:B------:R-:W-:Y:S01]  /*4f00*/  HMMA.16816.F32 R16, R84, R114, R16 ;  /* 0x000000725410723c */ /* 0x000fe20000001810 */
[----:B------:R-:W2:Y:S03]  /*4f10*/  LDSM.16.M88.4 R84, [R3+0x1a800] ;  /* 0x01a800000354783b */ /* 0x000ea60000000200 */
[----:B------:R-:W-:Y:S02]  /*4f20*/  IADD3.X R113, R242, UR10, RZ, P0, !PT ;  /* 0x0000000af2717c10 */ /* 0x000fe400087fe4ff */
[C---:B------:R-:W-:Y:S02]  /*4f30*/  LEA R224, P0, R250.reuse, R224, 0x2 ;  /* 0x000000e0fae07211 */ /* 0x040fe400078010ff */
[C---:B--2---:R-:W-:Y:S01]  /*4f40*/  HMMA.16816.F32 R4, R88.reuse, R96, R4 ;  /* 0x000000605804723c */ /* 0x044fe20000001804 */
[----:B------:R2:W4:Y:S04]  /*4f50*/  LDG.E R114, [R112.64] ;  /* 0x0000000470727981 */ /* 0x000528000c1e1900 */
[----:B------:R-:W-:Y:S03]  /*4f60*/  LEA.HI.X.SX32 R225, R250, R225, 0x2, P0 ;  /* 0x000000e1fae17211 */ /* 0x000fe600000f16ff */
[C---:B------:R-:W-:Y:S01]  /*4f70*/  HMMA.16816.F32 R8, R88.reuse, R98, R8 ;  /* 0x000000625808723c */ /* 0x040fe20000001808 */
[----:B------:R-:W2:Y:S07]  /*4f80*/  LDSM.16.M88.4 R96, [R219+0xa000] ;  /* 0x00a00000db60783b */ /* 0x000eae0000000200 */
[C---:B---3--:R-:W-:Y:S08]  /*4f90*/  HMMA.16816.F32 R12, R88.reuse, R100, R12 ;  /* 0x00000064580c723c */ /* 0x048ff0000000180c */
[----:B------:R-:W-:Y:S01]  /*4fa0*/  HMMA.16816.F32 R16, R88, R102, R16 ;  /* 0x000000665810723c */ /* 0x000fe20000001810 */
[----:B------:R-:W3:Y:S05]  /*4fb0*/  LDSM.16.M88.4 R88, [R213+0x1a800] ;  /* 0x01a80000d558783b */ /* 0x000eea0000000200 */
[----:B--2---:R-:W2:Y:S02]  /*4fc0*/  LDG.E R112, [R112.64+0x20] ;  /* 0x0000200470707981 */ /* 0x004ea4000c1e1900 */
[C---:B-1----:R-:W-:Y:S03]  /*4fd0*/  HMMA.16816.F32 R4, R92.reuse, R104, R4 ;  /* 0x000000685c04723c */ /* 0x042fe60000001804 */
[----:B------:R-:W-:Y:S05]  /*4fe0*/  LDSM.16.M88.4 R100, [R218+0xa000] ;  /* 0x00a00000da64783b */ /* 0x000fea0000000200 */
[C---:B------:R-:W-:Y:S01]  /*4ff0*/  HMMA.16816.F32 R8, R92.reuse, R106, R8 ;  /* 0x0000006a5c08723c */ /* 0x040fe20000001808 */
[----:B------:R-:W1:Y:S07]  /*5000*/  LDSM.16.M88.4 R104, [R212+0x1a000] ;  /* 0x01a00000d468783b */ /* 0x000e6e0000000200 */
[C---:B------:R-:W-:Y:S08]  /*5010*/  HMMA.16816.F32 R12, R92.reuse, R84, R12 ;  /* 0x000000545c0c723c */ /* 0x040ff0000000180c */
[----:B------:R-:W-:Y:S01]  /*5020*/  HMMA.16816.F32 R16, R92, R86, R16 ;  /* 0x000000565c10723c */ /* 0x000fe20000001810 */
[----:B------:R-:W1:Y:S05]  /*5030*/  LDSM.16.M88.4 R84, [R212+0x1a800] ;  /* 0x01a80000d454783b */ /* 0x000e6a0000000200 */
[----:B------:R-:W-:Y:S02]  /*5040*/  LDSM.16.M88.4 R92, [R214+0xc000] ;  /* 0x00c00000d65c783b */ /* 0x000fe40000000200 */
[C---:B------:R-:W-:Y:S08]  /*5050*/  HMMA.16816.F32 R4, R96.reuse, R108, R4 ;  /* 0x0000006c6004723c */ /* 0x040ff00000001804 */
[C---:B------:R-:W-:Y:S01]  /*5060*/  HMMA.16816.F32 R8, R96.reuse, R110, R8 ;  /* 0x0000006e6008723c */ /* 0x040fe20000001808 */
[----:B------:R-:W1:Y:S07]  /*5070*/  LDSM.16.M88.4 R108, [R2+0x1c000] ;  /* 0x01c00000026c783b */ /* 0x000e6e0000000200 */
[C---:B---3--:R-:W-:Y:S08]  /*5080*/  HMMA.16816.F32 R12, R96.reuse, R88, R12 ;  /* 0x00000058600c723c */ /* 0x048ff0000000180c */
[----:B------:R-:W-:Y:S01]  /*5090*/  HMMA.16816.F32 R16, R96, R90, R16 ;  /* 0x0000005a6010723c */ /* 0x000fe20000001810 */
[----:B------:R-:W3:Y:S05]  /*50a0*/  LDSM.16.M88.4 R88, [R2+0x1c800] ;  /* 0x01c800000258783b */ /* 0x000eea0000000200 */
[----:B------:R-:W-:Y:S02]  /*50b0*/  LDSM.16.M88.4 R96, [R215+0xc000] ;  /* 0x00c00000d760783b */ /* 0x000fe40000000200 */
[C---:B-1----:R-:W-:Y:S08]  /*50c0*/  HMMA.16816.F32 R4, R100.reuse, R104, R4 ;  /* 0x000000686404723c */ /* 0x042ff00000001804 */
        /* <DEDUP_REMOVED lines=32> */
[----:B------:R-:W4:Y:S05]  /*52d0*/  LDSM.16.M88.4 R84, [R3+0x1e800] ;  /* 0x01e800000354783b */ /* 0x000f2a0000000200 */
[----:B------:R-:W-:Y:S02]  /*52e0*/  LDSM.16.M88.4 R92, [R219+0xe000] ;  /* 0x00e00000db5c783b */ /* 0x000fe40000000200 */
[C---:B------:R-:W-:Y:S08]  /*52f0*/  HMMA.16816.F32 R4, R96.reuse, R108, R4 ;  /* 0x0000006c6004723c */ /* 0x040ff00000001804 */
[C---:B------:R-:W-:Y:S01]  /*5300*/  HMMA.16816.F32 R8, R96.reuse, R110, R8 ;  /* 0x0000006e6008723c */ /* 0x040fe20000001808 */
[----:B------:R-:W4:Y:S07]  /*5310*/  LDSM.16.M88.4 R108, [R213+0x1e000] ;  /* 0x01e00000d56c783b */ /* 0x000f2e0000000200 */
[C---:B---3--:R-:W-:Y:S08]  /*5320*/  HMMA.16816.F32 R12, R96.reuse, R88, R12 ;  /* 0x00000058600c723c */ /* 0x048ff0000000180c */
[----:B------:R-:W-:Y:S01]  /*5330*/  HMMA.16816.F32 R16, R96, R90, R16 ;  /* 0x0000005a6010723c */ /* 0x000fe20000001810 */
[----:B------:R-:W3:Y:S05]  /*5340*/  LDSM.16.M88.4 R88, [R213+0x1e800] ;  /* 0x01e80000d558783b */ /* 0x000eea0000000200 */
[----:B------:R-:W-:Y:S02]  /*5350*/  LDSM.16.M88.4 R96, [R218+0xe000] ;  /* 0x00e00000da60783b */ /* 0x000fe40000000200 */
[C---:B-1----:R-:W-:Y:S08]  /*5360*/  HMMA.16816.F32 R4, R100.reuse, R104, R4 ;  /* 0x000000686404723c */ /* 0x042ff00000001804 */
[C---:B------:R-:W-:Y:S01]  /*5370*/  HMMA.16816.F32 R8, R100.reuse, R106, R8 ;  /* 0x0000006a6408723c */ /* 0x040fe20000001808 */
[----:B------:R-:W1:Y:S07]  /*5380*/  LDSM.16.M88.4 R104, [R212+0x1e000] ;  /* 0x01e00000d468783b */ /* 0x000e6e0000000200 */
[C---:B----4-:R-:W-:Y:S08]  /*5390*/  HMMA.16816.F32 R12, R100.reuse, R84, R12 ;  /* 0x00000054640c723c */ /* 0x050ff0000000180c */
[----:B------:R-:W-:Y:S01]  /*53a0*/  HMMA.16816.F32 R16, R100, R86, R16 ;  /* 0x000000566410723c */ /* 0x000fe20000001810 */
[----:B------:R-:W4:Y:S07]  /*53b0*/  LDSM.16.M88.4 R84, [R212+0x1e800] ;  /* 0x01e80000d454783b */ /* 0x000f2e0000000200 */
[C---:B------:R-:W-:Y:S08]  /*53c0*/  HMMA.16816.F32 R4, R92.reuse, R108, R4 ;  /* 0x0000006c5c04723c */ /* 0x040ff00000001804 */
[C---:B------:R-:W-:Y:S08]  /*53d0*/  HMMA.16816.F32 R8, R92.reuse, R110, R8 ;  /* 0x0000006e5c08723c */ /* 0x040ff00000001808 */
[C---:B---3--:R-:W-:Y:S08]  /*53e0*/  HMMA.16816.F32 R12, R92.reuse, R88, R12 ;  /* 0x000000585c0c723c */ /* 0x048ff0000000180c */
[----:B------:R-:W-:Y:S08]  /*53f0*/  HMMA.16816.F32 R16, R92, R90, R16 ;  /* 0x0000005a5c10723c */ /* 0x000ff00000001810 */
[C---:B-1----:R-:W-:Y:S08]  /*5400*/  HMMA.16816.F32 R4, R96.reuse, R104, R4 ;  /* 0x000000686004723c */ /* 0x042ff00000001804 */
[C---:B------:R-:W-:Y:S08]  /*5410*/  HMMA.16816.F32 R8, R96.reuse, R106, R8 ;  /* 0x0000006a6008723c */ /* 0x040ff00000001808 */
[C---:B----4-:R-:W-:Y:S08]  /*5420*/  HMMA.16816.F32 R12, R96.reuse, R84, R12 ;  /* 0x00000054600c723c */ /* 0x050ff0000000180c */
[----:B------:R-:W-:Y:S04]  /*5430*/  HMMA.16816.F32 R16, R96, R86, R16 ;  /* 0x000000566010723c */ /* 0x000fe80000001810 */
[C---:B------:R-:W-:Y:S02]  /*5440*/  FADD.FTZ R84, -R114.reuse, R4 ;  /* 0x0000000472547221 */ /* 0x040fe40000010100 */
[----:B------:R-:W-:Y:S02]  /*5450*/  FADD.FTZ R4, -R114, R5 ;  /* 0x0000000572047221 */ /* 0x000fe40000010100 */
[----:B------:R-:W-:Y:S04]  /*5460*/  FMUL.FTZ R5, R128, R84 ;  /* 0x0000005480057220 */ /* 0x000fe80000410000 */
[----:B------:R-:W-:Y:S02]  /*5470*/  FMUL.FTZ R4, R126, R4 ;  /* 0x000000047e047220 */ /* 0x000fe40000410000 */
[----:B--2---:R-:W-:Y:S02]  /*5480*/  FADD.FTZ R6, -R112, R6 ;  /* 0x0000000670067221 */ /* 0x004fe40000010100 */
[----:B------:R-:W-:Y:S01]  /*5490*/  FADD.FTZ R8, -R114, R8 ;  /* 0x0000000872087221 */ /* 0x000fe20000010100 */
[----:B------:R-:W-:Y:S01]  /*54a0*/  F2FP.PACK_AB R4, R4, R5 ;  /* 0x000000050404723e */ /* 0x000fe200000000ff */
[----:B------:R-:W-:Y:S02]  /*54b0*/  FADD.FTZ R5, -R114, R12 ;  /* 0x0000000c72057221 */ /* 0x000fe40000010100 */
[----:B------:R-:W-:Y:S02]  /*54c0*/  FADD.FTZ R12, -R112, R7 ;  /* 0x00000007700c7221 */ /* 0x000fe40000010100 */
[----:B------:R1:W-:Y:S01]  /*54d0*/  STS [R231+0x20000], R4 ;  /* 0x02000004e7007388 */ /* 0x0003e20000000800 */
[----:B------:R-:W-:Y:S02]  /*54e0*/  FMUL.FTZ R84, R125, R8 ;  /* 0x000000087d547220 */ /* 0x000fe40000410000 */
[C---:B------:R-:W-:Y:S02]  /*54f0*/  FADD.FTZ R17, -R114.reuse, R17 ;  /* 0x0000001172117221 */ /* 0x040fe40000010100 */
[----:B------:R-:W-:Y:S02]  /*5500*/  FADD.FTZ R16, -R114, R16 ;  /* 0x0000001072107221 */ /* 0x000fe40000010100 */
[----:B------:R-:W-:Y:S02]  /*5510*/  FMUL.FTZ R7, R116, R17 ;  /* 0x0000001174077220 */ /* 0x000fe40000410000 */
[----:B------:R-:W-:Y:S02]  /*5520*/  FMUL.FTZ R12, R130, R12 ;  /* 0x0000000c820c7220 */ /* 0x000fe40000410000 */
[----:B------:R-:W-:Y:S02]  /*5530*/  FADD.FTZ R8, -R114, R13 ;  /* 0x0000000d72087221 */ /* 0x000fe40000010100 */
[----:B------:R-:W-:Y:S02]  /*5540*/  FMUL.FTZ R5, R121, R5 ;  /* 0x0000000579057220 */ /* 0x000fe40000410000 */
[----:B------:R-:W-:Y:S02]  /*5550*/  FMUL.FTZ R8, R118, R8 ;  /* 0x0000000876087220 */ /* 0x000fe40000410000 */
[----:B------:R-:W-:Y:S02]  /*5560*/  FADD.FTZ R10, -R112, R10 ;  /* 0x0000000a700a7221 */ /* 0x000fe40000010100 */
[----:B------:R-:W-:Y:S01]  /*5570*/  FADD.FTZ R9, -R114, R9 ;  /* 0x0000000972097221 */ /* 0x000fe20000010100 */
[----:B------:R-:W-:Y:S01]  /*5580*/  F2FP.PACK_AB R8, R8, R5 ;  /* 0x000000050808723e */ /* 0x000fe200000000ff */
[----:B------:R-:W-:Y:S02]  /*5590*/  FMUL.FTZ R13, R129, R10 ;  /* 0x0000000a810d7220 */ /* 0x000fe40000410000 */
[----:B------:R-:W-:Y:S02]  /*55a0*/  FMUL.FTZ R9, R123, R9 ;  /* 0x000000097b097220 */ /* 0x000fe40000410000 */
[----:B-1----:R-:W-:Y:S02]  /*55b0*/  FMUL.FTZ R4, R117, R16 ;  /* 0x0000001075047220 */ /* 0x002fe40000410000 */
[----:B------:R-:W-:Y:S01]  /*55c0*/  FMUL.FTZ R16, R131, R6 ;  /* 0x0000000683107220 */ /* 0x000fe20000410000 */
[----:B------:R-:W-:Y:S01]  /*55d0*/  F2FP.PACK_AB R9, R9, R84 ;  /* 0x000000540909723e */ /* 0x000fe200000000ff */
[C---:B------:R-:W-:Y:S01]  /*55e0*/  FADD.FTZ R6, -R112.reuse, R11 ;  /* 0x0000000b70067221 */ /* 0x040fe20000010100 */
[----:B------:R-:W-:Y:S01]  /*55f0*/  F2FP.PACK_AB R7, R7, R4 ;  /* 0x000000040707723e */ /* 0x000fe200000000ff */
[----:B------:R-:W-:Y:S01]  /*5600*/  FADD.FTZ R10, -R112, R14 ;  /* 0x0000000e700a7221 */ /* 0x000fe20000010100 */
[----:B------:R-:W-:Y:S01]  /*5610*/  F2FP.PACK_AB R4, R12, R16 ;  /* 0x000000100c04723e */ /* 0x000fe200000000ff */
[----:B------:R-:W-:Y:S02]  /*5620*/  FMUL.FTZ R6, R127, R6 ;  /* 0x000000067f067220 */ /* 0x000fe40000410000 */
[----:B------:R-:W-:Y:S02]  /*5630*/  FADD.FTZ R5, -R112, R15 ;  /* 0x0000000f70057221 */ /* 0x000fe40000010100 */
[----:B------:R1:W-:Y:S01]  /*5640*/  STS [R231+0x20400], R4 ;  /* 0x02040004e7007388 */ /* 0x0003e20000000800 */
[----:B------:R-:W-:Y:S01]  /*5650*/  FMUL.FTZ R10, R124, R10 ;  /* 0x0000000a7c0a7220 */ /* 0x000fe20000410000 */
[----:B------:R-:W-:Y:S01]  /*5660*/  F2FP.PACK_AB R6, R6, R13 ;  /* 0x0000000d0606723e */ /* 0x000fe200000000ff */
[----:B------:R-:W-:Y:S02]  /*5670*/  FMUL.FTZ R5, R122, R5 ;  /* 0x000000057a057220 */ /* 0x000fe40000410000 */
[C---:B------:R-:W-:Y:S01]  /*5680*/  FADD.FTZ R12, -R112.reuse, R18 ;  /* 0x00000012700c7221 */ /* 0x040fe20000010100 */
[----:B------:R-:W-:Y:S01]  /*5690*/  STS [R236+0x20000], R9 ;  /* 0x02000009ec007388 */ /* 0x000fe20000000800 */
[----:B------:R-:W-:Y:S01]  /*56a0*/  FADD.FTZ R11, -R112, R19 ;  /* 0x00000013700b7221 */ /* 0x000fe20000010100 */
[----:B------:R-:W-:Y:S01]  /*56b0*/  F2FP.PACK_AB R5, R5, R10 ;  /* 0x0000000a0505723e */ /* 0x000fe200000000ff */
[----:B------:R-:W-:Y:S02]  /*56c0*/  FMUL.FTZ R12, R120, R12 ;  /* 0x0000000c780c7220 */ /* 0x000fe40000410000 */
[----:B------:R-:W-:Y:S01]  /*56d0*/  STS [R236+0x20400], R6 ;  /* 0x02040006ec007388 */ /* 0x000fe20000000800 */
[----:B------:R-:W-:Y:S04]  /*56e0*/  FMUL.FTZ R11, R119, R11 ;  /* 0x0000000b770b7220 */ /* 0x000fe80000410000 */
[----:B------:R-:W-:Y:S05]  /*56f0*/  STS [R234+0x20000], R8 ;  /* 0x02000008ea007388 */ /* 0x000fea0000000800 */
[----:B------:R-:W-:Y:S01]  /*5700*/  STS [R234+0x20400], R5 ;  /* 0x02040005ea007388 */ /* 0x000fe20000000800 */
[----:B-1----:R-:W-:Y:S04]  /*5710*/  F2FP.PACK_AB R4, R11, R12 ;  /* 0x0000000c0b04723e */ /* 0x002fe800000000ff */
[----:B------:R-:W-:Y:S05]  /*5720*/  STS [R235+0x20000], R7 ;  /* 0x02000007eb007388 */ /* 0x000fea0000000800 */
[----:B------:R-:W-:Y:S05]  /*5730*/  STS [R235+0x20400], R4 ;  /* 0x02040004eb007388 */ /* 0x000fea0000000800 */
[----:B------:R-:W-:Y:S06]  /*5740*/  BAR.SYNC.DEFER_BLOCKING 0x0 ;  /* 0x0000000000007b1d */ /* 0x000fec0000010000 */
[----:B------:R-:W-:Y:S05]  /*5750*/  LDSM.16.MT88.4 R4, [R217+0x22000] ;  /* 0x02200000d904783b */ /* 0x000fea0000004200 */
[----:B------:R-:W1:Y:S05]  /*5760*/  LDSM.16.MT88.4 R8, [R0+0x8000] ;  /* 0x008000000008783b */ /* 0x000e6a0000004200 */
[----:B------:R-:W2:Y:S05]  /*5770*/  LDSM.16.MT88.4 R12, [R216+0x22000] ;  /* 0x02200000d80c783b */ /* 0x000eaa0000004200 */
[----:B------:R-:W3:Y:S05]  /*5780*/  LDSM.16.MT88.4 R16, [R0+0xa000] ;  /* 0x00a000000010783b */ /* 0x000eea0000004200 */
[----:B------:R-:W4:Y:S05]  /*5790*/  LDSM.16.MT88.4 R84, [R0+0xc000] ;  /* 0x00c000000054783b */ /* 0x000f2a0000004200 */
[----:B------:R-:W3:Y:S05]  /*57a0*/  LDSM.16.MT88.4 R88, [R0+0xe000] ;  /* 0x00e000000058783b */ /* 0x000eea0000004200 */
[----:B------:R-:W-:Y:S05]  /*57b0*/  LDSM.16.MT88.4 R92, [R0+0x8800] ;  /* 0x00880000005c783b */ /* 0x000fea0000004200 */
[----:B------:R-:W-:Y:S05]  /*57c0*/  LDSM.16.MT88.4 R96, [R216+0x22800] ;  /* 0x02280000d860783b */ /* 0x000fea0000004200 */
[----:B------:R-:W-:Y:S01]  /*57d0*/  LDSM.16.MT88.4 R100, [R0+0xa800] ;  /* 0x00a800000064783b */ /* 0x000fe20000004200 */
[-C--:B-1----:R-:W-:Y:S04]  /*57e0*/  HMMA.16816.F32 R20, R4, R8.reuse, R20 ;  /* 0x000000080414723c */ /* 0x082fe80000001814 */
[----:B------:R-:W-:Y:S05]  /*57f0*/  LDSM.16.MT88.4 R104, [R0+0xc800] ;  /* 0x00c800000068783b */ /* 0x000fea0000004200 */
[----:B------:R-:W-:Y:S01]  /*5800*/  LDSM.16.MT88.4 R108, [R0+0xe800] ;  /* 0x00e80000006c783b */ /* 0x000fe20000004200 */
[C---:B--2---:R-:W-:Y:S08]  /*5810*/  HMMA.16816.F32 R24, R12.reuse, R8, R24 ;  /* 0x000000080c18723c */ /* 0x044ff00000001818 */
[-C--:B------:R-:W-:Y:S08]  /*5820*/  HMMA.16816.F32 R28, R12, R10.reuse, R28 ;  /* 0x0000000a0c1c723c */ /* 0x080ff0000000181c */
[C---:B------:R-:W-:Y:S01]  /*5830*/  HMMA.16816.F32 R32, R4.reuse, R10, R32 ;  /* 0x0000000a0420723c */ /* 0x040fe20000001820 */
[----:B------:R-:W1:Y:S07]  /*5840*/  LDSM.16.MT88.4 R8, [R217+0x22800] ;  /* 0x02280000d908783b */ /* 0x000e6e0000004200 */
[-C--:B---3--:R-:W-:Y:S08]  /*5850*/  HMMA.16816.F32 R36, R4, R16.reuse, R36 ;  /* 0x000000100424723c */ /* 0x088ff00000001824 */
[C---:B------:R-:W-:Y:S08]  /*5860*/  HMMA.16816.F32 R40, R12.reuse, R16, R40 ;  /* 0x000000100c28723c */ /* 0x040ff00000001828 */
[-C--:B------:R-:W-:Y:S08]  /*5870*/  HMMA.16816.F32 R44, R12, R18.reuse, R44 ;  /* 0x000000120c2c723c */ /* 0x080ff0000000182c */
[C---:B------:R-:W-:Y:S01]  /*5880*/  HMMA.16816.F32 R48, R4.reuse, R18, R48 ;  /* 0x000000120430723c */ /* 0x040fe20000001830 */
[----:B------:R-:W-:Y:S07]  /*5890*/  LDSM.16.MT88.4 R16, [R216+0x23000] ;  /* 0x02300000d810783b */ /* 0x000fee0000004200 */
        /* <DEDUP_REMOVED lines=10> */
[----:B------:R-:W2:Y:S05]  /*5940*/  LDSM.16.MT88.4 R4, [R217+0x23000] ;  /* 0x02300000d904783b */ /* 0x000eaa0000004200 */
[----:B------:R-:W3:Y:S02]  /*5950*/  LDSM.16.MT88.4 R88, [R0+0xd000] ;  /* 0x00d000000058783b */ /* 0x000ee40000004200 */
[-C--:B-1----:R-:W-:Y:S08]  /*5960*/  HMMA.16816.F32 R20, R8, R92.reuse, R20 ;  /* 0x0000005c0814723c */ /* 0x082ff00000001814 */
[C---:B------:R-:W-:Y:S08]  /*5970*/  HMMA.16816.F32 R24, R96.reuse, R92, R24 ;  /* 0x0000005c6018723c */ /* 0x040ff00000001818 */
[-C--:B------:R-:W-:Y:S08]  /*5980*/  HMMA.16816.F32 R28, R96, R94.reuse, R28 ;  /* 0x0000005e601c723c */ /* 0x080ff0000000181c */
[C---:B------:R-:W-:Y:S01]  /*5990*/  HMMA.16816.F32 R32, R8.reuse, R94, R32 ;  /* 0x0000005e0820723c */ /* 0x040fe20000001820 */
[----:B------:R-:W1:Y:S07]  /*59a0*/  LDSM.16.MT88.4 R92, [R0+0xf000] ;  /* 0x00f00000005c783b */ /* 0x000e6e0000004200 */
[-C--:B------:R-:W-:Y:S08]  /*59b0*/  HMMA.16816.F32 R36, R8, R100.reuse, R36 ;  /* 0x000000640824723c */ /* 0x080ff00000001824 */
[C---:B------:R-:W-:Y:S08]  /*59c0*/  HMMA.16816.F32 R40, R96.reuse, R100, R40 ;  /* 0x000000646028723c */ /* 0x040ff00000001828 */
[-C--:B------:R-:W-:Y:S08]  /*59d0*/  HMMA.16816.F32 R44, R96, R102.reuse, R44 ;  /* 0x00000066602c723c */ /* 0x080ff0000000182c */
[C---:B------:R-:W-:Y:S01]  /*59e0*/  HMMA.16816.F32 R48, R8.reuse, R102, R48 ;  /* 0x000000660830723c */ /* 0x040fe20000001830 */
[----:B------:R-:W-:Y:S07]  /*59f0*/  LDSM.16.MT88.4 R100, [R216+0x23800] ;  /* 0x02380000d864783b */ /* 0x000fee0000004200 */
        /* <DEDUP_REMOVED lines=10> */
[----:B------:R-:W4:Y:S05]  /*5aa0*/  LDSM.16.MT88.4 R8, [R217+0x23800] ;  /* 0x02380000d908783b */ /* 0x000f2a0000004200 */
[----:B------:R-:W1:Y:S02]  /*5ab0*/  LDSM.16.MT88.4 R108, [R0+0xd800] ;  /* 0x00d80000006c783b */ /* 0x000e640000004200 */
[-C--:B--2---:R-:W-:Y:S08]  /*5ac0*/  HMMA.16816.F32 R20, R4, R12.reuse, R20 ;  /* 0x0000000c0414723c */ /* 0x084ff00000001814 */
[C---:B------:R-:W-:Y:S08]  /*5ad0*/  HMMA.16816.F32 R24, R16.reuse, R12, R24 ;  /* 0x0000000c1018723c */ /* 0x040ff00000001818 */
[-C--:B------:R-:W-:Y:S08]  /*5ae0*/  HMMA.16816.F32 R28, R16, R14.reuse, R28 ;  /* 0x0000000e101c723c */ /* 0x080ff0000000181c */
[C---:B------:R-:W-:Y:S01]  /*5af0*/  HMMA.16816.F32 R32, R4.reuse, R14, R32 ;  /* 0x0000000e0420723c */ /* 0x040fe20000001820 */
[----:B------:R-:W2:Y:S05]  /*5b00*/  LDSM.16.MT88.4 R12, [R0+0xf800] ;  /* 0x00f80000000c783b */ /* 0x000eaa0000004200 */
[----:B------:R-:W-:Y:S02]  /*5b10*/  BAR.SYNC.DEFER_BLOCKING 0x0 ;  /* 0x0000000000007b1d */ /* 0x000fe40000010000 */
[-C--:B------:R-:W-:Y:S08]  /*5b20*/  HMMA.16816.F32 R36, R4, R84.reuse, R36 ;  /* 0x000000540424723c */ /* 0x080ff00000001824 */
[C---:B------:R-:W-:Y:S08]  /*5b30*/  HMMA.16816.F32 R40, R16.reuse, R84, R40 ;  /* 0x000000541028723c */ /* 0x040ff00000001828 */
[-C--:B------:R-:W-:Y:S08]  /*5b40*/  HMMA.16816.F32 R44, R16, R86.reuse, R44 ;  /* 0x00000056102c723c */ /* 0x080ff0000000182c */
[C---:B------:R-:W-:Y:S08]  /*5b50*/  HMMA.16816.F32 R48, R4.reuse, R86, R48 ;  /* 0x000000560430723c */ /* 0x040ff00000001830 */
[-C--:B---3--:R-:W-:Y:S08]  /*5b60*/  HMMA.16816.F32 R52, R4, R88.reuse, R52 ;  /* 0x000000580434723c */ /* 0x088ff00000001834 */
[C---:B------:R-:W-:Y:S08]  /*5b70*/  HMMA.16816.F32 R56, R16.reuse, R88, R56 ;  /* 0x000000581038723c */ /* 0x040ff00000001838 */
[-C--:B------:R-:W-:Y:S08]  /*5b80*/  HMMA.16816.F32 R60, R16, R90.reuse, R60 ;  /* 0x0000005a103c723c */ /* 0x080ff0000000183c */
[C---:B------:R-:W-:Y:S08]  /*5b90*/  HMMA.16816.F32 R64, R4.reuse, R90, R64 ;  /* 0x0000005a0440723c */ /* 0x040ff00000001840 */
[-C--:B-1----:R-:W-:Y:S08]  /*5ba0*/  HMMA.16816.F32 R68, R4, R92.reuse, R68 ;  /* 0x0000005c0444723c */ /* 0x082ff00000001844 */
[C---:B------:R-:W-:Y:S08]  /*5bb0*/  HMMA.16816.F32 R72, R16.reuse, R92, R72 ;  /* 0x0000005c1048723c */ /* 0x040ff00000001848 */
[-C--:B------:R-:W-:Y:S08]  /*5bc0*/  HMMA.16816.F32 R76, R16, R94.reuse, R76 ;  /* 0x0000005e104c723c */ /* 0x080ff0000000184c */
[----:B------:R-:W-:Y:S08]  /*5bd0*/  HMMA.16816.F32 R80, R4, R94, R80 ;  /* 0x0000005e0450723c */ /* 0x000ff00000001850 */
[-C--:B----4-:R-:W-:Y:S08]  /*5be0*/  HMMA.16816.F32 R20, R8, R96.reuse, R20 ;  /* 0x000000600814723c */ /* 0x090ff00000001814 */
[C---:B------:R-:W-:Y:S08]  /*5bf0*/  HMMA.16816.F32 R24, R100.reuse, R96, R24 ;  /* 0x000000606418723c */ /* 0x040ff00000001818 */
[-C--:B------:R-:W-:Y:S08]  /*5c00*/  HMMA.16816.F32 R28, R100, R98.reuse, R28 ;  /* 0x00000062641c723c */ /* 0x080ff0000000181c */
        /* <DEDUP_REMOVED lines=9> */
[-C--:B--2---:R-:W-:Y:S08]  /*5ca0*/  HMMA.16816.F32 R68, R8, R12.reuse, R68 ;  /* 0x0000000c0844723c */ /* 0x084ff00000001844 */
[C---:B------:R-:W-:Y:S08]  /*5cb0*/  HMMA.16816.F32 R72, R100.reuse, R12, R72 ;  /* 0x0000000c6448723c */ /* 0x040ff00000001848 */
[-C--:B------:R-:W-:Y:S08]  /*5cc0*/  HMMA.16816.F32 R76, R100, R14.reuse, R76 ;  /* 0x0000000e644c723c */ /* 0x080ff0000000184c */
[----:B------:R-:W-:Y:S01]  /*5cd0*/  HMMA.16816.F32 R80, R8, R14, R80 ;  /* 0x0000000e0850723c */ /* 0x000fe20000001850 */
[----:B------:R-:W-:-:S07]  /*5ce0*/  @!P1 BRA `(.L_x_406) ;  /* 0x0000041000009947 */ /* 0x000fce0003800000 */
[----:B------:R-:W-:Y:S01]  /*5cf0*/  IMAD.MOV.U32 R15, RZ, RZ, c[0x0][0x370] ;  /* 0x0000dc00ff0f7624 */ /* 0x000fe200078e00ff */
[----:B------:R-:W-:Y:S01]  /*5d00*/  ISETP.GE.AND P5, PT, R232, c[0x0][0x220], PT ;  /* 0x00008800e8007a0c */ /* 0x000fe20003fa6270 */
[----:B------:R-:W-:Y:S01]  /*5d10*/  IMAD.MOV.U32 R4, RZ, RZ, R228 ;  /* 0x000000ffff047224 */ /* 0x000fe200078e00e4 */
[----:B------:R-:W-:Y:S01]  /*5d20*/  ISETP.GE.AND P4, PT, R240, c[0x0][0x220], PT ;  /* 0x00008800f0007a0c */ /* 0x000fe20003f86270 */
[----:B------:R-:W-:Y:S01]  /*5d30*/  IMAD.U32 R8, R15, -0x40, RZ ;  /* 0xffffffc00f087824 */ /* 0x000fe200078e00ff */
[----:B------:R-:W-:Y:S01]  /*5d40*/  ISETP.GE.AND P3, PT, R239, c[0x0][0x220], PT ;  /* 0x00008800ef007a0c */ /* 0x000fe20003f66270 */
[----:B------:R-:W-:Y:S01]  /*5d50*/  IMAD.MOV.U32 R5, RZ, RZ, R230 ;  /* 0x000000ffff057224 */ /* 0x000fe200078e00e6 */
[----:B------:R-:W-:Y:S01]  /*5d60*/  ISETP.GE.AND P2, PT, R241, c[0x0][0x220], PT ;  /* 0x00008800f1007a0c */ /* 0x000fe20003f46270 */
[----:B------:R-:W-:Y:S01]  /*5d70*/  IMAD.MOV.U32 R16, RZ, RZ, c[0x0][0x374] ;  /* 0x0000dd00ff107624 */ /* 0x000fe200078e00ff */
[C---:B------:R-:W-:Y:S02]  /*5d80*/  LEA R4, P0, R8.reuse, R4, 0x1 ;  /* 0x0000000408047211 */ /* 0x040fe400078008ff */
[----:B------:R-:W-:Y:S02]  /*5d90*/  SHF.R.S32.HI R7, RZ, 0x1f, R8 ;  /* 0x0000001fff077819 */ /* 0x000fe40000011408 */
[----:B------:R-:W-:Y:S01]  /*5da0*/  LEA.HI.X.SX32 R5, R8, R5, 0x1, P0 ;  /* 0x0000000508057211 */ /* 0x000fe200000f0eff */
[----:B------:R1:W-:Y:S01]  /*5db0*/  @P5 STS.128 [R226+0x8000], RZ ;  /* 0x008000ffe2005388 */ /* 0x0003e20000000c00 */
        /* <DEDUP_REMOVED lines=52> */
.L_x_406:
[----:B------:R-:W-:Y:S01]  /*6100*/  LDSM.16.M88.4 R128, [R220] ;  /* 0x00000000dc80783b */ /* 0x000fe20000000200 */
[----:B------:R-:W-:Y:S02]  /*6110*/  @UP5 UIADD3 UR13, UP4, UR9, -0x100, URZ ;  /* 0xffffff00090d5890 */ /* 0x000fe4000ff9e03f */
[----:B------:R-:W-:Y:S02]  /*6120*/  @UP5 UIADD3 UR11, UP1, UR11, -0x100, URZ ;  /* 0xffffff000b0b5890 */ /* 0x000fe4000ff3e03f */
[----:B------:R-:W2:Y:S01]  /*6130*/  LDSM.16.MT88.4 R16, [R0+0x10000] ;  /* 0x010000000010783b */ /* 0x000ea20000004200 */
[----:B------:R-:W-:Y:S02]  /*6140*/  @UP5 UIADD3.X UR12, UR8, -0x1, URZ, UP4, !UPT ;  /* 0xffffffff080c5890 */ /* 0x000fe4000a7fe43f */
[----:B------:R-:W-:Y:S02]  /*6150*/  @UP5 UIADD3.X UR10, UR10, -0x1, URZ, UP1, !UPT ;  /* 0xffffffff0a0a5890 */ /* 0x000fe40008ffe43f */
[----:B------:R-:W3:Y:S05]  /*6160*/  LDSM.16.M88.4 R124, [R220+0x1000] ;  /* 0x00100000dc7c783b */ /* 0x000eea0000000200 */
[----:B------:R-:W4:Y:S05]  /*6170*/  LDSM.16.MT88.4 R96, [R0+0x12000] ;  /* 0x012000000060783b */ /* 0x000f2a0000004200 */
[----:B------:R-:W1:Y:S05]  /*6180*/  LDSM.16.MT88.4 R112, [R0+0x14000] ;  /* 0x014000000070783b */ /* 0x000e6a0000004200 */
[----:B------:R-:W1:Y:S05]  /*6190*/  LDSM.16.MT88.4 R196, [R0+0x16000] ;  /* 0x0160000000c4783b */ /* 0x000e6a0000004200 */
[----:B------:R-:W-:Y:S05]  /*61a0*/  LDSM.16.M88.4 R200, [R223] ;  /* 0x00000000dfc8783b */ /* 0x000fea0000000200 */
[----:B------:R-:W1:Y:S05]  /*61b0*/  LDSM.16.MT88.4 R204, [R0+0x10800] ;  /* 0x0108000000cc783b */ /* 0x000e6a0000004200 */
[----:B------:R-:W1:Y:S02]  /*61c0*/  LDSM.16.M88.4 R208, [R223+0x1000] ;  /* 0x00100000dfd0783b */ /* 0x000e640000000200 */
[-C--:B-12---:R-:W-:Y:S08]  /*61d0*/  HMMA.16816.F32 R4, R128, R16.reuse, RZ ;  /* 0x000000108004723c */ /* 0x086ff000000018ff */
        /* <DEDUP_REMOVED lines=14> */
[----:B------:R-:W-:Y:S01]  /*62c0*/  HMMA.16816.F32 R128, R128, R198, RZ ;  /* 0x000000c68080723c */ /* 0x000fe200000018ff */
[----:B------:R-:W1:Y:S07]  /*62d0*/  LDSM.16.MT88.4 R196, [R0+0x12800] ;  /* 0x0128000000c4783b */ /* 0x000e6e0000004200 */
[-C--:B------:R-:W-:Y:S08]  /*62e0*/  HMMA.16816.F32 R4, R200, R204.reuse, R4 ;  /* 0x000000ccc804723c */ /* 0x080ff00000001804 */
[C---:B------:R-:W-:Y:S08]  /*62f0*/  HMMA.16816.F32 R8, R208.reuse, R204, R8 ;  /* 0x000000ccd008723c */ /* 0x040ff00000001808 */
[-C--:B------:R-:W-:Y:S08]  /*6300*/  HMMA.16816.F32 R12, R208, R206.reuse, R12 ;  /* 0x000000ced00c723c */ /* 0x080ff0000000180c */
[C---:B------:R-:W-:Y:S01]  /*6310*/  HMMA.16816.F32 R16, R200.reuse, R206, R16 ;  /* 0x000000cec810723c */ /* 0x040fe20000001810 */
[----:B------:R-:W2:Y:S07]  /*6320*/  LDSM.16.MT88.4 R204, [R0+0x14800] ;  /* 0x0148000000cc783b */ /* 0x000eae0000004200 */
[-C--:B-1----:R-:W-:Y:S08]  /*6330*/  HMMA.16816.F32 R84, R200, R196.reuse, R84 ;  /* 0x000000c4c854723c */ /* 0x082ff00000001854 */
[C---:B------:R-:W-:Y:S08]  /*6340*/  HMMA.16816.F32 R88, R208.reuse, R196, R88 ;  /* 0x000000c4d058723c */ /* 0x040ff00000001858 */
[-C--:B------:R-:W-:Y:S08]  /*6350*/  HMMA.16816.F32 R92, R208, R198.reuse, R92 ;  /* 0x000000c6d05c723c */ /* 0x080ff0000000185c */
[C---:B------:R-:W-:Y:S01]  /*6360*/  HMMA.16816.F32 R96, R200.reuse, R198, R96 ;  /* 0x000000c6c860723c */ /* 0x040fe20000001860 */
[----:B------:R-:W1:Y:S07]  /*6370*/  LDSM.16.MT88.4 R196, [R0+0x16800] ;  /* 0x0168000000c4783b */ /* 0x000e6e0000004200 */
[-C--:B--2---:R-:W-:Y:S08]  /*6380*/  HMMA.16816.F32 R100, R200, R204.reuse, R100 ;  /* 0x000000ccc864723c */ /* 0x084ff00000001864 */
[C---:B------:R-:W-:Y:S08]  /*6390*/  HMMA.16816.F32 R104, R208.reuse, R204, R104 ;  /* 0x000000ccd068723c */ /* 0x040ff00000001868 */
[-C--:B------:R-:W-:Y:S08]  /*63a0*/  HMMA.16816.F32 R108, R208, R206.reuse, R108 ;  /* 0x000000ced06c723c */ /* 0x080ff0000000186c */
[C---:B------:R-:W-:Y:S01]  /*63b0*/  HMMA.16816.F32 R112, R200.reuse, R206, R112 ;  /* 0x000000cec870723c */ /* 0x040fe20000001870 */
[----:B------:R-:W-:Y:S07]  /*63c0*/  LDSM.16.M88.4 R204, [R221] ;  /* 0x00000000ddcc783b */ /* 0x000fee0000000200 */
[-C--:B-1----:R-:W-:Y:S08]  /*63d0*/  HMMA.16816.F32 R116, R200, R196.reuse, R116 ;  /* 0x000000c4c874723c */ /* 0x082ff00000001874 */
[C---:B------:R-:W-:Y:S08]  /*63e0*/  HMMA.16816.F32 R120, R208.reuse, R196, R120 ;  /* 0x000000c4d078723c */ /* 0x040ff00000001878 */
[-C--:B------:R-:W-:Y:S01]  /*63f0*/  HMMA.16816.F32 R124, R208, R198.reuse, R124 ;  /* 0x000000c6d07c723c */ /* 0x080fe2000000187c */
[----:B------:R-:W1:Y:S07]  /*6400*/  LDSM.16.MT88.4 R208, [R0+0x11000] ;  /* 0x0110000000d0783b */ /* 0x000e6e0000004200 */
[----:B------:R-:W-:Y:S01]  /*6410*/  HMMA.16816.F32 R128, R200, R198, R128 ;  /* 0x000000c6c880723c */ /* 0x000fe20000001880 */
[----:B------:R-:W2:Y:S05]  /*6420*/  LDSM.16.M88.4 R196, [R221+0x1000] ;  /* 0x00100000ddc4783b */ /* 0x000eaa0000000200 */
[----:B------:R-:W3:Y:S02]  /*6430*/  LDSM.16.MT88.4 R200, [R0+0x13000] ;  /* 0x0130000000c8783b */ /* 0x000ee40000004200 */
[-C--:B-1----:R-:W-:Y:S08]  /*6440*/  HMMA.16816.F32 R4, R204, R208.reuse, R4 ;  /* 0x000000d0cc04723c */ /* 0x082ff00000001804 */
        /* <DEDUP_REMOVED lines=13> */
[----:B------:R-:W-:Y:S07]  /*6520*/  LDSM.16.MT88.4 R208, [R0+0x11800] ;  /* 0x0118000000d0783b */ /* 0x000fee0000004200 */
[-C--:B--2---:R-:W-:Y:S08]  /*6530*/  HMMA.16816.F32 R116, R204, R200.reuse, R116 ;  /* 0x000000c8cc74723c */ /* 0x084ff00000001874 */
[C---:B------:R-:W-:Y:S08]  /*6540*/  HMMA.16816.F32 R120, R196.reuse, R200, R120 ;  /* 0x000000c8c478723c */ /* 0x040ff00000001878 */
[-C--:B------:R-:W-:Y:S01]  /*6550*/  HMMA.16816.F32 R124, R196, R202.reuse, R124 ;  /* 0x000000cac47c723c */ /* 0x080fe2000000187c */
[----:B------:R-:W1:Y:S07]  /*6560*/  LDSM.16.M88.4 R196, [R222] ;  /* 0x00000000dec4783b */ /* 0x000e6e0000000200 */
        /* <DEDUP_REMOVED lines=16> */
[C---:B------:R-:W-:Y:S08]  /*6670*/  HMMA.16816.F32 R112, R196.reuse, R210, R112 ;  /* 0x000000d2c470723c */ /* 0x040ff00000001870 */
[-C--:B--2---:R-:W-:Y:S08]  /*6680*/  HMMA.16816.F32 R116, R196, R204.reuse, R116 ;  /* 0x000000ccc474723c */ /* 0x084ff00000001874 */
[C---:B------:R-:W-:Y:S07]  /*6690*/  HMMA.16816.F32 R120, R200.reuse, R204, R120 ;  /* 0x000000ccc878723c */ /* 0x040fee0000001878 */
[----:B------:R-:W-:Y:S01]  /*66a0*/  @P1 IADD3 R204, P0, R243, UR9, RZ ;  /* 0x00000009f3cc1c10 */ /* 0x000fe2000ff1e0ff */
[-C--:B------:R-:W-:Y:S01]  /*66b0*/  HMMA.16816.F32 R124, R200, R206.reuse, R124 ;  /* 0x000000cec87c723c */ /* 0x080fe2000000187c */
[----:B------:R-:W-:Y:S03]  /*66c0*/  @UP5 UMOV UR9, UR13 ;  /* 0x0000000d00095c82 */ /* 0x000fe60008000000 */
[----:B------:R-:W-:Y:S01]  /*66d0*/  @P1 IADD3.X R205, R242, UR8, RZ, P0, !PT ;  /* 0x00000008f2cd1c10 */ /* 0x000fe200087fe4ff */
[----:B------:R-:W-:Y:S02]  /*66e0*/  @UP5 UMOV UR8, UR12 ;  /* 0x0000000c00085c82 */ /* 0x000fe40008000000 */
[----:B------:R-:W-:Y:S01]  /*66f0*/  IMAD.SHL.U32 R202, R248, 0x8, RZ ;  /* 0x00000008f8ca7824 */ /* 0x000fe200078e00ff */
[----:B------:R-:W-:Y:S01]  /*6700*/  HMMA.16816.F32 R128, R196, R206, R128 ;  /* 0x000000cec480723c */ /* 0x000fe20000001880 */
[----:B------:R1:W5:Y:S03]  /*6710*/  @P1 LDG.E R237, [R204.64+-0x100] ;  /* 0xffff0004cced1981 */ /* 0x000366000c1e1900 */
[-C--:B------:R-:W-:Y:S01]  /*6720*/  LEA R200, P0, R202, R224.reuse, 0x2 ;  /* 0x000000e0cac87211 */ /* 0x080fe200078010ff */
[C---:B------:R-:W-:Y:S01]  /*6730*/  IMAD.SHL.U32 R203, R248.reuse, 0x10, RZ ;  /* 0x00000010f8cb7824 */ /* 0x040fe200078e00ff */
[----:B------:R1:W5:Y:S01]  /*6740*/  @P1 LDG.E R238, [R204.64+-0xe0] ;  /* 0xffff2004ccee1981 */ /* 0x000362000c1e1900 */
[----:B------:R-:W-:Y:S01]  /*6750*/  IMAD R199, R248, 0x18, RZ ;  /* 0x00000018f8c77824 */ /* 0x000fe200078e02ff */
[-C--:B------:R-:W-:Y:S01]  /*6760*/  LEA.HI.X.SX32 R201, R202, R225.reuse, 0x2, P0 ;  /* 0x000000e1cac97211 */ /* 0x080fe200000f16ff */
[C---:B------:R-:W-:Y:S02]  /*6770*/  IMAD R206, R248.reuse, 0x28, RZ ;  /* 0x00000028f8ce7824 */ /* 0x040fe400078e02ff */
[----:B------:R2:W-:Y:S01]  /*6780*/  RED.E.ADD.F32.FTZ.RN.STRONG.GPU [R224.64], R4 ;  /* 0x00000004e000798e */ /* 0x0005e2000c10e784 */
[CC--:B------:R-:W-:Y:S04]  /*6790*/  LEA R196, P2, R203.reuse, R224.reuse, 0x2 ;  /* 0x000000e0cbc47211 */ /* 0x0c0fe800078410ff */
[----:B------:R3:W-:Y:S01]  /*67a0*/  RED.E.ADD.F32.FTZ.RN.STRONG.GPU [R200.64], R5 ;  /* 0x00000005c800798e */ /* 0x0007e2000c10e784 */
[-C--:B------:R-:W-:Y:S05]  /*67b0*/  LEA.HI.X.SX32 R197, R203, R225.reuse, 0x2, P2 ;  /* 0x000000e1cbc57211 */ /* 0x080fea00010f16ff */
[----:B------:R4:W-:Y:S01]  /*67c0*/  RED.E.ADD.F32.FTZ.RN.STRONG.GPU [R196.64], R6 ;  /* 0x00000006c400798e */ /* 0x0009e2000c10e784 */
[C---:B-1----:R-:W-:Y:S02]  /*67d0*/  IMAD.SHL.U32 R205, R248.reuse, 0x20, RZ ;  /* 0x00000020f8cd7824 */ /* 0x042fe400078e00ff */
[----:B------:R-:W-:Y:S03]  /*67e0*/  IMAD R204, R248, 0x30, RZ ;  /* 0x00000030f8cc7824 */ /* 0x000fe600078e02ff */
[-C--:B------:R-:W-:Y:S02]  /*67f0*/  LEA R198, P2, R205, R224.reuse, 0x2 ;  /* 0x000000e0cdc67211 */ /* 0x080fe400078410ff */
[CC--:B--2---:R-:W-:Y:S04]  /*6800*/  LEA R4, P0, R199.reuse, R224.reuse, 0x2 ;  /* 0x000000e0c7047211 */ /* 0x0c4fe800078010ff */
[-C--:B---3--:R-:W-:Y:S02]  /*6810*/  LEA.HI.X.SX32 R5, R199, R225.reuse, 0x2, P0 ;  /* 0x000000e1c7057211 */ /* 0x088fe400000f16ff */
[-C--:B------:R-:W-:Y:S03]  /*6820*/  LEA.HI.X.SX32 R199, R205, R225.reuse, 0x2, P2 ;  /* 0x000000e1cdc77211 */ /* 0x080fe600010f16ff */
[----:B------:R1:W-:Y:S01]  /*6830*/  RED.E.ADD.F32.FTZ.RN.STRONG.GPU [R4.64], R7 ;  /* 0x000000070400798e */ /* 0x0003e2000c10e784 */
[CC--:B----4-:R-:W-:Y:S04]  /*6840*/  LEA R196, P0, R206.reuse, R224.reuse, 0x2 ;  /* 0x000000e0cec47211 */ /* 0x0d0fe800078010ff */
[----:B------:R-:W-:Y:S01]  /*6850*/  RED.E.ADD.F32.FTZ.RN.STRONG.GPU [R198.64], R8 ;  /* 0x00000008c600798e */ /* 0x000fe2000c10e784 */
[-C--:B------:R-:W-:Y:S05]  /*6860*/  LEA.HI.X.SX32 R197, R206, R225.reuse, 0x2, P0 ;  /* 0x000000e1cec57211 */ /* 0x080fea00000f16ff */
[----:B------:R2:W-:Y:S01]  /*6870*/  RED.E.ADD.F32.FTZ.RN.STRONG.GPU [R196.64], R9 ;  /* 0x00000009c400798e */ /* 0x0005e2000c10e784 */
[-C--:B-1----:R-:W-:Y:S01]  /*6880*/  LEA R4, P2, R204, R224.reuse, 0x2 ;  /* 0x000000e0cc047211 */ /* 0x082fe200078410ff */
[----:B------:R-:W-:Y:S03]  /*6890*/  IMAD R7, R248, 0x38, RZ ;  /* 0x00000038f8077824 */ /* 0x000fe600078e02ff */
[-C--:B------:R-:W-:Y:S02]  /*68a0*/  LEA.HI.X.SX32 R5, R204, R225.reuse, 0x2, P2 ;  /* 0x000000e1cc057211 */ /* 0x080fe400010f16ff */
[CC--:B------:R-:W-:Y:S03]  /*68b0*/  LEA R6, P0, R7.reuse, R224.reuse, 0x2 ;  /* 0x000000e007067211 */ /* 0x0c0fe600078010ff */
[----:B------:R1:W-:Y:S01]  /*68c0*/  RED.E.ADD.F32.FTZ.RN.STRONG.GPU [R4.64], R10 ;  /* 0x0000000a0400798e */ /* 0x0003e2000c10e784 */
[-C--:B------:R-:W-:Y:S02]  /*68d0*/  LEA.HI.X.SX32 R7, R7, R225.reuse, 0x2, P0 ;  /* 0x000000e107077211 */ /* 0x080fe400000f16ff */
[----:B--2---:R-:W-:Y:S03]  /*68e0*/  IADD3 R9, R203, 0x20, RZ ;  /* 0x00000020cb097810 */ /* 0x004fe60007ffe0ff */
[----:B------:R2:W-:Y:S01]  /*68f0*/  RED.E.ADD.F32.FTZ.RN.STRONG.GPU [R6.64], R11 ;  /* 0x0000000b0600798e */ /* 0x0005e2000c10e784 */
[CC--:B------:R-:W-:Y:S04]  /*6900*/  LEA R8, P0, R9.reuse, R224.reuse, 0x2 ;  /* 0x000000e009087211 */ /* 0x0c0fe800078010ff */
[----:B------:R3:W-:Y:S05]  /*6910*/  RED.E.ADD.F32.FTZ.RN.STRONG.GPU [R224.64+0x80], R16 ;  /* 0x00008010e000798e */ /* 0x0007ea000c10e784 */
        /* <DEDUP_REMOVED lines=11> */
[-C--:B------:R-:W-:Y:S02]  /*69d0*/  LEA.HI.X.SX32 R11, R6, R225.reuse, 0x2, P2 ;  /* 0x000000e1060b7211 */ /* 0x080fe400010f16ff */
[CC--:B---3--:R-:W-:Y:S03]  /*69e0*/  LEA R16, P0, R5.reuse, R224.reuse, 0x2 ;  /* 0x000000e005107211 */ /* 0x0c8fe600078010ff */
[----:B------:R2:W-:Y:S01]  /*69f0*/  RED.E.ADD.F32.FTZ.RN.STRONG.GPU [R10.64], R12 ;  /* 0x0000000c0a00798e */ /* 0x0005e2000c10e784 */
[-C--:B----4-:R-:W-:Y:S01]  /*6a00*/  LEA.HI.X.SX32 R17, R5, R225.reuse, 0x2, P0 ;  /* 0x000000e105117211 */ /* 0x090fe200000f16ff */
[----:B------:R-:W-:Y:S04]  /*6a10*/  IMAD.IADD R5, R202, 0x1, R4 ;  /* 0x00000001ca057824 */ /* 0x000fe800078e0204 */
[----:B------:R-:W-:Y:S05]  /*6a20*/  RED.E.ADD.F32.FTZ.RN.STRONG.GPU [R16.64], R13 ;  /* 0x0000000d1000798e */ /* 0x000fea000c10e784 */
[----:B------:R-:W-:Y:S01]  /*6a30*/  LDSM.16.MT88.4 R16, [R0+0x2000] ;  /* 0x002000000010783b */ /* 0x000fe20000004200 */
[CC--:B-1----:R-:W-:Y:S04]  /*6a40*/  LEA R8, P0, R4.reuse, R224.reuse, 0x2 ;  /* 0x000000e004087211 */ /* 0x0c2fe800078010ff */
[-C--:B------:R-:W-:Y:S02]  /*6a50*/  LEA.HI.X.SX32 R9, R4, R225.reuse, 0x2, P0 ;  /* 0x000000e104097211 */ /* 0x080fe400000f16ff */
[CC--:B------:R-:W-:Y:S03]  /*6a60*/  LEA R6, P0, R5.reuse, R224.reuse, 0x2 ;  /* 0x000000e005067211 */ /* 0x0c0fe600078010ff */
[----:B------:R1:W-:Y:S01]  /*6a70*/  RED.E.ADD.F32.FTZ.RN.STRONG.GPU [R8.64], R14 ;  /* 0x0000000e0800798e */ /* 0x0003e2000c10e784 */
[-C--:B------:R-:W-:Y:S05]  /*6a80*/  LEA.HI.X.SX32 R7, R5, R225.reuse, 0x2, P0 ;  /* 0x000000e105077211 */ /* 0x080fea00000f16ff */
[----:B------:R3:W-:Y:S01]  /*6a90*/  RED.E.ADD.F32.FTZ.RN.STRONG.GPU [R6.64], R15 ;  /* 0x0000000f0600798e */ /* 0x0007e2000c10e784 */
[----:B--2---:R-:W-:Y:S04]  /*6aa0*/  IADD3 R10, R203, 0x40, RZ ;  /* 0x00000040cb0a7810 */ /* 0x004fe80007ffe0ff */
[----:B------:R-:W-:Y:S01]  /*6ab0*/  RED.E.ADD.F32.FTZ.RN.STRONG.GPU [R224.64+0x100], R84 ;  /* 0x00010054e000798e */ /* 0x000fe2000c10e784 */
[----:B------:R-:W-:Y:S04]  /*6ac0*/  IMAD.IADD R4, R202, 0x1, R10 ;  /* 0x00000001ca047824 */ /* 0x000fe800078e020a */
[----:B------:R-:W-:Y:S01]  /*6ad0*/  RED.E.ADD.F32.FTZ.RN.STRONG.GPU [R200.64+0x100], R85 ;  /* 0x00010055c800798e */ /* 0x000fe2000c10e784 */
[CC--:B-1----:R-:W-:Y:S04]  /*6ae0*/  LEA R8, P0, R10.reuse, R224.reuse, 0x2 ;  /* 0x000000e00a087211 */ /* 0x0c2fe800078010ff */
[-C--:B------:R-:W-:Y:S02]  /*6af0*/  LEA.HI.X.SX32 R9, R10, R225.reuse, 0x2, P0 ;  /* 0x000000e10a097211 */ /* 0x080fe400000f16ff */
[-C--:B------:R-:W-:Y:S01]  /*6b00*/  LEA R14, P0, R4, R224.reuse, 0x2 ;  /* 0x000000e0040e7211 */ /* 0x080fe200078010ff */
[----:B---3--:R-:W-:Y:S02]  /*6b10*/  IMAD.IADD R6, R202, 0x1, R4 ;  /* 0x00000001ca067824 */ /* 0x008fe400078e0204 */
[----:B------:R1:W-:Y:S01]  /*6b20*/  RED.E.ADD.F32.FTZ.RN.STRONG.GPU [R8.64], R86 ;  /* 0x000000560800798e */ /* 0x0003e2000c10e784 */
[-C--:B------:R-:W-:Y:S01]  /*6b30*/  LEA.HI.X.SX32 R15, R4, R225.reuse, 0x2, P0 ;  /* 0x000000e1040f7211 */ /* 0x080fe200000f16ff */
[----:B------:R-:W-:Y:S01]  /*6b40*/  IMAD.IADD R5, R202, 0x1, R6 ;  /* 0x00000001ca057824 */ /* 0x000fe200078e0206 */
[CC--:B------:R-:W-:Y:S03]  /*6b50*/  LEA R10, P2, R6.reuse, R224.reuse, 0x2 ;  /* 0x000000e0060a7211 */ /* 0x0c0fe600078410ff */
[----:B------:R-:W-:Y:S01]  /*6b60*/  RED.E.ADD.F32.FTZ.RN.STRONG.GPU [R14.64], R87 ;  /* 0x000000570e00798e */ /* 0x000fe2000c10e784 */
[-C--:B------:R-:W-:Y:S01]  /*6b70*/  LEA.HI.X.SX32 R11, R6, R225.reuse, 0x2, P2 ;  /* 0x000000e1060b7211 */ /* 0x080fe200010f16ff */
[C---:B------:R-:W-:Y:S01]  /*6b80*/  IMAD.IADD R4, R202.reuse, 0x1, R5 ;  /* 0x00000001ca047824 */ /* 0x040fe200078e0205 */
[CC--:B------:R-:W-:Y:S02]  /*6b90*/  LEA R12, P0, R5.reuse, R224.reuse, 0x2 ;  /* 0x000000e0050c7211 */ /* 0x0c0fe400078010ff */
[----:B------:R-:W-:Y:S02]  /*6ba0*/  LDSM.16.MT88.4 R84, [R0+0x4000] ;  /* 0x004000000054783b */ /* 0x000fe40000004200 */
[-C--:B------:R-:W-:Y:S01]  /*6bb0*/  LEA.HI.X.SX32 R13, R5, R225.reuse, 0x2, P0 ;  /* 0x000000e1050d7211 */ /* 0x080fe200000f16ff */
[----:B------:R-:W-:Y:S02]  /*6bc0*/  IMAD.IADD R5, R202, 0x1, R4 ;  /* 0x00000001ca057824 */ /* 0x000fe400078e0204 */
[----:B------:R2:W-:Y:S05]  /*6bd0*/  RED.E.ADD.F32.FTZ.RN.STRONG.GPU [R10.64], R88 ;  /* 0x000000580a00798e */ /* 0x0005ea000c10e784 */
[----:B------:R-:W-:Y:S01]  /*6be0*/  RED.E.ADD.F32.FTZ.RN.STRONG.GPU [R12.64], R89 ;  /* 0x000000590c00798e */ /* 0x000fe2000c10e784 */
        /* <DEDUP_REMOVED lines=9> */
[----:B------:R-:W-:Y:S05]  /*6c80*/  RED.E.ADD.F32.FTZ.RN.STRONG.GPU [R200.64+0x180], R97 ;  /* 0x00018061c800798e */ /* 0x000fea000c10e784 */
[----:B------:R-:W-:Y:S01]  /*6c90*/  LDSM.16.MT88.4 R88, [R0+0x6000] ;  /* 0x006000000058783b */ /* 0x000fe20000004200 */
        /* <DEDUP_REMOVED lines=67> */
[CC--:B------:R-:W-:Y:S03]  /*70d0*/  LEA R12, P0, R5.reuse, R224.reuse, 0x2 ;  /* 0x000000e0050c7211 */ /* 0x0c0fe600078010ff */
[----:B------:R2:W-:Y:S01]  /*70e0*/  RED.E.ADD.F32.FTZ.RN.STRONG.GPU [R10.64], R108 ;  /* 0x0000006c0a00798e */ /* 0x0005e2000c10e784 */
[-C--:B------:R-:W-:Y:S01]  /*70f0*/  LEA.HI.X.SX32 R13, R5, R225.reuse, 0x2, P0 ;  /* 0x000000e1050d7211 */ /* 0x080fe200000f16ff */
[----:B------:R-:W-:Y:S04]  /*7100*/  IMAD.IADD R5, R202, 0x1, R4 ;  /* 0x00000001ca057824 */ /* 0x000fe800078e0204 */
        /* <DEDUP_REMOVED lines=8> */
[----:B------:R-:W-:Y:S03]  /*7190*/  IMAD.IADD R4, R202, 0x1, R10 ;  /* 0x00000001ca047824 */ /* 0x000fe600078e020a */
[----:B------:R-:W-:Y:S05]  /*71a0*/  RED.E.ADD.F32.FTZ.RN.STRONG.GPU [R224.64+0x300], R116 ;  /* 0x00030074e000798e */ /* 0x000fea000c10e784 */
[----:B------:R-:W-:Y:S05]  /*71b0*/  RED.E.ADD.F32.FTZ.RN.STRONG.GPU [R200.64+0x300], R117 ;  /* 0x00030075c800798e */ /* 0x000fea000c10e784 */
[----:B------:R-:W-:Y:S01]  /*71c0*/  LDSM.16.MT88.4 R108, [R0+0x6800] ;  /* 0x00680000006c783b */ /* 0x000fe20000004200 */
[CC--:B-1----:R-:W-:Y:S04]  /*71d0*/  LEA R8, P0, R10.reuse, R224.reuse, 0x2 ;  /* 0x000000e00a087211 */ /* 0x0c2fe800078010ff */
[-C--:B------:R-:W-:Y:S02]  /*71e0*/  LEA.HI.X.SX32 R9, R10, R225.reuse, 0x2, P0 ;  /* 0x000000e10a097211 */ /* 0x080fe400000f16ff */
[-C--:B------:R-:W-:Y:S01]  /*71f0*/  LEA R12, P0, R4, R224.reuse, 0x2 ;  /* 0x000000e0040c7211 */ /* 0x080fe200078010ff */
[----:B--2---:R-:W-:Y:S02]  /*7200*/  IMAD.IADD R6, R202, 0x1, R4 ;  /* 0x00000001ca067824 */ /* 0x004fe400078e0204 */
[----:B------:R1:W-:Y:S01]  /*7210*/  RED.E.ADD.F32.FTZ.RN.STRONG.GPU [R8.64], R118 ;  /* 0x000000760800798e */ /* 0x0003e2000c10e784 */
[-C--:B------:R-:W-:Y:S01]  /*7220*/  LEA.HI.X.SX32 R13, R4, R225.reuse, 0x2, P0 ;  /* 0x000000e1040d7211 */ /* 0x080fe200000f16ff */
[C---:B------:R-:W-:Y:S04]  /*7230*/  IMAD.IADD R5, R202.reuse, 0x1, R6 ;  /* 0x00000001ca057824 */ /* 0x040fe800078e0206 */
[----:B------:R-:W-:Y:S01]  /*7240*/  RED.E.ADD.F32.FTZ.RN.STRONG.GPU [R12.64], R119 ;  /* 0x000000770c00798e */ /* 0x000fe2000c10e784 */
[CC--:B------:R-:W-:Y:S01]  /*7250*/  LEA R10, P0, R5.reuse, R224.reuse, 0x2 ;  /* 0x000000e0050a7211 */ /* 0x0c0fe200078010ff */
[C---:B------:R-:W-:Y:S03]  /*7260*/  IMAD.IADD R4, R202.reuse, 0x1, R5 ;  /* 0x00000001ca047824 */ /* 0x040fe600078e0205 */
[-C--:B------:R-:W-:Y:S01]  /*7270*/  LEA.HI.X.SX32 R11, R5, R225.reuse, 0x2, P0 ;  /* 0x000000e1050b7211 */ /* 0x080fe200000f16ff */
[----:B------:R-:W-:Y:S01]  /*7280*/  IMAD.IADD R5, R202, 0x1, R4 ;  /* 0x00000001ca057824 */ /* 0x000fe200078e0204 */
[CC--:B-1----:R-:W-:Y:S04]  /*7290*/  LEA R8, P2, R6.reuse, R224.reuse, 0x2 ;  /* 0x000000e006087211 */ /* 0x0c2fe800078410ff */
[-C--:B------:R-:W-:Y:S02]  /*72a0*/  LEA.HI.X.SX32 R9, R6, R225.reuse, 0x2, P2 ;  /* 0x000000e106097211 */ /* 0x080fe400010f16ff */
[CC--:B------:R-:W-:Y:S03]  /*72b0*/  LEA R6, P0, R4.reuse, R224.reuse, 0x2 ;  /* 0x000000e004067211 */ /* 0x0c0fe600078010ff */
[----:B------:R1:W-:Y:S01]  /*72c0*/  RED.E.ADD.F32.FTZ.RN.STRONG.GPU [R8.64], R120 ;  /* 0x000000780800798e */ /* 0x0003e2000c10e784 */
[-C--:B------:R-:W-:Y:S02]  /*72d0*/  LEA.HI.X.SX32 R7, R4, R225.reuse, 0x2, P0 ;  /* 0x000000e104077211 */ /* 0x080fe400000f16ff */
[----:B------:R-:W-:Y:S02]  /*72e0*/  IADD3 R4, R203, 0xe0, RZ ;  /* 0x000000e0cb047810 */ /* 0x000fe40007ffe0ff */
[----:B------:R2:W-:Y:S05]  /*72f0*/  RED.E.ADD.F32.FTZ.RN.STRONG.GPU [R10.64], R121 ;  /* 0x000000790a00798e */ /* 0x0005ea000c10e784 */
[----:B------:R3:W-:Y:S01]  /*7300*/  RED.E.ADD.F32.FTZ.RN.STRONG.GPU [R6.64], R122 ;  /* 0x0000007a0600798e */ /* 0x0007e2000c10e784 */
[CC--:B-1----:R-:W-:Y:S04]  /*7310*/  LEA R8, P0, R5.reuse, R224.reuse, 0x2 ;  /* 0x000000e005087211 */ /* 0x0c2fe800078010ff */
[-C--:B------:R-:W-:Y:S02]  /*7320*/  LEA.HI.X.SX32 R9, R5, R225.reuse, 0x2, P0 ;  /* 0x000000e105097211 */ /* 0x080fe400000f16ff */
[CC--:B--2---:R-:W-:Y:S03]  /*7330*/  LEA R10, P0, R4.reuse, R224.reuse, 0x2 ;  /* 0x000000e0040a7211 */ /* 0x0c4fe600078010ff */
[----:B------:R1:W-:Y:S01]  /*7340*/  RED.E.ADD.F32.FTZ.RN.STRONG.GPU [R8.64], R123 ;  /* 0x0000007b0800798e */ /* 0x0003e2000c10e784 */
[-C--:B------:R-:W-:Y:S01]  /*7350*/  LEA.HI.X.SX32 R11, R4, R225.reuse, 0x2, P0 ;  /* 0x000000e1040b7211 */ /* 0x080fe200000f16ff */
[----:B---3--:R-:W-:Y:S03]  /*7360*/  IMAD.IADD R6, R202, 0x1, R4 ;  /* 0x00000001ca067824 */ /* 0x008fe600078e0204 */
[----:B------:R-:W-:Y:S02]  /*7370*/  RED.E.ADD.F32.FTZ.RN.STRONG.GPU [R224.64+0x380], R128 ;  /* 0x00038080e000798e */ /* 0x000fe4000c10e784 */
[CC--:B------:R-:W-:Y:S03]  /*7380*/  LEA R14, P0, R6.reuse, R224.reuse, 0x2 ;  /* 0x000000e0060e7211 */ /* 0x0c0fe600078010ff */
[----:B------:R-:W-:Y:S01]  /*7390*/  RED.E.ADD.F32.FTZ.RN.STRONG.GPU [R200.64+0x380], R129 ;  /* 0x00038081c800798e */ /* 0x000fe2000c10e784 */
[-C--:B------:R-:W-:Y:S04]  /*73a0*/  LEA.HI.X.SX32 R15, R6, R225.reuse, 0x2, P0 ;  /* 0x000000e1060f7211 */ /* 0x080fe800000f16ff */
[----:B------:R2:W-:Y:S05]  /*73b0*/  RED.E.ADD.F32.FTZ.RN.STRONG.GPU [R10.64], R130 ;  /* 0x000000820a00798e */ /* 0x0005ea000c10e784 */
[----:B------:R-:W-:Y:S01]  /*73c0*/  RED.E.ADD.F32.FTZ.RN.STRONG.GPU [R14.64], R131 ;  /* 0x000000830e00798e */ /* 0x000fe2000c10e784 */
[C---:B-1----:R-:W-:Y:S04]  /*73d0*/  IMAD.IADD R8, R202.reuse, 0x1, R6 ;  /* 0x00000001ca087824 */ /* 0x042fe800078e0206 */
[----:B------:R-:W-:Y:S01]  /*73e0*/  IMAD.IADD R5, R202, 0x1, R8 ;  /* 0x00000001ca057824 */ /* 0x000fe200078e0208 */
[-C--:B------:R-:W-:Y:S03]  /*73f0*/  LEA R12, P0, R8, R224.reuse, 0x2 ;  /* 0x000000e0080c7211 */ /* 0x080fe600078010ff */
[----:B------:R-:W-:Y:S01]  /*7400*/  IMAD.IADD R4, R202, 0x1, R5 ;  /* 0x00000001ca047824 */ /* 0x000fe200078e0205 */
[-C--:B------:R-:W-:Y:S03]  /*7410*/  LEA.HI.X.SX32 R13, R8, R225.reuse, 0x2, P0 ;  /* 0x000000e1080d7211 */ /* 0x080fe600000f16ff */
[----:B------:R-:W-:Y:S01]  /*7420*/  IMAD.IADD R7, R202, 0x1, R4 ;  /* 0x00000001ca077824 */ /* 0x000fe200078e0204 */
[CC--:B------:R-:W-:Y:S01]  /*7430*/  LEA R8, P2, R4.reuse, R224.reuse, 0x2 ;  /* 0x000000e004087211 */ /* 0x0c0fe200078410ff */
[----:B------:R-:W-:Y:S01]  /*7440*/  RED.E.ADD.F32.FTZ.RN.STRONG.GPU [R12.64], R124 ;  /* 0x0000007c0c00798e */ /* 0x000fe2000c10e784 */
[-C--:B--2---:R-:W-:Y:S02]  /*7450*/  LEA R10, P3, R5, R224.reuse, 0x2 ;  /* 0x000000e0050a7211 */ /* 0x084fe400078610ff */
[----:B------:R-:W-:Y:S02]  /*7460*/  LEA R6, P0, R7, R224, 0x2 ;  /* 0x000000e007067211 */ /* 0x000fe400078010ff */
[-C--:B------:R-:W-:Y:S01]  /*7470*/  LEA.HI.X.SX32 R11, R5, R225.reuse, 0x2, P3 ;  /* 0x000000e1050b7211 */ /* 0x080fe200018f16ff */
[----:B------:R-:W-:Y:S01]  /*7480*/  LDSM.16.MT88.4 R12, [R216+0x20000] ;  /* 0x02000000d80c783b */ /* 0x000fe20000004200 */
[-C--:B------:R-:W-:Y:S02]  /*7490*/  LEA.HI.X.SX32 R9, R4, R225.reuse, 0x2, P2 ;  /* 0x000000e104097211 */ /* 0x080fe400010f16ff */
[----:B------:R-:W-:Y:S02]  /*74a0*/  LEA.HI.X.SX32 R7, R7, R225, 0x2, P0 ;  /* 0x000000e107077211 */ /* 0x000fe400000f16ff */
[----:B------:R-:W-:Y:S05]  /*74b0*/  RED.E.ADD.F32.FTZ.RN.STRONG.GPU [R10.64], R125 ;  /* 0x0000007d0a00798e */ /* 0x000fea000c10e784 */
[----:B------:R-:W-:Y:S05]  /*74c0*/  RED.E.ADD.F32.FTZ.RN.STRONG.GPU [R8.64], R126 ;  /* 0x0000007e0800798e */ /* 0x000fea000c10e784 */
[----:B------:R-:W-:Y:S05]  /*74d0*/  LDSM.16.MT88.4 R8, [R0] ;  /* 0x000000000008783b */ /* 0x000fea0000004200 */
[----:B------:R-:W-:Y:S05]  /*74e0*/  RED.E.ADD.F32.FTZ.RN.STRONG.GPU [R6.64], R127 ;  /* 0x0000007f0600798e */ /* 0x000fea000c10e784 */
[----:B------:R-:W1:Y:S02]  /*74f0*/  LDSM.16.MT88.4 R4, [R217+0x20000] ;  /* 0x02000000d904783b */ /* 0x000e640000004200 */
        /* <DEDUP_REMOVED lines=48> */
[----:B------:R-:W2:Y:S07]  /*7800*/  LDSM.16.MT88.4 R12, [R0+0x7800] ;  /* 0x00780000000c783b */ /* 0x000eae0000004200 */
        /* <DEDUP_REMOVED lines=29> */
[----:B------:R-:W-:Y:S01]  /*79e0*/  BAR.SYNC.DEFER_BLOCKING 0x0 ;  /* 0x0000000000007b1d */ /* 0x000fe20000010000 */
        /* <DEDUP_REMOVED lines=11> */
[----:B------:R-:W-:Y:S02]  /*7aa0*/  LEA.HI.X.SX32 R5, R7, R5, 0x1, P0 ;  /* 0x0000000507057211 */ /* 0x000fe400000f0eff */
[C---:B------:R-:W-:Y:S04]  /*7ab0*/  LEA R6, P1, R15.reuse, R7, 0x5 ;  /* 0x000000070f067211 */ /* 0x040fe800078228ff */
[CC--:B------:R-:W-:Y:S02]  /*7ac0*/  @!P4 LEA R12, P6, R6.reuse, R227.reuse, 0x1 ;  /* 0x000000e3060cc211 */ /* 0x0c0fe400078c08ff */
[C-C-:B------:R-:W-:Y:S01]  /*7ad0*/  LEA.HI.X R7, R15.reuse, R8, R16.reuse, 0x5, P1 ;  /* 0x000000080f077211 */ /* 0x140fe200008f2c10 */
[----:B------:R1:W-:Y:S01]  /*7ae0*/  @P5 STS.128 [R226], RZ ;  /* 0x000000ffe2005388 */ /* 0x0003e20000000c00 */
[C---:B------:R-:W-:Y:S02]  /*7af0*/  @!P3 LEA R10, P1, R6.reuse, R227, 0x1 ;  /* 0x000000e3060ab211 */ /* 0x040fe400078208ff */
[CCC-:B------:R-:W-:Y:S01]  /*7b00*/  @!P4 LEA.HI.X R13, R6.reuse, R229.reuse, R7.reuse, 0x1, P6 ;  /* 0x000000e5060dc211 */ /* 0x1c0fe200030f0c07 */
[----:B------:R-:W-:Y:S01]  /*7b10*/  @!PT LDS RZ, [RZ] ;  /* 0x00000000fffff984 */ /* 0x000fe20000000800 */
[----:B------:R-:W-:Y:S01]  /*7b20*/  @!PT LDS RZ, [RZ] ;  /* 0x00000000fffff984 */ /* 0x000fe20000000800 */
[----:B------:R-:W-:Y:S01]  /*7b30*/  @!PT LDS RZ, [RZ] ;  /* 0x00000000fffff984 */ /* 0x000fe20000000800 */
[----:B------:R1:W-:Y:S01]  /*7b40*/  @!P5 LDGSTS.E.BYPASS.LTC128B.128 [R226], [R4.64] ;  /* 0x0000000004e2dfae */ /* 0x0003e2000b901d44 */
        /* <DEDUP_REMOVED lines=43> */
.L_x_407:
        /* <DEDUP_REMOVED lines=31> */
[----:B------:R2:W-:Y:S01]  /*7ff0*/  STS [R245], R35 ;  /* 0x00000023f5007388 */ /* 0x0005e20000000800 */
[----:B------:R-:W-:Y:S01]  /*8000*/  FMUL.FTZ R29, R141, c[0x0][0x2e0] ;  /* 0x0000b8008d1d7a20 */ /* 0x000fe20000410000 */
[----:B------:R-:W-:Y:S01]  /*8010*/  F2FP.PACK_AB R32, R32, R138 ;  /* 0x0000008a2020723e */ /* 0x000fe200000000ff */
[----:B------:R-:W-:Y:S01]  /*8020*/  FMUL.FTZ R142, R142, c[0x0][0x2e0] ;  /* 0x0000b8008e8e7a20 */ /* 0x000fe20000410000 */
[----:B------:R2:W-:Y:S01]  /*8030*/  STS [R245+0x400], R34 ;  /* 0x00040022f5007388 */ /* 0x0005e20000000800 */
        /* <DEDUP_REMOVED lines=44> */
[----:B-1----:R-:W-:Y:S01]  /*8300*/  FMUL.FTZ R15, R177, c[0x0][0x2e0] ;  /* 0x0000b800b10f7a20 */ /* 0x002fe20000410000 */
        /* <DEDUP_REMOVED lines=53> */
[----:B------:R-:W-:Y:S01]  /*8660*/  UISETP.NE.AND UP0, UPT, UR25, -0x1, UPT ;  /* 0xffffffff1900788c */ /* 0x000fe2000bf05270 */
[----:B------:R2:W-:Y:S01]  /*8670*/  STS [R246+0x6000], R7 ;  /* 0x00600007f6007388 */ /* 0x0005e20000000800 */
[----:B------:R-:W-:Y:S01]  /*8680*/  F2FP.PACK_AB R36, R37, R36 ;  /* 0x000000242524723e */ /* 0x000fe200000000ff */
[----:B------:R-:W-:Y:S01]  /*8690*/  ULDC.64 UR10, c[0x0][0x3a0] ;  /* 0x0000e800000a7ab9 */ /* 0x000fe20000000a00 */
[----:B------:R-:W-:Y:S01]  /*86a0*/  F2FP.PACK_AB R4, R4, R190 ;  /* 0x000000be0404723e */ /* 0x000fe200000000ff */
[----:B------:R2:W-:Y:S01]  /*86b0*/  STS [R246+0x6400], R6 ;  /* 0x00640006f6007388 */ /* 0x0005e20000000800 */
[----:B------:R-:W-:-:S02]  /*86c0*/  F2FP.PACK_AB R38, R39, R38 ;  /* 0x000000262726723e */ /* 0x000fc400000000ff */
[----:B------:R-:W-:Y:S01]  /*86d0*/  F2FP.PACK_AB R48, R49, R48 ;  /* 0x000000303130723e */ /* 0x000fe200000000ff */
[----:B------:R2:W-:Y:S01]  /*86e0*/  STS [R245+0x7000], R9 ;  /* 0x00700009f5007388 */ /* 0x0005e20000000800 */
[----:B------:R-:W-:Y:S01]  /*86f0*/  F2FP.PACK_AB R50, R51, R50 ;  /* 0x000000323332723e */ /* 0x000fe200000000ff */
[----:B------:R-:W-:Y:S01]  /*8700*/  @UP0 UIADD3 UR7, UR17, UR25, URZ ;  /* 0x0000001911070290 */ /* 0x000fe2000fffe03f */
[----:B------:R-:W-:Y:S01]  /*8710*/  F2FP.PACK_AB R40, R41, R40 ;  /* 0x000000282928723e */ /* 0x000fe200000000ff */
[----:B------:R2:W-:Y:S01]  /*8720*/  STS [R245+0x7400], R8 ;  /* 0x00740008f5007388 */ /* 0x0005e20000000800 */
[----:B------:R-:W-:Y:S01]  /*8730*/  F2FP.PACK_AB R42, R43, R42 ;  /* 0x0000002a2b2a723e */ /* 0x000fe200000000ff */
[----:B------:R-:W-:Y:S01]  /*8740*/  @UP0 UIMAD.WIDE.U32 UR8, UR7, UR10, URZ ;  /* 0x0000000a070802a5 */ /* 0x000fe2000f8e003f */
[----:B------:R-:W-:Y:S01]  /*8750*/  F2FP.PACK_AB R44, R45, R44 ;  /* 0x0000002c2d2c723e */ /* 0x000fe200000000ff */
[----:B------:R2:W-:Y:S01]  /*8760*/  STS [R246+0x7000], R5 ;  /* 0x00700005f6007388 */ /* 0x0005e20000000800 */
[----:B------:R-:W-:Y:S01]  /*8770*/  F2FP.PACK_AB R46, R47, R46 ;  /* 0x0000002e2f2e723e */ /* 0x000fe200000000ff */
[----:B------:R-:W-:Y:S01]  /*8780*/  @UP0 UIMAD UR15, UR7, UR11, UR9 ;  /* 0x0000000b070f02a4 */ /* 0x000fe2000f8e0209 */
[----:B------:R-:W-:Y:S01]  /*8790*/  F2FP.PACK_AB R52, R53, R52 ;  /* 0x000000343534723e */ /* 0x000fe200000000ff */
[----:B------:R2:W-:Y:S01]  /*87a0*/  STS [R246+0x7400], R4 ;  /* 0x00740004f6007388 */ /* 0x0005e20000000800 */
[----:B------:R-:W-:Y:S01]  /*87b0*/  F2FP.PACK_AB R54, R55, R54 ;  /* 0x000000363736723e */ /* 0x000fe200000000ff */
[----:B------:R-:W-:Y:S01]  /*87c0*/  @UP0 UMOV UR14, UR8 ;  /* 0x00000008000e0c82 */ /* 0x000fe20008000000 */
[----:B------:R-:W-:Y:S01]  /*87d0*/  F2FP.PACK_AB R64, R65, R64 ;  /* 0x000000404140723e */ /* 0x000fe200000000ff */
[----:B------:R2:W-:Y:S01]  /*87e0*/  STS [R245+0x8000], R91 ;  /* 0x0080005bf5007388 */ /* 0x0005e20000000800 */
[----:B------:R-:W-:-:S02]  /*87f0*/  F2FP.PACK_AB R66, R67, R66 ;  /* 0x000000424342723e */ /* 0x000fc400000000ff */
[----:B------:R-:W-:Y:S01]  /*8800*/  F2FP.PACK_AB R56, R57, R56 ;  /* 0x000000383938723e */ /* 0x000fe200000000ff */
[----:B------:R2:W-:Y:S01]  /*8810*/  STS [R245+0x8400], R90 ;  /* 0x0084005af5007388 */ /* 0x0005e20000000800 */
[----:B------:R-:W-:Y:S02]  /*8820*/  F2FP.PACK_AB R58, R59, R58 ;  /* 0x0000003a3b3a723e */ /* 0x000fe400000000ff */
[----:B------:R-:W-:Y:S01]  /*8830*/  F2FP.PACK_AB R60, R61, R60 ;  /* 0x0000003c3d3c723e */ /* 0x000fe200000000ff */
[----:B------:R2:W-:Y:S01]  /*8840*/  STS [R246+0x8000], R87 ;  /* 0x00800057f6007388 */ /* 0x0005e20000000800 */
[----:B------:R-:W-:Y:S02]  /*8850*/  F2FP.PACK_AB R62, R63, R62 ;  /* 0x0000003e3f3e723e */ /* 0x000fe400000000ff */
        /* <DEDUP_REMOVED lines=12> */
[----:B------:R-:W-:Y:S01]  /*8920*/  PLOP3.LUT P0, PT, PT, PT, UP0, 0x80, 0x0 ;  /* 0x000000000000781c */ /* 0x000fe20003f0f008 */
        /* <DEDUP_REMOVED lines=38> */
.L_x_409:
        /* <DEDUP_REMOVED lines=18> */
.L_x_410:
[----:B------:R-:W-:Y:S01]  /*8cb0*/  BAR.SYNC.DEFER_BLOCKING 0x0 ;  /* 0x0000000000007b1d */ /* 0x000fe20000010000 */
[----:B------:R-:W-:Y:S01]  /*8cc0*/  USHF.L.U32 UR7, UR19, 0x6, URZ ;  /* 0x0000000613077899 */ /* 0x000fe2000800063f */
[--C-:B--2---:R-:W-:Y:S01]  /*8cd0*/  SHF.R.S32.HI R7, RZ, 0x1f, R232.reuse ;  /* 0x0000001fff077819 */ /* 0x104fe200000114e8 */
[----:B------:R-:W-:Y:S01]  /*8ce0*/  IMAD.MOV.U32 R6, RZ, RZ, R232 ;  /* 0x000000ffff067224 */ /* 0x000fe200078e00e8 */
[----:B------:R-:W-:Y:S01]  /*8cf0*/  UIMAD UR6, UR19, -0x40, UR6 ;  /* 0xffffffc0130678a4 */ /* 0x000fe2000f8e0206 */
[----:B------:R-:W-:Y:S01]  /*8d00*/  SHF.R.S32.HI R14, RZ, 0x1f, R244 ;  /* 0x0000001fff0e7819 */ /* 0x000fe200000114f4 */
[----:B------:R-:W-:Y:S01]  /*8d10*/  USHF.R.S32.HI UR10, URZ, 0x1f, UR7 ;  /* 0x0000001f3f0a7899 */ /* 0x000fe20008011407 */
[----:B------:R-:W-:Y:S01]  /*8d20*/  IMAD.U32 R13, RZ, RZ, UR7 ;  /* 0x00000007ff0d7e24 */ /* 0x000fe2000f8e00ff */
[----:B------:R-:W-:Y:S01]  /*8d30*/  ULDC.64 UR8, c[0x0][0x3a0] ;  /* 0x0000e80000087ab9 */ /* 0x000fe20000000a00 */
[----:B------:R-:W-:Y:S01]  /*8d40*/  BSSY B0, `(.L_x_411) ;  /* 0x000002f000007945 */ /* 0x000fe20003800000 */
[----:B------:R-:W-:Y:S01]  /*8d50*/  UIMAD UR8, UR10, UR8, URZ ;  /* 0x000000080a0872a4 */ /* 0x000fe2000f8e023f */
[----:B------:R-:W-:Y:S01]  /*8d60*/  IMAD.WIDE.U32 R4, R13, c[0x0][0x3a0], R6 ;  /* 0x0000e8000d047a25 */ /* 0x000fe200078e0006 */
[----:B------:R-:W-:-:S02]  /*8d70*/  ISETP.GE.AND P5, PT, R244, UR6, PT ;  /* 0x00000006f4007c0c */ /* 0x000fc4000bfa6270 */
[----:B------:R-:W-:Y:S02]  /*8d80*/  UIMAD UR8, UR7, UR9, UR8 ;  /* 0x00000009070872a4 */ /* 0x000fe4000f8e0208 */
[----:B------:R-:W-:-:S04]  /*8d90*/  IADD3 R4, P0, R4, UR14, RZ ;  /* 0x0000000e04047c10 */ /* 0x000fc8000ff1e0ff */
[----:B------:R-:W-:Y:S01]  /*8da0*/  IMAD.U32 R8, RZ, RZ, UR8 ;  /* 0x00000008ff087e24 */ /* 0x000fe2000f8e00ff */
[----:B------:R-:W-:Y:S02]  /*8db0*/  ULDC.64 UR8, c[0x0][0x3b8] ;  /* 0x0000ee0000087ab9 */ /* 0x000fe40000000a00 */
[----:B------:R-:W-:Y:S01]  /*8dc0*/  UIMAD UR8, UR60, UR8, URZ ;  /* 0x000000083c0872a4 */ /* 0x000fe2000f8e023f */
[----:B------:R1:W2:Y:S01]  /*8dd0*/  LDS.128 R44, [R226+0x11000] ;  /* 0x01100000e22c7984 */ /* 0x0002a20000000c00 */
[----:B------:R-:W-:Y:S01]  /*8de0*/  IADD3.X R5, R5, UR15, R8, P0, !PT ;  /* 0x0000000f05057c10 */ /* 0x000fe200087fe408 */
[----:B------:R-:W-:Y:S01]  /*8df0*/  IMAD.U32 R8, RZ, RZ, UR35 ;  /* 0x00000023ff087e24 */ /* 0x000fe2000f8e00ff */
[----:B------:R-:W-:Y:S01]  /*8e00*/  UIMAD UR8, UR35, UR9, UR8 ;  /* 0x00000009230872a4 */ /* 0x000fe2000f8e0208 */
[----:B------:R1:W3:Y:S02]  /*8e10*/  LDS.128 R40, [R226+0x13000] ;  /* 0x01300000e2287984 */ /* 0x0002e40000000c00 */
[----:B------:R-:W-:-:S02]  /*8e20*/  IMAD.WIDE.U32 R8, R8, c[0x0][0x3b8], R4 ;  /* 0x0000ee0008087a25 */ /* 0x000fc400078e0004 */
[----:B------:R1:W4:Y:S03]  /*8e30*/  LDS.128 R36, [R226+0x15000] ;  /* 0x01500000e2247984 */ /* 0x0003260000000c00 */
[----:B------:R-:W-:Y:S01]  /*8e40*/  IADD3 R12, R9, UR8, RZ ;  /* 0x00000008090c7c10 */ /* 0x000fe2000fffe0ff */
[----:B------:R1:W1:Y:S04]  /*8e50*/  LDS.128 R32, [R226+0x17000] ;  /* 0x01700000e2207984 */ /* 0x0002680000000c00 */
[----:B------:R1:W1:Y:S04]  /*8e60*/  LDS.128 R60, [R226+0x18000] ;  /* 0x01800000e23c7984 */ /* 0x0002680000000c00 */
[----:B------:R1:W1:Y:S04]  /*8e70*/  LDS.128 R76, [R226+0x19000] ;  /* 0x01900000e24c7984 */ /* 0x0002680000000c00 */
[----:B------:R1:W1:Y:S04]  /*8e80*/  LDS.128 R56, [R226+0x1a000] ;  /* 0x01a00000e2387984 */ /* 0x0002680000000c00 */
[----:B------:R1:W1:Y:S04]  /*8e90*/  LDS.128 R72, [R226+0x1b000] ;  /* 0x01b00000e2487984 */ /* 0x0002680000000c00 */
[----:B------:R1:W1:Y:S04]  /*8ea0*/  LDS.128 R52, [R226+0x1c000] ;  /* 0x01c00000e2347984 */ /* 0x0002680000000c00 */
[----:B------:R1:W1:Y:S04]  /*8eb0*/  LDS.128 R68, [R226+0x1d000] ;  /* 0x01d00000e2447984 */ /* 0x0002680000000c00 */
[----:B------:R1:W1:Y:S04]  /*8ec0*/  LDS.128 R48, [R226+0x1e000] ;  /* 0x01e00000e2307984 */ /* 0x0002680000000c00 */
[----:B------:R1:W1:Y:S01]  /*8ed0*/  LDS.128 R64, [R226+0x1f000] ;  /* 0x01f00000e2407984 */ /* 0x0002620000000c00 */
[----:B------:R-:W-:Y:S05]  /*8ee0*/  @P5 BRA `(.L_x_412) ;  /* 0x0000014000005947 */ /* 0x000fea0003800000 */
[----:B--23--:R-:W-:Y:S01]  /*8ef0*/  ISETP.GE.AND P4, PT, R232, c[0x0][0x220], PT ;  /* 0x00008800e8007a0c */ /* 0x00cfe20003f86270 */
[----:B------:R-:W2:Y:S01]  /*8f00*/  LDS.128 R28, [R226+0x12000] ;  /* 0x01200000e21c7984 */ /* 0x000ea20000000c00 */
[----:B------:R-:W-:Y:S01]  /*8f10*/  IMAD.MOV.U32 R4, RZ, RZ, R8 ;  /* 0x000000ffff047224 */ /* 0x000fe200078e0008 */
[----:B------:R-:W-:Y:S01]  /*8f20*/  ISETP.GE.AND P3, PT, R240, c[0x0][0x220], PT ;  /* 0x00008800f0007a0c */ /* 0x000fe20003f66270 */
[----:B------:R-:W-:Y:S01]  /*8f30*/  IMAD.MOV.U32 R5, RZ, RZ, R12 ;  /* 0x000000ffff057224 */ /* 0x000fe200078e000c */
[----:B------:R-:W3:Y:S01]  /*8f40*/  LDS.128 R24, [R226+0x14000] ;  /* 0x01400000e2187984 */ /* 0x000ee20000000c00 */
[----:B------:R-:W-:Y:S01]  /*8f50*/  IMAD R15, R14, c[0x0][0x3a0], RZ ;  /* 0x0000e8000e0f7a24 */ /* 0x000fe200078e02ff */
[----:B------:R-:W-:Y:S01]  /*8f60*/  ISETP.GE.AND P2, PT, R239, c[0x0][0x220], PT ;  /* 0x00008800ef007a0c */ /* 0x000fe20003f46270 */
[----:B------:R-:W-:Y:S01]  /*8f70*/  IMAD.WIDE.U32 R10, R244, c[0x0][0x3a0], R4 ;  /* 0x0000e800f40a7a25 */ /* 0x000fe200078e0004 */
[----:B------:R-:W4:Y:S01]  /*8f80*/  LDS.128 R20, [R226+0x16000] ;  /* 0x01600000e2147984 */ /* 0x000f220000000c00 */
[----:B------:R-:W-:-:S02]  /*8f90*/  ISETP.GE.AND P1, PT, R241, c[0x0][0x220], PT ;  /* 0x00008800f1007a0c */ /* 0x000fc40003f26270 */
[----:B------:R-:W-:Y:S01]  /*8fa0*/  IMAD R4, R244, c[0x0][0x3a4], R15 ;  /* 0x0000e900f4047a24 */ /* 0x000fe200078e020f */
[----:B------:R-:W1:Y:S03]  /*8fb0*/  @!P4 LDS.128 R16, [R226+0x10000] ;  /* 0x01000000e210c984 */ /* 0x000e660000000c00 */
[----:B------:R-:W-:Y:S01]  /*8fc0*/  IMAD.IADD R5, R11, 0x1, R4 ;  /* 0x000000010b057824 */ /* 0x000fe200078e0204 */
[----:B------:R-:W-:-:S04]  /*8fd0*/  LEA R4, P0, R10, c[0x0][0x340], 0x1 ;  /* 0x0000d0000a047a11 */ /* 0x000fc800078008ff */
[----:B------:R-:W-:-:S05]  /*8fe0*/  LEA.HI.X R5, R10, c[0x0][0x344], R5, 0x1, P0 ;  /* 0x0000d1000a057a11 */ /* 0x000fca00000f0c05 */
[----:B--2---:R2:W-:Y:S04]  /*8ff0*/  @!P3 STG.E.128 [R4.64+0x80], R28 ;  /* 0x0000801c0400b986 */ /* 0x0045e8000c101d04 */
[----:B---3--:R2:W-:Y:S04]  /*9000*/  @!P2 STG.E.128 [R4.64+0x100], R24 ;  /* 0x000100180400a986 */ /* 0x0085e8000c101d04 */
[----:B----4-:R2:W-:Y:S04]  /*9010*/  @!P1 STG.E.128 [R4.64+0x180], R20 ;  /* 0x0001801404009986 */ /* 0x0105e8000c101d04 */
[----:B-1----:R2:W-:Y:S02]  /*9020*/  @!P4 STG.E.128 [R4.64], R16 ;  /* 0x000000100400c986 */ /* 0x0025e4000c101d04 */
.L_x_412:
[----:B--23--:R-:W-:Y:S05]  /*9030*/  BSYNC B0 ;  /* 0x0000000000007941 */ /* 0x00cfea0003800000 */
.L_x_411:
[----:B------:R-:W-:Y:S01]  /*9040*/  IADD3 R4, R244, 0x20, RZ ;  /* 0x00000020f4047810 */ /* 0x000fe20007ffe0ff */
[----:B------:R-:W-:Y:S03]  /*9050*/  BSSY B0, `(.L_x_413) ;  /* 0x0000014000007945 */ /* 0x000fe60003800000 */
[----:B------:R-:W-:-:S13]  /*9060*/  ISETP.GE.AND P4, PT, R4, UR6, PT ;  /* 0x0000000604007c0c */ /* 0x000fda000bf86270 */
[----:B------:R-:W-:Y:S05]  /*9070*/  @P4 BRA `(.L_x_414) ;  /* 0x0000011000004947 */ /* 0x000fea0003800000 */
[----:B------:R-:W-:Y:S01]  /*9080*/  IADD3 R4, P0, R244, 0x20, RZ ;  /* 0x00000020f4047810 */ /* 0x000fe20007f1e0ff */
[----:B------:R-:W-:Y:S01]  /*9090*/  IMAD.MOV.U32 R9, RZ, RZ, R12 ;  /* 0x000000ffff097224 */ /* 0x000fe200078e000c */
[----:B------:R-:W-:Y:S02]  /*90a0*/  ISETP.GE.AND P3, PT, R232, c[0x0][0x220], PT ;  /* 0x00008800e8007a0c */ /* 0x000fe40003f66270 */
[----:B------:R-:W-:Y:S01]  /*90b0*/  ISETP.GE.AND P2, PT, R240, c[0x0][0x220], PT ;  /* 0x00008800f0007a0c */ /* 0x000fe20003f46270 */
[----:B------:R-:W-:Y:S01]  /*90c0*/  IMAD.X R5, RZ, RZ, R14, P0 ;  /* 0x000000ffff057224 */ /* 0x000fe200000e060e */
[----:B------:R-:W-:Y:S01]  /*90d0*/  ISETP.GE.AND P1, PT, R239, c[0x0][0x220], PT ;  /* 0x00008800ef007a0c */ /* 0x000fe20003f26270 */
[----:B------:R-:W-:Y:S01]  /*90e0*/  IMAD.WIDE.U32 R8, R4, c[0x0][0x3a0], R8 ;  /* 0x0000e80004087a25 */ /* 0x000fe200078e0008 */
[----:B------:R-:W-:-:S03]  /*90f0*/  ISETP.GE.AND P0, PT, R241, c[0x0][0x220], PT ;  /* 0x00008800f1007a0c */ /* 0x000fc60003f06270 */
[----:B------:R-:W-:-:S04]  /*9100*/  IMAD R5, R5, c[0x0][0x3a0], RZ ;  /* 0x0000e80005057a24 */ /* 0x000fc800078e02ff */
[----:B------:R-:W-:Y:S01]  /*9110*/  IMAD R5, R4, c[0x0][0x3a4], R5 ;  /* 0x0000e90004057a24 */ /* 0x000fe200078e0205 */
[----:B------:R-:W-:-:S03]  /*9120*/  LEA R4, P6, R8, c[0x0][0x340], 0x1 ;  /* 0x0000d00008047a11 */ /* 0x000fc600078c08ff */
[----:B------:R-:W-:-:S05]  /*9130*/  IMAD.IADD R5, R9, 0x1, R5 ;  /* 0x0000000109057824 */ /* 0x000fca00078e0205 */
[----:B------:R-:W-:-:S05]  /*9140*/  LEA.HI.X R5, R8, c[0x0][0x344], R5, 0x1, P6 ;  /* 0x0000d10008057a11 */ /* 0x000fca00030f0c05 */
[----:B------:R2:W-:Y:S04]  /*9150*/  @!P3 STG.E.128 [R4.64], R44 ;  /* 0x0000002c0400b986 */ /* 0x0005e8000c101d04 */
[----:B------:R2:W-:Y:S04]  /*9160*/  @!P2 STG.E.128 [R4.64+0x80], R40 ;  /* 0x000080280400a986 */ /* 0x0005e8000c101d04 */
[----:B----4-:R2:W-:Y:S04]  /*9170*/  @!P1 STG.E.128 [R4.64+0x100], R36 ;  /* 0x0001002404009986 */ /* 0x0105e8000c101d04 */
[----:B-1----:R2:W-:Y:S02]  /*9180*/  @!P0 STG.E.128 [R4.64+0x180], R32 ;  /* 0x0001802004008986 */ /* 0x0025e4000c101d04 */
.L_x_414:
[----:B------:R-:W-:Y:S05]  /*9190*/  BSYNC B0 ;  /* 0x0000000000007941 */ /* 0x000fea0003800000 */
.L_x_413:
[----:B------:R-:W-:Y:S01]  /*91a0*/  ULDC.64 UR8, c[0x0][0x3a8] ;  /* 0x0000ea0000087ab9 */ /* 0x000fe20000000a00 */
[----:B------:R-:W-:Y:S01]  /*91b0*/  IMAD.WIDE.U32 R6, R13, c[0x0][0x3a8], R6 ;  /* 0x0000ea000d067a25 */ /* 0x000fe200078e0006 */
[----:B------:R-:W-:Y:S01]  /*91c0*/  UIMAD UR6, UR10, UR8, URZ ;  /* 0x000000080a0672a4 */ /* 0x000fe2000f8e023f */
[----:B------:R-:W-:Y:S03]  /*91d0*/  BSSY B0, `(.L_x_415) ;  /* 0x000001c000007945 */ /* 0x000fe60003800000 */
[----:B------:R-:W-:Y:S01]  /*91e0*/  UIMAD UR7, UR7, UR9, UR6 ;  /* 0x00000009070772a4 */ /* 0x000fe2000f8e0206 */
[----:B------:R-:W-:-:S05]  /*91f0*/  IADD3 R6, P0, R6, UR11, RZ ;  /* 0x0000000b06067c10 */ /* 0x000fca000ff1e0ff */
[----:B--2---:R-:W-:Y:S01]  /*9200*/  IMAD.U32 R4, RZ, RZ, UR7 ;  /* 0x00000007ff047e24 */ /* 0x004fe2000f8e00ff */
[----:B------:R-:W-:Y:S02]  /*9210*/  ULDC.64 UR6, c[0x0][0x3c0] ;  /* 0x0000f00000067ab9 */ /* 0x000fe40000000a00 */
[----:B------:R-:W-:Y:S02]  /*9220*/  UIMAD UR6, UR60, UR6, URZ ;  /* 0x000000063c0672a4 */ /* 0x000fe4000f8e023f */
[----:B------:R-:W-:Y:S02]  /*9230*/  IADD3.X R7, R7, UR12, R4, P0, !PT ;  /* 0x0000000c07077c10 */ /* 0x000fe400087fe404 */
[----:B------:R-:W-:Y:S01]  /*9240*/  MOV R4, UR35 ;  /* 0x0000002300047c02 */ /* 0x000fe20008000f00 */
[----:B------:R-:W-:-:S04]  /*9250*/  UIMAD UR6, UR35, UR7, UR6 ;  /* 0x00000007230672a4 */ /* 0x000fc8000f8e0206 */
[----:B------:R-:W-:-:S05]  /*9260*/  IMAD.WIDE.U32 R6, R4, c[0x0][0x3c0], R6 ;  /* 0x0000f00004067a25 */ /* 0x000fca00078e0006 */
[----:B------:R-:W-:Y:S01]  /*9270*/  IADD3 R10, R7, UR6, RZ ;  /* 0x00000006070a7c10 */ /* 0x000fe2000fffe0ff */
[----:B------:R-:W-:Y:S05]  /*9280*/  @P5 BRA `(.L_x_416) ;  /* 0x0000010000005947 */ /* 0x000fea0003800000 */
[----:B------:R-:W-:Y:S01]  /*9290*/  IMAD.MOV.U32 R4, RZ, RZ, R6 ;  /* 0x000000ffff047224 */ /* 0x000fe200078e0006 */
[----:B------:R-:W-:Y:S01]  /*92a0*/  ISETP.GE.AND P3, PT, R232, c[0x0][0x220], PT ;  /* 0x00008800e8007a0c */ /* 0x000fe20003f66270 */
[----:B------:R-:W-:Y:S01]  /*92b0*/  IMAD.MOV.U32 R5, RZ, RZ, R10 ;  /* 0x000000ffff057224 */ /* 0x000fe200078e000a */
[----:B------:R-:W-:Y:S01]  /*92c0*/  ISETP.GE.AND P2, PT, R240, c[0x0][0x220], PT ;  /* 0x00008800f0007a0c */ /* 0x000fe20003f46270 */
[----:B------:R-:W-:Y:S01]  /*92d0*/  IMAD R11, R14, c[0x0][0x3a8], RZ ;  /* 0x0000ea000e0b7a24 */ /* 0x000fe200078e02ff */
[----:B------:R-:W-:Y:S01]  /*92e0*/  ISETP.GE.AND P1, PT, R239, c[0x0][0x220], PT ;  /* 0x00008800ef007a0c */ /* 0x000fe20003f26270 */
[----:B------:R-:W-:Y:S01]  /*92f0*/  IMAD.WIDE.U32 R8, R244, c[0x0][0x3a8], R4 ;  /* 0x0000ea00f4087a25 */ /* 0x000fe200078e0004 */
[----:B------:R-:W-:-:S03]  /*9300*/  ISETP.GE.AND P0, PT, R241, c[0x0][0x220], PT ;  /* 0x00008800f1007a0c */ /* 0x000fc60003f06270 */
[----:B------:R-:W-:-:S04]  /*9310*/  IMAD R4, R244, c[0x0][0x3ac], R11 ;  /* 0x0000eb00f4047a24 */ /* 0x000fc800078e020b */
[----:B------:R-:W-:Y:S01]  /*9320*/  IMAD.IADD R5, R9, 0x1, R4 ;  /* 0x0000000109057824 */ /* 0x000fe200078e0204 */
[----:B------:R-:W-:-:S04]  /*9330*/  LEA R4, P5, R8, c[0x0][0x348], 0x1 ;  /* 0x0000d20008047a11 */ /* 0x000fc800078a08ff */
[----:B------:R-:W-:-:S05]  /*9340*/  LEA.HI.X R5, R8, c[0x0][0x34c], R5, 0x1, P5 ;  /* 0x0000d30008057a11 */ /* 0x000fca00028f0c05 */
[----:B-1----:R1:W-:Y:S04]  /*9350*/  @!P3 STG.E.128 [R4.64], R60 ;  /* 0x0000003c0400b986 */ /* 0x0023e8000c101d04 */
[----:B------:R1:W-:Y:S04]  /*9360*/  @!P2 STG.E.128 [R4.64+0x80], R56 ;  /* 0x000080380400a986 */ /* 0x0003e8000c101d04 */
[----:B------:R1:W-:Y:S04]  /*9370*/  @!P1 STG.E.128 [R4.64+0x100], R52 ;  /* 0x0001003404009986 */ /* 0x0003e8000c101d04 */
[----:B------:R1:W-:Y:S02]  /*9380*/  @!P0 STG.E.128 [R4.64+0x180], R48 ;  /* 0x0001803004008986 */ /* 0x0003e4000c101d04 */
.L_x_416:
[----:B------:R-:W-:Y:S05]  /*9390*/  BSYNC B0 ;  /* 0x0000000000007941 */ /* 0x000fea0003800000 */
.L_x_415:
[----:B------:R-:W-:Y:S05]  /*93a0*/  @P4 BRA `(.L_x_417) ;  /* 0x00000a7000004947 */ /* 0x000fea0003800000 */
[----:B-1----:R-:W-:Y:S01]  /*93b0*/  IADD3 R4, P0, R244, 0x20, RZ ;  /* 0x00000020f4047810 */ /* 0x002fe20007f1e0ff */
[----:B------:R-:W-:Y:S01]  /*93c0*/  IMAD.MOV.U32 R7, RZ, RZ, R10 ;  /* 0x000000ffff077224 */ /* 0x000fe200078e000a */
[----:B------:R-:W-:-:S02]  /*93d0*/  ISETP.GE.AND P2, PT, R232, c[0x0][0x220], PT ;  /* 0x00008800e8007a0c */ /* 0x000fc40003f46270 */
[----:B------:R-:W-:Y:S01]  /*93e0*/  ISETP.GE.AND P1, PT, R240, c[0x0][0x220], PT ;  /* 0x00008800f0007a0c */ /* 0x000fe20003f26270 */
[----:B------:R-:W-:Y:S01]  /*93f0*/  IMAD.X R5, RZ, RZ, R14, P0 ;  /* 0x000000ffff057224 */ /* 0x000fe200000e060e */
[----:B------:R-:W-:Y:S01]  /*9400*/  ISETP.GE.AND P0, PT, R239, c[0x0][0x220], PT ;  /* 0x00008800ef007a0c */ /* 0x000fe20003f06270 */
[----:B------:R-:W-:-:S04]  /*9410*/  IMAD.WIDE.U32 R6, R4, c[0x0][0x3a8], R6 ;  /* 0x0000ea0004067a25 */ /* 0x000fc800078e0006 */
[----:B------:R-:W-:-:S04]  /*9420*/  IMAD R5, R5, c[0x0][0x3a8], RZ ;  /* 0x0000ea0005057a24 */ /* 0x000fc800078e02ff */
[----:B------:R-:W-:Y:S01]  /*9430*/  IMAD R5, R4, c[0x0][0x3ac], R5 ;  /* 0x0000eb0004057a24 */ /* 0x000fe200078e0205 */
[----:B------:R-:W-:-:S03]  /*9440*/  LEA R4, P3, R6, c[0x0][0x348], 0x1 ;  /* 0x0000d20006047a11 */ /* 0x000fc600078608ff */
[----:B------:R-:W-:-:S05]  /*9450*/  IMAD.IADD R5, R7, 0x1, R5 ;  /* 0x0000000107057824 */ /* 0x000fca00078e0205 */
[----:B------:R-:W-:-:S05]  /*9460*/  LEA.HI.X R5, R6, c[0x0][0x34c], R5, 0x1, P3 ;  /* 0x0000d30006057a11 */ /* 0x000fca00018f0c05 */
[----:B------:R1:W-:Y:S04]  /*9470*/  @!P2 STG.E.128 [R4.64], R76 ;  /* 0x0000004c0400a986 */ /* 0x0003e8000c101d04 */
[----:B------:R1:W-:Y:S04]  /*9480*/  @!P1 STG.E.128 [R4.64+0x80], R72 ;  /* 0x0000804804009986 */ /* 0x0003e8000c101d04 */
[----:B------:R1:W-:Y:S01]  /*9490*/  @!P0 STG.E.128 [R4.64+0x100], R68 ;  /* 0x0001004404008986 */ /* 0x0003e2000c101d04 */
[----:B------:R-:W-:-:S13]  /*94a0*/  ISETP.GE.AND P0, PT, R241, c[0x0][0x220], PT ;  /* 0x00008800f1007a0c */ /* 0x000fda0003f06270 */
[----:B------:R-:W-:Y:S05]  /*94b0*/  @P0 BRA `(.L_x_417) ;  /* 0x0000096000000947 */ /* 0x000fea0003800000 */
[----:B------:R2:W-:Y:S01]  /*94c0*/  STG.E.128 [R4.64+0x180], R64 ;  /* 0x0001804004007986 */ /* 0x0005e2000c101d04 */
[----:B------:R-:W-:Y:S05]  /*94d0*/  BRA `(.L_x_417) ;  /* 0x0000094000007947 */ /* 0x000fea0003800000 */
.L_x_389:
[----:B------:R-:W-:Y:S02]  /*94e0*/  UISETP.NE.AND UP0, UPT, UR25, -0x1, UPT ;  /* 0xffffffff1900788c */ /* 0x000fe4000bf05270 */
        /* <DEDUP_REMOVED lines=19> */
.L_x_418:
        /* <DEDUP_REMOVED lines=18> */
.L_x_419:
[----:B------:R-:W-:Y:S01]  /*9740*/  USHF.L.U32 UR7, UR19, 0x6, URZ ;  /* 0x0000000613077899 */ /* 0x000fe2000800063f */
[----:B------:R-:W-:Y:S01]  /*9750*/  BSSY B0, `(.L_x_420) ;  /* 0x0000024000007945 */ /* 0x000fe20003800000 */
[----:B------:R-:W-:Y:S01]  /*9760*/  ULDC.64 UR4, c[0x0][0x3a0] ;  /* 0x0000e80000047ab9 */ /* 0x000fe20000000a00 */
[----:B------:R-:W-:Y:S01]  /*9770*/  SHF.R.S32.HI R13, RZ, 0x1f, R244 ;  /* 0x0000001fff0d7819 */ /* 0x000fe200000114f4 */
[----:B------:R-:W-:Y:S02]  /*9780*/  USHF.R.S32.HI UR10, URZ, 0x1f, UR7 ;  /* 0x0000001f3f0a7899 */ /* 0x000fe40008011407 */
[----:B------:R-:W-:Y:S01]  /*9790*/  IMAD.U32 R11, RZ, RZ, UR7 ;  /* 0x00000007ff0b7e24 */ /* 0x000fe2000f8e00ff */
[----:B------:R-:W-:Y:S02]  /*97a0*/  UIADD3 UR6, -UR7, UR6, URZ ;  /* 0x0000000607067290 */ /* 0x000fe4000fffe13f */
[----:B------:R-:W-:Y:S01]  /*97b0*/  UIMAD UR4, UR10, UR4, URZ ;  /* 0x000000040a0472a4 */ /* 0x000fe2000f8e023f */
[----:B------:R-:W-:Y:S01]  /*97c0*/  IMAD.WIDE.U32 R4, R11, c[0x0][0x3a0], R232 ;  /* 0x0000e8000b047a25 */ /* 0x000fe200078e00e8 */
[----:B------:R-:W-:-:S02]  /*97d0*/  ULDC.64 UR8, c[0x0][0x3b8] ;  /* 0x0000ee0000087ab9 */ /* 0x000fc40000000a00 */
[----:B------:R-:W-:Y:S01]  /*97e0*/  UIMAD UR4, UR7, UR5, UR4 ;  /* 0x00000005070472a4 */ /* 0x000fe2000f8e0204 */
[----:B------:R-:W-:Y:S02]  /*97f0*/  ISETP.GE.AND P5, PT, R244, UR6, PT ;  /* 0x00000006f4007c0c */ /* 0x000fe4000bfa6270 */
[----:B------:R-:W-:-:S03]  /*9800*/  IADD3 R6, P0, R4, UR13, RZ ;  /* 0x0000000d04067c10 */ /* 0x000fc6000ff1e0ff */
[----:B------:R-:W-:Y:S01]  /*9810*/  IMAD.U32 R4, RZ, RZ, UR4 ;  /* 0x00000004ff047e24 */ /* 0x000fe2000f8e00ff */
[----:B------:R-:W-:-:S04]  /*9820*/  UIMAD UR4, UR58, UR8, URZ ;  /* 0x000000083a0472a4 */ /* 0x000fc8000f8e023f */
[----:B------:R-:W-:Y:S01]  /*9830*/  IADD3.X R7, R5, UR14, R4, P0, !PT ;  /* 0x0000000e05077c10 */ /* 0x000fe200087fe404 */
[----:B------:R-:W-:Y:S01]  /*9840*/  IMAD.U32 R4, RZ, RZ, UR35 ;  /* 0x00000023ff047e24 */ /* 0x000fe2000f8e00ff */
[----:B------:R-:W-:-:S03]  /*9850*/  UIMAD UR4, UR35, UR9, UR4 ;  /* 0x00000009230472a4 */ /* 0x000fc6000f8e0204 */
        /* <DEDUP_REMOVED lines=15> */
[----:B------:R1:W-:Y:S04]  /*9950*/  @!P3 STG.E.128 [R4.64], RZ ;  /* 0x000000ff0400b986 */ /* 0x0003e8000c101d28 */
[----:B------:R1:W-:Y:S04]  /*9960*/  @!P2 STG.E.128 [R4.64+0x80], RZ ;  /* 0x000080ff0400a986 */ /* 0x0003e8000c101d28 */
[----:B------:R1:W-:Y:S04]  /*9970*/  @!P1 STG.E.128 [R4.64+0x100], RZ ;  /* 0x000100ff04009986 */ /* 0x0003e8000c101d28 */
[----:B------:R1:W-:Y:S02]  /*9980*/  @!P0 STG.E.128 [R4.64+0x180], RZ ;  /* 0x000180ff04008986 */ /* 0x0003e4000c101d28 */
.L_x_421:
[----:B------:R-:W-:Y:S05]  /*9990*/  BSYNC B0 ;  /* 0x0000000000007941 */ /* 0x000fea0003800000 */
.L_x_420:
[----:B-1----:R-:W-:Y:S01]  /*99a0*/  IADD3 R4, R244, 0x20, RZ ;  /* 0x00000020f4047810 */ /* 0x002fe20007ffe0ff */
        /* <DEDUP_REMOVED lines=16> */
[----:B------:R1:W-:Y:S04]  /*9ab0*/  @!P3 STG.E.128 [R4.64], RZ ;  /* 0x000000ff0400b986 */ /* 0x0003e8000c101d28 */
[----:B------:R1:W-:Y:S04]  /*9ac0*/  @!P2 STG.E.128 [R4.64+0x80], RZ ;  /* 0x000080ff0400a986 */ /* 0x0003e8000c101d28 */
[----:B------:R1:W-:Y:S04]  /*9ad0*/  @!P1 STG.E.128 [R4.64+0x100], RZ ;  /* 0x000100ff04009986 */ /* 0x0003e8000c101d28 */
[----:B------:R1:W-:Y:S02]  /*9ae0*/  @!P0 STG.E.128 [R4.64+0x180], RZ ;  /* 0x000180ff04008986 */ /* 0x0003e4000c101d28 */
.L_x_423:
[----:B------:R-:W-:Y:S05]  /*9af0*/  BSYNC B0 ;  /* 0x0000000000007941 */ /* 0x000fea0003800000 */
.L_x_422:
[----:B------:R-:W-:Y:S01]  /*9b00*/  ULDC.64 UR4, c[0x0][0x3a8] ;  /* 0x0000ea0000047ab9 */ /* 0x000fe20000000a00 */
[----:B-1----:R-:W-:Y:S01]  /*9b10*/  IMAD.WIDE.U32 R4, R11, c[0x0][0x3a8], R232 ;  /* 0x0000ea000b047a25 */ /* 0x002fe200078e00e8 */
[----:B------:R-:W-:Y:S01]  /*9b20*/  UIMAD UR4, UR10, UR4, URZ ;  /* 0x000000040a0472a4 */ /* 0x000fe2000f8e023f */
[----:B------:R-:W-:Y:S03]  /*9b30*/  BSSY B0, `(.L_x_424) ;  /* 0x000001c000007945 */ /* 0x000fe60003800000 */
[----:B------:R-:W-:Y:S01]  /*9b40*/  UIMAD UR4, UR7, UR5, UR4 ;  /* 0x00000005070472a4 */ /* 0x000fe2000f8e0204 */
[----:B------:R-:W-:-:S05]  /*9b50*/  IADD3 R6, P0, R4, UR11, RZ ;  /* 0x0000000b04067c10 */ /* 0x000fca000ff1e0ff */
[----:B------:R-:W-:Y:S01]  /*9b60*/  IMAD.U32 R4, RZ, RZ, UR4 ;  /* 0x00000004ff047e24 */ /* 0x000fe2000f8e00ff */
        /* <DEDUP_REMOVED lines=24> */
.L_x_425:
[----:B------:R-:W-:Y:S05]  /*9cf0*/  BSYNC B0 ;  /* 0x0000000000007941 */ /* 0x000fea0003800000 */
.L_x_424:
[----:B------:R-:W-:Y:S05]  /*9d00*/  @P4 BRA `(.L_x_417) ;  /* 0x0000011000004947 */ /* 0x000fea0003800000 */
[----:B-1----:R-:W-:Y:S01]  /*9d10*/  IADD3 R4, P0, R244, 0x20, RZ ;  /* 0x00000020f4047810 */ /* 0x002fe20007f1e0ff */
[----:B------:R-:W-:Y:S01]  /*9d20*/  IMAD.MOV.U32 R7, RZ, RZ, R10 ;  /* 0x000000ffff077224 */ /* 0x000fe200078e000a */
[----:B------:R-:W-:-:S02]  /*9d30*/  ISETP.GE.AND P3, PT, R232, c[0x0][0x220], PT ;  /* 0x00008800e8007a0c */ /* 0x000fc40003f66270 */
        /* <DEDUP_REMOVED lines=14> */
.L_x_417:
[----:B------:R-:W-:Y:S05]  /*9e20*/  BSYNC B1 ;  /* 0x0000000000017941 */ /* 0x000fea0003800000 */
.L_x_384:
[----:B------:R-:W-:Y:S02]  /*9e30*/  ULDC UR4, c[0x0][0x218] ;  /* 0x0000860000047ab9 */ /* 0x000fe40000000800 */
[----:B------:R-:W-:-:S02]  /*9e40*/  UIADD3 UR5, UR4, 0x3f, URZ ;  /* 0x0000003f04057890 */ /* 0x000fc4000fffe03f */
[----:B------:R-:W-:Y:S02]  /*9e50*/  UIADD3 UR39, UR39, 0x1, URZ ;  /* 0x0000000127277890 */ /* 0x000fe4000fffe03f */
        /* <DEDUP_REMOVED lines=9> */
.L_x_426:
[----:B------:R-:W-:Y:S05]  /*9ef0*/  EXIT ;  /* 0x000000000000794d */ /* 0x000fea0003800000 */
.L_x_428:
        /* <DEDUP_REMOVED lines=16> */
.L_x_2012:


//--------------------- .text._ZN5flash44flash_bwd_dq_dk_dv_loop_seqk_parallel_kernelI23Flash_bwd_kernel_traitsILi256ELi64ELi64ELi8ELi4ELi2ELi2ELb0ELb1EN7cutlass6half_tE19Flash_kernel_traitsILi256ELi64ELi64ELi8ES3_EELb0ELb0ELb1ELb0ELb0ELb0ELb0EEEvNS_16Flash_bwd_paramsE --------------------------
	.section	.text._ZN5flash44flash_bwd_dq_dk_dv_loop_seqk_parallel_kernelI23Flash_bwd_kernel_traitsILi256ELi64ELi64ELi8ELi4ELi2ELi2ELb0ELb1EN7cutlass6half_tE19Flash_kernel_traitsILi256ELi64ELi64ELi8ES3_EELb0ELb0ELb1ELb0ELb0ELb0ELb0EEEvNS_16Flash_bwd_paramsE,"ax",@progbits
	.sectioninfo	@"SHI_REGISTERS=254"
	.align	128
        .global         _ZN5flash44flash_bwd_dq_dk_dv_loop_seqk_parallel_kernelI23Flash_bwd_kernel_traitsILi256ELi64ELi64ELi8ELi4ELi2ELi2ELb0ELb1EN7cutlass6half_tE19Flash_kernel_traitsILi256ELi64ELi64ELi8ES3_EELb0ELb0ELb1ELb0ELb0ELb0ELb0EEEvNS_16Flash_bwd_paramsE
        .type           _ZN5flash44flash_bwd_dq_dk_dv_loop_seqk_parallel_kernelI23Flash_bwd_kernel_traitsILi256ELi64ELi64ELi8ELi4ELi2ELi2ELb0ELb1EN7cutlass6half_tE19Flash_kernel_traitsILi256ELi64ELi64ELi8ES3_EELb0ELb0ELb1ELb0ELb0ELb0ELb0EEEvNS_16Flash_bwd_paramsE,@function
        .size           _ZN5flash44flash_bwd_dq_dk_dv_loop_seqk_parallel_kernelI23Flash_bwd_kernel_traitsILi256ELi64ELi64ELi8ELi4ELi2ELi2ELb0ELb1EN7cutlass6half_tE19Flash_kernel_traitsILi256ELi64ELi64ELi8ES3_EELb0ELb0ELb1ELb0ELb0ELb0ELb0EEEvNS_16Flash_bwd_paramsE,(.L_x_2013 - _ZN5flash44flash_bwd_dq_dk_dv_loop_seqk_parallel_kernelI23Flash_bwd_kernel_traitsILi256ELi64ELi64ELi8ELi4ELi2ELi2ELb0ELb1EN7cutlass6half_tE19Flash_kernel_traitsILi256ELi64ELi64ELi8ES3_EELb0ELb0ELb1ELb0ELb0ELb0ELb0EEEvNS_16Flash_bwd_paramsE)
        .other          _ZN5flash44flash_bwd_dq_dk_dv_loop_seqk_parallel_kernelI23Flash_bwd_kernel_traitsILi256ELi64ELi64ELi8ELi4ELi2ELi2ELb0ELb1EN7cutlass6half_tE19Flash_kernel_traitsILi256ELi64ELi64ELi8ES3_EELb0ELb0ELb1ELb0ELb0ELb0ELb0EEEvNS_16Flash_bwd_paramsE,@"STO_CUDA_ENTRY STV_DEFAULT"
_ZN5flash44flash_bwd_dq_dk_dv_loop_seqk_parallel_kernelI23Flash_bwd_kernel_traitsILi256ELi64ELi64ELi8ELi4ELi2ELi2ELb0ELb1EN7cutlass6half_tE19Flash_kernel_traitsILi256ELi64ELi64ELi8ES3_EELb0ELb0ELb1ELb0ELb0ELb0ELb0EEEvNS_16Flash_bwd_paramsE:
.text._ZN5flash44flash_bwd_dq_dk_dv_loop_seqk_parallel_kernelI23Flash_bwd_kernel_traitsILi256ELi64ELi64ELi8ELi4ELi2ELi2ELb0ELb1EN7cutlass6half_tE19Flash_kernel_traitsILi256ELi64ELi64ELi8ES3_EELb0ELb0ELb1ELb0ELb0ELb0ELb0EEEvNS_16Flash_bwd_paramsE:
        /* <DEDUP_REMOVED lines=13> */
[----:B------:R-:W-:Y:S02]  /*00d0*/  ULDC.U8 UR7, c[0x0][0x328] ;  /* 0x0000ca0000077ab9 */ /* 0x000fe40000000000 */
[----:B------:R-:W-:Y:S02]  /*00e0*/  UISETP.NE.AND UP5, UPT, UR7, URZ, UPT ;  /* 0x0000003f0700728c */ /* 0x000fe4000bfa5270 */
[----:B------:R-:W-:Y:S02]  /*00f0*/  ULDC UR12, c[0x0][0x224] ;  /* 0x00008900000c7ab9 */ /* 0x000fe40000000800 */
[----:B------:R-:W3:Y:S01]  /*0100*/  S2UR UR37, SR_CTAID.Z ;  /* 0x00000000002579c3 */ /* 0x000ee20000002700 */
[----:B------:R-:W-:-:S02]  /*0110*/  ULDC UR48, c[0x0][0x22c] ;  /* 0x00008b0000307ab9 */ /* 0x000fc40000000800 */
[----:B------:R-:W-:Y:S02]  /*0120*/  ULDC UR38, c[0x0][0x1c0] ;  /* 0x0000700000267ab9 */ /* 0x000fe40000000800 */
[----:B------:R-:W-:Y:S02]  /*0130*/  ULDC UR10, c[0x0][0x1c0] ;  /* 0x00007000000a7ab9 */ /* 0x000fe40000000800 */
[----:B------:R-:W-:Y:S02]  /*0140*/  USHF.R.S32.HI UR5, URZ, 0x1f, UR12 ;  /* 0x0000001f3f057899 */ /* 0x000fe4000801140c */
[----:B------:R-:W-:Y:S02]  /*0150*/  UIMAD.WIDE UR38, UR48, UR38, URZ ;  /* 0x00000026302672a5 */ /* 0x000fe4000f8e023f */
[----:B------:R-:W-:Y:S02]  /*0160*/  UMOV UR6, 0x80 ;  /* 0x0000008000067882 */ /* 0x000fe40000000000 */
        /* <DEDUP_REMOVED lines=12> */
[-C--:B------:R-:W-:Y:S01]  /*0230*/  LEA.HI R2, R11, R0.reuse, RZ, 0x1 ;  /* 0x000000000b027211 */ /* 0x080fe200078f08ff */
[----:B------:R-:W-:Y:S01]  /*0240*/  ULDC UR9, c[0x0][0x1c0] ;  /* 0x0000700000097ab9 */ /* 0x000fe20000000800 */
[----:B------:R-:W-:Y:S01]  /*0250*/  LEA.HI R3, R3, R0, RZ, 0x2 ;  /* 0x0000000003037211 */ /* 0x000fe200078f10ff */
[----:B------:R-:W-:Y:S01]  /*0260*/  UIMAD UR57, UR6, UR4, UR57 ;  /* 0x00000004063972a4 */ /* 0x000fe2000f8e0239 */
[----:B------:R-:W-:Y:S01]  /*0270*/  LOP3.LUT R2, R2, 0xfffffffe, RZ, 0xc0, !PT ;  /* 0xfffffffe02027812 */ /* 0x000fe200078ec0ff */
[----:B------:R-:W-:Y:S01]  /*0280*/  UIMAD UR54, UR5, UR36, URZ ;  /* 0x00000024053672a4 */ /* 0x000fe2000f8e023f */
[----:B------:R-:W-:Y:S01]  /*0290*/  LOP3.LUT R3, R3, 0xfffffffc, RZ, 0xc0, !PT ;  /* 0xfffffffc03037812 */ /* 0x000fe200078ec0ff */
[----:B------:R-:W-:Y:S01]  /*02a0*/  UIMAD UR4, UR36, UR9, UR37 ;  /* 0x00000009240472a4 */ /* 0x000fe2000f8e0225 */
[----:B------:R-:W-:Y:S01]  /*02b0*/  LEA.HI R13, R19, R224, RZ, 0x4 ;  /* 0x000000e0130d7211 */ /* 0x000fe200078f20ff */
[C---:B------:R-:W-:Y:S01]  /*02c0*/  IMAD.IADD R2, R0.reuse, 0x1, -R2 ;  /* 0x0000000100027824 */ /* 0x040fe200078e0a02 */
[----:B------:R-:W-:Y:S01]  /*02d0*/  SHF.R.S32.HI R7, RZ, 0x2, R5 ;  /* 0x00000002ff077819 */ /* 0x000fe20000011405 */
[----:B------:R-:W-:Y:S01]  /*02e0*/  IMAD.IADD R3, R0, 0x1, -R3 ;  /* 0x0000000100037824 */ /* 0x000fe200078e0a03 */
[----:B------:R-:W-:Y:S01]  /*02f0*/  SHF.R.S32.HI R12, RZ, 0x1f, R5 ;  /* 0x0000001fff0c7819 */ /* 0x000fe20000011405 */
[----:B------:R-:W-:Y:S01]  /*0300*/  IMAD.SHL.U32 R15, R2, 0x10, RZ ;  /* 0x00000010020f7824 */ /* 0x000fe200078e00ff */
[----:B------:R-:W-:Y:S01]  /*0310*/  SHF.R.S32.HI R0, RZ, 0x4, R13 ;  /* 0x00000004ff007819 */ /* 0x000fe2000001140d */
[----:B------:R-:W-:Y:S01]  /*0320*/  @!UP5 UIMAD UR5, UR36, UR11, UR37 ;  /* 0x0000000b2405d2a4 */ /* 0x000fe2000f8e0225 */
[----:B------:R-:W-:Y:S01]  /*0330*/  LEA.HI R12, R12, R7, RZ, 0x3 ;  /* 0x000000070c0c7211 */ /* 0x000fe200078f18ff */
[----:B------:R-:W-:Y:S01]  /*0340*/  USHF.L.U32 UR43, UR48, 0x6, URZ ;  /* 0x00000006302b7899 */ /* 0x000fe2000800063f */
[----:B------:R-:W-:Y:S01]  /*0350*/  LEA.HI R6, R13, R0, RZ, 0x1 ;  /* 0x000000000d067211 */ /* 0x000fe200078f08ff */
[----:B------:R-:W-:Y:S01]  /*0360*/  ULDC UR51, c[0x0][0x214] ;  /* 0x0000850000337ab9 */ /* 0x000fe20000000800 */
[----:B------:R-:W-:Y:S01]  /*0370*/  LOP3.LUT R12, R12, 0xfffffff8, RZ, 0xc0, !PT ;  /* 0xfffffff80c0c7812 */ /* 0x000fe200078ec0ff */
[----:B------:R-:W-:Y:S01]  /*0380*/  IMAD.U32 R231, RZ, RZ, UR12 ;  /* 0x0000000cffe77e24 */ /* 0x000fe2000f8e00ff */
[----:B------:R-:W-:Y:S01]  /*0390*/  LOP3.LUT R6, R6, 0xfffffffe, RZ, 0xc0, !PT ;  /* 0xfffffffe06067812 */ /* 0x000fe200078ec0ff */
[----:B------:R-:W-:Y:S01]  /*03a0*/  ULDC UR58, c[0x0][0x1c8] ;  /* 0x00007200003a7ab9 */ /* 0x000fe20000000800 */
[----:B------:R-:W-:Y:S01]  /*03b0*/  LEA.HI R17, R19, R224, RZ, 0x3 ;  /* 0x000000e013117211 */ /* 0x000fe200078f18ff */
[----:B------:R-:W-:Y:S01]  /*03c0*/  IMAD.IADD R12, R7, 0x1, -R12 ;  /* 0x00000001070c7824 */ /* 0x000fe200078e0a0c */
[----:B------:R-:W-:Y:S01]  /*03d0*/  LOP3.LUT R13, R13, 0xfffffff0, RZ, 0xc0, !PT ;  /* 0xfffffff00d0d7812 */ /* 0x000fe200078ec0ff */
[----:B------:R-:W-:Y:S01]  /*03e0*/  IMAD.IADD R6, R0, 0x1, -R6 ;  /* 0x0000000100067824 */ /* 0x000fe200078e0a06 */
[----:B------:R-:W-:Y:S01]  /*03f0*/  LOP3.LUT R7, R17, 0xfffffff8, RZ, 0xc0, !PT ;  /* 0xfffffff811077812 */ /* 0x000fe200078ec0ff */
[----:B------:R-:W-:Y:S01]  /*0400*/  ULDC.U8 UR8, c[0x0][0x3d0] ;  /* 0x0000f40000087ab9 */ /* 0x000fe20000000000 */
[----:B------:R-:W-:Y:S01]  /*0410*/  LOP3.LUT R11, R11, 0xffffffe0, RZ, 0xc0, !PT ;  /* 0xffffffe00b0b7812 */ /* 0x000fe200078ec0ff */
[C---:B------:R-:W-:Y:S01]  /*0420*/  IMAD.IADD R0, R224.reuse, 0x1, -R13 ;  /* 0x00000001e0007824 */ /* 0x040fe200078e0a0d */
[----:B------:R-:W-:Y:S01]  /*0430*/  SHF.R.S32.HI R230, RZ, 0x3, R17 ;  /* 0x00000003ffe67819 */ /* 0x000fe20000011411 */
[C---:B------:R-:W-:Y:S01]  /*0440*/  IMAD.IADD R8, R224.reuse, 0x1, -R7 ;  /* 0x00000001e0087824 */ /* 0x040fe200078e0a07 */
[----:B------:R-:W-:Y:S01]  /*0450*/  LOP3.LUT R5, R5, 0x7ffffffc, RZ, 0xc0, !PT ;  /* 0x7ffffffc05057812 */ /* 0x000fe200078ec0ff */
[----:B------:R-:W-:Y:S01]  /*0460*/  IMAD.IADD R11, R224, 0x1, -R11 ;  /* 0x00000001e00b7824 */ /* 0x000fe200078e0a0b */
[----:B------:R-:W-:Y:S01]  /*0470*/  SHF.R.S32.HI R7, RZ, 0x1f, R0 ;  /* 0x0000001fff077819 */ /* 0x000fe20000011400 */
[C---:B------:R-:W-:Y:S01]  /*0480*/  IMAD.SHL.U32 R232, R8.reuse, 0x8, RZ ;  /* 0x0000000808e87824 */ /* 0x040fe200078e00ff */
[----:B------:R-:W-:Y:S01]  /*0490*/  LOP3.LUT P4, RZ, R8, 0x4, RZ, 0xc0, !PT ;  /* 0x0000000408ff7812 */ /* 0x000fe2000788c0ff */
[----:B------:R-:W-:Y:S01]  /*04a0*/  IMAD.SHL.U32 R9, R230, 0x40, RZ ;  /* 0x00000040e6097824 */ /* 0x000fe200078e00ff */
[----:B------:R-:W-:Y:S01]  /*04b0*/  LEA.HI R7, R7, R0, RZ, 0x3 ;  /* 0x0000000007077211 */ /* 0x000fe200078f18ff */
[----:B------:R-:W-:Y:S01]  /*04c0*/  ULDC UR52, c[0x0][0x224] ;  /* 0x0000890000347ab9 */ /* 0x000fe20000000800 */
[C---:B------:R-:W-:Y:S01]  /*04d0*/  LOP3.LUT P3, RZ, R8.reuse, 0x2, RZ, 0xc0, !PT ;  /* 0x0000000208ff7812 */ /* 0x040fe2000786c0ff */
[----:B------:R-:W-:Y:S01]  /*04e0*/  IMAD.SHL.U32 R8, R8, 0x40, RZ ;  /* 0x0000004008087824 */ /* 0x000fe200078e00ff */
[C---:B------:R-:W-:Y:S01]  /*04f0*/  LOP3.LUT R13, R7.reuse, 0xfffffff8, RZ, 0xc0, !PT ;  /* 0xfffffff8070d7812 */ /* 0x040fe200078ec0ff */
[----:B------:R-:W-:Y:S01]  /*0500*/  IMAD.SHL.U32 R7, R7, 0x40, RZ ;  /* 0x0000004007077824 */ /* 0x000fe200078e00ff */
[----:B------:R-:W-:Y:S01]  /*0510*/  SHF.R.S32.HI R4, RZ, 0x1f, R11 ;  /* 0x0000001fff047819 */ /* 0x000fe2000001140b */
[----:B------:R-:W-:Y:S01]  /*0520*/  @UP5 UIMAD UR56, UR36, UR51, URZ ;  /* 0x00000033243852a4 */ /* 0x000fe2000f8e023f */
[----:B------:R-:W-:Y:S01]  /*0530*/  LOP3.LUT R8, R8, 0x1c0, RZ, 0xc0, !PT ;  /* 0x000001c008087812 */ /* 0x000fe200078ec0ff */
[----:B------:R-:W-:Y:S01]  /*0540*/  IMAD.IADD R13, R0, 0x1, -R13 ;  /* 0x00000001000d7824 */ /* 0x000fe200078e0a0d */
[----:B------:R-:W-:Y:S01]  /*0550*/  LOP3.LUT R0, R12, 0x1, RZ, 0xc0, !PT ;  /* 0x000000010c007812 */ /* 0x000fe200078ec0ff */
[----:B------:R-:W-:Y:S01]  /*0560*/  UMOV UR41, URZ ;  /* 0x0000003f00297c82 */ /* 0x000fe20008000000 */
[----:B------:R-:W-:Y:S01]  /*0570*/  LOP3.LUT R9, R9, 0x1c0, RZ, 0xc0, !PT ;  /* 0x000001c009097812 */ /* 0x000fe200078ec0ff */
[----:B------:R-:W-:Y:S01]  /*0580*/  ULOP3.LUT UR58, UR37, UR58, URZ, 0x3c, !UPT ;  /* 0x0000003a253a7292 */ /* 0x000fe2000f8e3c3f */
[----:B------:R-:W-:Y:S01]  /*0590*/  ISETP.NE.U32.AND P0, PT, R0, 0x1, PT ;  /* 0x000000010000780c */ /* 0x000fe20003f05070 */
[----:B------:R-:W-:Y:S01]  /*05a0*/  UISETP.NE.AND UP6, UPT, UR8, URZ, UPT ;  /* 0x0000003f0800728c */ /* 0x000fe2000bfc5270 */
[----:B------:R-:W-:Y:S01]  /*05b0*/  LOP3.LUT R0, R8, 0x10, R15, 0xf8, !PT ;  /* 0x0000001008007812 */ /* 0x000fe200078ef80f */
[----:B------:R-:W-:Y:S01]  /*05c0*/  USHF.R.S32.HI UR59, URZ, 0x1f, UR37 ;  /* 0x0000001f3f3b7899 */ /* 0x000fe20008011425 */
[----:B------:R-:W-:Y:S01]  /*05d0*/  LEA.HI R4, R4, R11, RZ, 0x2 ;  /* 0x0000000b04047211 */ /* 0x000fe200078f10ff */
[----:B------:R-:W-:Y:S01]  /*05e0*/  USHF.R.S32.HI UR61, URZ, 0x1f, UR36 ;  /* 0x0000001f3f3d7899 */ /* 0x000fe20008011424 */
[----:B------:R-:W-:Y:S01]  /*05f0*/  LOP3.LUT R10, R9, 0x38, R232, 0xf8, !PT ;  /* 0x00000038090a7812 */ /* 0x000fe200078ef8e8 */
[----:B------:R-:W-:Y:S01]  /*0600*/  USHF.R.S32.HI UR60, URZ, 0x1f, UR37 ;  /* 0x0000001f3f3c7899 */ /* 0x000fe20008011425 */
[----:B------:R-:W-:Y:S01]  /*0610*/  LOP3.LUT R222, R8, 0x8, R17, 0xf8, !PT ;  /* 0x0000000808de7812 */ /* 0x000fe200078ef811 */
[----:B------:R-:W-:Y:S01]  /*0620*/  UIMAD.WIDE.U32 UR44, UR38, UR46, URZ ;  /* 0x0000002e262c72a5 */ /* 0x000fe2000f8e003f */
[----:B------:R-:W-:Y:S01]  /*0630*/  SHF.R.U32.HI R15, RZ, 0x3, R8 ;  /* 0x00000003ff0f7819 */ /* 0x000fe20000011608 */
[----:B------:R-:W-:Y:S01]  /*0640*/  UIMAD UR53, UR39, UR46, URZ ;  /* 0x0000002e273572a4 */ /* 0x000fe2000f8e023f */
[----:B------:R-:W-:Y:S01]  /*0650*/  SHF.R.U32.HI R9, RZ, 0x3, R9 ;  /* 0x00000003ff097819 */ /* 0x000fe20000011609 */
[----:B------:R-:W-:Y:S01]  /*0660*/  USHF.R.S32.HI UR55, URZ, 0x1f, UR49 ;  /* 0x0000001f3f377899 */ /* 0x000fe20008011431 */
[CC--:B------:R-:W-:Y:S01]  /*0670*/  LEA.HI R11, R19.reuse, R224.reuse, RZ, 0x7 ;  /* 0x000000e0130b7211 */ /* 0x0c0fe200078f38ff */
[----:B------:R-:W-:Y:S01]  /*0680*/  UIMAD UR52, UR4, UR52, URZ ;  /* 0x00000034043472a4 */ /* 0x000fe2000f8e023f */
[----:B------:R-:W-:Y:S01]  /*0690*/  LEA.HI R8, R19, R224, RZ, 0x6 ;  /* 0x000000e013087211 */ /* 0x000fe200078f30ff */
[----:B------:R-:W-:Y:S01]  /*06a0*/  @!UP5 UIMAD UR51, UR5, UR51, URZ ;  /* 0x000000330533d2a4 */ /* 0x000fe2000f8e023f */
[----:B------:R-:W-:Y:S01]  /*06b0*/  LOP3.LUT R9, R10, R9, RZ, 0x3c, !PT ;  /* 0x000000090a097212 */ /* 0x000fe200078e3cff */
[----:B------:R-:W-:Y:S01]  /*06c0*/  IMAD.SHL.U32 R10, R6, 0x200, RZ ;  /* 0x00000200060a7824 */ /* 0x000fe200078e00ff */
[----:B------:R-:W-:Y:S01]  /*06d0*/  SHF.R.S32.HI R11, RZ, 0x7, R11 ;  /* 0x00000007ff0b7819 */ /* 0x000fe2000001140b */
[----:B------:R-:W-:Y:S01]  /*06e0*/  USHF.R.S32.HI UR50, URZ, 0x1f, UR43 ;  /* 0x0000001f3f327899 */ /* 0x000fe2000801142b */
[----:B------:R-:W-:Y:S01]  /*06f0*/  SHF.R.S32.HI R8, RZ, 0x6, R8 ;  /* 0x00000006ff087819 */ /* 0x000fe20000011408 */
[----:B------:R-:W-:Y:S01]  /*0700*/  ULDC UR42, c[0x0][0x2e8] ;  /* 0x0000ba00002a7ab9 */ /* 0x000fe20000000800 */
[C---:B------:R-:W-:Y:S01]  /*0710*/  R2P PR, R12.reuse, 0x6 ;  /* 0x000000060c007804 */ /* 0x040fe20000000000 */
[----:B------:R-:W-:Y:S01]  /*0720*/  IMAD.SHL.U32 R12, R12, 0x40, RZ ;  /* 0x000000400c0c7824 */ /* 0x000fe200078e00ff */
[----:B------:R-:W-:Y:S01]  /*0730*/  LOP3.LUT R0, R0, 0x8, R17, 0xf8, !PT ;  /* 0x0000000800007812 */ /* 0x000fe200078ef811 */
[----:B------:R-:W-:Y:S01]  /*0740*/  IMAD R17, R11, 0x800, R10 ;  /* 0x000008000b117824 */ /* 0x000fe200078e020a */
[----:B------:R-:W-:Y:S01]  /*0750*/  LOP3.LUT P6, RZ, R13, 0x4, RZ, 0xc0, !PT ;  /* 0x000000040dff7812 */ /* 0x000fe200078cc0ff */
[----:B------:R-:W-:Y:S01]  /*0760*/  IMAD R226, R8, 0x200, R9 ;  /* 0x0000020008e27824 */ /* 0x000fe200078e0209 */
[----:B------:R-:W-:Y:S01]  /*0770*/  LOP3.LUT R0, R10, R0, R15, 0xf6, !PT ;  /* 0x000000000a007212 */ /* 0x000fe200078ef60f */
[----:B------:R-:W-:Y:S01]  /*0780*/  IMAD.SHL.U32 R8, R8, 0x8, RZ ;  /* 0x0000000808087824 */ /* 0x000fe200078e00ff */
[----:B------:R-:W-:Y:S01]  /*0790*/  LOP3.LUT R12, R12, 0x1c0, RZ, 0xc0, !PT ;  /* 0x000001c00c0c7812 */ /* 0x000fe200078ec0ff */
[----:B------:R-:W-:Y:S01]  /*07a0*/  IMAD.SHL.U32 R11, R11, 0x20, RZ ;  /* 0x000000200b0b7824 */ /* 0x000fe200078e00ff */
[C---:B------:R-:W-:Y:S01]  /*07b0*/  LOP3.LUT P5, RZ, R13.reuse, 0x2, RZ, 0xc0, !PT ;  /* 0x000000020dff7812 */ /* 0x040fe200078ac0ff */
[----:B------:R-:W-:Y:S01]  /*07c0*/  IMAD.IADD R10, R224, 0x1, -R5 ;  /* 0x00000001e00a7824 */ /* 0x000fe200078e0a05 */
[----:B------:R-:W-:Y:S01]  /*07d0*/  LOP3.LUT R8, R8, 0x18, RZ, 0xc0, !PT ;  /* 0x0000001808087812 */ /* 0x000fe200078ec0ff */
[----:B------:R-:W-:Y:S01]  /*07e0*/  IMAD.SHL.U32 R5, R6, 0x20, RZ ;  /* 0x0000002006057824 */ /* 0x000fe200078e00ff */
[----:B------:R-:W-:Y:S01]  /*07f0*/  SHF.R.U32.HI R9, RZ, 0x3, R12 ;  /* 0x00000003ff097819 */ /* 0x000fe2000001160c */
[----:B------:R-:W-:Y:S01]  /*0800*/  IMAD.SHL.U32 R10, R10, 0x2, RZ ;  /* 0x000000020a0a7824 */ /* 0x000fe200078e00ff */
[----:B------:R-:W-:Y:S01]  /*0810*/  LOP3.LUT R14, R12, 0x20, R11, 0xf8, !PT ;  /* 0x000000200c0e7812 */ /* 0x000fe200078ef80b */
[----:B------:R-:W-:Y:S01]  /*0820*/  IMAD.SHL.U32 R13, R13, 0x40, RZ ;  /* 0x000000400d0d7824 */ /* 0x000fe200078e00ff */
[----:B------:R-:W-:Y:S01]  /*0830*/  LOP3.LUT R234, R9, R12, R8, 0x1e, !PT ;  /* 0x0000000c09ea7212 */ /* 0x000fe200078e1e08 */
[--C-:B------:R-:W-:Y:S01]  /*0840*/  IMAD R235, R3, 0x400, R10.reuse ;  /* 0x0000040003eb7824 */ /* 0x100fe200078e020a */
[----:B------:R-:W-:Y:S01]  /*0850*/  LOP3.LUT R14, R14, R9, RZ, 0x3c, !PT ;  /* 0x000000090e0e7212 */ /* 0x000fe200078e3cff */
[----:B------:R-:W-:Y:S01]  /*0860*/  IMAD R9, R2, 0x400, R10 ;  /* 0x0000040002097824 */ /* 0x000fe200078e020a */
[----:B------:R-:W-:Y:S01]  /*0870*/  LOP3.LUT R5, R8, 0x20, R5, 0xf8, !PT ;  /* 0x0000002008057812 */ /* 0x000fe200078ef805 */
[----:B------:R-:W-:Y:S01]  /*0880*/  IMAD.SHL.U32 R224, R224, 0x2, RZ ;  /* 0x00000002e0e07824 */ /* 0x000fe200078e00ff */
[----:B------:R-:W-:Y:S01]  /*0890*/  LOP3.LUT R8, R13, 0x1c0, RZ, 0xc0, !PT ;  /* 0x000001c00d087812 */ /* 0x000fe200078ec0ff */
[----:B------:R-:W-:Y:S01]  /*08a0*/  IMAD.IADD R234, R9, 0x1, R234 ;  /* 0x0000000109ea7824 */ /* 0x000fe200078e02ea */
[----:B------:R-:W-:Y:S01]  /*08b0*/  SHF.R.S32.HI R4, RZ, 0x2, R4 ;  /* 0x00000002ff047819 */ /* 0x000fe20000011404 */
[----:B------:R-:W-:Y:S01]  /*08c0*/  IMAD.SHL.U32 R9, R6, 0x8, RZ ;  /* 0x0000000806097824 */ /* 0x000fe200078e00ff */
[----:B------:R-:W-:Y:S01]  /*08d0*/  SHF.R.U32.HI R6, RZ, 0x3, R8 ;  /* 0x00000003ff067819 */ /* 0x000fe20000011608 */
[----:B------:R-:W-:Y:S01]  /*08e0*/  IMAD.IADD R235, R235, 0x1, R14 ;  /* 0x00000001ebeb7824 */ /* 0x000fe200078e020e */
[----:B------:R-:W-:Y:S01]  /*08f0*/  LOP3.LUT R222, R222, R15, RZ, 0x3c, !PT ;  /* 0x0000000fdede7212 */ /* 0x000fe200078e3cff */
[----:B------:R-:W-:Y:S01]  /*0900*/  IMAD R225, R3, 0x10, R4 ;  /* 0x0000001003e17824 */ /* 0x000fe200078e0204 */
[----:B------:R-:W-:Y:S01]  /*0910*/  LOP3.LUT R9, R8, 0x8, R9, 0xf8, !PT ;  /* 0x0000000808097812 */ /* 0x000fe200078ef809 */
[----:B------:R-:W-:Y:S01]  /*0920*/  IMAD.SHL.U32 R235, R235, 0x2, RZ ;  /* 0x00000002ebeb7824 */ /* 0x000fe200078e00ff */
[----:B------:R-:W-:Y:S01]  /*0930*/  LOP3.LUT R5, R6, R5, R8, 0x1e, !PT ;  /* 0x0000000506057212 */ /* 0x000fe200078e1e08 */
[----:B------:R-:W-:Y:S01]  /*0940*/  IMAD.IADD R222, R17, 0x1, R222 ;  /* 0x0000000111de7824 */ /* 0x000fe200078e02de */
[----:B------:R-:W-:Y:S01]  /*0950*/  LOP3.LUT R8, R7, 0xfffffe00, RZ, 0xc0, !PT ;  /* 0xfffffe0007087812 */ /* 0x000fe200078ec0ff */
[----:B------:R-:W-:Y:S01]  /*0960*/  IMAD.SHL.U32 R218, R0, 0x2, RZ ;  /* 0x0000000200da7824 */ /* 0x000fe200078e00ff */
[----:B------:R-:W-:Y:S01]  /*0970*/  LOP3.LUT R9, R9, R6, RZ, 0x3c, !PT ;  /* 0x0000000609097212 */ /* 0x000fe200078e3cff */
[----:B------:R-:W-:Y:S01]  /*0980*/  IMAD.MOV.U32 R6, RZ, RZ, -0x10 ;  /* 0xfffffff0ff067424 */ /* 0x000fe200078e00ff */
[----:B------:R-:W-:Y:S01]  /*0990*/  LOP3.LUT R217, R5, R8, RZ, 0xfc, !PT ;  /* 0x0000000805d97212 */ /* 0x000fe200078efcff */
[--C-:B------:R-:W-:Y:S01]  /*09a0*/  IMAD R4, R3, 0x400, R8.reuse ;  /* 0x0000040003047824 */ /* 0x100fe200078e0208 */
[C---:B------:R-:W-:Y:S01]  /*09b0*/  SEL R3, R213.reuse, 0xffffffe0, !P3 ;  /* 0xffffffe0d5037807 */ /* 0x040fe20005800000 */
[----:B------:R-:W-:Y:S01]  /*09c0*/  IMAD R216, R2, 0x400, R8 ;  /* 0x0000040002d87824 */ /* 0x000fe200078e0208 */
[----:B------:R-:W-:Y:S01]  /*09d0*/  SEL R213, R213, 0xffffffe0, !P5 ;  /* 0xffffffe0d5d57807 */ /* 0x000fe20006800000 */
[----:B------:R-:W-:Y:S01]  /*09e0*/  IMAD.IADD R223, R4, 0x1, R9 ;  /* 0x0000000104df7824 */ /* 0x000fe200078e0209 */
[----:B------:R-:W-:Y:S01]  /*09f0*/  IADD3 R237, R235, 0x20, RZ ;  /* 0x00000020ebed7810 */ /* 0x000fe20007ffe0ff */
[----:B------:R-:W-:Y:S01]  /*0a00*/  IMAD.MOV.U32 R4, RZ, RZ, 0x40 ;  /* 0x00000040ff047424 */ /* 0x000fe200078e00ff */
[----:B------:R-:W-:Y:S01]  /*0a10*/  SEL R6, R6, 0x10, !P0 ;  /* 0x0000001006067807 */ /* 0x000fe20004000000 */
[----:B------:R-:W-:Y:S01]  /*0a20*/  IMAD.IADD R216, R9, 0x1, R216 ;  /* 0x0000000109d87824 */ /* 0x000fe200078e02d8 */
[----:B------:R-:W-:Y:S01]  /*0a30*/  LEA R234, R234, 0x10000, 0x1 ;  /* 0x00010000eaea7811 */ /* 0x000fe200078e08ff */
[----:B------:R-:W-:Y:S01]  /*0a40*/  IMAD.SHL.U32 R222, R222, 0x2, RZ ;  /* 0x00000002dede7824 */ /* 0x000fe200078e00ff */
[C---:B------:R-:W-:Y:S01]  /*0a50*/  SEL R5, R4.reuse, 0xffffffc0, !P4 ;  /* 0xffffffc004057807 */ /* 0x040fe20006000000 */
[----:B------:R-:W-:Y:S01]  /*0a60*/  IMAD.SHL.U32 R223, R223, 0x2, RZ ;  /* 0x00000002dfdf7824 */ /* 0x000fe200078e00ff */
[----:B------:R-:W-:Y:S01]  /*0a70*/  SEL R4, R4, 0xffffffc0, !P6 ;  /* 0xffffffc004047807 */ /* 0x000fe20007000000 */
[----:B------:R-:W-:Y:S01]  /*0a80*/  IMAD.IADD R212, R222, 0x1, R3 ;  /* 0x00000001ded47824 */ /* 0x000fe200078e0203 */
[----:B------:R-:W-:Y:S01]  /*0a90*/  LEA R216, R216, 0x20000, 0x1 ;  /* 0x00020000d8d87811 */ /* 0x000fe200078e08ff */
[----:B------:R-:W-:Y:S01]  /*0aa0*/  IMAD.IADD R221, R223, 0x1, R213 ;  /* 0x00000001dfdd7824 */ /* 0x000fe200078e02d5 */
[----:B------:R-:W-:Y:S01]  /*0ab0*/  @P1 IADD3 R237, R235, -0x20, RZ ;  /* 0xffffffe0ebed1810 */ /* 0x000fe20007ffe0ff */
[----:B------:R-:W-:Y:S01]  /*0ac0*/  IMAD.SHL.U32 R226, R226, 0x2, RZ ;  /* 0x00000002e2e27824 */ /* 0x000fe200078e00ff */
[----:B------:R-:W-:Y:S01]  /*0ad0*/  IADD3 R236, R234, 0x40, RZ ;  /* 0x00000040eaec7810 */ /* 0x000fe20007ffe0ff */
[----:B------:R-:W-:Y:S01]  /*0ae0*/  IMAD.IADD R214, R4, 0x1, R216 ;  /* 0x0000000104d67824 */ /* 0x000fe200078e02d8 */
[----:B------:R-:W-:Y:S01]  /*0af0*/  LOP3.LUT R224, R11, 0x6, R224, 0xf8, !PT ;  /* 0x000000060be07812 */ /* 0x000fe200078ef8e0 */
[----:B------:R-:W-:Y:S01]  /*0b00*/  IMAD.IADD R215, R213, 0x1, R216 ;  /* 0x00000001d5d77824 */ /* 0x000fe200078e02d8 */
[----:B------:R-:W-:Y:S01]  /*0b10*/  IADD3 R229, R232, 0x40, RZ ;  /* 0x00000040e8e57810 */ /* 0x000fe20007ffe0ff */
[--C-:B------:R-:W-:Y:S01]  /*0b20*/  IMAD R0, R0, 0x2, R5.reuse ;  /* 0x0000000200007824 */ /* 0x100fe200078e0205 */
[----:B------:R-:W-:Y:S01]  /*0b30*/  IADD3 R228, R232, 0x80, RZ ;  /* 0x00000080e8e47810 */ /* 0x000fe20007ffe0ff */
[----:B------:R-:W-:Y:S01]  /*0b40*/  IMAD.IADD R3, R222, 0x1, R5 ;  /* 0x00000001de037824 */ /* 0x000fe200078e0205 */
[----:B------:R-:W-:Y:S01]  /*0b50*/  IADD3 R227, R232, 0xc0, RZ ;  /* 0x000000c0e8e37810 */ /* 0x000fe20007ffe0ff */
[----:B------:R-:W-:Y:S01]  /*0b60*/  IMAD.IADD R2, R5, 0x1, R212 ;  /* 0x0000000105027824 */ /* 0x000fe200078e02d4 */
[----:B------:R-:W-:Y:S01]  /*0b70*/  @P2 IADD3 R236, R234, -0x40, RZ ;  /* 0xffffffc0eaec2810 */ /* 0x000fe20007ffe0ff */
[----:B------:R-:W-:-:S02]  /*0b80*/  IMAD.IADD R238, R235, 0x1, R6 ;  /* 0x00000001ebee7824 */ /* 0x000fc400078e0206 */
[----:B------:R-:W-:Y:S02]  /*0b90*/  IMAD.SHL.U32 R217, R217, 0x2, RZ ;  /* 0x00000002d9d97824 */ /* 0x000fe400078e00ff */
[----:B------:R-:W-:Y:S02]  /*0ba0*/  IMAD.IADD R239, R6, 0x1, R237 ;  /* 0x0000000106ef7824 */ /* 0x000fe400078e02ed */
[--C-:B------:R-:W-:Y:S02]  /*0bb0*/  IMAD.IADD R220, R223, 0x1, R4.reuse ;  /* 0x00000001dfdc7824 */ /* 0x100fe400078e0204 */
[----:B------:R-:W-:Y:S02]  /*0bc0*/  IMAD.IADD R219, R221, 0x1, R4 ;  /* 0x00000001dddb7824 */ /* 0x000fe400078e0204 */
[----:B------:R-:W-:Y:S02]  /*0bd0*/  IMAD.IADD R213, R213, 0x1, R214 ;  /* 0x00000001d5d57824 */ /* 0x000fe400078e02d6 */
.L_x_475:
[----:B------:R-:W-:Y:S02]  /*0be0*/  ULDC.64 UR4, c[0x0][0x240] ;  /* 0x0000900000047ab9 */ /* 0x000fe40000000a00 */
[----:B------:R-:W-:-:S02]  /*0bf0*/  ULDC.64 UR6, c[0x0][0x250] ;  /* 0x0000940000067ab9 */ /* 0x000fc40000000a00 */
[----:B------:R-:W-:Y:S02]  /*0c00*/  UISETP.NE.U32.AND UP1, UPT, URZ, UR4, UPT ;  /* 0x000000043f00728c */ /* 0x000fe4000bf25070 */
[----:B------:R-:W-:Y:S02]  /*0c10*/  UISETP.NE.U32.AND UP3, UPT, URZ, UR6, UPT ;  /* 0x000000063f00728c */ /* 0x000fe4000bf65070 */
[----:B------:R-:W-:Y:S02]  /*0c20*/  USHF.R.S32.HI UR40, URZ, 0x1f, UR36 ;  /* 0x0000001f3f287899 */ /* 0x000fe40008011424 */
[----:B------:R-:W-:Y:S02]  /*0c30*/  USHF.L.U32 UR12, UR36, 0x2, URZ ;  /* 0x00000002240c7899 */ /* 0x000fe4000800063f */
[----:B------:R-:W-:Y:S02]  /*0c40*/  UISETP.NE.AND.EX UP1, UPT, URZ, UR5, UPT, UP1 ;  /* 0x000000053f00728c */ /* 0x000fe4000bf25310 */
[----:B------:R-:W-:-:S02]  /*0c50*/  UISETP.NE.AND.EX UP3, UPT, URZ, UR7, UPT, UP3 ;  /* 0x000000073f00728c */ /* 0x000fc4000bf65330 */
[----:B------:R-:W-:Y:S02]  /*0c60*/  USHF.L.U64.HI UR11, UR36, 0x2, UR40 ;  /* 0x00000002240b7899 */ /* 0x000fe40008010228 */
[----:B------:R-:W-:Y:S01]  /*0c70*/  UIADD3 UR4, UP0, UR12, UR4, URZ ;  /* 0x000000040c047290 */ /* 0x000fe2000ff1e03f */
[----:B------:R-:W-:Y:S01]  /*0c80*/  PLOP3.LUT P2, PT, PT, PT, UP1, 0x80, 0x0 ;  /* 0x000000000000781c */ /* 0x000fe20003f4f018 */
[----:B------:R-:W-:Y:S02]  /*0c90*/  ULDC.U8 UR10, c[0x0][0x312] ;  /* 0x0000c480000a7ab9 */ /* 0x000fe40000000000 */
[----:B------:R-:W-:Y:S02]  /*0ca0*/  UIADD3.X UR5, UR11, UR5, URZ, UP0, !UPT ;  /* 0x000000050b057290 */ /* 0x000fe400087fe43f */
[----:B------:R-:W-:Y:S01]  /*0cb0*/  ULDC.64 UR8, c[0x0][0x248] ;  /* 0x0000920000087ab9 */ /* 0x000fe20000000a00 */
[----:B-1----:R-:W-:Y:S01]  /*0cc0*/  IMAD.U32 R12, RZ, RZ, UR4 ;  /* 0x00000004ff0c7e24 */ /* 0x002fe2000f8e00ff */
[----:B------:R-:W-:-:S02]  /*0cd0*/  UISETP.NE.AND UP4, UPT, UR10, URZ, UPT ;  /* 0x0000003f0a00728c */ /* 0x000fc4000bf85270 */
[----:B------:R-:W-:Y:S01]  /*0ce0*/  UISETP.EQ.U32.AND UP2, UPT, URZ, UR8, UPT ;  /* 0x000000083f00728c */ /* 0x000fe2000bf42070 */
[----:B------:R-:W-:Y:S01]  /*0cf0*/  IMAD.U32 R13, RZ, RZ, UR5 ;  /* 0x00000005ff0d7e24 */ /* 0x000fe2000f8e00ff */
[----:B------:R-:W-:Y:S02]  /*0d00*/  @UP3 UIADD3 UR6, UP0, UR12, UR6, URZ ;  /* 0x000000060c063290 */ /* 0x000fe4000ff1e03f */
[----:B------:R-:W-:Y:S02]  /*0d10*/  UISETP.EQ.OR.EX UP2, UPT, URZ, UR9, !UP4, UP2 ;  /* 0x000000093f00728c */ /* 0x000fe4000e742720 */
[----:B------:R-:W-:Y:S02]  /*0d20*/  @UP3 UIADD3.X UR7, UR11, UR7, URZ, UP0, !UPT ;  /* 0x000000070b073290 */ /* 0x000fe400087fe43f */
[----:B------:R-:W-:Y:S02]  /*0d30*/  ULDC.64 UR4, c[0x0][0x118] ;  /* 0x0000460000047ab9 */ /* 0x000fe40000000a00 */
[----:B------:R-:W-:Y:S01]  /*0d40*/  UIADD3 UR10, UP0, UR12, UR8, URZ ;  /* 0x000000080c0a7290 */ /* 0x000fe2000ff1e03f */
[----:B--2---:R-:W2:Y:S01]  /*0d50*/  @P2 LDG.E R6, [R12.64] ;  /* 0x000000040c062981 */ /* 0x004ea2000c1e1900 */
[----:B------:R-:W-:-:S03]  /*0d60*/  PLOP3.LUT P1, PT, PT, PT, UP2, 0x80, 0x0 ;  /* 0x000000000000781c */ /* 0x000fc60003f2f028 */
[----:B---3--:R-:W3:Y:S01]  /*0d70*/  @P2 LDG.E R4, [R12.64+0x4] ;  /* 0x000004040c042981 */ /* 0x008ee2000c1e1900 */
[----:B------:R-:W-:Y:S01]  /*0d80*/  UIADD3.X UR8, UR11, UR9, URZ, UP0, !UPT ;  /* 0x000000090b087290 */ /* 0x000fe200087fe43f */
[----:B------:R-:W-:Y:S01]  /*0d90*/  IMAD.U32 R8, RZ, RZ, UR10 ;  /* 0x0000000aff087e24 */ /* 0x000fe2000f8e00ff */
[----:B------:R-:W-:Y:S01]  /*0da0*/  PLOP3.LUT P0, PT, PT, PT, UP3, 0x80, 0x0 ;  /* 0x000000000000781c */ /* 0x000fe20003f0f038 */
[----:B------:R-:W-:Y:S02]  /*0db0*/  IMAD.U32 R10, RZ, RZ, UR6 ;  /* 0x00000006ff0a7e24 */ /* 0x000fe4000f8e00ff */
[----:B------:R-:W-:Y:S02]  /*0dc0*/  IMAD.U32 R11, RZ, RZ, UR7 ;  /* 0x00000007ff0b7e24 */ /* 0x000fe4000f8e00ff */
[----:B------:R-:W-:-:S05]  /*0dd0*/  IMAD.U32 R9, RZ, RZ, UR8 ;  /* 0x00000008ff097e24 */ /* 0x000fca000f8e00ff */
[----:B----4-:R-:W4:Y:S04]  /*0de0*/  @!P1 LDG.E R7, [R8.64] ;  /* 0x0000000408079981 */ /* 0x010f28000c1e1900 */
[----:B-----5:R1:W5:Y:S01]  /*0df0*/  @P0 LDG.E R5, [R10.64] ;  /* 0x000000040a050981 */ /* 0x020362000c1e1900 */
[----:B------:R-:W1:Y:S01]  /*0e00*/  S2UR UR28, SR_CTAID.X ;  /* 0x00000000001c79c3 */ /* 0x000e620000002500 */
[----:B------:R-:W-:Y:S02]  /*0e10*/  UMOV UR16, 0xffffffff ;  /* 0xffffffff00107882 */ /* 0x000fe40000000000 */
[----:B------:R-:W-:Y:S02]  /*0e20*/  UMOV UR29, 0xffffffff ;  /* 0xffffffff001d7882 */ /* 0x000fe40000000000 */
[----:B------:R-:W-:-:S02]  /*0e30*/  ULDC UR7, c[0x0][0xc] ;  /* 0x0000030000077ab9 */ /* 0x000fc40000000800 */
[----:B------:R-:W-:Y:S02]  /*0e40*/  USHF.L.U32 UR7, UR7, 0x6, URZ ;  /* 0x0000000607077899 */ /* 0x000fe4000800063f */
[----:B------:R-:W-:Y:S02]  /*0e50*/  UMOV UR22, URZ ;  /* 0x0000003f00167c82 */ /* 0x000fe40008000000 */
[----:B------:R-:W-:Y:S02]  /*0e60*/  ULDC UR8, c[0x0][0x218] ;  /* 0x0000860000087ab9 */ /* 0x000fe40000000800 */
[----:B-1----:R-:W-:-:S04]  /*0e70*/  USHF.L.U32 UR6, UR28, 0x6, URZ ;  /* 0x000000061c067899 */ /* 0x002fc8000800063f */
[----:B------:R-:W-:-:S06]  /*0e80*/  UIMAD UR6, UR7, UR41, UR6 ;  /* 0x00000029070672a4 */ /* 0x000fcc000f8e0206 */
[----:B------:R-:W-:Y:S01]  /*0e90*/  IMAD.U32 R11, RZ, RZ, UR6 ;  /* 0x00000006ff0b7e24 */ /* 0x000fe2000f8e00ff */
[----:B--2---:R1:W2:Y:S08]  /*0ea0*/  @P2 R2UR UR16, R6 ;  /* 0x00000000061023c2 */ /* 0x0042b000000e0000 */
[----:B---3--:R-:W2:Y:S08]  /*0eb0*/  @P2 R2UR UR10, R4 ;  /* 0x00000000040a23c2 */ /* 0x008eb000000e0000 */
[----:B----4-:R3:W4:Y:S01]  /*0ec0*/  @!P1 R2UR UR29, R7 ;  /* 0x00000000071d93c2 */ /* 0x01072200000e0000 */
[----:B------:R-:W-:-:S04]  /*0ed0*/  ISETP.NE.U32.AND P1, PT, RZ, c[0x0][0x248], PT ;  /* 0x00009200ff007a0c */ /* 0x000fc80003f25070 */
[----:B------:R-:W-:Y:S02]  /*0ee0*/  ISETP.NE.AND.EX P1, PT, RZ, c[0x0][0x24c], PT, P1 ;  /* 0x00009300ff007a0c */ /* 0x000fe40003f25310 */
[----:B-1----:R-:W-:Y:S01]  /*0ef0*/  SHF.R.S32.HI R6, RZ, 0x1f, R230 ;  /* 0x0000001fff067819 */ /* 0x002fe200000114e6 */
[----:B-----5:R3:W1:Y:S01]  /*0f00*/  @P0 R2UR UR22, R5 ;  /* 0x00000000051603c2 */ /* 0x02066200000e0000 */
[----:B------:R-:W-:Y:S01]  /*0f10*/  IADD3 R13, P0, R230, UR6, RZ ;  /* 0x00000006e60d7c10 */ /* 0x000fe2000ff1e0ff */
[----:B--2---:R-:W-:-:S03]  /*0f20*/  @UP1 UIADD3 UR10, UR10, -UR16, URZ ;  /* 0x800000100a0a1290 */ /* 0x004fc6000fffe03f */
[----:B------:R-:W-:-:S04]  /*0f30*/  LEA.HI.X.SX32 R12, R11, R6, 0x1, P0 ;  /* 0x000000060b0c7211 */ /* 0x000fc800000f0eff */
[----:B------:R-:W-:Y:S01]  /*0f40*/  @!UP1 ULDC UR10, c[0x0][0x214] ;  /* 0x00008500000a9ab9 */ /* 0x000fe20000000800 */
[----:B------:R-:W-:Y:S05]  /*0f50*/  @!P1 BRA `(.L_x_429) ;  /* 0x0000007000009947 */ /* 0x000fea0003800000 */
[----:B------:R-:W-:-:S13]  /*0f60*/  PLOP3.LUT P0, PT, PT, PT, UP4, 0x80, 0x0 ;  /* 0x000000000000781c */ /* 0x000fda0003f0f048 */
[----:B------:R-:W2:Y:S04]  /*0f70*/  @P0 LDG.E R4, [R8.64+0x4] ;  /* 0x0000040408040981 */ /* 0x000ea8000c1e1900 */
[----:B---3--:R-:W3:Y:S01]  /*0f80*/  @!P0 LDG.E R5, [R8.64] ;  /* 0x0000000408058981 */ /* 0x008ee2000c1e1900 */
[----:B--2---:R-:W2:Y:S02]  /*0f90*/  @P0 R2UR UR6, R4 ;  /* 0x00000000040603c2 */ /* 0x004ea400000e0000 */
[----:B--2-4-:R-:W-:-:S11]  /*0fa0*/  @UP4 UIADD3 UR8, UR6, -UR29, URZ ;  /* 0x8000001d06084290 */ /* 0x014fd6000fffe03f */
[----:B---3--:R2:W3:Y:S01]  /*0fb0*/  @!P0 R2UR UR8, R5 ;  /* 0x00000000050883c2 */ /* 0x0084e200000e0000 */
[----:B------:R-:W-:-:S07]  /*0fc0*/  DEPBAR.LE SB2, 0x0, {3} ;  /* 0x0000a0080000791a */ /* 0x000fce0000000000 */
.L_x_429:
[----:B------:R-:W-:Y:S02]  /*0fd0*/  ULDC.64 UR6, c[0x0][0x258] ;  /* 0x0000960000067ab9 */ /* 0x000fe40000000a00 */
[----:B------:R-:W-:-:S04]  /*0fe0*/  UISETP.NE.U32.AND UP2, UPT, URZ, UR6, UPT ;  /* 0x000000063f00728c */ /* 0x000fc8000bf45070 */
[----:B------:R-:W-:-:S06]  /*0ff0*/  UISETP.NE.AND.EX UP2, UPT, URZ, UR7, UPT, UP2 ;  /* 0x000000073f00728c */ /* 0x000fcc000bf45320 */
[----:B------:R-:W-:-:S05]  /*1000*/  PLOP3.LUT P0, PT, PT, PT, UP2, 0x80, 0x0 ;  /* 0x000000000000781c */ /* 0x000fca0003f0f028 */
[----:B------:R-:W-:-:S04]  /*1010*/  @UP2 UIADD3 UR6, UP0, UR12, UR6, URZ ;  /* 0x000000060c062290 */ /* 0x000fc8000ff1e03f */
[----:B------:R-:W-:Y:S02]  /*1020*/  @UP2 UIADD3.X UR7, UR11, UR7, URZ, UP0, !UPT ;  /* 0x000000070b072290 */ /* 0x000fe400087fe43f */
[----:B------:R-:W-:-:S04]  /*1030*/  IMAD.U32 R4, RZ, RZ, UR6 ;  /* 0x00000006ff047e24 */ /* 0x000fc8000f8e00ff */
[----:B---3--:R-:W-:Y:S01]  /*1040*/  IMAD.U32 R5, RZ, RZ, UR7 ;  /* 0x00000007ff057e24 */ /* 0x008fe2000f8e00ff */
[----:B------:R-:W-:-:S04]  /*1050*/  ULDC.64 UR6, c[0x0][0x268] ;  /* 0x00009a0000067ab9 */ /* 0x000fc80000000a00 */
[----:B------:R-:W2:Y:S01]  /*1060*/  @P0 LDG.E R4, [R4.64] ;  /* 0x0000000404040981 */ /* 0x000ea2000c1e1900 */
[----:B------:R-:W-:Y:S02]  /*1070*/  @!UP2 UISETP.NE.U32.AND UP0, UPT, URZ, UR6, UPT ;  /* 0x000000063f00a28c */ /* 0x000fe4000bf05070 */
[----:B------:R-:W-:Y:S02]  /*1080*/  ULDC UR13, c[0x0][0x21c] ;  /* 0x00008700000d7ab9 */ /* 0x000fe40000000800 */
[----:B------:R-:W-:Y:S02]  /*1090*/  @!UP2 UISETP.NE.AND.EX UP0, UPT, URZ, UR7, UPT, UP0 ;  /* 0x000000073f00a28c */ /* 0x000fe4000bf05300 */
[----:B------:R-:W-:Y:S02]  /*10a0*/  USHF.L.U32 UR20, UR21, 0x6, URZ ;  /* 0x0000000615147899 */ /* 0x000fe4000800063f */
[----:B------:R-:W-:Y:S01]  /*10b0*/  @!UP2 USEL UR7, URZ, UR13, !UP0 ;  /* 0x0000000d3f07a287 */ /* 0x000fe2000c000000 */
[----:B--2---:R-:W2:Y:S02]  /*10c0*/  @P0 R2UR UR9, R4 ;  /* 0x00000000040903c2 */ /* 0x004ea400000e0000 */
[----:B-12---:R-:W-:-:S02]  /*10d0*/  @UP2 UIADD3 UR6, UR9, -UR22, URZ ;  /* 0x8000001609062290 */ /* 0x006fc4000fffe03f */
        /* <DEDUP_REMOVED lines=13> */
[----:B------:R-:W-:Y:S02]  /*11b0*/  ULDC.64 UR12, c[0x0][0x178] ;  /* 0x00005e00000c7ab9 */ /* 0x000fe40000000a00 */
[----:B------:R-:W-:Y:S02]  /*11c0*/  ULEA.HI UR18, UR9, UR8, URZ, 0x6 ;  /* 0x0000000809127291 */ /* 0x000fe4000f8f303f */
[----:B------:R-:W-:-:S02]  /*11d0*/  USHF.R.S32.HI UR8, URZ, 0x1f, UR7 ;  /* 0x0000001f3f087899 */ /* 0x000fc40008011407 */
[----:B------:R-:W-:Y:S02]  /*11e0*/  UIMAD UR11, UR40, UR12, URZ ;  /* 0x0000000c280b72a4 */ /* 0x000fe4000f8e023f */
[----:B------:R-:W-:Y:S02]  /*11f0*/  ULEA.HI UR17, UR8, UR7, URZ, 0x6 ;  /* 0x0000000708117291 */ /* 0x000fe4000f8f303f */
[----:B----4-:R-:W-:Y:S02]  /*1200*/  UISETP.NE.AND UP0, UPT, UR29, -0x1, UPT ;  /* 0xffffffff1d00788c */ /* 0x010fe4000bf05270 */
[----:B------:R-:W-:Y:S02]  /*1210*/  UISETP.NE.AND UP3, UPT, UR16, -0x1, UPT ;  /* 0xffffffff1000788c */ /* 0x000fe4000bf65270 */
[----:B------:R-:W-:Y:S02]  /*1220*/  UIMAD.WIDE.U32 UR8, UR36, UR12, URZ ;  /* 0x0000000c240872a5 */ /* 0x000fe4000f8e003f */
[----:B------:R-:W-:Y:S01]  /*1230*/  UIMAD UR7, UR36, UR13, UR11 ;  /* 0x0000000d240772a4 */ /* 0x000fe2000f8e020b */
[----:B------:R-:W-:Y:S01]  /*1240*/  PLOP3.LUT P1, PT, PT, PT, UP0, 0x80, 0x0 ;  /* 0x000000000000781c */ /* 0x000fe20003f2f008 */
[----:B------:R-:W-:-:S02]  /*1250*/  USEL UR33, UR8, UR14, !UP3 ;  /* 0x0000000e08217287 */ /* 0x000fc4000d800000 */
[----:B------:R-:W-:Y:S02]  /*1260*/  UIADD3 UR31, UR9, UR7, URZ ;  /* 0x00000007091f7290 */ /* 0x000fe4000fffe03f */
[----:B------:R-:W-:Y:S02]  /*1270*/  USHF.R.S32.HI UR8, URZ, 0x6, UR18 ;  /* 0x000000063f087899 */ /* 0x000fe40008011412 */
[----:B------:R-:W-:Y:S02]  /*1280*/  USHF.R.S32.HI UR7, URZ, 0x6, UR17 ;  /* 0x000000063f077899 */ /* 0x000fe40008011411 */
[----:B------:R-:W-:Y:S02]  /*1290*/  @UP0 UIADD3 UR11, UR22, UR29, URZ ;  /* 0x0000001d160b0290 */ /* 0x000fe4000fffe03f */
[----:B------:R-:W-:Y:S02]  /*12a0*/  UISETP.LT.AND UP2, UPT, UR8, UR7, UPT ;  /* 0x000000070800728c */ /* 0x000fe4000bf41270 */
[----:B------:R-:W-:-:S02]  /*12b0*/  ULDC.64 UR12, c[0x0][0x198] ;  /* 0x00006600000c7ab9 */ /* 0x000fc40000000a00 */
[----:B------:R-:W-:Y:S02]  /*12c0*/  USEL UR35, UR8, UR7, UP2 ;  /* 0x0000000708237287 */ /* 0x000fe40009000000 */
[----:B------:R-:W-:Y:S02]  /*12d0*/  @UP0 UIMAD.WIDE.U32 UR8, UR11, UR12, URZ ;  /* 0x0000000c0b0802a5 */ /* 0x000fe4000f8e003f */
[----:B------:R-:W-:Y:S02]  /*12e0*/  @UP3 UIADD3 UR31, UR15, UR19, URZ ;  /* 0x000000130f1f3290 */ /* 0x000fe4000fffe03f */
[----:B------:R-:W-:Y:S02]  /*12f0*/  ULEA UR15, UR35, 0xffffffc0, 0x6 ;  /* 0xffffffc0230f7891 */ /* 0x000fe4000f8e303f */
[----:B------:R-:W-:Y:S02]  /*1300*/  @UP0 UIMAD UR27, UR11, UR13, UR9 ;  /* 0x0000000d0b1b02a4 */ /* 0x000fe4000f8e0209 */
[----:B------:R-:W-:-:S02]  /*1310*/  USHF.R.S32.HI UR34, URZ, 0x1f, UR15 ;  /* 0x0000001f3f227899 */ /* 0x000fc4000801140f */
        /* <DEDUP_REMOVED lines=14> */
.L_x_431:
[----:B------:R-:W-:Y:S01]  /*1400*/  IABS R7, c[0x0][0x1c8] ;  /* 0x0000720000077a13 */ /* 0x000fe20000000000 */
[----:B------:R-:W-:Y:S01]  /*1410*/  IMAD.MOV.U32 R8, RZ, RZ, RZ ;  /* 0x000000ffff087224 */ /* 0x000fe200078e00ff */
[----:B------:R-:W-:Y:S01]  /*1420*/  ISETP.LE.AND P0, PT, RZ, UR58, PT ;  /* 0x0000003aff007c0c */ /* 0x000fe2000bf03270 */
[----:B------:R-:W-:Y:S01]  /*1430*/  @UP0 UIADD3 UR7, UR22, UR29, URZ ;  /* 0x0000001d16070290 */ /* 0x000fe2000fffe03f */
[----:B------:R-:W1:Y:S01]  /*1440*/  I2F.RP R10, R7 ;  /* 0x00000007000a7306 */ /* 0x000e620000209400 */
[----:B------:R-:W-:Y:S02]  /*1450*/  ULDC.64 UR12, c[0x0][0x1a0] ;  /* 0x00006800000c7ab9 */ /* 0x000fe40000000a00 */
[----:B------:R-:W-:-:S04]  /*1460*/  @UP0 UIMAD.WIDE.U32 UR8, UR7, UR12, URZ ;  /* 0x0000000c070802a5 */ /* 0x000fc8000f8e003f */
[----:B------:R-:W-:-:S03]  /*1470*/  @UP0 UIMAD UR25, UR7, UR13, UR9 ;  /* 0x0000000d071902a4 */ /* 0x000fc6000f8e0209 */
[----:B------:R-:W-:Y:S01]  /*1480*/  @UP0 UMOV UR23, UR8 ;  /* 0x0000000800170c82 */ /* 0x000fe20008000000 */
[----:B-1----:R-:W1:Y:S02]  /*1490*/  MUFU.RCP R9, R10 ;  /* 0x0000000a00097308 */ /* 0x002e640000001000 */
[----:B-1----:R-:W-:-:S06]  /*14a0*/  IADD3 R9, R9, 0xffffffe, RZ ;  /* 0x0ffffffe09097810 */ /* 0x002fcc0007ffe0ff */
[----:B------:R-:W1:Y:S02]  /*14b0*/  F2I.FTZ.U32.TRUNC.NTZ R9, R9 ;  /* 0x0000000900097305 */ /* 0x000e64000021f000 */
[----:B-1----:R-:W-:-:S04]  /*14c0*/  IMAD.MOV R4, RZ, RZ, -R9 ;  /* 0x000000ffff047224 */ /* 0x002fc800078e0a09 */
[----:B------:R-:W-:Y:S01]  /*14d0*/  IMAD R5, R4, R7, RZ ;  /* 0x0000000704057224 */ /* 0x000fe200078e02ff */
[----:B------:R-:W-:-:S03]  /*14e0*/  IABS R4, UR37 ;  /* 0x0000002500047c13 */ /* 0x000fc60008000000 */
        /* <DEDUP_REMOVED lines=27> */
.L_x_432:
[----:B------:R-:W-:Y:S01]  /*16a0*/  ULDC.64 UR12, c[0x0][0x370] ;  /* 0x0000dc00000c7ab9 */ /* 0x000fe20000000a00 */
[----:B------:R-:W-:Y:S01]  /*16b0*/  PLOP3.LUT P0, PT, PT, PT, UP5, 0x80, 0x0 ;  /* 0x000000000000781c */ /* 0x000fe20003f0f058 */
[----:B------:R-:W-:Y:S02]  /*16c0*/  @UP3 UIMAD.WIDE.U32 UR8, UR16, UR12, URZ ;  /* 0x0000000c100832a5 */ /* 0x000fe4000f8e003f */
[----:B------:R-:W-:Y:S02]  /*16d0*/  ULDC UR11, c[0x0][0x224] ;  /* 0x00008900000b7ab9 */ /* 0x000fe40000000800 */
[----:B------:R-:W-:Y:S02]  /*16e0*/  @UP3 UIMAD UR24, UR16, UR13, UR9 ;  /* 0x0000000d101832a4 */ /* 0x000fe4000f8e0209 */
[----:B------:R-:W-:Y:S02]  /*16f0*/  ULDC UR19, c[0x0][0x234] ;  /* 0x00008d0000137ab9 */ /* 0x000fe40000000800 */
        /* <DEDUP_REMOVED lines=16> */
[----:B------:R-:W-:Y:S02]  /*1800*/  USHF.L.U32 UR11, UR36, 0x7, URZ ;  /* 0x00000007240b7899 */ /* 0x000fe4000800063f */
[----:B------:R-:W-:-:S02]  /*1810*/  @UP3 UIADD3 UR14, UR13, UR7, URZ ;  /* 0x000000070d0e3290 */ /* 0x000fc4000fffe03f */
[----:B------:R-:W-:Y:S02]  /*1820*/  USEL UR17, UR8, URZ, UP6 ;  /* 0x0000003f08117287 */ /* 0x000fe4000b000000 */
[----:B------:R-:W-:Y:S02]  /*1830*/  USHF.L.U64.HI UR7, UR36, 0x7, UR40 ;  /* 0x0000000724077899 */ /* 0x000fe40008010228 */
[----:B------:R-:W-:Y:S02]  /*1840*/  USEL UR8, UR11, URZ, UP1 ;  /* 0x0000003f0b087287 */ /* 0x000fe40008800000 */
[----:B------:R-:W-:Y:S02]  /*1850*/  USEL UR7, UR7, URZ, UP1 ;  /* 0x0000003f07077287 */ /* 0x000fe40008800000 */
[----:B------:R-:W-:Y:S02]  /*1860*/  UIADD3 UR8, UP1, UR15, UR8, URZ ;  /* 0x000000080f087290 */ /* 0x000fe4000ff3e03f */
[----:B------:R-:W-:-:S02]  /*1870*/  USEL UR30, UR44, UR12, !UP3 ;  /* 0x0000000c2c1e7287 */ /* 0x000fc4000d800000 */
[----:B------:R-:W-:Y:S02]  /*1880*/  UIADD3.X UR9, UR34, UR7, URZ, UP1, !UPT ;  /* 0x0000000722097290 */ /* 0x000fe40008ffe43f */
[----:B------:R-:W-:Y:S02]  /*1890*/  UIMAD UR7, UR39, UR8, URZ ;  /* 0x00000008270772a4 */ /* 0x000fe4000f8e023f */
[----:B------:R-:W-:Y:S02]  /*18a0*/  USEL UR12, UR28, URZ, UP6 ;  /* 0x0000003f1c0c7287 */ /* 0x000fe4000b000000 */
[----:B------:R-:W-:Y:S02]  /*18b0*/  UIMAD UR11, UR38, UR9, UR7 ;  /* 0x00000009260b72a4 */ /* 0x000fe4000f8e0207 */
[----:B------:R-:W-:Y:S02]  /*18c0*/  @UP5 USEL UR7, UR56, UR16, !UP3 ;  /* 0x0000001038075287 */ /* 0x000fe4000d800000 */
[----:B------:R-:W-:-:S02]  /*18d0*/  UIMAD.WIDE.U32 UR8, UR38, UR8, URZ ;  /* 0x00000008260872a5 */ /* 0x000fc4000f8e003f */
[----:B------:R-:W-:Y:S02]  /*18e0*/  @UP5 UIMAD UR19, UR37, UR19, UR7 ;  /* 0x00000013251352a4 */ /* 0x000fe4000f8e0207 */
[----:B------:R-:W-:-:S05]  /*18f0*/  UIADD3 UR11, UR9, UR11, URZ ;  /* 0x0000000b090b7290 */ /* 0x000fca000fffe03f */
[----:B------:R-:W-:Y:S01]  /*1900*/  @!UP5 UMOV UR19, UR51 ;  /* 0x000000330013dc82 */ /* 0x000fe20008000000 */
[----:B------:R-:W-:Y:S05]  /*1910*/  @!P0 BRA `(.L_x_433) ;  /* 0x0000005000008947 */ /* 0x000fea0003800000 */
[----:B------:R-:W-:Y:S02]  /*1920*/  ULDC UR7, c[0x0][0x224] ;  /* 0x0000890000077ab9 */ /* 0x000fe40000000800 */
[----:B------:R-:W-:-:S04]  /*1930*/  @!UP3 UIMAD UR16, UR36, UR7, URZ ;  /* 0x000000072410b2a4 */ /* 0x000fc8000f8e023f */
[----:B------:R-:W-:-:S04]  /*1940*/  ULEA UR7, UR36, UR16, 0x7 ;  /* 0x0000001024077291 */ /* 0x000fc8000f8e383f */
[----:B------:R-:W-:Y:S01]  /*1950*/  UIMAD UR13, UR57, UR37, UR7 ;  /* 0x00000025390d72a4 */ /* 0x000fe2000f8e0207 */
[----:B------:R-:W-:Y:S05]  /*1960*/  BRA `(.L_x_434) ;  /* 0x0000001000007947 */ /* 0x000fea0003800000 */
.L_x_433:
[----:B------:R-:W-:Y:S02]  /*1970*/  UMOV UR13, UR52 ;  /* 0x00000034000d7c82 */ /* 0x000fe40008000000 */
.L_x_434:
[----:B------:R-:W-:Y:S01]  /*1980*/  UIADD3 UR8, UP4, UP3, UR8, UR43, UR49 ;  /* 0x0000002b08087290 */ /* 0x000fe2000fb9e031 */
[----:B------:R-:W1:Y:S01]  /*1990*/  S2R R8, SR_TID.X ;  /* 0x0000000000087919 */ /* 0x000e620000002100 */
[----:B------:R-:W-:Y:S01]  /*19a0*/  IMAD.U32 R5, RZ, RZ, UR5 ;  /* 0x00000005ff057e24 */ /* 0x000fe2000f8e00ff */
[--C-:B------:R-:W-:Y:S01]  /*19b0*/  SHF.R.S32.HI R233, RZ, 0x1f, R232.reuse ;  /* 0x0000001fffe97819 */ /* 0x100fe200000114e8 */
[----:B------:R-:W-:Y:S01]  /*19c0*/  UIADD3 UR32, UP2, UP1, UR17, UR8, UR30 ;  /* 0x0000000811207290 */ /* 0x000fe2000f95e01e */
[----:B------:R-:W-:Y:S01]  /*19d0*/  IMAD.U32 R4, RZ, RZ, UR4 ;  /* 0x00000004ff047e24 */ /* 0x000fe2000f8e00ff */
[----:B------:R-:W-:Y:S01]  /*19e0*/  UIADD3.X UR7, UR11, UR50, UR55, UP4, UP3 ;  /* 0x000000320b077290 */ /* 0x000fe2000a7e6437 */
[----:B------:R-:W-:Y:S01]  /*19f0*/  IADD3 R16, P2, R232, UR18, RZ ;  /* 0x00000012e8107c10 */ /* 0x000fe2000ff5e0ff */
[----:B------:R-:W-:Y:S01]  /*1a00*/  ULDC.64 UR8, c[0x0][0x1a8] ;  /* 0x00006a0000087ab9 */ /* 0x000fe20000000a00 */
[----:B------:R-:W-:Y:S01]  /*1a10*/  IADD3 R15, P0, R230, UR15, RZ ;  /* 0x0000000fe60f7c10 */ /* 0x000fe2000ff1e0ff */
[----:B------:R-:W-:Y:S01]  /*1a20*/  UIADD3.X UR30, UR12, UR7, UR14, UP2, UP1 ;  /* 0x000000070c1e7290 */ /* 0x000fe200097e240e */
[----:B------:R-:W-:Y:S01]  /*1a30*/  IADD3.X R17, R233, UR24, RZ, P2, !PT ;  /* 0x00000018e9117c10 */ /* 0x000fe200097fe4ff */
[----:B------:R-:W-:Y:S01]  /*1a40*/  UIMAD UR7, UR59, UR8, URZ ;  /* 0x000000083b0772a4 */ /* 0x000fe2000f8e023f */
[----:B------:R-:W-:Y:S01]  /*1a50*/  IMAD.U32 R20, RZ, RZ, UR15 ;  /* 0x0000000fff147e24 */ /* 0x000fe2000f8e00ff */
[----:B------:R-:W-:Y:S01]  /*1a60*/  UMOV UR14, 0x4 ;  /* 0x00000004000e7882 */ /* 0x000fe20000000000 */
[----:B------:R-:W-:Y:S01]  /*1a70*/  IMAD.WIDE.U32 R22, R15, c[0x0][0x190], R232 ;  /* 0x000064000f167a25 */ /* 0x000fe200078e00e8 */
[----:B------:R-:W-:Y:S01]  /*1a80*/  UIMAD UR12, UR37, UR9, UR7 ;  /* 0x00000009250c72a4 */ /* 0x000fe2000f8e0207 */
[----:B------:R-:W-:Y:S01]  /*1a90*/  BSSY B1, `(.L_x_430) ;  /* 0x0000852000017945 */ /* 0x000fe20003800000 */
[----:B------:R-:W-:Y:S01]  /*1aa0*/  ULDC.64 UR4, c[0x0][0x3c8] ;  /* 0x0000f20000047ab9 */ /* 0x000fe20000000a00 */
[----:B------:R-:W-:Y:S01]  /*1ab0*/  IMAD.WIDE.U32 R20, R20, c[0x0][0x370], R16 ;  /* 0x0000dc0014147a25 */ /* 0x000fe200078e0010 */
[----:B------:R-:W-:-:S02]  /*1ac0*/  ULDC.64 UR8, c[0x0][0x370] ;  /* 0x0000dc0000087ab9 */ /* 0x000fc40000000a00 */
[----:B------:R-:W-:Y:S01]  /*1ad0*/  UIMAD UR7, UR34, UR8, URZ ;  /* 0x00000008220772a4 */ /* 0x000fe2000f8e023f */
[----:B------:R-:W-:Y:S01]  /*1ae0*/  IMAD.U32 R16, RZ, RZ, UR37 ;  /* 0x00000025ff107e24 */ /* 0x000fe2000f8e00ff */
[----:B-1----:R-:W-:Y:S02]  /*1af0*/  SHF.R.S32.HI R7, RZ, 0x1f, R8 ;  /* 0x0000001fff077819 */ /* 0x002fe40000011408 */
[----:B------:R-:W-:-:S03]  /*1b00*/  UIMAD UR28, UR15, UR9, UR7 ;  /* 0x000000090f1c72a4 */ /* 0x000fc6000f8e0207 */
[----:B------:R-:W-:Y:S01]  /*1b10*/  ULDC.64 UR8, c[0x0][0x378] ;  /* 0x0000de0000087ab9 */ /* 0x000fe20000000a00 */
[----:B------:R-:W-:Y:S01]  /*1b20*/  LEA.HI R7, R7, R8, RZ, 0x5 ;  /* 0x0000000807077211 */ /* 0x000fe200078f28ff */
[----:B------:R-:W-:Y:S01]  /*1b30*/  UIMAD UR7, UR59, UR8, URZ ;  /* 0x000000083b0772a4 */ /* 0x000fe2000f8e023f */
[----:B------:R-:W-:Y:S01]  /*1b40*/  IADD3 R21, R21, UR28, RZ ;  /* 0x0000001c15157c10 */ /* 0x000fe2000fffe0ff */
[----:B------:R-:W-:Y:S02]  /*1b50*/  UIADD3 UR8, UR15, UR13, URZ ;  /* 0x0000000d0f087290 */ /* 0x000fe4000fffe03f */
[----:B------:R-:W-:Y:S02]  /*1b60*/  UIMAD UR11, UR37, UR9, UR7 ;  /* 0x00000009250b72a4 */ /* 0x000fe4000f8e0207 */
[----:B------:R-:W-:Y:S01]  /*1b70*/  UIMAD.WIDE UR8, UR8, UR14, UR4 ;  /* 0x0000000e080872a5 */ /* 0x000fe2000f8e0204 */
[----:B------:R-:W-:Y:S01]  /*1b80*/  IMAD.WIDE.U32 R16, R16, c[0x0][0x378], R20 ;  /* 0x0000de0010107a25 */ /* 0x000fe200078e0014 */
[----:B------:R-:W-:-:S02]  /*1b90*/  UIADD3 UR7, -UR6, UR10, UR20 ;  /* 0x0000000a06077290 */ /* 0x000fc4000fffe114 */
[----:B------:R-:W-:Y:S01]  /*1ba0*/  ULDC UR13, c[0x0][0x2e8] ;  /* 0x0000ba00000d7ab9 */ /* 0x000fe20000000800 */
[----:B------:R-:W-:Y:S01]  /*1bb0*/  IMAD.U32 R20, RZ, RZ, UR37 ;  /* 0x00000025ff147e24 */ /* 0x000fe2000f8e00ff */
[----:B------:R-:W-:Y:S01]  /*1bc0*/  ULDC.64 UR4, c[0x0][0x200] ;  /* 0x0000800000047ab9 */ /* 0x000fe20000000a00 */
[----:B------:R-:W-:Y:S01]  /*1bd0*/  IADD3 R17, R17, UR11, RZ ;  /* 0x0000000b11117c10 */ /* 0x000fe2000fffe0ff */
[----:B------:R-:W-:Y:S02]  /*1be0*/  UMOV UR17, UR8 ;  /* 0x0000000800117c82 */ /* 0x000fe40008000000 */
[----:B------:R-:W-:Y:S02]  /*1bf0*/  UIADD3 UR8, UR15, UR19, URZ ;  /* 0x000000130f087290 */ /* 0x000fe4000fffe03f */
[----:B------:R-:W-:Y:S01]  /*1c00*/  UIADD3 UR7, UR7, -UR13, URZ ;  /* 0x8000000d07077290 */ /* 0x000fe2000fffe03f */
[----:B------:R-:W-:Y:S01]  /*1c10*/  IMAD.WIDE.U32 R16, R230, c[0x0][0x370], R16 ;  /* 0x0000dc00e6107a25 */ /* 0x000fe200078e0010 */
[----:B------:R-:W-:-:S02]  /*1c20*/  UMOV UR16, UR9 ;  /* 0x0000000900107c82 */ /* 0x000fc40008000000 */
[----:B------:R-:W-:Y:S01]  /*1c30*/  UIMAD.WIDE UR8, UR8, UR14, UR4 ;  /* 0x0000000e080872a5 */ /* 0x000fe2000f8e0204 */
[----:B------:R1:W2:Y:S01]  /*1c40*/  R2UR UR5, R5 ;  /* 0x00000000050573c2 */ /* 0x0002a200000e0000 */
[----:B------:R-:W-:Y:S01]  /*1c50*/  USHF.R.S32.HI UR19, URZ, 0x1f, UR7 ;  /* 0x0000001f3f137899 */ /* 0x000fe20008011407 */
[----:B------:R-:W-:-:S03]  /*1c60*/  LEA R244, P3, R16, c[0x0][0x330], 0x1 ;  /* 0x0000cc0010f47a11 */ /* 0x000fc600078608ff */
[----:B------:R-:W-:Y:S02]  /*1c70*/  ULEA.HI UR19, UR19, UR7, URZ, 0x6 ;  /* 0x0000000713137291 */ /* 0x000fe4000f8f303f */
[----:B------:R-:W-:Y:S01]  /*1c80*/  UMOV UR15, UR8 ;  /* 0x00000008000f7c82 */ /* 0x000fe20008000000 */
[----:B------:R3:W4:Y:S01]  /*1c90*/  R2UR UR4, R4 ;  /* 0x00000000040473c2 */ /* 0x00072200000e0000 */
[----:B------:R-:W-:Y:S02]  /*1ca0*/  USHF.R.S32.HI UR19, URZ, 0x6, UR19 ;  /* 0x000000063f137899 */ /* 0x000fe40008011413 */
[----:B------:R-:W-:Y:S02]  /*1cb0*/  UMOV UR14, UR9 ;  /* 0x00000009000e7c82 */ /* 0x000fe40008000000 */
[----:B------:R-:W-:Y:S02]  /*1cc0*/  UISETP.LT.AND UP1, UPT, URZ, UR19, UPT ;  /* 0x000000133f00728c */ /* 0x000fe4000bf21270 */
[----:B------:R-:W-:-:S02]  /*1cd0*/  UIADD3 UR7, UR35, -0x1, URZ ;  /* 0xffffffff23077890 */ /* 0x000fc4000fffe03f */
[----:B------:R-:W-:-:S04]  /*1ce0*/  USEL UR19, URZ, UR19, !UP1 ;  /* 0x000000133f137287 */ /* 0x000fc8000c800000 */
[----:B------:R-:W-:Y:S01]  /*1cf0*/  UISETP.GT.AND UP1, UPT, UR35, UR19, UPT ;  /* 0x000000132300728c */ /* 0x000fe2000bf24270 */
[----:B-1----:R-:W-:-:S05]  /*1d00*/  LOP3.LUT R5, R7, 0xffffffe0, RZ, 0xc0, !PT ;  /* 0xffffffe007057812 */ /* 0x002fca00078ec0ff */
[----:B------:R-:W-:Y:S01]  /*1d10*/  IMAD.IADD R5, R8, 0x1, -R5 ;  /* 0x0000000108057824 */ /* 0x000fe200078e0a05 */
[----:B------:R-:W-:Y:S01]  /*1d20*/  SHF.R.S32.HI R8, RZ, 0x5, R7 ;  /* 0x00000005ff087819 */ /* 0x000fe20000011407 */
[C---:B------:R-:W-:Y:S01]  /*1d30*/  IMAD R7, R6.reuse, c[0x0][0x370], RZ ;  /* 0x0000dc0006077a24 */ /* 0x040fe200078e02ff */
[----:B---3--:R-:W-:-:S03]  /*1d40*/  IADD3.X R4, R6, UR34, RZ, P0, !PT ;  /* 0x0000002206047c10 */ /* 0x008fc600087fe4ff */
[----:B------:R-:W-:Y:S02]  /*1d50*/  IMAD R5, R8, UR48, R5 ;  /* 0x0000003008057c24 */ /* 0x000fe4000f8e0205 */
[----:B------:R-:W-:Y:S02]  /*1d60*/  IMAD R18, R4, c[0x0][0x190], RZ ;  /* 0x0000640004127a24 */ /* 0x000fe400078e02ff */
[----:B------:R-:W-:Y:S01]  /*1d70*/  IMAD R7, R230, c[0x0][0x374], R7 ;  /* 0x0000dd00e6077a24 */ /* 0x000fe200078e0207 */
[----:B------:R-:W-:Y:S01]  /*1d80*/  IADD3 R8, P0, R5, UR32, RZ ;  /* 0x0000002005087c10 */ /* 0x000fe2000ff1e0ff */
[----:B------:R-:W-:Y:S02]  /*1d90*/  IMAD R18, R15, c[0x0][0x194], R18 ;  /* 0x000065000f127a24 */ /* 0x000fe400078e0212 */
[----:B------:R-:W-:Y:S01]  /*1da0*/  IMAD.IADD R7, R17, 0x1, R7 ;  /* 0x0000000111077824 */ /* 0x000fe200078e0207 */
[----:B------:R-:W-:Y:S02]  /*1db0*/  LEA.HI.X.SX32 R5, R5, UR30, 0x1, P0 ;  /* 0x0000001e05057c11 */ /* 0x000fe400080f0eff */
[----:B------:R-:W-:-:S02]  /*1dc0*/  IADD3 R22, P0, R22, UR33, RZ ;  /* 0x0000002116167c10 */ /* 0x000fc4000ff1e0ff */
[C---:B------:R-:W-:Y:S02]  /*1dd0*/  LEA R248, P2, R8.reuse, c[0x0][0x350], 0x2 ;  /* 0x0000d40008f87a11 */ /* 0x040fe400078410ff */
[----:B------:R-:W-:Y:S02]  /*1de0*/  IADD3.X R23, R23, UR31, R18, P0, !PT ;  /* 0x0000001f17177c10 */ /* 0x000fe400087fe412 */
[----:B------:R-:W-:Y:S02]  /*1df0*/  PLOP3.LUT P0, PT, PT, PT, UP1, 0x80, 0x0 ;  /* 0x000000000000781c */ /* 0x000fe40003f0f018 */
[----:B------:R-:W-:Y:S01]  /*1e00*/  LEA.HI.X R249, R8, c[0x0][0x354], R5, 0x2, P2 ;  /* 0x0000d50008f97a11 */ /* 0x000fe200010f1405 */
[----:B------:R-:W-:Y:S01]  /*1e10*/  IMAD.WIDE.U32 R20, R20, c[0x0][0x1a8], R22 ;  /* 0x00006a0014147a25 */ /* 0x000fe200078e0016 */
[----:B------:R-:W-:-:S04]  /*1e20*/  LEA.HI.X R245, R16, c[0x0][0x334], R7, 0x1, P3 ;  /* 0x0000cd0010f57a11 */ /* 0x000fc800018f0c07 */
[----:B------:R-:W-:Y:S02]  /*1e30*/  LEA R242, P4, R20, c[0x0][0x160], 0x1 ;  /* 0x0000580014f27a11 */ /* 0x000fe400078808ff */
[----:B------:R-:W-:-:S04]  /*1e40*/  IADD3 R9, R21, UR12, RZ ;  /* 0x0000000c15097c10 */ /* 0x000fc8000fffe0ff */
[----:B------:R-:W-:Y:S01]  /*1e50*/  LEA.HI.X R243, R20, c[0x0][0x164], R9, 0x1, P4 ;  /* 0x0000590014f37a11 */ /* 0x000fe200020f0c09 */
[----:B--2-4-:R-:W-:Y:S05]  /*1e60*/  @P0 BRA `(.L_x_435) ;  /* 0x0000091000000947 */ /* 0x014fea0003800000 */
        /* <DEDUP_REMOVED lines=18> */
.L_x_436:
        /* <DEDUP_REMOVED lines=18> */
.L_x_437:
[----:B------:R-:W-:Y:S01]  /*20b0*/  USHF.R.S32.HI UR10, URZ, 0x1f, UR20 ;  /* 0x0000001f3f0a7899 */ /* 0x000fe20008011414 */
[----:B------:R-:W-:Y:S01]  /*20c0*/  IMAD.U32 R5, RZ, RZ, UR20 ;  /* 0x00000014ff057e24 */ /* 0x000fe2000f8e00ff */
[----:B------:R-:W-:Y:S01]  /*20d0*/  ULDC.64 UR8, c[0x0][0x3a0] ;  /* 0x0000e80000087ab9 */ /* 0x000fe20000000a00 */
[----:B------:R-:W-:Y:S01]  /*20e0*/  IMAD.U32 R10, RZ, RZ, UR37 ;  /* 0x00000025ff0a7e24 */ /* 0x000fe2000f8e00ff */
[----:B------:R-:W-:Y:S01]  /*20f0*/  UIMAD UR7, UR10, UR8, URZ ;  /* 0x000000080a0772a4 */ /* 0x000fe2000f8e023f */
[----:B------:R-:W-:Y:S01]  /*2100*/  IMAD.WIDE.U32 R8, R5, c[0x0][0x3a0], R232 ;  /* 0x0000e80005087a25 */ /* 0x000fe200078e00e8 */
[----:B------:R-:W-:Y:S01]  /*2110*/  UIADD3 UR6, -UR20, UR6, URZ ;  /* 0x0000000614067290 */ /* 0x000fe2000fffe13f */
[----:B------:R-:W-:Y:S01]  /*2120*/  BSSY B0, `(.L_x_438) ;  /* 0x000001c000007945 */ /* 0x000fe20003800000 */
[----:B------:R-:W-:-:S02]  /*2130*/  UIMAD UR7, UR20, UR9, UR7 ;  /* 0x00000009140772a4 */ /* 0x000fc4000f8e0207 */
[----:B------:R-:W-:Y:S01]  /*2140*/  IADD3 R8, P0, R8, UR14, RZ ;  /* 0x0000000e08087c10 */ /* 0x000fe2000ff1e0ff */
[----:B------:R-:W-:Y:S01]  /*2150*/  ULDC.64 UR8, c[0x0][0x3b8] ;  /* 0x0000ee0000087ab9 */ /* 0x000fe20000000a00 */
[----:B------:R-:W-:Y:S02]  /*2160*/  ISETP.GE.AND P5, PT, R230, UR6, PT ;  /* 0x00000006e6007c0c */ /* 0x000fe4000bfa6270 */
[----:B------:R-:W-:Y:S01]  /*2170*/  MOV R4, UR7 ;  /* 0x0000000700047c02 */ /* 0x000fe20008000f00 */
[----:B------:R-:W-:-:S03]  /*2180*/  UIMAD UR7, UR59, UR8, URZ ;  /* 0x000000083b0772a4 */ /* 0x000fc6000f8e023f */
[----:B------:R-:W-:Y:S01]  /*2190*/  IADD3.X R9, R9, UR15, R4, P0, !PT ;  /* 0x0000000f09097c10 */ /* 0x000fe200087fe404 */
[----:B------:R-:W-:-:S04]  /*21a0*/  UIMAD UR7, UR37, UR9, UR7 ;  /* 0x00000009250772a4 */ /* 0x000fc8000f8e0207 */
[----:B------:R-:W-:-:S05]  /*21b0*/  IMAD.WIDE.U32 R10, R10, c[0x0][0x3b8], R8 ;  /* 0x0000ee000a0a7a25 */ /* 0x000fca00078e0008 */
[----:B------:R-:W-:Y:S01]  /*21c0*/  IADD3 R7, R11, UR7, RZ ;  /* 0x000000070b077c10 */ /* 0x000fe2000fffe0ff */
[----:B------:R-:W-:Y:S05]  /*21d0*/  @P5 BRA `(.L_x_439) ;  /* 0x0000010000005947 */ /* 0x000fea0003800000 */
[----:B------:R-:W-:Y:S01]  /*21e0*/  IMAD R9, R6, c[0x0][0x3a0], RZ ;  /* 0x0000e80006097a24 */ /* 0x000fe200078e02ff */
[----:B------:R-:W-:Y:S01]  /*21f0*/  ISETP.GE.AND P4, PT, R232, c[0x0][0x220], PT ;  /* 0x00008800e8007a0c */ /* 0x000fe20003f86270 */
[----:B------:R-:W-:Y:S01]  /*2200*/  IMAD.MOV.U32 R12, RZ, RZ, R10 ;  /* 0x000000ffff0c7224 */ /* 0x000fe200078e000a */
[----:B------:R-:W-:Y:S01]  /*2210*/  ISETP.GE.AND P3, PT, R229, c[0x0][0x220], PT ;  /* 0x00008800e5007a0c */ /* 0x000fe20003f66270 */
[----:B------:R-:W-:Y:S01]  /*2220*/  IMAD.MOV.U32 R13, RZ, RZ, R7 ;  /* 0x000000ffff0d7224 */ /* 0x000fe200078e0007 */
[----:B------:R-:W-:Y:S01]  /*2230*/  ISETP.GE.AND P2, PT, R228, c[0x0][0x220], PT ;  /* 0x00008800e4007a0c */ /* 0x000fe20003f46270 */
[C---:B------:R-:W-:Y:S01]  /*2240*/  IMAD R4, R230.reuse, c[0x0][0x3a4], R9 ;  /* 0x0000e900e6047a24 */ /* 0x040fe200078e0209 */
[----:B------:R-:W-:Y:S01]  /*2250*/  ISETP.GE.AND P1, PT, R227, c[0x0][0x220], PT ;  /* 0x00008800e3007a0c */ /* 0x000fe20003f26270 */
[----:B------:R-:W-:-:S04]  /*2260*/  IMAD.WIDE.U32 R12, R230, c[0x0][0x3a0], R12 ;  /* 0x0000e800e60c7a25 */ /* 0x000fc800078e000c */
[----:B------:R-:W-:Y:S01]  /*2270*/  IMAD.IADD R4, R13, 0x1, R4 ;  /* 0x000000010d047824 */ /* 0x000fe200078e0204 */
[----:B------:R-:W-:-:S04]  /*2280*/  LEA R8, P0, R12, c[0x0][0x340], 0x1 ;  /* 0x0000d0000c087a11 */ /* 0x000fc800078008ff */
[----:B------:R-:W-:-:S05]  /*2290*/  LEA.HI.X R9, R12, c[0x0][0x344], R4, 0x1, P0 ;  /* 0x0000d1000c097a11 */ /* 0x000fca00000f0c04 */
[----:B------:R1:W-:Y:S04]  /*22a0*/  @!P4 STG.E.128 [R8.64], RZ ;  /* 0x000000ff0800c986 */ /* 0x0003e8000c101d04 */
[----:B------:R1:W-:Y:S04]  /*22b0*/  @!P3 STG.E.128 [R8.64+0x80], RZ ;  /* 0x000080ff0800b986 */ /* 0x0003e8000c101d04 */
[----:B------:R1:W-:Y:S04]  /*22c0*/  @!P2 STG.E.128 [R8.64+0x100], RZ ;  /* 0x000100ff0800a986 */ /* 0x0003e8000c101d04 */
[----:B------:R1:W-:Y:S02]  /*22d0*/  @!P1 STG.E.128 [R8.64+0x180], RZ ;  /* 0x000180ff08009986 */ /* 0x0003e4000c101d04 */
.L_x_439:
[----:B------:R-:W-:Y:S05]  /*22e0*/  BSYNC B0 ;  /* 0x0000000000007941 */ /* 0x000fea0003800000 */
.L_x_438:
[----:B------:R-:W-:Y:S01]  /*22f0*/  IADD3 R4, R230, 0x20, RZ ;  /* 0x00000020e6047810 */ /* 0x000fe20007ffe0ff */
[----:B------:R-:W-:Y:S03]  /*2300*/  BSSY B0, `(.L_x_440) ;  /* 0x0000014000007945 */ /* 0x000fe60003800000 */
[----:B------:R-:W-:-:S13]  /*2310*/  ISETP.GE.AND P4, PT, R4, UR6, PT ;  /* 0x0000000604007c0c */ /* 0x000fda000bf86270 */
[----:B------:R-:W-:Y:S05]  /*2320*/  @P4 BRA `(.L_x_441) ;  /* 0x0000011000004947 */ /* 0x000fea0003800000 */
[----:B-1----:R-:W-:Y:S01]  /*2330*/  IADD3 R9, P0, R230, 0x20, RZ ;  /* 0x00000020e6097810 */ /* 0x002fe20007f1e0ff */
[----:B------:R-:W-:Y:S01]  /*2340*/  IMAD.MOV.U32 R11, RZ, RZ, R7 ;  /* 0x000000ffff0b7224 */ /* 0x000fe200078e0007 */
[----:B------:R-:W-:Y:S02]  /*2350*/  ISETP.GE.AND P3, PT, R232, c[0x0][0x220], PT ;  /* 0x00008800e8007a0c */ /* 0x000fe40003f66270 */
[----:B------:R-:W-:Y:S01]  /*2360*/  ISETP.GE.AND P2, PT, R229, c[0x0][0x220], PT ;  /* 0x00008800e5007a0c */ /* 0x000fe20003f46270 */
[----:B------:R-:W-:Y:S01]  /*2370*/  IMAD.X R4, RZ, RZ, R6, P0 ;  /* 0x000000ffff047224 */ /* 0x000fe200000e0606 */
[----:B------:R-:W-:Y:S01]  /*2380*/  ISETP.GE.AND P1, PT, R228, c[0x0][0x220], PT ;  /* 0x00008800e4007a0c */ /* 0x000fe20003f26270 */
[----:B------:R-:W-:Y:S01]  /*2390*/  IMAD.WIDE.U32 R10, R9, c[0x0][0x3a0], R10 ;  /* 0x0000e800090a7a25 */ /* 0x000fe200078e000a */
[----:B------:R-:W-:-:S03]  /*23a0*/  ISETP.GE.AND P0, PT, R227, c[0x0][0x220], PT ;  /* 0x00008800e3007a0c */ /* 0x000fc60003f06270 */
[----:B------:R-:W-:Y:S01]  /*23b0*/  IMAD R4, R4, c[0x0][0x3a0], RZ ;  /* 0x0000e80004047a24 */ /* 0x000fe200078e02ff */
[----:B------:R-:W-:-:S03]  /*23c0*/  LEA R8, P6, R10, c[0x0][0x340], 0x1 ;  /* 0x0000d0000a087a11 */ /* 0x000fc600078c08ff */
[----:B------:R-:W-:-:S04]  /*23d0*/  IMAD R4, R9, c[0x0][0x3a4], R4 ;  /* 0x0000e90009047a24 */ /* 0x000fc800078e0204 */
[----:B------:R-:W-:-:S05]  /*23e0*/  IMAD.IADD R7, R11, 0x1, R4 ;  /* 0x000000010b077824 */ /* 0x000fca00078e0204 */
[----:B------:R-:W-:-:S05]  /*23f0*/  LEA.HI.X R9, R10, c[0x0][0x344], R7, 0x1, P6 ;  /* 0x0000d1000a097a11 */ /* 0x000fca00030f0c07 */
[----:B------:R1:W-:Y:S04]  /*2400*/  @!P3 STG.E.128 [R8.64], RZ ;  /* 0x000000ff0800b986 */ /* 0x0003e8000c101d04 */
[----:B------:R1:W-:Y:S04]  /*2410*/  @!P2 STG.E.128 [R8.64+0x80], RZ ;  /* 0x000080ff0800a986 */ /* 0x0003e8000c101d04 */
[----:B------:R1:W-:Y:S04]  /*2420*/  @!P1 STG.E.128 [R8.64+0x100], RZ ;  /* 0x000100ff08009986 */ /* 0x0003e8000c101d04 */
[----:B------:R1:W-:Y:S02]  /*2430*/  @!P0 STG.E.128 [R8.64+0x180], RZ ;  /* 0x000180ff08008986 */ /* 0x0003e4000c101d04 */
.L_x_441:
[----:B------:R-:W-:Y:S05]  /*2440*/  BSYNC B0 ;  /* 0x0000000000007941 */ /* 0x000fea0003800000 */
.L_x_440:
[----:B------:R-:W-:Y:S01]  /*2450*/  ULDC.64 UR6, c[0x0][0x3a8] ;  /* 0x0000ea0000067ab9 */ /* 0x000fe20000000a00 */
[----:B------:R-:W-:Y:S01]  /*2460*/  IMAD.WIDE.U32 R4, R5, c[0x0][0x3a8], R232 ;  /* 0x0000ea0005047a25 */ /* 0x000fe200078e00e8 */
[----:B------:R-:W-:Y:S01]  /*2470*/  UIMAD UR6, UR10, UR6, URZ ;  /* 0x000000060a0672a4 */ /* 0x000fe2000f8e023f */
[----:B-1----:R-:W-:Y:S01]  /*2480*/  MOV R8, UR37 ;  /* 0x0000002500087c02 */ /* 0x002fe20008000f00 */
[----:B------:R-:W-:Y:S02]  /*2490*/  BSSY B0, `(.L_x_442) ;  /* 0x000001a000007945 */ /* 0x000fe40003800000 */
[----:B------:R-:W-:Y:S01]  /*24a0*/  UIMAD UR6, UR20, UR7, UR6 ;  /* 0x00000007140672a4 */ /* 0x000fe2000f8e0206 */
[----:B------:R-:W-:-:S05]  /*24b0*/  IADD3 R10, P0, R4, UR11, RZ ;  /* 0x0000000b040a7c10 */ /* 0x000fca000ff1e0ff */
[----:B------:R-:W-:Y:S01]  /*24c0*/  IMAD.U32 R4, RZ, RZ, UR6 ;  /* 0x00000006ff047e24 */ /* 0x000fe2000f8e00ff */
[----:B------:R-:W-:Y:S02]  /*24d0*/  ULDC.64 UR6, c[0x0][0x3c0] ;  /* 0x0000f00000067ab9 */ /* 0x000fe40000000a00 */
[----:B------:R-:W-:Y:S02]  /*24e0*/  UIMAD UR6, UR59, UR6, URZ ;  /* 0x000000063b0672a4 */ /* 0x000fe4000f8e023f */
[----:B------:R-:W-:Y:S02]  /*24f0*/  IADD3.X R11, R5, UR12, R4, P0, !PT ;  /* 0x0000000c050b7c10 */ /* 0x000fe400087fe404 */
[----:B------:R-:W-:-:S03]  /*2500*/  UIMAD UR6, UR37, UR7, UR6 ;  /* 0x00000007250672a4 */ /* 0x000fc6000f8e0206 */
[----:B------:R-:W-:-:S05]  /*2510*/  IMAD.WIDE.U32 R8, R8, c[0x0][0x3c0], R10 ;  /* 0x0000f00008087a25 */ /* 0x000fca00078e000a */
[----:B------:R-:W-:Y:S01]  /*2520*/  IADD3 R5, R9, UR6, RZ ;  /* 0x0000000609057c10 */ /* 0x000fe2000fffe0ff */
[----:B------:R-:W-:Y:S05]  /*2530*/  @P5 BRA `(.L_x_443) ;  /* 0x000000f000005947 */ /* 0x000fea0003800000 */
[----:B------:R-:W-:Y:S01]  /*2540*/  IMAD.MOV.U32 R4, RZ, RZ, R8 ;  /* 0x000000ffff047224 */ /* 0x000fe200078e0008 */
[----:B------:R-:W-:Y:S01]  /*2550*/  ISETP.GE.AND P3, PT, R232, c[0x0][0x220], PT ;  /* 0x00008800e8007a0c */ /* 0x000fe20003f66270 */
[----:B------:R-:W-:Y:S01]  /*2560*/  IMAD R7, R6, c[0x0][0x3a8], RZ ;  /* 0x0000ea0006077a24 */ /* 0x000fe200078e02ff */
[----:B------:R-:W-:Y:S01]  /*2570*/  ISETP.GE.AND P2, PT, R229, c[0x0][0x220], PT ;  /* 0x00008800e5007a0c */ /* 0x000fe20003f46270 */
[----:B------:R-:W-:Y:S01]  /*2580*/  IMAD.WIDE.U32 R10, R230, c[0x0][0x3a8], R4 ;  /* 0x0000ea00e60a7a25 */ /* 0x000fe200078e0004 */
[----:B------:R-:W-:Y:S02]  /*2590*/  ISETP.GE.AND P1, PT, R228, c[0x0][0x220], PT ;  /* 0x00008800e4007a0c */ /* 0x000fe40003f26270 */
[----:B------:R-:W-:Y:S01]  /*25a0*/  ISETP.GE.AND P0, PT, R227, c[0x0][0x220], PT ;  /* 0x00008800e3007a0c */ /* 0x000fe20003f06270 */
        /* <DEDUP_REMOVED lines=8> */
.L_x_443:
[----:B------:R-:W-:Y:S05]  /*2630*/  BSYNC B0 ;  /* 0x0000000000007941 */ /* 0x000fea0003800000 */
.L_x_442:
[----:B------:R-:W-:Y:S05]  /*2640*/  @P4 BRA `(.L_x_444) ;  /* 0x0000796000004947 */ /* 0x000fea0003800000 */
[----:B------:R-:W-:Y:S01]  /*2650*/  IADD3 R4, P0, R230, 0x20, RZ ;  /* 0x00000020e6047810 */ /* 0x000fe20007f1e0ff */
        /* <DEDUP_REMOVED lines=18> */
.L_x_435:
[----:B------:R-:W-:Y:S01]  /*2780*/  PLOP3.LUT P0, PT, PT, PT, UP6, 0x80, 0x0 ;  /* 0x000000000000781c */ /* 0x000fe20003f0f068 */
[----:B------:R-:W-:Y:S01]  /*2790*/  UIMAD UR8, UR7, -0x40, UR10 ;  /* 0xffffffc0070878a4 */ /* 0x000fe2000f8e020a */
        /* <DEDUP_REMOVED lines=21> */
[----:B------:R-:W-:Y:S02]  /*28f0*/  IMAD.WIDE.U32 R22, R4, c[0x0][0x378], R22 ;  /* 0x0000de0004167a25 */ /* 0x000fe400078e0016 */
[----:B------:R-:W-:Y:S01]  /*2900*/  @!PT LDS RZ, [RZ] ;  /* 0x00000000fffff984 */ /* 0x000fe20000000800 */
[----:B------:R-:W-:Y:S01]  /*2910*/  @!PT LDS RZ, [RZ] ;  /* 0x00000000fffff984 */ /* 0x000fe20000000800 */
[----:B------:R-:W-:Y:S01]  /*2920*/  @!PT LDS RZ, [RZ] ;  /* 0x00000000fffff984 */ /* 0x000fe20000000800 */
[----:B------:R2:W-:Y:S02]  /*2930*/  @!P4 LDGSTS.E.BYPASS.LTC128B.128 [R226+0x8000], [R244.64] ;  /* 0x08000000f4e2cfae */ /* 0x0005e4000b901d44 */
[----:B------:R-:W-:Y:S01]  /*2940*/  IMAD.WIDE R24, R232, R5, c[0x0][0x330] ;  /* 0x0000cc00e8187625 */ /* 0x000fe200078e0205 */
[----:B------:R-:W-:Y:S01]  /*2950*/  IADD3 R4, R23, UR11, RZ ;  /* 0x0000000b17047c10 */ /* 0x000fe2000fffe0ff */
[----:B------:R2:W-:Y:S03]  /*2960*/  @P3 STS.128 [R226+0xa000], RZ ;  /* 0x00a000ffe2003388 */ /* 0x0005e60000000c00 */
[----:B------:R-:W-:-:S04]  /*2970*/  LEA R24, P0, R22, R24, 0x1 ;  /* 0x0000001816187211 */ /* 0x000fc800078008ff */
[----:B------:R-:W-:-:S05]  /*2980*/  LEA.HI.X R25, R22, R25, R4, 0x1, P0 ;  /* 0x0000001916197211 */ /* 0x000fca00000f0c04 */
        /* <DEDUP_REMOVED lines=15> */
.L_x_446:
[----:B------:R-:W-:Y:S05]  /*2a80*/  BSYNC B0 ;  /* 0x0000000000007941 */ /* 0x000fea0003800000 */
.L_x_445:
        /* <DEDUP_REMOVED lines=10> */
[----:B------:R-:W-:Y:S01]  /*2b30*/  IMAD.WIDE.U32 R22, R4, c[0x0][0x370], RZ ;  /* 0x0000dc0004167a25 */ /* 0x000fe200078e00ff */
[----:B------:R-:W-:-:S02]  /*2b40*/  ISETP.GE.AND P3, PT, R229, c[0x0][0x220], PT ;  /* 0x00008800e5007a0c */ /* 0x000fc40003f66270 */
[----:B------:R-:W-:Y:S02]  /*2b50*/  ISETP.GE.AND P2, PT, R228, c[0x0][0x220], PT ;  /* 0x00008800e4007a0c */ /* 0x000fe40003f46270 */
[----:B------:R-:W-:Y:S01]  /*2b60*/  IADD3 R5, P1, R16, R22, RZ ;  /* 0x0000001610057210 */ /* 0x000fe20007f3e0ff */
[----:B------:R-:W-:-:S05]  /*2b70*/  IMAD R16, R4, c[0x0][0x374], RZ ;  /* 0x0000dd0004107a24 */ /* 0x000fca00078e02ff */
[----:B------:R-:W-:Y:S01]  /*2b80*/  IADD3.X R16, R7, R23, R16, P1, !PT ;  /* 0x0000001707107210 */ /* 0x000fe20000ffe410 */
[----:B------:R-:W-:Y:S01]  /*2b90*/  @!P4 IMAD.MOV.U32 R17, RZ, RZ, c[0x0][0x370] ;  /* 0x0000dc00ff11c624 */ /* 0x000fe200078e00ff */
[----:B------:R1:W-:Y:S01]  /*2ba0*/  @P4 STS.128 [R226+0x9000], RZ ;  /* 0x009000ffe2004388 */ /* 0x0003e20000000c00 */
[----:B------:R-:W-:Y:S02]  /*2bb0*/  @!P4 IMAD.MOV.U32 R14, RZ, RZ, c[0x0][0x374] ;  /* 0x0000dd00ff0ec624 */ /* 0x000fe400078e00ff */
[----:B--23--:R-:W-:Y:S02]  /*2bc0*/  @!P2 LEA R24, P1, R5, c[0x0][0x330], 0x1 ;  /* 0x0000cc000518aa11 */ /* 0x00cfe400078208ff */
[----:B------:R-:W-:Y:S02]  /*2bd0*/  @!P4 LEA R22, P0, R17, R244, 0x6 ;  /* 0x000000f41116c211 */ /* 0x000fe400078030ff */
[----:B------:R-:W-:Y:S02]  /*2be0*/  @!P2 LEA.HI.X R25, R5, c[0x0][0x334], R16, 0x1, P1 ;  /* 0x0000cd000519aa11 */ /* 0x000fe400008f0c10 */
[----:B------:R-:W-:-:S02]  /*2bf0*/  @!P4 LEA.HI.X R23, R17, R245, R14, 0x6, P0 ;  /* 0x000000f51117c211 */ /* 0x000fc400000f340e */
[----:B------:R-:W-:-:S03]  /*2c00*/  @!P3 LEA R26, P0, R5, c[0x0][0x330], 0x1 ;  /* 0x0000cc00051aba11 */ /* 0x000fc600078008ff */
[----:B------:R-:W-:Y:S01]  /*2c10*/  @!PT LDS RZ, [RZ] ;  /* 0x00000000fffff984 */ /* 0x000fe20000000800 */
[----:B------:R-:W-:Y:S01]  /*2c20*/  @!PT LDS RZ, [RZ] ;  /* 0x00000000fffff984 */ /* 0x000fe20000000800 */
[----:B------:R-:W-:Y:S01]  /*2c30*/  @!PT LDS RZ, [RZ] ;  /* 0x00000000fffff984 */ /* 0x000fe20000000800 */
[----:B------:R1:W-:Y:S01]  /*2c40*/  @!P4 LDGSTS.E.BYPASS.LTC128B.128 [R226+0x9000], [R22.64] ;  /* 0x0900000016e2cfae */ /* 0x0003e2000b901d44 */
[----:B------:R-:W-:Y:S02]  /*2c50*/  @!P3 LEA.HI.X R27, R5, c[0x0][0x334], R16, 0x1, P0 ;  /* 0x0000cd00051bba11 */ /* 0x000fe400000f0c10 */
[----:B------:R-:W-:Y:S01]  /*2c60*/  ISETP.GE.AND P0, PT, R227, c[0x0][0x220], PT ;  /* 0x00008800e3007a0c */ /* 0x000fe20003f06270 */
        /* <DEDUP_REMOVED lines=18> */
.L_x_448:
[----:B------:R-:W-:Y:S05]  /*2d90*/  BSYNC B0 ;  /* 0x0000000000007941 */ /* 0x000fea0003800000 */
.L_x_447:
[----:B------:R1:W-:Y:S01]  /*2da0*/  @P6 STS.128 [R226], RZ ;  /* 0x000000ffe2006388 */ /* 0x0003e20000000c00 */
[----:B------:R-:W-:Y:S03]  /*2db0*/  BSSY B0, `(.L_x_449) ;  /* 0x0000029000007945 */ /* 0x000fe60003800000 */
[----:B------:R1:W-:Y:S04]  /*2dc0*/  @P6 STS.128 [R226+0x2000], RZ ;  /* 0x002000ffe2006388 */ /* 0x0003e80000000c00 */
[----:B------:R1:W-:Y:S04]  /*2dd0*/  @P6 STS.128 [R226+0x4000], RZ ;  /* 0x004000ffe2006388 */ /* 0x0003e80000000c00 */
[----:B------:R1:W-:Y:S01]  /*2de0*/  @P6 STS.128 [R226+0x6000], RZ ;  /* 0x006000ffe2006388 */ /* 0x0003e20000000c00 */
[----:B------:R-:W-:Y:S05]  /*2df0*/  @P6 BRA `(.L_x_450) ;  /* 0x0000024000006947 */ /* 0x000fea0003800000 */
[----:B------:R-:W-:Y:S01]  /*2e00*/  IMAD.U32 R16, RZ, RZ, UR33 ;  /* 0x00000021ff107e24 */ /* 0x000fe2000f8e00ff */
[----:B------:R-:W-:Y:S01]  /*2e10*/  MOV R7, 0x2 ;  /* 0x0000000200077802 */ /* 0x000fe20000000f00 */
[----:B------:R-:W-:Y:S01]  /*2e20*/  IMAD.U32 R17, RZ, RZ, UR31 ;  /* 0x0000001fff117e24 */ /* 0x000fe2000f8e00ff */
[----:B------:R-:W-:Y:S01]  /*2e30*/  ISETP.GE.AND P3, PT, R232, c[0x0][0x220], PT ;  /* 0x00008800e8007a0c */ /* 0x000fe20003f66270 */
[----:B------:R-:W-:Y:S01]  /*2e40*/  IMAD.U32 R5, RZ, RZ, UR37 ;  /* 0x00000025ff057e24 */ /* 0x000fe2000f8e00ff */
[----:B------:R-:W-:Y:S01]  /*2e50*/  ISETP.GE.AND P2, PT, R229, c[0x0][0x220], PT ;  /* 0x00008800e5007a0c */ /* 0x000fe20003f46270 */
[----:B------:R-:W-:Y:S01]  /*2e60*/  IMAD.WIDE.U32 R14, R15, c[0x0][0x190], R16 ;  /* 0x000064000f0e7a25 */ /* 0x000fe200078e0010 */
[----:B------:R-:W-:-:S02]  /*2e70*/  ISETP.GE.AND P1, PT, R228, c[0x0][0x220], PT ;  /* 0x00008800e4007a0c */ /* 0x000fc40003f26270 */
[----:B------:R-:W-:Y:S01]  /*2e80*/  ISETP.GE.AND P0, PT, R227, c[0x0][0x220], PT ;  /* 0x00008800e3007a0c */ /* 0x000fe20003f06270 */
[----:B------:R-:W-:Y:S01]  /*2e90*/  IMAD.WIDE R16, R232, R7, c[0x0][0x160] ;  /* 0x00005800e8107625 */ /* 0x000fe200078e0207 */
[----:B------:R-:W-:-:S05]  /*2ea0*/  IADD3 R15, R18, R15, RZ ;  /* 0x0000000f120f7210 */ /* 0x000fca0007ffe0ff */
[----:B------:R-:W-:Y:S01]  /*2eb0*/  IMAD.WIDE.U32 R14, R5, c[0x0][0x1a8], R14 ;  /* 0x00006a00050e7a25 */ /* 0x000fe200078e000e */
[----:B------:R1:W-:Y:S04]  /*2ec0*/  @P3 STS.128 [R226], RZ ;  /* 0x000000ffe2003388 */ /* 0x0003e80000000c00 */
[----:B------:R-:W-:Y:S01]  /*2ed0*/  IADD3 R5, R15, UR12, RZ ;  /* 0x0000000c0f057c10 */ /* 0x000fe2000fffe0ff */
[----:B------:R-:W-:Y:S01]  /*2ee0*/  @!PT LDS RZ, [RZ] ;  /* 0x00000000fffff984 */ /* 0x000fe20000000800 */
[----:B------:R-:W-:Y:S01]  /*2ef0*/  @!PT LDS RZ, [RZ] ;  /* 0x00000000fffff984 */ /* 0x000fe20000000800 */
[----:B------:R-:W-:Y:S01]  /*2f00*/  @!PT LDS RZ, [RZ] ;  /* 0x00000000fffff984 */ /* 0x000fe20000000800 */
[----:B------:R1:W-:Y:S01]  /*2f10*/  @!P3 LDGSTS.E.BYPASS.LTC128B.128 [R226], [R242.64] ;  /* 0x00000000f2e2bfae */ /* 0x0003e2000b901d44 */
[----:B------:R-:W-:-:S03]  /*2f20*/  LEA R16, P4, R14, R16, 0x1 ;  /* 0x000000100e107211 */ /* 0x000fc600078808ff */
[----:B------:R1:W-:Y:S01]  /*2f30*/  @P2 STS.128 [R226+0x2000], RZ ;  /* 0x002000ffe2002388 */ /* 0x0003e20000000c00 */
        /* <DEDUP_REMOVED lines=16> */
.L_x_450:
[----:B------:R-:W-:Y:S05]  /*3040*/  BSYNC B0 ;  /* 0x0000000000007941 */ /* 0x000fea0003800000 */
.L_x_449:
[----:B------:R1:W-:Y:S01]  /*3050*/  @P5 STS.128 [R226+0x1000], RZ ;  /* 0x001000ffe2005388 */ /* 0x0003e20000000c00 */
[----:B------:R-:W-:Y:S03]  /*3060*/  BSSY B0, `(.L_x_451) ;  /* 0x000002c000007945 */ /* 0x000fe60003800000 */
        /* <DEDUP_REMOVED lines=13> */
[----:B------:R-:W-:Y:S01]  /*3140*/  @!P4 IMAD.MOV.U32 R4, RZ, RZ, c[0x0][0x194] ;  /* 0x00006500ff04c624 */ /* 0x000fe200078e00ff */
[C---:B------:R-:W-:Y:S02]  /*3150*/  @!P3 LEA R14, P5, R20.reuse, c[0x0][0x160], 0x1 ;  /* 0x00005800140eba11 */ /* 0x040fe400078a08ff */
[C---:B-1----:R-:W-:Y:S02]  /*3160*/  @!P4 LEA R16, P0, R5.reuse, R242, 0x6 ;  /* 0x000000f20510c211 */ /* 0x042fe400078030ff */
[----:B------:R-:W-:Y:S02]  /*3170*/  @!P3 LEA.HI.X R15, R20, c[0x0][0x164], R9, 0x1, P5 ;  /* 0x00005900140fba11 */ /* 0x000fe400028f0c09 */
[----:B------:R-:W-:-:S02]  /*3180*/  @!P4 LEA.HI.X R17, R5, R243, R4, 0x6, P0 ;  /* 0x000000f30511c211 */ /* 0x000fc400000f3404 */
[----:B------:R-:W-:Y:S02]  /*3190*/  ISETP.GE.AND P0, PT, R227, c[0x0][0x220], PT ;  /* 0x00008800e3007a0c */ /* 0x000fe40003f06270 */
        /* <DEDUP_REMOVED lines=24> */
.L_x_452:
[----:B------:R-:W-:Y:S05]  /*3320*/  BSYNC B0 ;  /* 0x0000000000007941 */ /* 0x000fea0003800000 */
.L_x_451:
[C---:B-1----:R-:W-:Y:S01]  /*3330*/  IADD3 R4, R225.reuse, 0x8, RZ ;  /* 0x00000008e1047810 */ /* 0x042fe20007ffe0ff */
[C---:B------:R-:W-:Y:S01]  /*3340*/  IMAD.SHL.U32 R16, R225.reuse, 0x4, RZ ;  /* 0x00000004e1107824 */ /* 0x040fe200078e00ff */
[C---:B------:R-:W-:Y:S01]  /*3350*/  ISETP.GE.AND P2, PT, R225.reuse, UR8, PT ;  /* 0x00000008e1007c0c */ /* 0x040fe2000bf46270 */
[----:B------:R-:W-:Y:S01]  /*3360*/  IMAD.MOV.U32 R246, RZ, RZ, 0x7f800000 ;  /* 0x7f800000fff67424 */ /* 0x000fe200078e00ff */
[----:B------:R-:W-:Y:S01]  /*3370*/  ISETP.GE.AND P1, PT, R4, UR8, PT ;  /* 0x0000000804007c0c */ /* 0x000fe2000bf26270 */
[----:B------:R-:W-:Y:S01]  /*3380*/  IMAD.MOV.U32 R247, RZ, RZ, 0x7f800000 ;  /* 0x7f800000fff77424 */ /* 0x000fe200078e00ff */
[----:B------:R-:W-:Y:S01]  /*3390*/  SHF.R.S32.HI R4, RZ, 0x1f, R225 ;  /* 0x0000001fff047819 */ /* 0x000fe200000114e1 */
[----:B------:R-:W-:Y:S01]  /*33a0*/  USHF.R.S32.HI UR9, URZ, 0x1f, UR20 ;  /* 0x0000001f3f097899 */ /* 0x000fe20008011414 */
[----:B------:R-:W-:Y:S01]  /*33b0*/  IADD3 R16, P0, R16, UR15, RZ ;  /* 0x0000000f10107c10 */ /* 0x000fe2000ff1e0ff */
[----:B------:R-:W-:Y:S01]  /*33c0*/  ULDC.64 UR12, c[0x0][0x198] ;  /* 0x00006600000c7ab9 */ /* 0x000fe20000000a00 */
[----:B------:R-:W-:Y:S01]  /*33d0*/  SHF.L.U64.HI R5, R225, 0x2, R4 ;  /* 0x00000002e1057819 */ /* 0x000fe20000010204 */
[----:B------:R-:W-:-:S03]  /*33e0*/  UIMAD UR8, UR9, UR12, URZ ;  /* 0x0000000c090872a4 */ /* 0x000fc6000f8e023f */
[----:B------:R-:W-:Y:S01]  /*33f0*/  IADD3.X R17, R5, UR14, RZ, P0, !PT ;  /* 0x0000000e05117c10 */ /* 0x000fe200087fe4ff */
[----:B------:R-:W-:-:S04]  /*3400*/  UIMAD UR8, UR20, UR13, UR8 ;  /* 0x0000000d140872a4 */ /* 0x000fc8000f8e0208 */
[----:B------:R1:W5:Y:S04]  /*3410*/  @!P2 LDG.E R246, [R16.64] ;  /* 0x0000000410f6a981 */ /* 0x000368000c1e1900 */
[----:B------:R1:W5:Y:S01]  /*3420*/  @!P1 LDG.E R247, [R16.64+0x20] ;  /* 0x0000200410f79981 */ /* 0x000362000c1e1900 */
[----:B------:R-:W-:Y:S01]  /*3430*/  IMAD.U32 R7, RZ, RZ, UR8 ;  /* 0x00000008ff077e24 */ /* 0x000fe2000f8e00ff */
[----:B------:R-:W-:Y:S01]  /*3440*/  UIADD3 UR8, -UR20, UR6, URZ ;  /* 0x0000000614087290 */ /* 0x000fe2000fffe13f */
[----:B------:R-:W-:Y:S01]  /*3450*/  IMAD.U32 R5, RZ, RZ, UR20 ;  /* 0x00000014ff057e24 */ /* 0x000fe2000f8e00ff */
[----:B------:R-:W-:Y:S03]  /*3460*/  BSSY B0, `(.L_x_453) ;  /* 0x000003c000007945 */ /* 0x000fe60003800000 */
[----:B------:R-:W-:Y:S01]  /*3470*/  IMAD.WIDE.U32 R14, R5, c[0x0][0x198], R232 ;  /* 0x00006600050e7a25 */ /* 0x000fe200078e00e8 */
[----:B------:R-:W-:-:S04]  /*3480*/  ISETP.GE.AND P5, PT, R230, UR8, PT ;  /* 0x00000008e6007c0c */ /* 0x000fc8000bfa6270 */
[----:B------:R-:W-:Y:S01]  /*3490*/  IADD3 R18, P0, R14, UR26, RZ ;  /* 0x0000001a0e127c10 */ /* 0x000fe2000ff1e0ff */
[----:B------:R-:W-:-:S03]  /*34a0*/  IMAD R14, R10, c[0x0][0x1b0], RZ ;  /* 0x00006c000a0e7a24 */ /* 0x000fc600078e02ff */
[----:B------:R-:W-:Y:S01]  /*34b0*/  IADD3.X R19, R15, UR27, R7, P0, !PT ;  /* 0x0000001b0f137c10 */ /* 0x000fe200087fe407 */
[----:B------:R-:W-:-:S04]  /*34c0*/  IMAD R15, R11, c[0x0][0x1b4], R14 ;  /* 0x00006d000b0f7a24 */ /* 0x000fc800078e020e */
[----:B------:R1:W-:Y:S01]  /*34d0*/  @P5 STS.128 [R226+0x10000], RZ ;  /* 0x010000ffe2005388 */ /* 0x0003e20000000c00 */
[----:B------:R-:W-:-:S03]  /*34e0*/  IMAD.WIDE.U32 R18, R11, c[0x0][0x1b0], R18 ;  /* 0x00006c000b127a25 */ /* 0x000fc600078e0012 */
[----:B------:R1:W-:Y:S01]  /*34f0*/  @P5 STS.128 [R226+0x12000], RZ ;  /* 0x012000ffe2005388 */ /* 0x0003e20000000c00 */
[----:B------:R-:W-:-:S03]  /*3500*/  IMAD.IADD R9, R19, 0x1, R15 ;  /* 0x0000000113097824 */ /* 0x000fc600078e020f */
[----:B------:R1:W-:Y:S04]  /*3510*/  @P5 STS.128 [R226+0x14000], RZ ;  /* 0x014000ffe2005388 */ /* 0x0003e80000000c00 */
[----:B------:R1:W-:Y:S01]  /*3520*/  @P5 STS.128 [R226+0x16000], RZ ;  /* 0x016000ffe2005388 */ /* 0x0003e20000000c00 */
[----:B------:R-:W-:Y:S05]  /*3530*/  @P5 BRA `(.L_x_454) ;  /* 0x000002e000005947 */ /* 0x000fea0003800000 */
[----:B------:R-:W-:Y:S01]  /*3540*/  ISETP.GE.AND P3, PT, R232, c[0x0][0x220], PT ;  /* 0x00008800e8007a0c */ /* 0x000fe20003f66270 */
[----:B------:R-:W-:Y:S01]  /*3550*/  IMAD R22, R12, c[0x0][0x198], RZ ;  /* 0x000066000c167a24 */ /* 0x000fe200078e02ff */
[----:B-1----:R-:W-:Y:S02]  /*3560*/  MOV R16, UR26 ;  /* 0x0000001a00107c02 */ /* 0x002fe40008000f00 */
[----:B------:R-:W-:Y:S01]  /*3570*/  MOV R17, UR27 ;  /* 0x0000001b00117c02 */ /* 0x000fe20008000f00 */
[----:B------:R-:W-:Y:S01]  /*3580*/  IMAD R22, R13, c[0x0][0x19c], R22 ;  /* 0x000067000d167a24 */ /* 0x000fe200078e0216 */
[----:B------:R-:W-:-:S02]  /*3590*/  MOV R7, 0x2 ;  /* 0x0000000200077802 */ /* 0x000fc40000000f00 */
[----:B------:R-:W-:Y:S01]  /*35a0*/  ISETP.GE.AND P2, PT, R229, c[0x0][0x220], PT ;  /* 0x00008800e5007a0c */ /* 0x000fe20003f46270 */
[----:B------:R-:W-:Y:S01]  /*35b0*/  IMAD.WIDE.U32 R16, R13, c[0x0][0x198], R16 ;  /* 0x000066000d107a25 */ /* 0x000fe200078e0010 */
[----:B------:R-:W-:Y:S02]  /*35c0*/  ISETP.GE.AND P1, PT, R228, c[0x0][0x220], PT ;  /* 0x00008800e4007a0c */ /* 0x000fe40003f26270 */
[----:B------:R-:W-:Y:S01]  /*35d0*/  ISETP.GE.AND P0, PT, R227, c[0x0][0x220], PT ;  /* 0x00008800e3007a0c */ /* 0x000fe20003f06270 */
[----:B------:R-:W-:Y:S01]  /*35e0*/  IMAD.IADD R23, R17, 0x1, R22 ;  /* 0x0000000111177824 */ /* 0x000fe200078e0216 */
[----:B------:R-:W-:Y:S01]  /*35f0*/  @!P3 MOV R20, R18 ;  /* 0x000000120014b202 */ /* 0x000fe20000000f00 */
[----:B------:R-:W-:Y:S01]  /*3600*/  @!P3 IMAD R17, R6, c[0x0][0x198], RZ ;  /* 0x000066000611ba24 */ /* 0x000fe200078e02ff */
[----:B------:R1:W-:Y:S01]  /*3610*/  @P3 STS.128 [R226+0x10000], RZ ;  /* 0x010000ffe2003388 */ /* 0x0003e20000000c00 */
[----:B------:R-:W-:Y:S02]  /*3620*/  @!P3 IMAD.MOV.U32 R21, RZ, RZ, R9 ;  /* 0x000000ffff15b224 */ /* 0x000fe400078e0009 */
[----:B------:R-:W-:-:S02]  /*3630*/  IMAD.MOV.U32 R22, RZ, RZ, R16 ;  /* 0x000000ffff167224 */ /* 0x000fc400078e0010 */
[----:B------:R-:W-:-:S04]  /*3640*/  @!P3 IMAD.WIDE.U32 R20, R230, c[0x0][0x198], R20 ;  /* 0x00006600e614ba25 */ /* 0x000fc800078e0014 */
[----:B------:R-:W-:Y:S01]  /*3650*/  @!P3 IMAD R14, R230, c[0x0][0x19c], R17 ;  /* 0x00006700e60eba24 */ /* 0x000fe200078e0211 */
[----:B--23--:R-:W-:Y:S01]  /*3660*/  @!P3 LEA R24, P6, R20, c[0x0][0x168], 0x1 ;  /* 0x00005a001418ba11 */ /* 0x00cfe200078c08ff */
[----:B------:R-:W-:-:S03]  /*3670*/  IMAD.WIDE.U32 R16, R11, c[0x0][0x1b0], R22 ;  /* 0x00006c000b107a25 */ /* 0x000fc600078e0016 */
[----:B------:R-:W-:Y:S01]  /*3680*/  @!P3 IADD3 R14, R21, R14, RZ ;  /* 0x0000000e150eb210 */ /* 0x000fe20007ffe0ff */
[----:B------:R-:W-:-:S03]  /*3690*/  IMAD.WIDE R22, R232, R7, c[0x0][0x168] ;  /* 0x00005a00e8167625 */ /* 0x000fc600078e0207 */
[----:B------:R-:W-:Y:S01]  /*36a0*/  @!P3 LEA.HI.X R25, R20, c[0x0][0x16c], R14, 0x1, P6 ;  /* 0x00005b001419ba11 */ /* 0x000fe200030f0c0e */
[----:B------:R-:W-:Y:S01]  /*36b0*/  IMAD.IADD R7, R15, 0x1, R17 ;  /* 0x000000010f077824 */ /* 0x000fe200078e0211 */
        /* <DEDUP_REMOVED lines=22> */
.L_x_454:
[----:B------:R-:W-:Y:S05]  /*3820*/  BSYNC B0 ;  /* 0x0000000000007941 */ /* 0x000fea0003800000 */
.L_x_453:
[----:B------:R-:W-:Y:S01]  /*3830*/  ISETP.GE.AND P4, PT, R8, UR8, PT ;  /* 0x0000000808007c0c */ /* 0x000fe2000bf86270 */
[----:B------:R-:W-:-:S12]  /*3840*/  BSSY B0, `(.L_x_455) ;  /* 0x0000037000007945 */ /* 0x000fd80003800000 */
[----:B------:R1:W-:Y:S04]  /*3850*/  @P4 STS.128 [R226+0x11000], RZ ;  /* 0x011000ffe2004388 */ /* 0x0003e80000000c00 */
[----:B------:R1:W-:Y:S04]  /*3860*/  @P4 STS.128 [R226+0x13000], RZ ;  /* 0x013000ffe2004388 */ /* 0x0003e80000000c00 */
[----:B------:R1:W-:Y:S04]  /*3870*/  @P4 STS.128 [R226+0x15000], RZ ;  /* 0x015000ffe2004388 */ /* 0x0003e80000000c00 */
[----:B------:R1:W-:Y:S01]  /*3880*/  @P4 STS.128 [R226+0x17000], RZ ;  /* 0x017000ffe2004388 */ /* 0x0003e20000000c00 */
[----:B------:R-:W-:Y:S05]  /*3890*/  @P4 BRA `(.L_x_456) ;  /* 0x0000031000004947 */ /* 0x000fea0003800000 */
[----:B-1----:R-:W-:Y:S01]  /*38a0*/  IADD3 R17, P0, R13, 0x20, RZ ;  /* 0x000000200d117810 */ /* 0x002fe20007f1e0ff */
[----:B------:R-:W-:Y:S01]  /*38b0*/  IMAD.U32 R20, RZ, RZ, UR26 ;  /* 0x0000001aff147e24 */ /* 0x000fe2000f8e00ff */
[----:B------:R-:W-:Y:S01]  /*38c0*/  MOV R21, UR27 ;  /* 0x0000001b00157c02 */ /* 0x000fe20008000f00 */
[----:B------:R-:W-:Y:S01]  /*38d0*/  IMAD.MOV.U32 R16, RZ, RZ, R18 ;  /* 0x000000ffff107224 */ /* 0x000fe200078e0012 */
[----:B------:R-:W-:Y:S01]  /*38e0*/  ISETP.GE.AND P3, PT, R232, c[0x0][0x220], PT ;  /* 0x00008800e8007a0c */ /* 0x000fe20003f66270 */
[----:B------:R-:W-:Y:S01]  /*38f0*/  IMAD.X R14, RZ, RZ, R12, P0 ;  /* 0x000000ffff0e7224 */ /* 0x000fe200000e060c */
[----:B------:R-:W-:Y:S01]  /*3900*/  IADD3 R8, P0, R230, 0x20, RZ ;  /* 0x00000020e6087810 */ /* 0x000fe20007f1e0ff */
[----:B------:R-:W-:Y:S01]  /*3910*/  IMAD.WIDE.U32 R20, R17, c[0x0][0x198], R20 ;  /* 0x0000660011147a25 */ /* 0x000fe200078e0014 */
[----:B------:R-:W-:-:S02]  /*3920*/  ISETP.GE.AND P2, PT, R229, c[0x0][0x220], PT ;  /* 0x00008800e5007a0c */ /* 0x000fc40003f46270 */
[----:B------:R-:W-:Y:S01]  /*3930*/  ISETP.GE.AND P1, PT, R228, c[0x0][0x220], PT ;  /* 0x00008800e4007a0c */ /* 0x000fe20003f26270 */
[----:B------:R-:W-:Y:S02]  /*3940*/  IMAD R14, R14, c[0x0][0x198], RZ ;  /* 0x000066000e0e7a24 */ /* 0x000fe400078e02ff */
[----:B------:R-:W-:Y:S02]  /*3950*/  IMAD.X R7, RZ, RZ, R6, P0 ;  /* 0x000000ffff077224 */ /* 0x000fe400000e0606 */
[----:B------:R-:W-:Y:S01]  /*3960*/  IMAD R14, R17, c[0x0][0x19c], R14 ;  /* 0x00006700110e7a24 */ /* 0x000fe200078e020e */
[----:B------:R-:W-:Y:S01]  /*3970*/  MOV R17, R9 ;  /* 0x0000000900117202 */ /* 0x000fe20000000f00 */
[----:B------:R-:W-:Y:S01]  /*3980*/  IMAD R7, R7, c[0x0][0x198], RZ ;  /* 0x0000660007077a24 */ /* 0x000fe200078e02ff */
[----:B------:R1:W-:Y:S01]  /*3990*/  @P3 STS.128 [R226+0x11000], RZ ;  /* 0x011000ffe2003388 */ /* 0x0003e20000000c00 */
[----:B------:R-:W-:Y:S01]  /*39a0*/  IMAD.MOV.U32 R9, RZ, RZ, 0x2 ;  /* 0x00000002ff097424 */ /* 0x000fe200078e00ff */
[----:B------:R-:W-:Y:S01]  /*39b0*/  IADD3 R21, R21, R14, RZ ;  /* 0x0000000e15157210 */ /* 0x000fe20007ffe0ff */
[----:B------:R-:W-:-:S04]  /*39c0*/  IMAD.WIDE.U32 R16, R8, c[0x0][0x198], R16 ;  /* 0x0000660008107a25 */ /* 0x000fc800078e0010 */
[----:B------:R-:W-:Y:S01]  /*39d0*/  IMAD R7, R8, c[0x0][0x19c], R7 ;  /* 0x0000670008077a24 */ /* 0x000fe200078e0207 */
[----:B------:R-:W-:Y:S01]  /*39e0*/  @!P3 LEA R8, P0, R16, c[0x0][0x168], 0x1 ;  /* 0x00005a001008ba11 */ /* 0x000fe200078008ff */
[----:B------:R-:W-:-:S03]  /*39f0*/  IMAD.WIDE.U32 R20, R11, c[0x0][0x1b0], R20 ;  /* 0x00006c000b147a25 */ /* 0x000fc600078e0014 */
[----:B------:R-:W-:Y:S01]  /*3a00*/  IADD3 R7, R17, R7, RZ ;  /* 0x0000000711077210 */ /* 0x000fe20007ffe0ff */
[----:B------:R-:W-:-:S03]  /*3a10*/  IMAD.WIDE R18, R232, R9, c[0x0][0x168] ;  /* 0x00005a00e8127625 */ /* 0x000fc600078e0209 */
[----:B------:R-:W-:Y:S01]  /*3a20*/  @!P3 LEA.HI.X R9, R16, c[0x0][0x16c], R7, 0x1, P0 ;  /* 0x00005b001009ba11 */ /* 0x000fe200000f0c07 */
[----:B------:R-:W-:Y:S01]  /*3a30*/  IMAD.IADD R15, R15, 0x1, R21 ;  /* 0x000000010f0f7824 */ /* 0x000fe200078e0215 */
[----:B------:R-:W-:Y:S02]  /*3a40*/  ISETP.GE.AND P0, PT, R227, c[0x0][0x220], PT ;  /* 0x00008800e3007a0c */ /* 0x000fe40003f06270 */
        /* <DEDUP_REMOVED lines=22> */
.L_x_456:
[----:B------:R-:W-:Y:S05]  /*3bb0*/  BSYNC B0 ;  /* 0x0000000000007941 */ /* 0x000fea0003800000 */
.L_x_455:
[----:B------:R-:W-:Y:S01]  /*3bc0*/  ULDC.64 UR12, c[0x0][0x1a0] ;  /* 0x00006800000c7ab9 */ /* 0x000fe20000000a00 */
[----:B------:R1:W-:Y:S01]  /*3bd0*/  @P5 STS.128 [R226+0x18000], RZ ;  /* 0x018000ffe2005388 */ /* 0x0003e20000000c00 */
[----:B------:R-:W-:Y:S01]  /*3be0*/  UIMAD UR8, UR9, UR12, URZ ;  /* 0x0000000c090872a4 */ /* 0x000fe2000f8e023f */
[----:B-1----:R-:W-:Y:S01]  /*3bf0*/  IMAD.WIDE.U32 R8, R5, c[0x0][0x1a0], R232 ;  /* 0x0000680005087a25 */ /* 0x002fe200078e00e8 */
[----:B------:R-:W-:Y:S01]  /*3c00*/  BSSY B0, `(.L_x_457) ;  /* 0x000003b000007945 */ /* 0x000fe20003800000 */
[----:B------:R1:W-:Y:S01]  /*3c10*/  @P5 STS.128 [R226+0x1a000], RZ ;  /* 0x01a000ffe2005388 */ /* 0x0003e20000000c00 */
[----:B------:R-:W-:Y:S01]  /*3c20*/  UIMAD UR8, UR20, UR13, UR8 ;  /* 0x0000000d140872a4 */ /* 0x000fe2000f8e0208 */
[----:B------:R-:W-:Y:S01]  /*3c30*/  IMAD R10, R10, c[0x0][0x1b8], RZ ;  /* 0x00006e000a0a7a24 */ /* 0x000fe200078e02ff */
[----:B------:R-:W-:Y:S01]  /*3c40*/  IADD3 R16, P0, R8, UR23, RZ ;  /* 0x0000001708107c10 */ /* 0x000fe2000ff1e0ff */
[----:B------:R1:W-:Y:S03]  /*3c50*/  @P5 STS.128 [R226+0x1c000], RZ ;  /* 0x01c000ffe2005388 */ /* 0x0003e60000000c00 */
[----:B------:R-:W-:Y:S01]  /*3c60*/  MOV R5, UR8 ;  /* 0x0000000800057c02 */ /* 0x000fe20008000f00 */
[----:B------:R1:W-:Y:S03]  /*3c70*/  @P5 STS.128 [R226+0x1e000], RZ ;  /* 0x01e000ffe2005388 */ /* 0x0003e60000000c00 */
[----:B------:R-:W-:Y:S01]  /*3c80*/  IADD3.X R17, R9, UR25, R5, P0, !PT ;  /* 0x0000001909117c10 */ /* 0x000fe200087fe405 */
[----:B------:R-:W-:-:S04]  /*3c90*/  IMAD R9, R11, c[0x0][0x1bc], R10 ;  /* 0x00006f000b097a24 */ /* 0x000fc800078e020a */
[----:B------:R-:W-:-:S05]  /*3ca0*/  IMAD.WIDE.U32 R16, R11, c[0x0][0x1b8], R16 ;  /* 0x00006e000b107a25 */ /* 0x000fca00078e0010 */
[----:B------:R-:W-:Y:S01]  /*3cb0*/  IADD3 R7, R17, R9, RZ ;  /* 0x0000000911077210 */ /* 0x000fe20007ffe0ff */
[----:B------:R-:W-:Y:S05]  /*3cc0*/  @P5 BRA `(.L_x_458) ;  /* 0x000002e000005947 */ /* 0x000fea0003800000 */
[----:B------:R-:W-:Y:S01]  /*3cd0*/  ISETP.GE.AND P3, PT, R232, c[0x0][0x220], PT ;  /* 0x00008800e8007a0c */ /* 0x000fe20003f66270 */
[----:B------:R-:W-:Y:S01]  /*3ce0*/  IMAD R20, R12, c[0x0][0x1a0], RZ ;  /* 0x000068000c147a24 */ /* 0x000fe200078e02ff */
[----:B------:R-:W-:Y:S02]  /*3cf0*/  MOV R14, UR23 ;  /* 0x00000017000e7c02 */ /* 0x000fe40008000f00 */
[----:B------:R-:W-:Y:S01]  /*3d00*/  MOV R15, UR25 ;  /* 0x00000019000f7c02 */ /* 0x000fe20008000f00 */
[----:B------:R-:W-:Y:S01]  /*3d10*/  IMAD R20, R13, c[0x0][0x1a4], R20 ;  /* 0x000069000d147a24 */ /* 0x000fe200078e0214 */
[----:B------:R-:W-:Y:S02]  /*3d20*/  MOV R5, 0x2 ;  /* 0x0000000200057802 */ /* 0x000fe40000000f00 */
[----:B------:R-:W-:Y:S01]  /*3d30*/  ISETP.GE.AND P2, PT, R229, c[0x0][0x220], PT ;  /* 0x00008800e5007a0c */ /* 0x000fe20003f46270 */
[----:B------:R-:W-:Y:S01]  /*3d40*/  IMAD.WIDE.U32 R14, R13, c[0x0][0x1a0], R14 ;  /* 0x000068000d0e7a25 */ /* 0x000fe200078e000e */
[----:B------:R-:W-:-:S02]  /*3d50*/  ISETP.GE.AND P1, PT, R228, c[0x0][0x220], PT ;  /* 0x00008800e4007a0c */ /* 0x000fc40003f26270 */
[----:B------:R-:W-:Y:S01]  /*3d60*/  ISETP.GE.AND P0, PT, R227, c[0x0][0x220], PT ;  /* 0x00008800e3007a0c */ /* 0x000fe20003f06270 */
[----:B------:R-:W-:Y:S01]  /*3d70*/  IMAD.IADD R21, R15, 0x1, R20 ;  /* 0x000000010f157824 */ /* 0x000fe200078e0214 */
[----:B------:R-:W-:Y:S01]  /*3d80*/  @!P3 MOV R18, R16 ;  /* 0x000000100012b202 */ /* 0x000fe20000000f00 */
[----:B------:R-:W-:Y:S01]  /*3d90*/  @!P3 IMAD R15, R6, c[0x0][0x1a0], RZ ;  /* 0x00006800060fba24 */ /* 0x000fe200078e02ff */
[----:B------:R1:W-:Y:S01]  /*3da0*/  @P3 STS.128 [R226+0x18000], RZ ;  /* 0x018000ffe2003388 */ /* 0x0003e20000000c00 */
[----:B------:R-:W-:Y:S02]  /*3db0*/  @!P3 IMAD.MOV.U32 R19, RZ, RZ, R7 ;  /* 0x000000ffff13b224 */ /* 0x000fe400078e0007 */
[----:B------:R-:W-:Y:S02]  /*3dc0*/  IMAD.MOV.U32 R20, RZ, RZ, R14 ;  /* 0x000000ffff147224 */ /* 0x000fe400078e000e */
[----:B------:R-:W-:-:S04]  /*3dd0*/  @!P3 IMAD.WIDE.U32 R18, R230, c[0x0][0x1a0], R18 ;  /* 0x00006800e612ba25 */ /* 0x000fc800078e0012 */
[----:B------:R-:W-:Y:S01]  /*3de0*/  @!P3 IMAD R8, R230, c[0x0][0x1a4], R15 ;  /* 0x00006900e608ba24 */ /* 0x000fe200078e020f */
[----:B--2---:R-:W-:Y:S01]  /*3df0*/  @!P3 LEA R22, P6, R18, c[0x0][0x170], 0x1 ;  /* 0x00005c001216ba11 */ /* 0x004fe200078c08ff */
        /* <DEDUP_REMOVED lines=27> */
.L_x_458:
[----:B------:R-:W-:Y:S05]  /*3fb0*/  BSYNC B0 ;  /* 0x0000000000007941 */ /* 0x000fea0003800000 */
.L_x_457:
[----:B------:R1:W-:Y:S01]  /*3fc0*/  @P4 STS.128 [R226+0x19000], RZ ;  /* 0x019000ffe2004388 */ /* 0x0003e20000000c00 */
[----:B------:R-:W-:Y:S03]  /*3fd0*/  BSSY B0, `(.L_x_459) ;  /* 0x0000036000007945 */ /* 0x000fe60003800000 */
[----:B------:R1:W-:Y:S04]  /*3fe0*/  @P4 STS.128 [R226+0x1b000], RZ ;  /* 0x01b000ffe2004388 */ /* 0x0003e80000000c00 */
[----:B------:R1:W-:Y:S04]  /*3ff0*/  @P4 STS.128 [R226+0x1d000], RZ ;  /* 0x01d000ffe2004388 */ /* 0x0003e80000000c00 */
[----:B------:R1:W-:Y:S01]  /*4000*/  @P4 STS.128 [R226+0x1f000], RZ ;  /* 0x01f000ffe2004388 */ /* 0x0003e20000000c00 */
[----:B------:R-:W-:Y:S05]  /*4010*/  @P4 BRA `(.L_x_460) ;  /* 0x0000031000004947 */ /* 0x000fea0003800000 */
[----:B------:R-:W-:Y:S01]  /*4020*/  IADD3 R13, P0, R13, 0x20, RZ ;  /* 0x000000200d0d7810 */ /* 0x000fe20007f1e0ff */
[----:B------:R-:W-:Y:S01]  /*4030*/  IMAD.U32 R14, RZ, RZ, UR23 ;  /* 0x00000017ff0e7e24 */ /* 0x000fe2000f8e00ff */
[----:B------:R-:W-:-:S02]  /*4040*/  MOV R15, UR25 ;  /* 0x00000019000f7c02 */ /* 0x000fc40008000f00 */
[----:B------:R-:W-:Y:S01]  /*4050*/  IADD3 R5, P1, R230, 0x20, RZ ;  /* 0x00000020e6057810 */ /* 0x000fe20007f3e0ff */
[----:B------:R-:W-:Y:S01]  /*4060*/  IMAD.X R12, RZ, RZ, R12, P0 ;  /* 0x000000ffff0c7224 */ /* 0x000fe200000e060c */
[----:B------:R-:W-:Y:S01]  /*4070*/  ISETP.GE.AND P3, PT, R232, c[0x0][0x220], PT ;  /* 0x00008800e8007a0c */ /* 0x000fe20003f66270 */
[----:B------:R-:W-:Y:S01]  /*4080*/  IMAD.WIDE.U32 R14, R13, c[0x0][0x1a0], R14 ;  /* 0x000068000d0e7a25 */ /* 0x000fe200078e000e */
[----:B------:R-:W-:Y:S02]  /*4090*/  ISETP.GE.AND P2, PT, R229, c[0x0][0x220], PT ;  /* 0x00008800e5007a0c */ /* 0x000fe40003f46270 */
[----:B------:R-:W-:Y:S01]  /*40a0*/  ISETP.GE.AND P0, PT, R227, c[0x0][0x220], PT ;  /* 0x00008800e3007a0c */ /* 0x000fe20003f06270 */
[----:B------:R-:W-:Y:S02]  /*40b0*/  IMAD R12, R12, c[0x0][0x1a0], RZ ;  /* 0x000068000c0c7a24 */ /* 0x000fe400078e02ff */
[----:B------:R-:W-:Y:S01]  /*40c0*/  IMAD.X R6, RZ, RZ, R6, P1 ;  /* 0x000000ffff067224 */ /* 0x000fe200008e0606 */
[----:B------:R-:W-:Y:S01]  /*40d0*/  ISETP.GE.AND P1, PT, R228, c[0x0][0x220], PT ;  /* 0x00008800e4007a0c */ /* 0x000fe20003f26270 */
[----:B------:R-:W-:Y:S01]  /*40e0*/  IMAD R12, R13, c[0x0][0x1a4], R12 ;  /* 0x000069000d0c7a24 */ /* 0x000fe200078e020c */
[----:B------:R-:W-:Y:S01]  /*40f0*/  MOV R13, R7 ;  /* 0x00000007000d7202 */ /* 0x000fe20000000f00 */
[----:B------:R-:W-:-:S02]  /*4100*/  IMAD R6, R6, c[0x0][0x1a0], RZ ;  /* 0x0000680006067a24 */ /* 0x000fc400078e02ff */
[----:B------:R1:W-:Y:S01]  /*4110*/  @P3 STS.128 [R226+0x19000], RZ ;  /* 0x019000ffe2003388 */ /* 0x0003e20000000c00 */
[----:B------:R-:W-:Y:S01]  /*4120*/  IADD3 R15, R15, R12, RZ ;  /* 0x0000000c0f0f7210 */ /* 0x000fe20007ffe0ff */
[----:B------:R-:W-:Y:S02]  /*4130*/  IMAD.MOV.U32 R12, RZ, RZ, R16 ;  /* 0x000000ffff0c7224 */ /* 0x000fe400078e0010 */
[C---:B------:R-:W-:Y:S02]  /*4140*/  IMAD R6, R5.reuse, c[0x0][0x1a4], R6 ;  /* 0x0000690005067a24 */ /* 0x040fe400078e0206 */
[----:B------:R-:W-:-:S04]  /*4150*/  IMAD.WIDE.U32 R12, R5, c[0x0][0x1a0], R12 ;  /* 0x00006800050c7a25 */ /* 0x000fc800078e000c */
[----:B------:R-:W-:Y:S01]  /*4160*/  IMAD.MOV.U32 R5, RZ, RZ, 0x2 ;  /* 0x00000002ff057424 */ /* 0x000fe200078e00ff */
[----:B------:R-:W-:Y:S01]  /*4170*/  @!P3 LEA R16, P5, R12, c[0x0][0x170], 0x1 ;  /* 0x00005c000c10ba11 */ /* 0x000fe200078a08ff */
[----:B------:R-:W-:-:S04]  /*4180*/  IMAD.WIDE.U32 R14, R11, c[0x0][0x1b8], R14 ;  /* 0x00006e000b0e7a25 */ /* 0x000fc800078e000e */
[----:B------:R-:W-:Y:S01]  /*4190*/  IMAD.WIDE R10, R232, R5, c[0x0][0x170] ;  /* 0x00005c00e80a7625 */ /* 0x000fe200078e0205 */
[----:B------:R-:W-:-:S03]  /*41a0*/  IADD3 R5, R13, R6, RZ ;  /* 0x000000060d057210 */ /* 0x000fc60007ffe0ff */
        /* <DEDUP_REMOVED lines=24> */
.L_x_460:
[----:B------:R-:W-:Y:S05]  /*4330*/  BSYNC B0 ;  /* 0x0000000000007941 */ /* 0x000fea0003800000 */
.L_x_459:
        /* <DEDUP_REMOVED lines=64> */
[----:B--23--:R-:W-:Y:S01]  /*4740*/  CS2R R24, SRZ ;  /* 0x0000000000187805 */ /* 0x00cfe2000001ff00 */
[----:B-1----:R-:W-:Y:S01]  /*4750*/  CS2R R22, SRZ ;  /* 0x0000000000167805 */ /* 0x002fe2000001ff00 */
[----:B------:R-:W-:Y:S01]  /*4760*/  CS2R R20, SRZ ;  /* 0x0000000000147805 */ /* 0x000fe2000001ff00 */
[C---:B------:R-:W-:Y:S01]  /*4770*/  SHF.L.U64.HI R241, R225.reuse, 0x2, R4 ;  /* 0x00000002e1f17819 */ /* 0x040fe20000010204 */
[----:B------:R-:W-:Y:S01]  /*4780*/  ULDC UR9, c[0x0][0x2e8] ;  /* 0x0000ba0000097ab9 */ /* 0x000fe20000000800 */
[----:B------:R-:W-:Y:S01]  /*4790*/  SHF.L.U32 R240, R225, 0x2, RZ ;  /* 0x00000002e1f07819 */ /* 0x000fe200000006ff */
[----:B------:R-:W-:-:S02]  /*47a0*/  UIADD3 UR20, UR8, -UR9, URZ ;  /* 0x8000000908147290 */ /* 0x000fc4000fffe03f */
[----:B------:R-:W-:Y:S02]  /*47b0*/  ULDC UR13, c[0x0][0x2e4] ;  /* 0x0000b900000d7ab9 */ /* 0x000fe40000000800 */
.L_x_465:
        /* <DEDUP_REMOVED lines=9> */
[----:B------:R-:W-:Y:S04]  /*4850*/  LDSM.16.M88.4 R84, [R223] ;  /* 0x00000000df54783b */ /* 0x000fe80000000200 */
[----:B-1----:R-:W1:Y:S04]  /*4860*/  LDSM.16.M88.4 R88, [R222+0x10000] ;  /* 0x01000000de58783b */ /* 0x002e680000000200 */
[----:B------:R-:W2:Y:S04]  /*4870*/  LDSM.16.M88.4 R92, [R222+0x10800] ;  /* 0x01080000de5c783b */ /* 0x000ea80000000200 */
[----:B------:R-:W-:Y:S04]  /*4880*/  LDSM.16.M88.4 R96, [R221] ;  /* 0x00000000dd60783b */ /* 0x000fe80000000200 */
[----:B------:R-:W3:Y:S04]  /*4890*/  LDSM.16.M88.4 R100, [R212+0x10000] ;  /* 0x01000000d464783b */ /* 0x000ee80000000200 */
[----:B------:R-:W4:Y:S04]  /*48a0*/  LDSM.16.M88.4 R104, [R212+0x10800] ;  /* 0x01080000d468783b */ /* 0x000f280000000200 */
[----:B-----5:R2:W5:Y:S04]  /*48b0*/  LDG.E R113, [R108.64] ;  /* 0x000000046c717981 */ /* 0x020568000c1e1900 */
[----:B------:R2:W5:Y:S01]  /*48c0*/  LDG.E R112, [R108.64+0x20] ;  /* 0x000020046c707981 */ /* 0x000562000c1e1900 */
[C---:B-1----:R-:W-:Y:S08]  /*48d0*/  HMMA.16816.F32 R4, R84.reuse, R88, RZ ;  /* 0x000000585404723c */ /* 0x042ff000000018ff */
[C---:B------:R-:W-:Y:S01]  /*48e0*/  HMMA.16816.F32 R8, R84.reuse, R90, RZ ;  /* 0x0000005a5408723c */ /* 0x040fe200000018ff */
[----:B------:R-:W-:Y:S07]  /*48f0*/  LDSM.16.M88.4 R88, [R3+0x10000] ;  /* 0x010000000358783b */ /* 0x000fee0000000200 */
[C---:B--2---:R-:W-:Y:S08]  /*4900*/  HMMA.16816.F32 R12, R84.reuse, R92, RZ ;  /* 0x0000005c540c723c */ /* 0x044ff000000018ff */
[----:B------:R-:W-:Y:S01]  /*4910*/  HMMA.16816.F32 R16, R84, R94, RZ ;  /* 0x0000005e5410723c */ /* 0x000fe200000018ff */
[----:B------:R-:W1:Y:S04]  /*4920*/  LDSM.16.M88.4 R84, [R220] ;  /* 0x00000000dc54783b */ /* 0x000e680000000200 */
[----:B------:R-:W2:Y:S03]  /*4930*/  LDSM.16.M88.4 R92, [R3+0x10800] ;  /* 0x01080000035c783b */ /* 0x000ea60000000200 */
[C---:B---3--:R-:W-:Y:S08]  /*4940*/  HMMA.16816.F32 R4, R96.reuse, R100, R4 ;  /* 0x000000646004723c */ /* 0x048ff00000001804 */
[C---:B------:R-:W-:Y:S01]  /*4950*/  HMMA.16816.F32 R8, R96.reuse, R102, R8 ;  /* 0x000000666008723c */ /* 0x040fe20000001808 */
[----:B------:R-:W-:Y:S07]  /*4960*/  LDSM.16.M88.4 R100, [R2+0x10000] ;  /* 0x010000000264783b */ /* 0x000fee0000000200 */
[C---:B----4-:R-:W-:Y:S08]  /*4970*/  HMMA.16816.F32 R12, R96.reuse, R104, R12 ;  /* 0x00000068600c723c */ /* 0x050ff0000000180c */
[----:B------:R-:W-:Y:S01]  /*4980*/  HMMA.16816.F32 R16, R96, R106, R16 ;  /* 0x0000006a6010723c */ /* 0x000fe20000001810 */
[----:B------:R-:W3:Y:S04]  /*4990*/  LDSM.16.M88.4 R96, [R219] ;  /* 0x00000000db60783b */ /* 0x000ee80000000200 */
[----:B------:R-:W4:Y:S03]  /*49a0*/  LDSM.16.M88.4 R104, [R2+0x10800] ;  /* 0x010800000268783b */ /* 0x000f260000000200 */
[C---:B-1----:R-:W-:Y:S08]  /*49b0*/  HMMA.16816.F32 R4, R84.reuse, R88, R4 ;  /* 0x000000585404723c */ /* 0x042ff00000001804 */
[C---:B------:R-:W-:Y:S01]  /*49c0*/  HMMA.16816.F32 R8, R84.reuse, R90, R8 ;  /* 0x0000005a5408723c */ /* 0x040fe20000001808 */
[----:B------:R-:W-:Y:S07]  /*49d0*/  LDSM.16.M88.4 R88, [R222+0x12000] ;  /* 0x01200000de58783b */ /* 0x000fee0000000200 */
[C---:B--2---:R-:W-:Y:S08]  /*49e0*/  HMMA.16816.F32 R12, R84.reuse, R92, R12 ;  /* 0x0000005c540c723c */ /* 0x044ff0000000180c */
[----:B------:R-:W-:Y:S01]  /*49f0*/  HMMA.16816.F32 R16, R84, R94, R16 ;  /* 0x0000005e5410723c */ /* 0x000fe20000001810 */
[----:B------:R-:W1:Y:S04]  /*4a00*/  LDSM.16.M88.4 R84, [R223+0x2000] ;  /* 0x00200000df54783b */ /* 0x000e680000000200 */
[----:B------:R-:W2:Y:S03]  /*4a10*/  LDSM.16.M88.4 R92, [R222+0x12800] ;  /* 0x01280000de5c783b */ /* 0x000ea60000000200 */
[C---:B---3--:R-:W-:Y:S08]  /*4a20*/  HMMA.16816.F32 R4, R96.reuse, R100, R4 ;  /* 0x000000646004723c */ /* 0x048ff00000001804 */
[C---:B------:R-:W-:Y:S01]  /*4a30*/  HMMA.16816.F32 R8, R96.reuse, R102, R8 ;  /* 0x000000666008723c */ /* 0x040fe20000001808 */
[----:B------:R-:W-:Y:S07]  /*4a40*/  LDSM.16.M88.4 R100, [R212+0x12000] ;  /* 0x01200000d464783b */ /* 0x000fee0000000200 */
[C---:B----4-:R-:W-:Y:S08]  /*4a50*/  HMMA.16816.F32 R12, R96.reuse, R104, R12 ;  /* 0x00000068600c723c */ /* 0x050ff0000000180c */
[----:B------:R-:W-:Y:S01]  /*4a60*/  HMMA.16816.F32 R16, R96, R106, R16 ;  /* 0x0000006a6010723c */ /* 0x000fe20000001810 */
[----:B------:R-:W3:Y:S04]  /*4a70*/  LDSM.16.M88.4 R96, [R221+0x2000] ;  /* 0x00200000dd60783b */ /* 0x000ee80000000200 */
        /* <DEDUP_REMOVED lines=72> */
[C---:B------:R-:W-:Y:S08]  /*4f00*/  HMMA.16816.F32 R8, R84.reuse, R90, R8 ;  /* 0x0000005a5408723c */ /* 0x040ff00000001808 */
[C---:B--2---:R-:W-:Y:S08]  /*4f10*/  HMMA.16816.F32 R12, R84.reuse, R92, R12 ;  /* 0x0000005c540c723c */ /* 0x044ff0000000180c */
[----:B------:R-:W-:Y:S08]  /*4f20*/  HMMA.16816.F32 R16, R84, R94, R16 ;  /* 0x0000005e5410723c */ /* 0x000ff00000001810 */
[C---:B---3--:R-:W-:Y:S08]  /*4f30*/  HMMA.16816.F32 R4, R96.reuse, R100, R4 ;  /* 0x000000646004723c */ /* 0x048ff00000001804 */
[C---:B------:R-:W-:Y:S08]  /*4f40*/  HMMA.16816.F32 R8, R96.reuse, R102, R8 ;  /* 0x000000666008723c */ /* 0x040ff00000001808 */
[C---:B----4-:R-:W-:Y:S08]  /*4f50*/  HMMA.16816.F32 R12, R96.reuse, R104, R12 ;  /* 0x00000068600c723c */ /* 0x050ff0000000180c */
[----:B------:R-:W-:Y:S01]  /*4f60*/  HMMA.16816.F32 R16, R96, R106, R16 ;  /* 0x0000006a6010723c */ /* 0x000fe20000001810 */
[----:B------:R-:W-:-:S07]  /*4f70*/  @!P0 BRA `(.L_x_461) ;  /* 0x000000c000008947 */ /* 0x000fce0003800000 */
[----:B------:R-:W-:Y:S02]  /*4f80*/  USHF.L.U32 UR8, UR21, 0x6, URZ ;  /* 0x0000000615087899 */ /* 0x000fe4000800063f */
[----:B------:R-:W-:Y:S02]  /*4f90*/  UIADD3 UR18, UR9, 0x40, URZ ;  /* 0x0000004009127890 */ /* 0x000fe4000fffe03f */
[----:B------:R-:W-:Y:S02]  /*4fa0*/  UIADD3 UR11, UR8, UR10, URZ ;  /* 0x0000000a080b7290 */ /* 0x000fe4000fffe03f */
[----:B------:R-:W-:Y:S02]  /*4fb0*/  UIADD3 UR12, UR8, 0x40, URZ ;  /* 0x00000040080c7890 */ /* 0x000fe4000fffe03f */
[----:B------:R-:W-:Y:S04]  /*4fc0*/  UIADD3 UR8, UR13, UR11, -UR6 ;  /* 0x0000000b0d087290 */ /* 0x000fe8000fffe806 */
[----:B------:R-:W-:Y:S01]  /*4fd0*/  UISETP.GE.AND UP0, UPT, UR18, UR8, UPT ;  /* 0x000000081200728c */ /* 0x000fe2000bf06270 */
[----:B------:R-:W-:Y:S02]  /*4fe0*/  IMAD.U32 R84, RZ, RZ, UR12 ;  /* 0x0000000cff547e24 */ /* 0x000fe4000f8e00ff */
[----:B------:R-:W-:Y:S03]  /*4ff0*/  UMOV UR8, UR13 ;  /* 0x0000000d00087c82 */ /* 0x000fe60008000000 */
[----:B------:R-:W-:Y:S02]  /*5000*/  ISETP.LT.AND P0, PT, R84, UR6, PT ;  /* 0x0000000654007c0c */ /* 0x000fe4000bf01270 */
[----:B------:R-:W-:Y:S11]  /*5010*/  PLOP3.LUT P1, PT, PT, PT, UP0, 0x80, 0x0 ;  /* 0x000000000000781c */ /* 0x000ff60003f2f008 */
[----:B------:R-:W-:Y:S02]  /*5020*/  @!UPT UIADD3 URZ, URZ, URZ, URZ ;  /* 0x0000003f3f3ff290 */ /* 0x000fe4000fffe03f */
[----:B------:R-:W-:-:S05]  /*5030*/  @!P1 BRA P0, `(.L_x_462) ;  /* 0x0000047000009947 */ /* 0x000fca0000000000 */
.L_x_461:
[----:B------:R-:W-:Y:S01]  /*5040*/  IADD3 R87, R225, UR9, RZ ;  /* 0x00000009e1577c10 */ /* 0x000fe2000fffe0ff */
[----:B------:R-:W-:Y:S01]  /*5050*/  UIADD3 UR12, UR6, 0x1, -UR10 ;  /* 0x00000001060c7890 */ /* 0x000fe2000fffe80a */
[----:B------:R-:W-:Y:S01]  /*5060*/  IMAD.U32 R85, RZ, RZ, UR21 ;  /* 0x00000015ff557e24 */ /* 0x000fe2000f8e00ff */
[----:B------:R-:W-:Y:S01]  /*5070*/  UIADD3 UR11, -UR8, UR6, -UR10 ;  /* 0x00000006080b7290 */ /* 0x000fe2000fffe90a */
[----:B------:R-:W-:Y:S01]  /*5080*/  IADD3 R84, R87, 0x8, RZ ;  /* 0x0000000857547810 */ /* 0x000fe20007ffe0ff */
[----:B------:R-:W-:Y:S01]  /*5090*/  UIADD3 UR9, UR12, UR42, URZ ;  /* 0x0000002a0c097290 */ /* 0x000fe2000fffe03f */
[----:B------:R-:W-:Y:S01]  /*50a0*/  IMAD R100, R85, 0x40, R224 ;  /* 0x0000004055647824 */ /* 0x000fe200078e02e0 */
[----:B------:R-:W-:Y:S02]  /*50b0*/  UMOV UR13, UR8 ;  /* 0x00000008000d7c82 */ /* 0x000fe40008000000 */
[C---:B------:R-:W-:Y:S02]  /*50c0*/  IADD3 R89, R87.reuse, UR11, RZ ;  /* 0x0000000b57597c10 */ /* 0x040fe4000fffe0ff */
[----:B------:R-:W-:Y:S02]  /*50d0*/  IADD3 R87, R87, UR9, RZ ;  /* 0x0000000957577c10 */ /* 0x000fe4000fffe0ff */
[----:B------:R-:W-:Y:S02]  /*50e0*/  IMNMX R89, RZ, R89, !PT ;  /* 0x00000059ff597217 */ /* 0x000fe40007800200 */
[----:B------:R-:W-:Y:S02]  /*50f0*/  IADD3 R98, R100, 0x1, RZ ;  /* 0x0000000164627810 */ /* 0x000fe40007ffe0ff */
[----:B------:R-:W-:Y:S02]  /*5100*/  IADD3 R85, R84, UR11, RZ ;  /* 0x0000000b54557c10 */ /* 0x000fe4000fffe0ff */
[----:B------:R-:W-:Y:S02]  /*5110*/  IMNMX R87, R87, UR6, PT ;  /* 0x0000000657577c17 */ /* 0x000fe4000b800200 */
[-C--:B------:R-:W-:Y:S02]  /*5120*/  ISETP.GE.AND P1, PT, R100, R89.reuse, PT ;  /* 0x000000596400720c */ /* 0x080fe40003f26270 */
[----:B------:R-:W-:Y:S02]  /*5130*/  ISETP.GE.AND P0, PT, R98, R89, PT ;  /* 0x000000596200720c */ /* 0x000fe40003f06270 */
[----:B------:R-:W-:Y:S02]  /*5140*/  IADD3 R84, R84, UR9, RZ ;  /* 0x0000000954547c10 */ /* 0x000fe4000fffe0ff */
[C---:B------:R-:W-:Y:S02]  /*5150*/  IADD3 R96, R100.reuse, 0x8, RZ ;  /* 0x0000000864607810 */ /* 0x040fe40007ffe0ff */
[C---:B------:R-:W-:Y:S02]  /*5160*/  IADD3 R94, R100.reuse, 0x9, RZ ;  /* 0x00000009645e7810 */ /* 0x040fe40007ffe0ff */
[C---:B------:R-:W-:Y:S02]  /*5170*/  IADD3 R92, R100.reuse, 0x10, RZ ;  /* 0x00000010645c7810 */ /* 0x040fe40007ffe0ff */
[C---:B------:R-:W-:Y:S02]  /*5180*/  IADD3 R90, R100.reuse, 0x11, RZ ;  /* 0x00000011645a7810 */ /* 0x040fe40007ffe0ff */
[C---:B------:R-:W-:Y:S02]  /*5190*/  IADD3 R88, R100.reuse, 0x18, RZ ;  /* 0x0000001864587810 */ /* 0x040fe40007ffe0ff */
[C---:B------:R-:W-:Y:S02]  /*51a0*/  IADD3 R86, R100.reuse, 0x19, RZ ;  /* 0x0000001964567810 */ /* 0x040fe40007ffe0ff */
[----:B------:R-:W-:Y:S02]  /*51b0*/  IMNMX R85, RZ, R85, !PT ;  /* 0x00000055ff557217 */ /* 0x000fe40007800200 */
[-C--:B------:R-:W-:Y:S02]  /*51c0*/  ISETP.GE.OR P1, PT, R100, R87.reuse, !P1 ;  /* 0x000000576400720c */ /* 0x080fe40004f26670 */
[----:B------:R-:W-:Y:S02]  /*51d0*/  ISETP.GE.OR P0, PT, R98, R87, !P0 ;  /* 0x000000576200720c */ /* 0x000fe40004706670 */
[-C--:B------:R-:W-:Y:S02]  /*51e0*/  ISETP.GE.AND P6, PT, R96, R89.reuse, PT ;  /* 0x000000596000720c */ /* 0x080fe40003fc6270 */
[-C--:B------:R-:W-:Y:S02]  /*51f0*/  ISETP.GE.AND P5, PT, R94, R89.reuse, PT ;  /* 0x000000595e00720c */ /* 0x080fe40003fa6270 */
[-C--:B------:R-:W-:Y:S02]  /*5200*/  ISETP.GE.AND P4, PT, R92, R89.reuse, PT ;  /* 0x000000595c00720c */ /* 0x080fe40003f86270 */
[-C--:B------:R-:W-:Y:S02]  /*5210*/  ISETP.GE.AND P3, PT, R90, R89.reuse, PT ;  /* 0x000000595a00720c */ /* 0x080fe40003f66270 */
[-C--:B------:R-:W-:Y:S02]  /*5220*/  ISETP.GE.AND P2, PT, R88, R89.reuse, PT ;  /* 0x000000595800720c */ /* 0x080fe40003f46270 */
[----:B------:R-:W-:Y:S02]  /*5230*/  FSEL R4, R4, -INF , !P1 ;  /* 0xff80000004047808 */ /* 0x000fe40004800000 */
[----:B------:R-:W-:Y:S02]  /*5240*/  ISETP.GE.AND P1, PT, R86, R89, PT ;  /* 0x000000595600720c */ /* 0x000fe40003f26270 */
[----:B------:R-:W-:Y:S02]  /*5250*/  IMNMX R89, R84, UR6, PT ;  /* 0x0000000654597c17 */ /* 0x000fe4000b800200 */
[----:B------:R-:W-:Y:S02]  /*5260*/  FSEL R5, R5, -INF , !P0 ;  /* 0xff80000005057808 */ /* 0x000fe40004000000 */
[----:B------:R-:W-:Y:S02]  /*5270*/  ISETP.GE.AND P0, PT, R100, R85, PT ;  /* 0x000000556400720c */ /* 0x000fe40003f06270 */
[-C--:B------:R-:W-:Y:S02]  /*5280*/  ISETP.GE.OR P6, PT, R96, R87.reuse, !P6 ;  /* 0x000000576000720c */ /* 0x080fe400077c6670 */
[-C--:B------:R-:W-:Y:S02]  /*5290*/  ISETP.GE.OR P5, PT, R94, R87.reuse, !P5 ;  /* 0x000000575e00720c */ /* 0x080fe40006fa6670 */
[-C--:B------:R-:W-:Y:S02]  /*52a0*/  ISETP.GE.OR P4, PT, R92, R87.reuse, !P4 ;  /* 0x000000575c00720c */ /* 0x080fe40006786670 */
[-C--:B------:R-:W-:Y:S02]  /*52b0*/  ISETP.GE.OR P3, PT, R90, R87.reuse, !P3 ;  /* 0x000000575a00720c */ /* 0x080fe40005f66670 */
[-C--:B------:R-:W-:Y:S02]  /*52c0*/  ISETP.GE.OR P2, PT, R88, R87.reuse, !P2 ;  /* 0x000000575800720c */ /* 0x080fe40005746670 */
[----:B------:R-:W-:Y:S02]  /*52d0*/  ISETP.GE.OR P1, PT, R86, R87, !P1 ;  /* 0x000000575600720c */ /* 0x000fe40004f26670 */
[----:B------:R-:W-:Y:S02]  /*52e0*/  ISETP.GE.OR P0, PT, R100, R89, !P0 ;  /* 0x000000596400720c */ /* 0x000fe40004706670 */
[----:B------:R-:W-:Y:S02]  /*52f0*/  FSEL R8, R8, -INF , !P6 ;  /* 0xff80000008087808 */ /* 0x000fe40007000000 */
[-C--:B------:R-:W-:Y:S02]  /*5300*/  ISETP.GE.AND P6, PT, R98, R85.reuse, PT ;  /* 0x000000556200720c */ /* 0x080fe40003fc6270 */
        /* <DEDUP_REMOVED lines=14> */
[-C--:B------:R-:W-:Y:S02]  /*53f0*/  ISETP.GE.OR P4, PT, R94, R89.reuse, !P4 ;  /* 0x000000595e00720c */ /* 0x080fe40006786670 */
        /* <DEDUP_REMOVED lines=11> */
.L_x_462:
        /* <DEDUP_REMOVED lines=9> */
[----:B------:R-:W-:Y:S02]  /*5540*/  FMUL.FTZ R4, R247, 1.4426950216293334961 ;  /* 0x3fb8aa3bf7047820 */ /* 0x000fe40000410000 */
[--C-:B------:R-:W-:Y:S02]  /*5550*/  FFMA.FTZ R115, R5, c[0x0][0x23c], -R84.reuse ;  /* 0x00008f0005737a23 */ /* 0x100fe40000010854 */
[--C-:B------:R-:W-:Y:S01]  /*5560*/  FFMA.FTZ R119, R9, c[0x0][0x23c], -R84.reuse ;  /* 0x00008f0009777a23 */ /* 0x100fe20000010854 */
[----:B------:R-:W-:Y:S01]  /*5570*/  FSEL R4, R4, RZ, P0 ;  /* 0x000000ff04047208 */ /* 0x000fe20000000000 */
[----:B------:R-:W-:Y:S01]  /*5580*/  MUFU.EX2 R114, R114 ;  /* 0x0000007200727308 */ /* 0x000fe20000000800 */
[--C-:B------:R-:W-:Y:S02]  /*5590*/  FFMA.FTZ R118, R8, c[0x0][0x23c], -R84.reuse ;  /* 0x00008f0008767a23 */ /* 0x100fe40000010854 */
[----:B------:R-:W-:Y:S02]  /*55a0*/  FFMA.FTZ R122, R12, c[0x0][0x23c], -R84 ;  /* 0x00008f000c7a7a23 */ /* 0x000fe40000010854 */
[--C-:B------:R-:W-:Y:S02]  /*55b0*/  FFMA.FTZ R116, R6, c[0x0][0x23c], -R4.reuse ;  /* 0x00008f0006747a23 */ /* 0x100fe40000010804 */
[--C-:B------:R-:W-:Y:S02]  /*55c0*/  FFMA.FTZ R117, R7, c[0x0][0x23c], -R4.reuse ;  /* 0x00008f0007757a23 */ /* 0x100fe40000010804 */
[--C-:B------:R-:W-:Y:S01]  /*55d0*/  FFMA.FTZ R120, R10, c[0x0][0x23c], -R4.reuse ;  /* 0x00008f000a787a23 */ /* 0x100fe20000010804 */
[----:B------:R-:W-:Y:S01]  /*55e0*/  MUFU.EX2 R115, R115 ;  /* 0x0000007300737308 */ /* 0x000fe20000000800 */
[----:B------:R-:W-:Y:S02]  /*55f0*/  FFMA.FTZ R121, R11, c[0x0][0x23c], -R4 ;  /* 0x00008f000b797a23 */ /* 0x000fe40000010804 */
[----:B------:R-:W-:Y:S02]  /*5600*/  FFMA.FTZ R123, R13, c[0x0][0x23c], -R84 ;  /* 0x00008f000d7b7a23 */ /* 0x000fe40000010854 */
[--C-:B------:R-:W-:Y:S02]  /*5610*/  FFMA.FTZ R124, R14, c[0x0][0x23c], -R4.reuse ;  /* 0x00008f000e7c7a23 */ /* 0x100fe40000010804 */
[----:B------:R-:W-:Y:S02]  /*5620*/  FFMA.FTZ R125, R15, c[0x0][0x23c], -R4 ;  /* 0x00008f000f7d7a23 */ /* 0x000fe40000010804 */
[----:B------:R-:W-:Y:S01]  /*5630*/  FFMA.FTZ R126, R16, c[0x0][0x23c], -R84 ;  /* 0x00008f00107e7a23 */ /* 0x000fe20000010854 */
[----:B------:R-:W-:Y:S01]  /*5640*/  MUFU.EX2 R116, R116 ;  /* 0x0000007400747308 */ /* 0x000fe20000000800 */
[----:B------:R-:W-:Y:S02]  /*5650*/  FFMA.FTZ R128, R18, c[0x0][0x23c], -R4 ;  /* 0x00008f0012807a23 */ /* 0x000fe40000010804 */
[----:B------:R-:W-:Y:S02]  /*5660*/  FFMA.FTZ R84, R17, c[0x0][0x23c], -R84 ;  /* 0x00008f0011547a23 */ /* 0x000fe40000010854 */
[----:B------:R-:W-:Y:S05]  /*5670*/  FFMA.FTZ R4, R19, c[0x0][0x23c], -R4 ;  /* 0x00008f0013047a23 */ /* 0x000fea0000010804 */
[----:B------:R-:W-:Y:S10]  /*5680*/  MUFU.EX2 R117, R117 ;  /* 0x0000007500757308 */ /* 0x000ff40000000800 */
        /* <DEDUP_REMOVED lines=11> */
[----:B------:R-:W1:Y:S02]  /*5740*/  MUFU.EX2 R129, R4 ;  /* 0x0000000400817308 */ /* 0x000e640000000800 */
[----:B-1----:R-:W-:Y:S02]  /*5750*/  F2FP.PACK_AB R12, R129, R128 ;  /* 0x00000080810c723e */ /* 0x002fe400000000ff */
[----:B------:R-:W-:Y:S02]  /*5760*/  F2FP.PACK_AB R8, R115, R114 ;  /* 0x000000727308723e */ /* 0x000fe400000000ff */
[----:B------:R-:W-:Y:S02]  /*5770*/  F2FP.PACK_AB R6, R117, R116 ;  /* 0x000000747506723e */ /* 0x000fe400000000ff */
[----:B------:R-:W-:Y:S01]  /*5780*/  F2FP.PACK_AB R5, R119, R118 ;  /* 0x000000767705723e */ /* 0x000fe200000000ff */
[----:B------:R-:W-:Y:S01]  /*5790*/  STS [R235+0x22000], R8 ;  /* 0x02200008eb007388 */ /* 0x000fe20000000800 */
[----:B------:R-:W-:Y:S02]  /*57a0*/  F2FP.PACK_AB R13, R121, R120 ;  /* 0x00000078790d723e */ /* 0x000fe400000000ff */
[----:B------:R-:W-:Y:S02]  /*57b0*/  F2FP.PACK_AB R102, R123, R122 ;  /* 0x0000007a7b66723e */ /* 0x000fe400000000ff */
[----:B------:R-:W-:Y:S01]  /*57c0*/  F2FP.PACK_AB R100, R125, R124 ;  /* 0x0000007c7d64723e */ /* 0x000fe200000000ff */
[----:B------:R-:W-:Y:S01]  /*57d0*/  STS [R235+0x22400], R6 ;  /* 0x02240006eb007388 */ /* 0x000fe20000000800 */
[----:B------:R-:W-:Y:S05]  /*57e0*/  F2FP.PACK_AB R14, R127, R126 ;  /* 0x0000007e7f0e723e */ /* 0x000fea00000000ff */
[----:B------:R-:W-:Y:S06]  /*57f0*/  STS [R238+0x22000], R5 ;  /* 0x02200005ee007388 */ /* 0x000fec0000000800 */
[----:B------:R-:W-:Y:S06]  /*5800*/  STS [R238+0x22400], R13 ;  /* 0x0224000dee007388 */ /* 0x000fec0000000800 */
[----:B------:R-:W-:Y:S06]  /*5810*/  STS [R237+0x22000], R102 ;  /* 0x02200066ed007388 */ /* 0x000fec0000000800 */
[----:B------:R-:W-:Y:S06]  /*5820*/  STS [R237+0x22400], R100 ;  /* 0x02240064ed007388 */ /* 0x000fec0000000800 */
[----:B------:R-:W-:Y:S06]  /*5830*/  STS [R239+0x22000], R14 ;  /* 0x0220000eef007388 */ /* 0x000fec0000000800 */
[----:B------:R-:W-:Y:S06]  /*5840*/  STS [R239+0x22400], R12 ;  /* 0x0224000cef007388 */ /* 0x000fec0000000800 */
[----:B------:R-:W-:Y:S06]  /*5850*/  LDSM.16.M88.4 R16, [R223+0x8000] ;  /* 0x00800000df10783b */ /* 0x000fec0000000200 */
[----:B------:R-:W1:Y:S06]  /*5860*/  LDSM.16.M88.4 R8, [R222+0x18000] ;  /* 0x01800000de08783b */ /* 0x000e6c0000000200 */
[----:B------:R-:W2:Y:S06]  /*5870*/  LDSM.16.M88.4 R84, [R222+0x18800] ;  /* 0x01880000de54783b */ /* 0x000eac0000000200 */
[----:B------:R-:W-:Y:S06]  /*5880*/  LDSM.16.M88.4 R88, [R221+0x8000] ;  /* 0x00800000dd58783b */ /* 0x000fec0000000200 */
[----:B------:R-:W3:Y:S06]  /*5890*/  LDSM.16.M88.4 R92, [R212+0x18000] ;  /* 0x01800000d45c783b */ /* 0x000eec0000000200 */
[----:B------:R-:W4:Y:S06]  /*58a0*/  LDSM.16.M88.4 R96, [R212+0x18800] ;  /* 0x01880000d460783b */ /* 0x000f2c0000000200 */
[----:B------:R-:W-:Y:S06]  /*58b0*/  LDSM.16.M88.4 R100, [R220+0x8000] ;  /* 0x00800000dc64783b */ /* 0x000fec0000000200 */
[----:B------:R-:W4:Y:S01]  /*58c0*/  LDSM.16.M88.4 R104, [R3+0x18000] ;  /* 0x018000000368783b */ /* 0x000f220000000200 */
[C---:B-1----:R-:W-:Y:S05]  /*58d0*/  HMMA.16816.F32 R4, R16.reuse, R8, RZ ;  /* 0x000000081004723c */ /* 0x042fea00000018ff */
[----:B------:R-:W-:Y:S03]  /*58e0*/  LDSM.16.M88.4 R108, [R2+0x18000] ;  /* 0x01800000026c783b */ /* 0x000fe60000000200 */
[C---:B------:R-:W-:Y:S08]  /*58f0*/  HMMA.16816.F32 R8, R16.reuse, R10, RZ ;  /* 0x0000000a1008723c */ /* 0x040ff000000018ff */
[C---:B--2---:R-:W-:Y:S08]  /*5900*/  HMMA.16816.F32 R12, R16.reuse, R84, RZ ;  /* 0x00000054100c723c */ /* 0x044ff000000018ff */
[----:B------:R-:W-:Y:S01]  /*5910*/  HMMA.16816.F32 R16, R16, R86, RZ ;  /* 0x000000561010723c */ /* 0x000fe200000018ff */
[----:B------:R-:W1:Y:S07]  /*5920*/  LDSM.16.M88.4 R84, [R3+0x18800] ;  /* 0x018800000354783b */ /* 0x000e6e0000000200 */
[C---:B---3--:R-:W-:Y:S08]  /*5930*/  HMMA.16816.F32 R4, R88.reuse, R92, R4 ;  /* 0x0000005c5804723c */ /* 0x048ff00000001804 */
[C---:B------:R-:W-:Y:S01]  /*5940*/  HMMA.16816.F32 R8, R88.reuse, R94, R8 ;  /* 0x0000005e5808723c */ /* 0x040fe20000001808 */
[----:B------:R-:W2:Y:S07]  /*5950*/  LDSM.16.M88.4 R92, [R219+0x8000] ;  /* 0x00800000db5c783b */ /* 0x000eae0000000200 */
[C---:B----4-:R-:W-:Y:S08]  /*5960*/  HMMA.16816.F32 R12, R88.reuse, R96, R12 ;  /* 0x00000060580c723c */ /* 0x050ff0000000180c */
[----:B------:R-:W-:Y:S01]  /*5970*/  HMMA.16816.F32 R16, R88, R98, R16 ;  /* 0x000000625810723c */ /* 0x000fe20000001810 */
[----:B------:R-:W3:Y:S06]  /*5980*/  LDSM.16.M88.4 R88, [R2+0x18800] ;  /* 0x018800000258783b */ /* 0x000eec0000000200 */
[----:B------:R-:W-:Y:S01]  /*5990*/  LDSM.16.M88.4 R96, [R223+0xa000] ;  /* 0x00a00000df60783b */ /* 0x000fe20000000200 */
[C---:B------:R-:W-:Y:S08]  /*59a0*/  HMMA.16816.F32 R4, R100.reuse, R104, R4 ;  /* 0x000000686404723c */ /* 0x040ff00000001804 */
[C---:B------:R-:W-:Y:S01]  /*59b0*/  HMMA.16816.F32 R8, R100.reuse, R106, R8 ;  /* 0x0000006a6408723c */ /* 0x040fe20000001808 */
[----:B------:R-:W4:Y:S07]  /*59c0*/  LDSM.16.M88.4 R104, [R222+0x1a000] ;  /* 0x01a00000de68783b */ /* 0x000f2e0000000200 */
[C---:B-1----:R-:W-:Y:S08]  /*59d0*/  HMMA.16816.F32 R12, R100.reuse, R84, R12 ;  /* 0x00000054640c723c */ /* 0x042ff0000000180c */
[----:B------:R-:W-:Y:S01]  /*59e0*/  HMMA.16816.F32 R16, R100, R86, R16 ;  /* 0x000000566410723c */ /* 0x000fe20000001810 */
[----:B------:R-:W1:Y:S06]  /*59f0*/  LDSM.16.M88.4 R84, [R222+0x1a800] ;  /* 0x01a80000de54783b */ /* 0x000e6c0000000200 */
[----:B------:R-:W-:Y:S01]  /*5a00*/  LDSM.16.M88.4 R100, [R221+0xa000] ;  /* 0x00a00000dd64783b */ /* 0x000fe20000000200 */
[C---:B--2---:R-:W-:Y:S08]  /*5a10*/  HMMA.16816.F32 R4, R92.reuse, R108, R4 ;  /* 0x0000006c5c04723c */ /* 0x044ff00000001804 */
[C---:B------:R-:W-:Y:S01]  /*5a20*/  HMMA.16816.F32 R8, R92.reuse, R110, R8 ;  /* 0x0000006e5c08723c */ /* 0x040fe20000001808 */
[----:B------:R-:W2:Y:S07]  /*5a30*/  LDSM.16.M88.4 R108, [R212+0x1a000] ;  /* 0x01a00000d46c783b */ /* 0x000eae0000000200 */
[C---:B---3--:R-:W-:Y:S08]  /*5a40*/  HMMA.16816.F32 R12, R92.reuse, R88, R12 ;  /* 0x000000585c0c723c */ /* 0x048ff0000000180c */
[----:B------:R-:W-:Y:S01]  /*5a50*/  HMMA.16816.F32 R16, R92, R90, R16 ;  /* 0x0000005a5c10723c */ /* 0x000fe20000001810 */
[----:B------:R-:W3:Y:S06]  /*5a60*/  LDSM.16.M88.4 R88, [R212+0x1a800] ;  /* 0x01a80000d458783b */ /* 0x000eec0000000200 */
[----:B------:R-:W-:Y:S01]  /*5a70*/  LDSM.16.M88.4 R92, [R220+0xa000] ;  /* 0x00a00000dc5c783b */ /* 0x000fe20000000200 */
[C---:B----4-:R-:W-:Y:S08]  /*5a80*/  HMMA.16816.F32 R4, R96.reuse, R104, R4 ;  /* 0x000000686004723c */ /* 0x050ff00000001804 */
        /* <DEDUP_REMOVED lines=67> */
[----:B------:R-:W3:Y:S07]  /*5ec0*/  LDSM.16.M88.4 R88, [R2+0x1e800] ;  /* 0x01e800000258783b */ /* 0x000eee0000000200 */
[C---:B----4-:R-:W-:Y:S08]  /*5ed0*/  HMMA.16816.F32 R4, R100.reuse, R104, R4 ;  /* 0x000000686404723c */ /* 0x050ff00000001804 */
[C---:B------:R-:W-:Y:S08]  /*5ee0*/  HMMA.16816.F32 R8, R100.reuse, R106, R8 ;  /* 0x0000006a6408723c */ /* 0x040ff00000001808 */
[C---:B-1----:R-:W-:Y:S08]  /*5ef0*/  HMMA.16816.F32 R12, R100.reuse, R84, R12 ;  /* 0x00000054640c723c */ /* 0x042ff0000000180c */
[----:B------:R-:W-:Y:S08]  /*5f00*/  HMMA.16816.F32 R16, R100, R86, R16 ;  /* 0x000000566410723c */ /* 0x000ff00000001810 */
[C---:B--2---:R-:W-:Y:S08]  /*5f10*/  HMMA.16816.F32 R4, R92.reuse, R108, R4 ;  /* 0x0000006c5c04723c */ /* 0x044ff00000001804 */
[C---:B------:R-:W-:Y:S08]  /*5f20*/  HMMA.16816.F32 R8, R92.reuse, R110, R8 ;  /* 0x0000006e5c08723c */ /* 0x040ff00000001808 */
[C---:B---3--:R-:W-:Y:S08]  /*5f30*/  HMMA.16816.F32 R12, R92.reuse, R88, R12 ;  /* 0x000000585c0c723c */ /* 0x048ff0000000180c */
[----:B------:R-:W-:Y:S04]  /*5f40*/  HMMA.16816.F32 R16, R92, R90, R16 ;  /* 0x0000005a5c10723c */ /* 0x000fe80000001810 */
[C---:B-----5:R-:W-:Y:S02]  /*5f50*/  FADD.FTZ R85, -R113.reuse, R4 ;  /* 0x0000000471557221 */ /* 0x060fe40000010100 */
[----:B------:R-:W-:Y:S02]  /*5f60*/  FADD.FTZ R4, -R113, R5 ;  /* 0x0000000571047221 */ /* 0x000fe40000010100 */
[C---:B------:R-:W-:Y:S04]  /*5f70*/  FADD.FTZ R5, -R112.reuse, R6 ;  /* 0x0000000670057221 */ /* 0x040fe80000010100 */
[----:B------:R-:W-:Y:S02]  /*5f80*/  FADD.FTZ R6, -R112, R7 ;  /* 0x0000000770067221 */ /* 0x000fe40000010100 */
[----:B------:R-:W-:Y:S02]  /*5f90*/  FMUL.FTZ R85, R114, R85 ;  /* 0x0000005572557220 */ /* 0x000fe40000410000 */
[----:B------:R-:W-:Y:S02]  /*5fa0*/  FMUL.FTZ R4, R115, R4 ;  /* 0x0000000473047220 */ /* 0x000fe40000410000 */
[----:B------:R-:W-:Y:S02]  /*5fb0*/  FMUL.FTZ R5, R116, R5 ;  /* 0x0000000574057220 */ /* 0x000fe40000410000 */
[----:B------:R-:W-:Y:S01]  /*5fc0*/  FMUL.FTZ R6, R117, R6 ;  /* 0x0000000675067220 */ /* 0x000fe20000410000 */
[----:B------:R-:W-:Y:S01]  /*5fd0*/  F2FP.PACK_AB R4, R4, R85 ;  /* 0x000000550404723e */ /* 0x000fe200000000ff */
[C---:B------:R-:W-:Y:S02]  /*5fe0*/  FADD.FTZ R7, -R113.reuse, R8 ;  /* 0x0000000871077221 */ /* 0x040fe40000010100 */
[----:B------:R-:W-:Y:S01]  /*5ff0*/  FADD.FTZ R8, -R113, R9 ;  /* 0x0000000971087221 */ /* 0x000fe20000010100 */
[----:B------:R-:W-:Y:S01]  /*6000*/  F2FP.PACK_AB R6, R6, R5 ;  /* 0x000000050606723e */ /* 0x000fe200000000ff */
[C---:B------:R-:W-:Y:S01]  /*6010*/  FADD.FTZ R9, -R112.reuse, R10 ;  /* 0x0000000a70097221 */ /* 0x040fe20000010100 */
[----:B------:R-:W-:Y:S01]  /*6020*/  STS [R235+0x20000], R4 ;  /* 0x02000004eb007388 */ /* 0x000fe20000000800 */
[----:B------:R-:W-:Y:S02]  /*6030*/  FADD.FTZ R10, -R112, R11 ;  /* 0x0000000b700a7221 */ /* 0x000fe40000010100 */
[----:B------:R-:W-:Y:S02]  /*6040*/  FMUL.FTZ R7, R118, R7 ;  /* 0x0000000776077220 */ /* 0x000fe40000410000 */
[----:B------:R-:W-:Y:S01]  /*6050*/  FMUL.FTZ R8, R119, R8 ;  /* 0x0000000877087220 */ /* 0x000fe20000410000 */
[----:B------:R-:W-:Y:S01]  /*6060*/  STS [R235+0x20400], R6 ;  /* 0x02040006eb007388 */ /* 0x000fe20000000800 */
[----:B------:R-:W-:Y:S02]  /*6070*/  FMUL.FTZ R9, R120, R9 ;  /* 0x0000000978097220 */ /* 0x000fe40000410000 */
[----:B------:R-:W-:Y:S02]  /*6080*/  FMUL.FTZ R10, R121, R10 ;  /* 0x0000000a790a7220 */ /* 0x000fe40000410000 */
[C---:B------:R-:W-:Y:S02]  /*6090*/  FADD.FTZ R5, -R113.reuse, R12 ;  /* 0x0000000c71057221 */ /* 0x040fe40000010100 */
[C---:B------:R-:W-:Y:S01]  /*60a0*/  FADD.FTZ R12, -R113.reuse, R13 ;  /* 0x0000000d710c7221 */ /* 0x040fe20000010100 */
[----:B------:R-:W-:Y:S01]  /*60b0*/  F2FP.PACK_AB R89, R10, R9 ;  /* 0x000000090a59723e */ /* 0x000fe200000000ff */
[C---:B------:R-:W-:Y:S02]  /*60c0*/  FADD.FTZ R11, -R112.reuse, R14 ;  /* 0x0000000e700b7221 */ /* 0x040fe40000010100 */
[----:B------:R-:W-:Y:S02]  /*60d0*/  FADD.FTZ R14, -R112, R15 ;  /* 0x0000000f700e7221 */ /* 0x000fe40000010100 */
[C---:B------:R-:W-:Y:S01]  /*60e0*/  FADD.FTZ R13, -R113.reuse, R16 ;  /* 0x00000010710d7221 */ /* 0x040fe20000010100 */
[----:B------:R-:W-:Y:S01]  /*60f0*/  STS [R238+0x20400], R89 ;  /* 0x02040059ee007388 */ /* 0x000fe20000000800 */
        /* <DEDUP_REMOVED lines=9> */
[----:B------:R-:W-:Y:S01]  /*6190*/  FADD.FTZ R112, -R112, R19 ;  /* 0x0000001370707221 */ /* 0x000fe20000010100 */
[----:B------:R-:W-:Y:S01]  /*61a0*/  F2FP.PACK_AB R94, R14, R11 ;  /* 0x0000000b0e5e723e */ /* 0x000fe200000000ff */
[----:B------:R-:W-:Y:S01]  /*61b0*/  FMUL.FTZ R13, R126, R13 ;  /* 0x0000000d7e0d7220 */ /* 0x000fe20000410000 */
[----:B------:R-:W-:Y:S01]  /*61c0*/  STS [R237+0x20000], R92 ;  /* 0x0200005ced007388 */ /* 0x000fe20000000800 */
[----:B------:R-:W-:Y:S02]  /*61d0*/  FMUL.FTZ R16, R127, R16 ;  /* 0x000000107f107220 */ /* 0x000fe40000410000 */
[----:B------:R-:W-:Y:S02]  /*61e0*/  FMUL.FTZ R15, R128, R15 ;  /* 0x0000000f800f7220 */ /* 0x000fe40000410000 */
[----:B------:R-:W-:Y:S01]  /*61f0*/  FMUL.FTZ R112, R129, R112 ;  /* 0x0000007081707220 */ /* 0x000fe20000410000 */
[----:B------:R-:W-:Y:S01]  /*6200*/  STS [R237+0x20400], R94 ;  /* 0x0204005eed007388 */ /* 0x000fe20000000800 */
[----:B------:R-:W-:Y:S03]  /*6210*/  F2FP.PACK_AB R96, R16, R13 ;  /* 0x0000000d1060723e */ /* 0x000fe600000000ff */
[----:B------:R-:W-:Y:S02]  /*6220*/  F2FP.PACK_AB R98, R112, R15 ;  /* 0x0000000f7062723e */ /* 0x000fe400000000ff */
[----:B------:R-:W-:Y:S06]  /*6230*/  STS [R239+0x20000], R96 ;  /* 0x02000060ef007388 */ /* 0x000fec0000000800 */
[----:B------:R-:W-:Y:S06]  /*6240*/  STS [R239+0x20400], R98 ;  /* 0x02040062ef007388 */ /* 0x000fec0000000800 */
[----:B------:R-:W-:Y:S06]  /*6250*/  BAR.SYNC.DEFER_BLOCKING 0x0 ;  /* 0x0000000000007b1d */ /* 0x000fec0000010000 */
[----:B------:R-:W-:Y:S06]  /*6260*/  LDSM.16.MT88.4 R4, [R218+0x22000] ;  /* 0x02200000da04783b */ /* 0x000fec0000004200 */
[----:B------:R-:W1:Y:S06]  /*6270*/  LDSM.16.MT88.4 R8, [R217+0x8000] ;  /* 0x00800000d908783b */ /* 0x000e6c0000004200 */
[----:B------:R-:W2:Y:S06]  /*6280*/  LDSM.16.MT88.4 R12, [R0+0x22000] ;  /* 0x02200000000c783b */ /* 0x000eac0000004200 */
[----:B------:R-:W3:Y:S06]  /*6290*/  LDSM.16.MT88.4 R16, [R217+0xa000] ;  /* 0x00a00000d910783b */ /* 0x000eec0000004200 */
[----:B------:R-:W4:Y:S06]  /*62a0*/  LDSM.16.MT88.4 R84, [R217+0xc000] ;  /* 0x00c00000d954783b */ /* 0x000f2c0000004200 */
[----:B------:R-:W3:Y:S06]  /*62b0*/  LDSM.16.MT88.4 R88, [R217+0xe000] ;  /* 0x00e00000d958783b */ /* 0x000eec0000004200 */
[----:B------:R-:W-:Y:S06]  /*62c0*/  LDSM.16.MT88.4 R92, [R217+0x8800] ;  /* 0x00880000d95c783b */ /* 0x000fec0000004200 */
[----:B------:R-:W-:Y:S01]  /*62d0*/  LDSM.16.MT88.4 R96, [R0+0x22800] ;  /* 0x022800000060783b */ /* 0x000fe20000004200 */
[-C--:B-1----:R-:W-:Y:S05]  /*62e0*/  HMMA.16816.F32 R20, R4, R8.reuse, R20 ;  /* 0x000000080414723c */ /* 0x082fea0000001814 */
[----:B------:R-:W-:Y:S03]  /*62f0*/  LDSM.16.MT88.4 R100, [R217+0xa800] ;  /* 0x00a80000d964783b */ /* 0x000fe60000004200 */
[C---:B--2---:R-:W-:Y:S03]  /*6300*/  HMMA.16816.F32 R24, R12.reuse, R8, R24 ;  /* 0x000000080c18723c */ /* 0x044fe60000001818 */
[----:B------:R-:W-:Y:S06]  /*6310*/  LDSM.16.MT88.4 R104, [R217+0xc800] ;  /* 0x00c80000d968783b */ /* 0x000fec0000004200 */
[----:B------:R-:W-:Y:S01]  /*6320*/  LDSM.16.MT88.4 R108, [R217+0xe800] ;  /* 0x00e80000d96c783b */ /* 0x000fe20000004200 */
        /* <DEDUP_REMOVED lines=18> */
[----:B------:R-:W2:Y:S06]  /*6450*/  LDSM.16.MT88.4 R4, [R218+0x23000] ;  /* 0x02300000da04783b */ /* 0x000eac0000004200 */
[----:B------:R-:W3:Y:S01]  /*6460*/  LDSM.16.MT88.4 R88, [R217+0xd000] ;  /* 0x00d00000d958783b */ /* 0x000ee20000004200 */
        /* <DEDUP_REMOVED lines=20> */
[----:B------:R-:W4:Y:S06]  /*65b0*/  LDSM.16.MT88.4 R8, [R218+0x23800] ;  /* 0x02380000da08783b */ /* 0x000f2c0000004200 */
[----:B------:R-:W1:Y:S01]  /*65c0*/  LDSM.16.MT88.4 R108, [R217+0xd800] ;  /* 0x00d80000d96c783b */ /* 0x000e620000004200 */
[-C--:B--2---:R-:W-:Y:S08]  /*65d0*/  HMMA.16816.F32 R20, R4, R12.reuse, R20 ;  /* 0x0000000c0414723c */ /* 0x084ff00000001814 */
[C---:B------:R-:W-:Y:S08]  /*65e0*/  HMMA.16816.F32 R24, R16.reuse, R12, R24 ;  /* 0x0000000c1018723c */ /* 0x040ff00000001818 */
[-C--:B------:R-:W-:Y:S08]  /*65f0*/  HMMA.16816.F32 R28, R16, R14.reuse, R28 ;  /* 0x0000000e101c723c */ /* 0x080ff0000000181c */
[C---:B------:R-:W-:Y:S01]  /*6600*/  HMMA.16816.F32 R32, R4.reuse, R14, R32 ;  /* 0x0000000e0420723c */ /* 0x040fe20000001820 */
[----:B------:R-:W2:Y:S06]  /*6610*/  LDSM.16.MT88.4 R12, [R217+0xf800] ;  /* 0x00f80000d90c783b */ /* 0x000eac0000004200 */
[----:B------:R-:W-:Y:S01]  /*6620*/  BAR.SYNC.DEFER_BLOCKING 0x0 ;  /* 0x0000000000007b1d */ /* 0x000fe20000010000 */
        /* <DEDUP_REMOVED lines=11> */
[----:B------:R-:W-:Y:S07]  /*66e0*/  HMMA.16816.F32 R80, R4, R94, R80 ;  /* 0x0000005e0450723c */ /* 0x000fee0000001850 */
[----:B------:R-:W-:Y:S01]  /*66f0*/  LEA R5, -R250, RZ, 0x6 ;  /* 0x000000fffa057211 */ /* 0x000fe200078e31ff */
[-C--:B----4-:R-:W-:Y:S05]  /*6700*/  HMMA.16816.F32 R20, R8, R96.reuse, R20 ;  /* 0x000000600814723c */ /* 0x090fea0000001814 */
[C---:B------:R-:W-:Y:S03]  /*6710*/  LEA R248, P0, R5.reuse, R248, 0x2 ;  /* 0x000000f805f87211 */ /* 0x040fe600078010ff */
[C---:B------:R-:W-:Y:S04]  /*6720*/  HMMA.16816.F32 R24, R100.reuse, R96, R24 ;  /* 0x000000606418723c */ /* 0x040fe80000001818 */
[----:B------:R-:W-:Y:S04]  /*6730*/  LEA.HI.X.SX32 R249, R5, R249, 0x2, P0 ;  /* 0x000000f905f97211 */ /* 0x000fe800000f16ff */
        /* <DEDUP_REMOVED lines=17> */
[----:B------:R-:W-:Y:S01]  /*6850*/  IMAD.MOV.U32 R4, RZ, RZ, c[0x0][0x374] ;  /* 0x0000dd00ff047624 */ /* 0x000fe200078e00ff */
[----:B------:R-:W-:Y:S01]  /*6860*/  ISETP.GE.AND P4, PT, R229, c[0x0][0x220], PT ;  /* 0x00008800e5007a0c */ /* 0x000fe20003f86270 */
[----:B------:R-:W-:Y:S01]  /*6870*/  IMAD.U32 R7, R5, -0x40, RZ ;  /* 0xffffffc005077824 */ /* 0x000fe200078e00ff */
[----:B------:R-:W-:Y:S02]  /*6880*/  ISETP.GE.AND P3, PT, R228, c[0x0][0x220], PT ;  /* 0x00008800e4007a0c */ /* 0x000fe40003f66270 */
[----:B------:R-:W-:Y:S02]  /*6890*/  ISETP.GE.AND P2, PT, R227, c[0x0][0x220], PT ;  /* 0x00008800e3007a0c */ /* 0x000fe40003f46270 */
[-C--:B------:R-:W-:Y:S02]  /*68a0*/  LEA R10, P0, R7, R244.reuse, 0x1 ;  /* 0x000000f4070a7211 */ /* 0x080fe400078008ff */
[----:B------:R-:W-:Y:S02]  /*68b0*/  LEA R9, P6, R5, R7, 0x5 ;  /* 0x0000000705097211 */ /* 0x000fe400078c28ff */
[-C--:B------:R-:W-:Y:S01]  /*68c0*/  LEA.HI.X.SX32 R11, R7, R245.reuse, 0x1, P0 ;  /* 0x000000f5070b7211 */ /* 0x080fe200000f0eff */
[----:B------:R1:W-:Y:S01]  /*68d0*/  @P5 STS.128 [R226+0x8000], RZ ;  /* 0x008000ffe2005388 */ /* 0x0003e20000000c00 */
[----:B------:R-:W-:Y:S03]  /*68e0*/  SHF.R.S32.HI R6, RZ, 0x1f, R7 ;  /* 0x0000001fff067819 */ /* 0x000fe60000011407 */
[----:B------:R-:W-:Y:S01]  /*68f0*/  @!PT LDS RZ, [RZ] ;  /* 0x00000000fffff984 */ /* 0x000fe20000000800 */
[----:B------:R-:W-:Y:S01]  /*6900*/  @!PT LDS RZ, [RZ] ;  /* 0x00000000fffff984 */ /* 0x000fe20000000800 */
[----:B------:R-:W-:Y:S01]  /*6910*/  @!PT LDS RZ, [RZ] ;  /* 0x00000000fffff984 */ /* 0x000fe20000000800 */
[----:B------:R1:W-:Y:S01]  /*6920*/  @!P5 LDGSTS.E.BYPASS.LTC128B.128 [R226+0x8000], [R10.64] ;  /* 0x080000000ae2dfae */ /* 0x0003e2000b901d44 */
[----:B------:R-:W-:Y:S02]  /*6930*/  @!P3 LEA R14, P0, R9, R244, 0x1 ;  /* 0x000000f4090eb211 */ /* 0x000fe400078008ff */
[----:B------:R-:W-:Y:S01]  /*6940*/  LEA.HI.X R6, R5, R6, R4, 0x5, P6 ;  /* 0x0000000605067211 */ /* 0x000fe200030f2c04 */
[----:B------:R1:W-:Y:S01]  /*6950*/  @P4 STS.128 [R226+0xa000], RZ ;  /* 0x00a000ffe2004388 */ /* 0x0003e20000000c00 */
[C---:B------:R-:W-:Y:S02]  /*6960*/  @!P4 LEA R12, P6, R9.reuse, R244, 0x1 ;  /* 0x000000f4090cc211 */ /* 0x040fe400078c08ff */
[-CC-:B------:R-:W-:Y:S01]  /*6970*/  @!P3 LEA.HI.X R15, R9, R245.reuse, R6.reuse, 0x1, P0 ;  /* 0x000000f5090fb211 */ /* 0x180fe200000f0c06 */
[----:B------:R-:W-:Y:S01]  /*6980*/  @!PT LDS RZ, [RZ] ;  /* 0x00000000fffff984 */ /* 0x000fe20000000800 */
[----:B------:R-:W-:Y:S01]  /*6990*/  @!PT LDS RZ, [RZ] ;  /* 0x00000000fffff984 */ /* 0x000fe20000000800 */
[----:B------:R-:W-:Y:S01]  /*69a0*/  @!PT LDS RZ, [RZ] ;  /* 0x00000000fffff984 */ /* 0x000fe20000000800 */
[----:B------:R1:W-:Y:S01]  /*69b0*/  @!P4 LDGSTS.E.BYPASS.LTC128B.128 [R226+0xa000], [R10.64+0x80] ;  /* 0x0a0000800ae2cfae */ /* 0x0003e2000b901d44 */
[----:B------:R-:W-:Y:S02]  /*69c0*/  @!P5 LEA R16, P0, R5, R10, 0x6 ;  /* 0x0000000a0510d211 */ /* 0x000fe400078030ff */
[----:B------:R-:W-:Y:S01]  /*69d0*/  @!P4 LEA.HI.X R13, R9, R245, R6, 0x1, P6 ;  /* 0x000000f5090dc211 */ /* 0x000fe200030f0c06 */
        /* <DEDUP_REMOVED lines=36> */
.L_x_463:
[----:B------:R-:W-:Y:S01]  /*6c20*/  LDSM.16.M88.4 R196, [R216] ;  /* 0x00000000d8c4783b */ /* 0x000fe20000000200 */
[C---:B------:R-:W-:Y:S01]  /*6c30*/  IMAD R251, R250.reuse, 0x38, RZ ;  /* 0x00000038fafb7824 */ /* 0x040fe200078e02ff */
[----:B------:R-:W-:Y:S02]  /*6c40*/  @UP2 UIADD3 UR9, UP1, UR15, -0x100, URZ ;  /* 0xffffff000f092890 */ /* 0x000fe4000ff3e03f */
[----:B------:R-:W-:Y:S01]  /*6c50*/  @UP2 UIADD3 UR17, UP0, UR17, -0x100, URZ ;  /* 0xffffff0011112890 */ /* 0x000fe2000ff1e03f */
[----:B-1----:R-:W1:Y:S01]  /*6c60*/  LDSM.16.MT88.4 R16, [R217+0x10000] ;  /* 0x01000000d910783b */ /* 0x002e620000004200 */
[----:B------:R-:W-:Y:S02]  /*6c70*/  @UP2 UIADD3.X UR8, UR14, -0x1, URZ, UP1, !UPT ;  /* 0xffffffff0e082890 */ /* 0x000fe40008ffe43f */
[----:B------:R-:W-:Y:S02]  /*6c80*/  @UP2 UIADD3.X UR16, UR16, -0x1, URZ, UP0, !UPT ;  /* 0xffffffff10102890 */ /* 0x000fe400087fe43f */
[----:B------:R-:W2:Y:S05]  /*6c90*/  LDSM.16.M88.4 R124, [R216+0x1000] ;  /* 0x00100000d87c783b */ /* 0x000eaa0000000200 */
[----:B------:R-:W3:Y:S05]  /*6ca0*/  LDSM.16.MT88.4 R96, [R217+0x12000] ;  /* 0x01200000d960783b */ /* 0x000eea0000004200 */
[----:B------:R-:W4:Y:S05]  /*6cb0*/  LDSM.16.MT88.4 R112, [R217+0x14000] ;  /* 0x01400000d970783b */ /* 0x000f2a0000004200 */
[----:B------:R-:W3:Y:S05]  /*6cc0*/  LDSM.16.MT88.4 R128, [R217+0x16000] ;  /* 0x01600000d980783b */ /* 0x000eea0000004200 */
[----:B------:R-:W-:Y:S05]  /*6cd0*/  LDSM.16.M88.4 R200, [R215] ;  /* 0x00000000d7c8783b */ /* 0x000fea0000000200 */
[----:B------:R-:W3:Y:S05]  /*6ce0*/  LDSM.16.MT88.4 R204, [R217+0x10800] ;  /* 0x01080000d9cc783b */ /* 0x000eea0000004200 */
[----:B------:R-:W4:Y:S01]  /*6cf0*/  LDSM.16.M88.4 R208, [R215+0x1000] ;  /* 0x00100000d7d0783b */ /* 0x000f220000000200 */
[-C--:B-1----:R-:W-:Y:S08]  /*6d00*/  HMMA.16816.F32 R4, R196, R16.reuse, RZ ;  /* 0x00000010c404723c */ /* 0x082ff000000018ff */
[C---:B--2---:R-:W-:Y:S08]  /*6d10*/  HMMA.16816.F32 R8, R124.reuse, R16, RZ ;  /* 0x000000107c08723c */ /* 0x044ff000000018ff */
[-C--:B------:R-:W-:Y:S08]  /*6d20*/  HMMA.16816.F32 R12, R124, R18.reuse, RZ ;  /* 0x000000127c0c723c */ /* 0x080ff000000018ff */
[C---:B------:R-:W-:Y:S08]  /*6d30*/  HMMA.16816.F32 R16, R196.reuse, R18, RZ ;  /* 0x00000012c410723c */ /* 0x040ff000000018ff */
[-C--:B---3--:R-:W-:Y:S08]  /*6d40*/  HMMA.16816.F32 R84, R196, R96.reuse, RZ ;  /* 0x00000060c454723c */ /* 0x088ff000000018ff */
[C---:B------:R-:W-:Y:S08]  /*6d50*/  HMMA.16816.F32 R88, R124.reuse, R96, RZ ;  /* 0x000000607c58723c */ /* 0x040ff000000018ff */
        /* <DEDUP_REMOVED lines=68> */
[C---:B------:R-:W-:Y:S07]  /*71a0*/  HMMA.16816.F32 R112, R196.reuse, R210, R112 ;  /* 0x000000d2c470723c */ /* 0x040fee0000001870 */
[----:B------:R-:W-:Y:S01]  /*71b0*/  IMAD.SHL.U32 R211, R250, 0x20, RZ ;  /* 0x00000020fad37824 */ /* 0x000fe200078e00ff */
[-C--:B--2---:R-:W-:Y:S08]  /*71c0*/  HMMA.16816.F32 R116, R196, R204.reuse, R116 ;  /* 0x000000ccc474723c */ /* 0x084ff00000001874 */
[C---:B------:R-:W-:Y:S07]  /*71d0*/  HMMA.16816.F32 R120, R200.reuse, R204, R120 ;  /* 0x000000ccc878723c */ /* 0x040fee0000001878 */
[----:B------:R-:W-:Y:S01]  /*71e0*/  @P1 IADD3 R204, P0, R240, UR15, RZ ;  /* 0x0000000ff0cc1c10 */ /* 0x000fe2000ff1e0ff */
[-C--:B------:R-:W-:Y:S01]  /*71f0*/  HMMA.16816.F32 R124, R200, R206.reuse, R124 ;  /* 0x000000cec87c723c */ /* 0x080fe2000000187c */
[----:B------:R-:W-:Y:S03]  /*7200*/  @UP2 UMOV UR15, UR9 ;  /* 0x00000009000f2c82 */ /* 0x000fe60008000000 */
[----:B------:R-:W-:Y:S01]  /*7210*/  @P1 IADD3.X R205, R241, UR14, RZ, P0, !PT ;  /* 0x0000000ef1cd1c10 */ /* 0x000fe200087fe4ff */
[----:B------:R-:W-:Y:S02]  /*7220*/  @UP2 UMOV UR14, UR8 ;  /* 0x00000008000e2c82 */ /* 0x000fe40008000000 */
[C---:B------:R-:W-:Y:S01]  /*7230*/  IMAD.SHL.U32 R201, R250.reuse, 0x8, RZ ;  /* 0x00000008fac97824 */ /* 0x040fe200078e00ff */
[----:B------:R-:W-:Y:S01]  /*7240*/  HMMA.16816.F32 R128, R196, R206, R128 ;  /* 0x000000cec480723c */ /* 0x000fe20000001880 */
[----:B------:R1:W5:Y:S03]  /*7250*/  @P1 LDG.E R246, [R204.64+-0x100] ;  /* 0xffff0004ccf61981 */ /* 0x000366000c1e1900 */
[CC--:B------:R-:W-:Y:S01]  /*7260*/  LEA R208, P0, R201.reuse, R248.reuse, 0x2 ;  /* 0x000000f8c9d07211 */ /* 0x0c0fe200078010ff */
[C---:B------:R-:W-:Y:S01]  /*7270*/  IMAD.SHL.U32 R203, R250.reuse, 0x10, RZ ;  /* 0x00000010facb7824 */ /* 0x040fe200078e00ff */
[----:B------:R1:W5:Y:S01]  /*7280*/  @P1 LDG.E R247, [R204.64+-0xe0] ;  /* 0xffff2004ccf71981 */ /* 0x000362000c1e1900 */
[C---:B------:R-:W-:Y:S01]  /*7290*/  IMAD R207, R250.reuse, 0x18, RZ ;  /* 0x00000018facf7824 */ /* 0x040fe200078e02ff */
[-C--:B------:R-:W-:Y:S03]  /*72a0*/  LEA.HI.X.SX32 R209, R201, R249.reuse, 0x2, P0 ;  /* 0x000000f9c9d17211 */ /* 0x080fe600000f16ff */
[----:B------:R-:W-:Y:S01]  /*72b0*/  RED.E.ADD.F32.FTZ.RN.STRONG.GPU [R248.64], R4 ;  /* 0x00000004f800798e */ /* 0x000fe2000c10e784 */
[-C--:B------:R-:W-:Y:S02]  /*72c0*/  LEA R196, P2, R203, R248.reuse, 0x2 ;  /* 0x000000f8cbc47211 */ /* 0x080fe400078410ff */
[-C--:B------:R-:W-:Y:S02]  /*72d0*/  LEA R198, P0, R207, R248.reuse, 0x2 ;  /* 0x000000f8cfc67211 */ /* 0x080fe400078010ff */
[----:B------:R2:W-:Y:S01]  /*72e0*/  RED.E.ADD.F32.FTZ.RN.STRONG.GPU [R208.64], R5 ;  /* 0x00000005d000798e */ /* 0x0005e2000c10e784 */
[-C--:B------:R-:W-:Y:S02]  /*72f0*/  LEA.HI.X.SX32 R197, R203, R249.reuse, 0x2, P2 ;  /* 0x000000f9cbc57211 */ /* 0x080fe400010f16ff */
[-C--:B------:R-:W-:Y:S01]  /*7300*/  LEA.HI.X.SX32 R199, R207, R249.reuse, 0x2, P0 ;  /* 0x000000f9cfc77211 */ /* 0x080fe200000f16ff */
[C---:B------:R-:W-:Y:S01]  /*7310*/  IMAD R207, R250.reuse, 0x30, RZ ;  /* 0x00000030facf7824 */ /* 0x040fe200078e02ff */
[CC--:B------:R-:W-:Y:S01]  /*7320*/  LEA R210, P2, R211.reuse, R248.reuse, 0x2 ;  /* 0x000000f8d3d27211 */ /* 0x0c0fe200078410ff */
[----:B------:R-:W-:Y:S03]  /*7330*/  RED.E.ADD.F32.FTZ.RN.STRONG.GPU [R196.64], R6 ;  /* 0x00000006c400798e */ /* 0x000fe6000c10e784 */
[-C--:B------:R-:W-:Y:S02]  /*7340*/  LEA.HI.X.SX32 R211, R211, R249.reuse, 0x2, P2 ;  /* 0x000000f9d3d37211 */ /* 0x080fe400010f16ff */
[----:B------:R3:W-:Y:S01]  /*7350*/  RED.E.ADD.F32.FTZ.RN.STRONG.GPU [R198.64], R7 ;  /* 0x00000007c600798e */ /* 0x0007e2000c10e784 */
[CC--:B------:R-:W-:Y:S01]  /*7360*/  LEA R206, P2, R207.reuse, R248.reuse, 0x2 ;  /* 0x000000f8cfce7211 */ /* 0x0c0fe200078410ff */
[----:B-1----:R-:W-:Y:S03]  /*7370*/  IMAD R205, R250, 0x28, RZ ;  /* 0x00000028facd7824 */ /* 0x002fe600078e02ff */
[----:B------:R1:W-:Y:S01]  /*7380*/  RED.E.ADD.F32.FTZ.RN.STRONG.GPU [R210.64], R8 ;  /* 0x00000008d200798e */ /* 0x0003e2000c10e784 */
[-C--:B------:R-:W-:Y:S02]  /*7390*/  LEA.HI.X.SX32 R207, R207, R249.reuse, 0x2, P2 ;  /* 0x000000f9cfcf7211 */ /* 0x080fe400010f16ff */
[CC--:B------:R-:W-:Y:S04]  /*73a0*/  LEA R204, P0, R205.reuse, R248.reuse, 0x2 ;  /* 0x000000f8cdcc7211 */ /* 0x0c0fe800078010ff */
[-C--:B------:R-:W-:Y:S02]  /*73b0*/  LEA.HI.X.SX32 R205, R205, R249.reuse, 0x2, P0 ;  /* 0x000000f9cdcd7211 */ /* 0x080fe400000f16ff */
[-C--:B------:R-:W-:Y:S02]  /*73c0*/  LEA R250, P0, R251, R248.reuse, 0x2 ;  /* 0x000000f8fbfa7211 */ /* 0x080fe400078010ff */
[----:B--2---:R-:W-:Y:S01]  /*73d0*/  IADD3 R5, R203, 0x20, RZ ;  /* 0x00000020cb057810 */ /* 0x004fe20007ffe0ff */
[----:B------:R2:W-:Y:S01]  /*73e0*/  RED.E.ADD.F32.FTZ.RN.STRONG.GPU [R204.64], R9 ;  /* 0x00000009cc00798e */ /* 0x0005e2000c10e784 */
[-C--:B------:R-:W-:Y:S04]  /*73f0*/  LEA.HI.X.SX32 R251, R251, R249.reuse, 0x2, P0 ;  /* 0x000000f9fbfb7211 */ /* 0x080fe800000f16ff */
[----:B------:R-:W-:Y:S01]  /*7400*/  RED.E.ADD.F32.FTZ.RN.STRONG.GPU [R206.64], R10 ;  /* 0x0000000ace00798e */ /* 0x000fe2000c10e784 */
[-C--:B---3--:R-:W-:Y:S04]  /*7410*/  LEA R198, P0, R5, R248.reuse, 0x2 ;  /* 0x000000f805c67211 */ /* 0x088fe800078010ff */
[----:B------:R3:W-:Y:S01]  /*7420*/  RED.E.ADD.F32.FTZ.RN.STRONG.GPU [R250.64], R11 ;  /* 0x0000000bfa00798e */ /* 0x0007e2000c10e784 */
[----:B------:R-:W-:Y:S01]  /*7430*/  IMAD.IADD R7, R201, 0x1, R5 ;  /* 0x00000001c9077824 */ /* 0x000fe200078e0205 */
[-C--:B------:R-:W-:Y:S03]  /*7440*/  LEA.HI.X.SX32 R199, R5, R249.reuse, 0x2, P0 ;  /* 0x000000f905c77211 */ /* 0x080fe600000f16ff */
[----:B------:R4:W-:Y:S01]  /*7450*/  RED.E.ADD.F32.FTZ.RN.STRONG.GPU [R248.64+0x80], R16 ;  /* 0x00008010f800798e */ /* 0x0009e2000c10e784 */
[-C--:B-1----:R-:W-:Y:S01]  /*7460*/  LEA R210, P0, R7, R248.reuse, 0x2 ;  /* 0x000000f807d27211 */ /* 0x082fe200078010ff */
[----:B------:R-:W-:Y:S03]  /*7470*/  IMAD.IADD R5, R201, 0x1, R7 ;  /* 0x00000001c9057824 */ /* 0x000fe600078e0207 */
[----:B------:R1:W-:Y:S01]  /*7480*/  RED.E.ADD.F32.FTZ.RN.STRONG.GPU [R208.64+0x80], R17 ;  /* 0x00008011d000798e */ /* 0x0003e2000c10e784 */
[-C--:B------:R-:W-:Y:S01]  /*7490*/  LEA.HI.X.SX32 R211, R7, R249.reuse, 0x2, P0 ;  /* 0x000000f907d37211 */ /* 0x080fe200000f16ff */
[----:B------:R-:W-:Y:S03]  /*74a0*/  IMAD.IADD R7, R201, 0x1, R5 ;  /* 0x00000001c9077824 */ /* 0x000fe600078e0205 */
[----:B------:R1:W-:Y:S01]  /*74b0*/  RED.E.ADD.F32.FTZ.RN.STRONG.GPU [R198.64], R18 ;  /* 0x00000012c600798e */ /* 0x0003e2000c10e784 */
[-C--:B--2---:R-:W-:Y:S01]  /*74c0*/  LEA R204, P2, R5, R248.reuse, 0x2 ;  /* 0x000000f805cc7211 */ /* 0x084fe200078410ff */
[----:B------:R-:W-:Y:S01]  /*74d0*/  IMAD.IADD R9, R201, 0x1, R7 ;  /* 0x00000001c9097824 */ /* 0x000fe200078e0207 */
[-C--:B------:R-:W-:Y:S02]  /*74e0*/  LEA R6, P0, R7, R248.reuse, 0x2 ;  /* 0x000000f807067211 */ /* 0x080fe400078010ff */
[----:B------:R2:W-:Y:S01]  /*74f0*/  RED.E.ADD.F32.FTZ.RN.STRONG.GPU [R210.64], R19 ;  /* 0x00000013d200798e */ /* 0x0005e2000c10e784 */
[-C--:B------:R-:W-:Y:S01]  /*7500*/  LEA.HI.X.SX32 R205, R5, R249.reuse, 0x2, P2 ;  /* 0x000000f905cd7211 */ /* 0x080fe200010f16ff */
[----:B------:R-:W-:Y:S01]  /*7510*/  IMAD.IADD R5, R201, 0x1, R9 ;  /* 0x00000001c9057824 */ /* 0x000fe200078e0209 */
[-C--:B------:R-:W-:Y:S02]  /*7520*/  LEA.HI.X.SX32 R7, R7, R249.reuse, 0x2, P0 ;  /* 0x000000f907077211 */ /* 0x080fe400000f16ff */
[-C--:B------:R-:W-:Y:S01]  /*7530*/  LEA R8, P0, R9, R248.reuse, 0x2 ;  /* 0x000000f809087211 */ /* 0x080fe200078010ff */
[----:B------:R2:W-:Y:S01]  /*7540*/  RED.E.ADD.F32.FTZ.RN.STRONG.GPU [R204.64], R12 ;  /* 0x0000000ccc00798e */ /* 0x0005e2000c10e784 */
[----:B---3--:R-:W-:Y:S02]  /*7550*/  IADD3 R11, R203, 0x40, RZ ;  /* 0x00000040cb0b7810 */ /* 0x008fe40007ffe0ff */
[-C--:B------:R-:W-:Y:S02]  /*7560*/  LEA.HI.X.SX32 R9, R9, R249.reuse, 0x2, P0 ;  /* 0x000000f909097211 */ /* 0x080fe400000f16ff */
[----:B------:R3:W-:Y:S01]  /*7570*/  RED.E.ADD.F32.FTZ.RN.STRONG.GPU [R6.64], R13 ;  /* 0x0000000d0600798e */ /* 0x0007e2000c10e784 */
[CC--:B----4-:R-:W-:Y:S04]  /*7580*/  LEA R16, P0, R5.reuse, R248.reuse, 0x2 ;  /* 0x000000f805107211 */ /* 0x0d0fe800078010ff */
[----:B------:R4:W-:Y:S01]  /*7590*/  RED.E.ADD.F32.FTZ.RN.STRONG.GPU [R8.64], R14 ;  /* 0x0000000e0800798e */ /* 0x0009e2000c10e784 */
[-C--:B-1----:R-:W-:Y:S01]  /*75a0*/  LEA.HI.X.SX32 R17, R5, R249.reuse, 0x2, P0 ;  /* 0x000000f905117211 */ /* 0x082fe200000f16ff */
[----:B------:R-:W-:Y:S04]  /*75b0*/  IMAD.IADD R5, R201, 0x1, R11 ;  /* 0x00000001c9057824 */ /* 0x000fe800078e020b */
[----:B------:R1:W-:Y:S01]  /*75c0*/  RED.E.ADD.F32.FTZ.RN.STRONG.GPU [R16.64], R15 ;  /* 0x0000000f1000798e */ /* 0x0003e2000c10e784 */
[CC--:B------:R-:W-:Y:S04]  /*75d0*/  LEA R18, P0, R11.reuse, R248.reuse, 0x2 ;  /* 0x000000f80b127211 */ /* 0x0c0fe800078010ff */
[----:B------:R-:W-:Y:S01]  /*75e0*/  RED.E.ADD.F32.FTZ.RN.STRONG.GPU [R248.64+0x100], R84 ;  /* 0x00010054f800798e */ /* 0x000fe2000c10e784 */
[-C--:B--2---:R-:W-:Y:S01]  /*75f0*/  LEA.HI.X.SX32 R19, R11, R249.reuse, 0x2, P0 ;  /* 0x000000f90b137211 */ /* 0x084fe200000f16ff */
[----:B------:R-:W-:Y:S03]  /*7600*/  IMAD.IADD R11, R201, 0x1, R5 ;  /* 0x00000001c90b7824 */ /* 0x000fe600078e0205 */
[----:B------:R-:W-:Y:S01]  /*7610*/  RED.E.ADD.F32.FTZ.RN.STRONG.GPU [R208.64+0x100], R85 ;  /* 0x00010055d000798e */ /* 0x000fe2000c10e784 */
[-C--:B------:R-:W-:Y:S02]  /*7620*/  LEA R204, P0, R5, R248.reuse, 0x2 ;  /* 0x000000f805cc7211 */ /* 0x080fe400078010ff */
[-C--:B------:R-:W-:Y:S02]  /*7630*/  LEA R10, P2, R11, R248.reuse, 0x2 ;  /* 0x000000f80b0a7211 */ /* 0x080fe400078410ff */
[----:B------:R-:W-:Y:S01]  /*7640*/  RED.E.ADD.F32.FTZ.RN.STRONG.GPU [R18.64], R86 ;  /* 0x000000561200798e */ /* 0x000fe2000c10e784 */
[-C--:B------:R-:W-:Y:S01]  /*7650*/  LEA.HI.X.SX32 R205, R5, R249.reuse, 0x2, P0 ;  /* 0x000000f905cd7211 */ /* 0x080fe200000f16ff */
[----:B------:R-:W-:Y:S01]  /*7660*/  IMAD.IADD R5, R201, 0x1, R11 ;  /* 0x00000001c9057824 */ /* 0x000fe200078e020b */
[-C--:B------:R-:W-:Y:S02]  /*7670*/  LEA.HI.X.SX32 R11, R11, R249.reuse, 0x2, P2 ;  /* 0x000000f90b0b7211 */ /* 0x080fe400010f16ff */
[----:B---3--:R-:W-:Y:S01]  /*7680*/  IADD3 R13, R203, 0x60, RZ ;  /* 0x00000060cb0d7810 */ /* 0x008fe20007ffe0ff */
[----:B------:R-:W-:Y:S01]  /*7690*/  RED.E.ADD.F32.FTZ.RN.STRONG.GPU [R204.64], R87 ;  /* 0x00000057cc00798e */ /* 0x000fe2000c10e784 */
[-C--:B----4-:R-:W-:Y:S01]  /*76a0*/  LEA R8, P0, R5, R248.reuse, 0x2 ;  /* 0x000000f805087211 */ /* 0x090fe200078010ff */
[----:B------:R-:W-:Y:S03]  /*76b0*/  IMAD.IADD R7, R201, 0x1, R5 ;  /* 0x00000001c9077824 */ /* 0x000fe600078e0205 */
[----:B------:R2:W-:Y:S01]  /*76c0*/  RED.E.ADD.F32.FTZ.RN.STRONG.GPU [R10.64], R88 ;  /* 0x000000580a00798e */ /* 0x0005e2000c10e784 */
[-C--:B------:R-:W-:Y:S01]  /*76d0*/  LEA.HI.X.SX32 R9, R5, R249.reuse, 0x2, P0 ;  /* 0x000000f905097211 */ /* 0x080fe200000f16ff */
[----:B------:R-:W-:Y:S01]  /*76e0*/  IMAD.IADD R5, R201, 0x1, R7 ;  /* 0x00000001c9057824 */ /* 0x000fe200078e0207 */
[CC--:B------:R-:W-:Y:S02]  /*76f0*/  LEA R6, P0, R7.reuse, R248.reuse, 0x2 ;  /* 0x000000f807067211 */ /* 0x0c0fe400078010ff */
[----:B------:R-:W-:Y:S02]  /*7700*/  LDSM.16.MT88.4 R84, [R217+0x4000] ;  /* 0x00400000d954783b */ /* 0x000fe40000004200 */
[-C--:B------:R-:W-:Y:S02]  /*7710*/  LEA.HI.X.SX32 R7, R7, R249.reuse, 0x2, P0 ;  /* 0x000000f907077211 */ /* 0x080fe400000f16ff */
[CC--:B------:R-:W-:Y:S01]  /*7720*/  LEA R14, P0, R5.reuse, R248.reuse, 0x2 ;  /* 0x000000f8050e7211 */ /* 0x0c0fe200078010ff */
[----:B------:R3:W-:Y:S03]  /*7730*/  RED.E.ADD.F32.FTZ.RN.STRONG.GPU [R8.64], R89 ;  /* 0x000000590800798e */ /* 0x0007e6000c10e784 */
[-C--:B-1----:R-:W-:Y:S01]  /*7740*/  LEA.HI.X.SX32 R15, R5, R249.reuse, 0x2, P0 ;  /* 0x000000f9050f7211 */ /* 0x082fe200000f16ff */
[----:B------:R-:W-:Y:S01]  /*7750*/  IMAD.IADD R5, R201, 0x1, R13 ;  /* 0x00000001c9057824 */ /* 0x000fe200078e020d */
[----:B------:R1:W-:Y:S01]  /*7760*/  RED.E.ADD.F32.FTZ.RN.STRONG.GPU [R6.64], R90 ;  /* 0x0000005a0600798e */ /* 0x0003e2000c10e784 */
[CC--:B------:R-:W-:Y:S04]  /*7770*/  LEA R12, P0, R13.reuse, R248.reuse, 0x2 ;  /* 0x000000f80d0c7211 */ /* 0x0c0fe800078010ff */
[----:B------:R4:W-:Y:S01]  /*7780*/  RED.E.ADD.F32.FTZ.RN.STRONG.GPU [R14.64], R91 ;  /* 0x0000005b0e00798e */ /* 0x0009e2000c10e784 */
[-C--:B------:R-:W-:Y:S02]  /*7790*/  LEA.HI.X.SX32 R13, R13, R249.reuse, 0x2, P0 ;  /* 0x000000f90d0d7211 */ /* 0x080fe400000f16ff */
[-C--:B------:R-:W-:Y:S02]  /*77a0*/  LEA R16, P0, R5, R248.reuse, 0x2 ;  /* 0x000000f805107211 */ /* 0x080fe400078010ff */
[----:B------:R-:W-:Y:S01]  /*77b0*/  RED.E.ADD.F32.FTZ.RN.STRONG.GPU [R248.64+0x180], R96 ;  /* 0x00018060f800798e */ /* 0x000fe2000c10e784 */
[----:B--2---:R-:W-:Y:S01]  /*77c0*/  IMAD.IADD R11, R201, 0x1, R5 ;  /* 0x00000001c90b7824 */ /* 0x004fe200078e0205 */
[-C--:B------:R-:W-:Y:S03]  /*77d0*/  LEA.HI.X.SX32 R17, R5, R249.reuse, 0x2, P0 ;  /* 0x000000f905117211 */ /* 0x080fe600000f16ff */
[----:B------:R-:W-:Y:S01]  /*77e0*/  RED.E.ADD.F32.FTZ.RN.STRONG.GPU [R208.64+0x180], R97 ;  /* 0x00018061d000798e */ /* 0x000fe2000c10e784 */
[----:B------:R-:W-:Y:S01]  /*77f0*/  IMAD.IADD R5, R201, 0x1, R11 ;  /* 0x00000001c9057824 */ /* 0x000fe200078e020b */
[CC--:B------:R-:W-:Y:S03]  /*7800*/  LEA R10, P2, R11.reuse, R248.reuse, 0x2 ;  /* 0x000000f80b0a7211 */ /* 0x0c0fe600078410ff */
[----:B------:R2:W-:Y:S01]  /*7810*/  RED.E.ADD.F32.FTZ.RN.STRONG.GPU [R12.64], R98 ;  /* 0x000000620c00798e */ /* 0x0005e2000c10e784 */
[-C--:B------:R-:W-:Y:S02]  /*7820*/  LEA.HI.X.SX32 R11, R11, R249.reuse, 0x2, P2 ;  /* 0x000000f90b0b7211 */ /* 0x080fe400010f16ff */
[-C--:B---3--:R-:W-:Y:S02]  /*7830*/  LEA R8, P0, R5, R248.reuse, 0x2 ;  /* 0x000000f805087211 */ /* 0x088fe400078010ff */
[----:B------:R-:W-:Y:S01]  /*7840*/  RED.E.ADD.F32.FTZ.RN.STRONG.GPU [R16.64], R99 ;  /* 0x000000631000798e */ /* 0x000fe2000c10e784 */
[----:B-1----:R-:W-:Y:S01]  /*7850*/  IMAD.IADD R7, R201, 0x1, R5 ;  /* 0x00000001c9077824 */ /* 0x002fe200078e0205 */
[-C--:B------:R-:W-:Y:S03]  /*7860*/  LEA.HI.X.SX32 R9, R5, R249.reuse, 0x2, P0 ;  /* 0x000000f905097211 */ /* 0x080fe600000f16ff */
[----:B------:R1:W-:Y:S01]  /*7870*/  RED.E.ADD.F32.FTZ.RN.STRONG.GPU [R10.64], R92 ;  /* 0x0000005c0a00798e */ /* 0x0003e2000c10e784 */
[----:B------:R-:W-:Y:S01]  /*7880*/  IMAD.IADD R5, R201, 0x1, R7 ;  /* 0x00000001c9057824 */ /* 0x000fe200078e0207 */
[CC--:B------:R-:W-:Y:S03]  /*7890*/  LEA R6, P0, R7.reuse, R248.reuse, 0x2 ;  /* 0x000000f807067211 */ /* 0x0c0fe600078010ff */
[----:B------:R3:W-:Y:S01]  /*78a0*/  RED.E.ADD.F32.FTZ.RN.STRONG.GPU [R8.64], R93 ;  /* 0x0000005d0800798e */ /* 0x0007e2000c10e784 */
[-C--:B------:R-:W-:Y:S02]  /*78b0*/  LEA.HI.X.SX32 R7, R7, R249.reuse, 0x2, P0 ;  /* 0x000000f907077211 */ /* 0x080fe400000f16ff */
[CC--:B----4-:R-:W-:Y:S02]  /*78c0*/  LEA R14, P0, R5.reuse, R248.reuse, 0x2 ;  /* 0x000000f8050e7211 */ /* 0x0d0fe400078010ff */
[----:B------:R-:W-:Y:S02]  /*78d0*/  LDSM.16.MT88.4 R88, [R217+0x6000] ;  /* 0x00600000d958783b */ /* 0x000fe40000004200 */
[-C--:B------:R-:W-:Y:S03]  /*78e0*/  LEA.HI.X.SX32 R15, R5, R249.reuse, 0x2, P0 ;  /* 0x000000f9050f7211 */ /* 0x080fe600000f16ff */
[----:B------:R4:W-:Y:S01]  /*78f0*/  RED.E.ADD.F32.FTZ.RN.STRONG.GPU [R6.64], R94 ;  /* 0x0000005e0600798e */ /* 0x0009e2000c10e784 */
[----:B--2---:R-:W-:Y:S04]  /*7900*/  IADD3 R13, R203, 0x80, RZ ;  /* 0x00000080cb0d7810 */ /* 0x004fe80007ffe0ff */
[----:B------:R2:W-:Y:S01]  /*7910*/  RED.E.ADD.F32.FTZ.RN.STRONG.GPU [R14.64], R95 ;  /* 0x0000005f0e00798e */ /* 0x0005e2000c10e784 */
[-C--:B------:R-:W-:Y:S01]  /*7920*/  LEA R12, P0, R13, R248.reuse, 0x2 ;  /* 0x000000f80d0c7211 */ /* 0x080fe200078010ff */
[----:B------:R-:W-:Y:S03]  /*7930*/  IMAD.IADD R5, R201, 0x1, R13 ;  /* 0x00000001c9057824 */ /* 0x000fe600078e020d */
[----:B------:R-:W-:Y:S01]  /*7940*/  RED.E.ADD.F32.FTZ.RN.STRONG.GPU [R248.64+0x200], R100 ;  /* 0x00020064f800798e */ /* 0x000fe2000c10e784 */
[-C--:B------:R-:W-:Y:S01]  /*7950*/  LEA.HI.X.SX32 R13, R13, R249.reuse, 0x2, P0 ;  /* 0x000000f90d0d7211 */ /* 0x080fe200000f16ff */
[----:B-1----:R-:W-:Y:S01]  /*7960*/  IMAD.IADD R11, R201, 0x1, R5 ;  /* 0x00000001c90b7824 */ /* 0x002fe200078e0205 */
[CC--:B------:R-:W-:Y:S02]  /*7970*/  LEA R16, P0, R5.reuse, R248.reuse, 0x2 ;  /* 0x000000f805107211 */ /* 0x0c0fe400078010ff */
[----:B------:R-:W-:Y:S02]  /*7980*/  RED.E.ADD.F32.FTZ.RN.STRONG.GPU [R208.64+0x200], R101 ;  /* 0x00020065d000798e */ /* 0x000fe4000c10e784 */
[-C--:B------:R-:W-:Y:S01]  /*7990*/  LEA.HI.X.SX32 R17, R5, R249.reuse, 0x2, P0 ;  /* 0x000000f905117211 */ /* 0x080fe200000f16ff */
[----:B------:R-:W-:Y:S01]  /*79a0*/  IMAD.IADD R5, R201, 0x1, R11 ;  /* 0x00000001c9057824 */ /* 0x000fe200078e020b */
[CC--:B------:R-:W-:Y:S01]  /*79b0*/  LEA R10, P2, R11.reuse, R248.reuse, 0x2 ;  /* 0x000000f80b0a7211 */ /* 0x0c0fe200078410ff */
[----:B------:R1:W-:Y:S03]  /*79c0*/  RED.E.ADD.F32.FTZ.RN.STRONG.GPU [R12.64], R102 ;  /* 0x000000660c00798e */ /* 0x0003e6000c10e784 */
[-C--:B------:R-:W-:Y:S02]  /*79d0*/  LEA.HI.X.SX32 R11, R11, R249.reuse, 0x2, P2 ;  /* 0x000000f90b0b7211 */ /* 0x080fe400010f16ff */
[----:B------:R-:W-:Y:S01]  /*79e0*/  RED.E.ADD.F32.FTZ.RN.STRONG.GPU [R16.64], R103 ;  /* 0x000000671000798e */ /* 0x000fe2000c10e784 */
[-C--:B---3--:R-:W-:Y:S01]  /*79f0*/  LEA R8, P0, R5, R248.reuse, 0x2 ;  /* 0x000000f805087211 */ /* 0x088fe200078010ff */
[----:B----4-:R-:W-:Y:S03]  /*7a00*/  IMAD.IADD R7, R201, 0x1, R5 ;  /* 0x00000001c9077824 */ /* 0x010fe600078e0205 */
[----:B------:R3:W-:Y:S01]  /*7a10*/  RED.E.ADD.F32.FTZ.RN.STRONG.GPU [R10.64], R104 ;  /* 0x000000680a00798e */ /* 0x0007e2000c10e784 */
[-C--:B------:R-:W-:Y:S01]  /*7a20*/  LEA.HI.X.SX32 R9, R5, R249.reuse, 0x2, P0 ;  /* 0x000000f905097211 */ /* 0x080fe200000f16ff */
[----:B------:R-:W-:Y:S01]  /*7a30*/  IMAD.IADD R5, R201, 0x1, R7 ;  /* 0x00000001c9057824 */ /* 0x000fe200078e0207 */
[CC--:B------:R-:W-:Y:S02]  /*7a40*/  LEA R6, P0, R7.reuse, R248.reuse, 0x2 ;  /* 0x000000f807067211 */ /* 0x0c0fe400078010ff */
[----:B------:R-:W-:Y:S02]  /*7a50*/  LDSM.16.MT88.4 R100, [R217+0x2800] ;  /* 0x00280000d964783b */ /* 0x000fe40000004200 */
[-C--:B------:R-:W-:Y:S02]  /*7a60*/  LEA.HI.X.SX32 R7, R7, R249.reuse, 0x2, P0 ;  /* 0x000000f907077211 */ /* 0x080fe400000f16ff */
[CC--:B--2---:R-:W-:Y:S01]  /*7a70*/  LEA R14, P0, R5.reuse, R248.reuse, 0x2 ;  /* 0x000000f8050e7211 */ /* 0x0c4fe200078010ff */
[----:B------:R2:W-:Y:S03]  /*7a80*/  RED.E.ADD.F32.FTZ.RN.STRONG.GPU [R8.64], R105 ;  /* 0x000000690800798e */ /* 0x0005e6000c10e784 */
[-C--:B------:R-:W-:Y:S02]  /*7a90*/  LEA.HI.X.SX32 R15, R5, R249.reuse, 0x2, P0 ;  /* 0x000000f9050f7211 */ /* 0x080fe400000f16ff */
[----:B------:R4:W-:Y:S01]  /*7aa0*/  RED.E.ADD.F32.FTZ.RN.STRONG.GPU [R6.64], R106 ;  /* 0x0000006a0600798e */ /* 0x0009e2000c10e784 */
[----:B-1----:R-:W-:Y:S04]  /*7ab0*/  IADD3 R13, R203, 0xa0, RZ ;  /* 0x000000a0cb0d7810 */ /* 0x002fe80007ffe0ff */
[----:B------:R1:W-:Y:S01]  /*7ac0*/  RED.E.ADD.F32.FTZ.RN.STRONG.GPU [R14.64], R107 ;  /* 0x0000006b0e00798e */ /* 0x0003e2000c10e784 */
[-C--:B------:R-:W-:Y:S01]  /*7ad0*/  LEA R12, P0, R13, R248.reuse, 0x2 ;  /* 0x000000f80d0c7211 */ /* 0x080fe200078010ff */
[----:B------:R-:W-:Y:S03]  /*7ae0*/  IMAD.IADD R5, R201, 0x1, R13 ;  /* 0x00000001c9057824 */ /* 0x000fe600078e020d */
[----:B------:R-:W-:Y:S01]  /*7af0*/  RED.E.ADD.F32.FTZ.RN.STRONG.GPU [R248.64+0x280], R112 ;  /* 0x00028070f800798e */ /* 0x000fe2000c10e784 */
[-C--:B------:R-:W-:Y:S01]  /*7b00*/  LEA.HI.X.SX32 R13, R13, R249.reuse, 0x2, P0 ;  /* 0x000000f90d0d7211 */ /* 0x080fe200000f16ff */
[----:B---3--:R-:W-:Y:S01]  /*7b10*/  IMAD.IADD R11, R201, 0x1, R5 ;  /* 0x00000001c90b7824 */ /* 0x008fe200078e0205 */
        /* <DEDUP_REMOVED lines=8> */
[-C--:B--2---:R-:W-:Y:S01]  /*7ba0*/  LEA R8, P0, R5, R248.reuse, 0x2 ;  /* 0x000000f805087211 */ /* 0x084fe200078010ff */
[----:B----4-:R-:W-:Y:S03]  /*7bb0*/  IMAD.IADD R7, R201, 0x1, R5 ;  /* 0x00000001c9077824 */ /* 0x010fe600078e0205 */
[----:B------:R2:W-:Y:S01]  /*7bc0*/  RED.E.ADD.F32.FTZ.RN.STRONG.GPU [R10.64], R108 ;  /* 0x0000006c0a00798e */ /* 0x0005e2000c10e784 */
[-C--:B------:R-:W-:Y:S01]  /*7bd0*/  LEA.HI.X.SX32 R9, R5, R249.reuse, 0x2, P0 ;  /* 0x000000f905097211 */ /* 0x080fe200000f16ff */
[----:B------:R-:W-:Y:S01]  /*7be0*/  IMAD.IADD R5, R201, 0x1, R7 ;  /* 0x00000001c9057824 */ /* 0x000fe200078e0207 */
[CC--:B------:R-:W-:Y:S02]  /*7bf0*/  LEA R6, P0, R7.reuse, R248.reuse, 0x2 ;  /* 0x000000f807067211 */ /* 0x0c0fe400078010ff */
[----:B------:R-:W-:Y:S02]  /*7c00*/  LDSM.16.MT88.4 R104, [R217+0x4800] ;  /* 0x00480000d968783b */ /* 0x000fe40000004200 */
[-C--:B------:R-:W-:Y:S02]  /*7c10*/  LEA.HI.X.SX32 R7, R7, R249.reuse, 0x2, P0 ;  /* 0x000000f907077211 */ /* 0x080fe400000f16ff */
[CC--:B-1----:R-:W-:Y:S01]  /*7c20*/  LEA R14, P0, R5.reuse, R248.reuse, 0x2 ;  /* 0x000000f8050e7211 */ /* 0x0c2fe200078010ff */
[----:B------:R1:W-:Y:S03]  /*7c30*/  RED.E.ADD.F32.FTZ.RN.STRONG.GPU [R8.64], R109 ;  /* 0x0000006d0800798e */ /* 0x0003e6000c10e784 */
[-C--:B------:R-:W-:Y:S02]  /*7c40*/  LEA.HI.X.SX32 R15, R5, R249.reuse, 0x2, P0 ;  /* 0x000000f9050f7211 */ /* 0x080fe400000f16ff */
[----:B------:R4:W-:Y:S01]  /*7c50*/  RED.E.ADD.F32.FTZ.RN.STRONG.GPU [R6.64], R110 ;  /* 0x0000006e0600798e */ /* 0x0009e2000c10e784 */
[C---:B---3--:R-:W-:Y:S02]  /*7c60*/  IADD3 R13, R203.reuse, 0xc0, RZ ;  /* 0x000000c0cb0d7810 */ /* 0x048fe40007ffe0ff */
[----:B------:R-:W-:Y:S02]  /*7c70*/  IADD3 R203, R203, 0xe0, RZ ;  /* 0x000000e0cbcb7810 */ /* 0x000fe40007ffe0ff */
[----:B------:R-:W-:Y:S01]  /*7c80*/  RED.E.ADD.F32.FTZ.RN.STRONG.GPU [R14.64], R111 ;  /* 0x0000006f0e00798e */ /* 0x000fe2000c10e784 */
[-C--:B------:R-:W-:Y:S01]  /*7c90*/  LEA R12, P0, R13, R248.reuse, 0x2 ;  /* 0x000000f80d0c7211 */ /* 0x080fe200078010ff */
[----:B------:R-:W-:Y:S03]  /*7ca0*/  IMAD.IADD R5, R201, 0x1, R13 ;  /* 0x00000001c9057824 */ /* 0x000fe600078e020d */
[----:B------:R-:W-:Y:S01]  /*7cb0*/  RED.E.ADD.F32.FTZ.RN.STRONG.GPU [R248.64+0x300], R116 ;  /* 0x00030074f800798e */ /* 0x000fe2000c10e784 */
[-C--:B------:R-:W-:Y:S01]  /*7cc0*/  LEA.HI.X.SX32 R13, R13, R249.reuse, 0x2, P0 ;  /* 0x000000f90d0d7211 */ /* 0x080fe200000f16ff */
[----:B--2---:R-:W-:Y:S01]  /*7cd0*/  IMAD.IADD R11, R201, 0x1, R5 ;  /* 0x00000001c90b7824 */ /* 0x004fe200078e0205 */
[CC--:B------:R-:W-:Y:S02]  /*7ce0*/  LEA R16, P0, R5.reuse, R248.reuse, 0x2 ;  /* 0x000000f805107211 */ /* 0x0c0fe400078010ff */
[----:B------:R-:W-:Y:S02]  /*7cf0*/  RED.E.ADD.F32.FTZ.RN.STRONG.GPU [R208.64+0x300], R117 ;  /* 0x00030075d000798e */ /* 0x000fe4000c10e784 */
[-C--:B------:R-:W-:Y:S01]  /*7d00*/  LEA.HI.X.SX32 R17, R5, R249.reuse, 0x2, P0 ;  /* 0x000000f905117211 */ /* 0x080fe200000f16ff */
[----:B------:R-:W-:Y:S01]  /*7d10*/  IMAD.IADD R5, R201, 0x1, R11 ;  /* 0x00000001c9057824 */ /* 0x000fe200078e020b */
[CC--:B------:R-:W-:Y:S01]  /*7d20*/  LEA R10, P2, R11.reuse, R248.reuse, 0x2 ;  /* 0x000000f80b0a7211 */ /* 0x0c0fe200078410ff */
[----:B------:R2:W-:Y:S03]  /*7d30*/  RED.E.ADD.F32.FTZ.RN.STRONG.GPU [R12.64], R118 ;  /* 0x000000760c00798e */ /* 0x0005e6000c10e784 */
[-C--:B------:R-:W-:Y:S02]  /*7d40*/  LEA.HI.X.SX32 R11, R11, R249.reuse, 0x2, P2 ;  /* 0x000000f90b0b7211 */ /* 0x080fe400010f16ff */
[----:B------:R3:W-:Y:S01]  /*7d50*/  RED.E.ADD.F32.FTZ.RN.STRONG.GPU [R16.64], R119 ;  /* 0x000000771000798e */ /* 0x0007e2000c10e784 */
[-C--:B-1----:R-:W-:Y:S01]  /*7d60*/  LEA R8, P0, R5, R248.reuse, 0x2 ;  /* 0x000000f805087211 */ /* 0x082fe200078010ff */
[----:B----4-:R-:W-:Y:S03]  /*7d70*/  IMAD.IADD R7, R201, 0x1, R5 ;  /* 0x00000001c9077824 */ /* 0x010fe600078e0205 */
[----:B------:R-:W-:Y:S01]  /*7d80*/  RED.E.ADD.F32.FTZ.RN.STRONG.GPU [R10.64], R120 ;  /* 0x000000780a00798e */ /* 0x000fe2000c10e784 */
[-C--:B------:R-:W-:Y:S01]  /*7d90*/  LEA.HI.X.SX32 R9, R5, R249.reuse, 0x2, P0 ;  /* 0x000000f905097211 */ /* 0x080fe200000f16ff */
[----:B------:R-:W-:Y:S01]  /*7da0*/  IMAD.IADD R5, R201, 0x1, R7 ;  /* 0x00000001c9057824 */ /* 0x000fe200078e0207 */
[CC--:B------:R-:W-:Y:S02]  /*7db0*/  LEA R6, P0, R7.reuse, R248.reuse, 0x2 ;  /* 0x000000f807067211 */ /* 0x0c0fe400078010ff */
[----:B------:R-:W-:Y:S02]  /*7dc0*/  LDSM.16.MT88.4 R108, [R217+0x6800] ;  /* 0x00680000d96c783b */ /* 0x000fe40000004200 */
[-C--:B------:R-:W-:Y:S03]  /*7dd0*/  LEA.HI.X.SX32 R7, R7, R249.reuse, 0x2, P0 ;  /* 0x000000f907077211 */ /* 0x080fe600000f16ff */
[----:B------:R1:W-:Y:S05]  /*7de0*/  RED.E.ADD.F32.FTZ.RN.STRONG.GPU [R8.64], R121 ;  /* 0x000000790800798e */ /* 0x0003ea000c10e784 */
[----:B------:R-:W-:Y:S01]  /*7df0*/  RED.E.ADD.F32.FTZ.RN.STRONG.GPU [R6.64], R122 ;  /* 0x0000007a0600798e */ /* 0x000fe2000c10e784 */
[CC--:B--2---:R-:W-:Y:S04]  /*7e00*/  LEA R12, P0, R5.reuse, R248.reuse, 0x2 ;  /* 0x000000f8050c7211 */ /* 0x0c4fe800078010ff */
[-C--:B------:R-:W-:Y:S01]  /*7e10*/  LEA.HI.X.SX32 R13, R5, R249.reuse, 0x2, P0 ;  /* 0x000000f9050d7211 */ /* 0x080fe200000f16ff */
[----:B------:R-:W-:Y:S01]  /*7e20*/  IMAD.IADD R5, R201, 0x1, R203 ;  /* 0x00000001c9057824 */ /* 0x000fe200078e02cb */
[-C--:B---3--:R-:W-:Y:S03]  /*7e30*/  LEA R16, P0, R203, R248.reuse, 0x2 ;  /* 0x000000f8cb107211 */ /* 0x088fe600078010ff */
[----:B------:R-:W-:Y:S01]  /*7e40*/  IMAD.IADD R15, R201, 0x1, R5 ;  /* 0x00000001c90f7824 */ /* 0x000fe200078e0205 */
[-C--:B------:R-:W-:Y:S01]  /*7e50*/  LEA.HI.X.SX32 R17, R203, R249.reuse, 0x2, P0 ;  /* 0x000000f9cb117211 */ /* 0x080fe200000f16ff */
[----:B------:R-:W-:Y:S01]  /*7e60*/  RED.E.ADD.F32.FTZ.RN.STRONG.GPU [R12.64], R123 ;  /* 0x0000007b0c00798e */ /* 0x000fe2000c10e784 */
[CC--:B------:R-:W-:Y:S04]  /*7e70*/  LEA R18, P0, R5.reuse, R248.reuse, 0x2 ;  /* 0x000000f805127211 */ /* 0x0c0fe800078010ff */
[-C--:B------:R-:W-:Y:S01]  /*7e80*/  LEA.HI.X.SX32 R19, R5, R249.reuse, 0x2, P0 ;  /* 0x000000f905137211 */ /* 0x080fe200000f16ff */
[----:B------:R-:W-:Y:S01]  /*7e90*/  RED.E.ADD.F32.FTZ.RN.STRONG.GPU [R248.64+0x380], R128 ;  /* 0x00038080f800798e */ /* 0x000fe2000c10e784 */
[-C--:B------:R-:W-:Y:S01]  /*7ea0*/  LEA R92, P0, R15, R248.reuse, 0x2 ;  /* 0x000000f80f5c7211 */ /* 0x080fe200078010ff */
[----:B-1----:R-:W-:Y:S03]  /*7eb0*/  IMAD.IADD R9, R201, 0x1, R15 ;  /* 0x00000001c9097824 */ /* 0x002fe600078e020f */
[-C--:B------:R-:W-:Y:S01]  /*7ec0*/  LEA.HI.X.SX32 R93, R15, R249.reuse, 0x2, P0 ;  /* 0x000000f90f5d7211 */ /* 0x080fe200000f16ff */
[----:B------:R-:W-:Y:S01]  /*7ed0*/  RED.E.ADD.F32.FTZ.RN.STRONG.GPU [R208.64+0x380], R129 ;  /* 0x00038081d000798e */ /* 0x000fe2000c10e784 */
[----:B------:R-:W-:Y:S01]  /*7ee0*/  IMAD.IADD R5, R201, 0x1, R9 ;  /* 0x00000001c9057824 */ /* 0x000fe200078e0209 */
[-C--:B------:R-:W-:Y:S03]  /*7ef0*/  LEA R98, P3, R9, R248.reuse, 0x2 ;  /* 0x000000f809627211 */ /* 0x080fe600078610ff */
[----:B------:R-:W-:Y:S01]  /*7f00*/  IMAD.IADD R201, R201, 0x1, R5 ;  /* 0x00000001c9c97824 */ /* 0x000fe200078e0205 */
[-C--:B------:R-:W-:Y:S01]  /*7f10*/  LEA R96, P2, R5, R248.reuse, 0x2 ;  /* 0x000000f805607211 */ /* 0x080fe200078410ff */
[----:B------:R-:W-:Y:S01]  /*7f20*/  LDSM.16.MT88.4 R12, [R0+0x20000] ;  /* 0x02000000000c783b */ /* 0x000fe20000004200 */
[-C--:B------:R-:W-:Y:S02]  /*7f30*/  LEA.HI.X.SX32 R99, R9, R249.reuse, 0x2, P3 ;  /* 0x000000f909637211 */ /* 0x080fe400018f16ff */
[-C--:B------:R-:W-:Y:S02]  /*7f40*/  LEA.HI.X.SX32 R97, R5, R249.reuse, 0x2, P2 ;  /* 0x000000f905617211 */ /* 0x080fe400010f16ff */
[----:B------:R-:W-:Y:S01]  /*7f50*/  LDSM.16.MT88.4 R4, [R218+0x20000] ;  /* 0x02000000da04783b */ /* 0x000fe20000004200 */
[C---:B------:R-:W-:Y:S04]  /*7f60*/  LEA R94, P0, R201.reuse, R248, 0x2 ;  /* 0x000000f8c95e7211 */ /* 0x040fe800078010ff */
[----:B------:R-:W1:Y:S01]  /*7f70*/  LDSM.16.MT88.4 R8, [R217] ;  /* 0x00000000d908783b */ /* 0x000e620000004200 */
[----:B------:R-:W-:Y:S04]  /*7f80*/  LEA.HI.X.SX32 R95, R201, R249, 0x2, P0 ;  /* 0x000000f9c95f7211 */ /* 0x000fe800000f16ff */
[----:B------:R-:W-:Y:S05]  /*7f90*/  RED.E.ADD.F32.FTZ.RN.STRONG.GPU [R16.64], R130 ;  /* 0x000000821000798e */ /* 0x000fea000c10e784 */
[----:B------:R-:W-:Y:S05]  /*7fa0*/  RED.E.ADD.F32.FTZ.RN.STRONG.GPU [R18.64], R131 ;  /* 0x000000831200798e */ /* 0x000fea000c10e784 */
[----:B------:R-:W2:Y:S05]  /*7fb0*/  LDSM.16.MT88.4 R16, [R217+0x2000] ;  /* 0x00200000d910783b */ /* 0x000eaa0000004200 */
[----:B------:R-:W-:Y:S05]  /*7fc0*/  RED.E.ADD.F32.FTZ.RN.STRONG.GPU [R92.64], R124 ;  /* 0x0000007c5c00798e */ /* 0x000fea000c10e784 */
[----:B------:R-:W-:Y:S05]  /*7fd0*/  RED.E.ADD.F32.FTZ.RN.STRONG.GPU [R98.64], R125 ;  /* 0x0000007d6200798e */ /* 0x000fea000c10e784 */
[----:B------:R-:W-:Y:S05]  /*7fe0*/  RED.E.ADD.F32.FTZ.RN.STRONG.GPU [R96.64], R126 ;  /* 0x0000007e6000798e */ /* 0x000fea000c10e784 */
[----:B------:R-:W-:Y:S01]  /*7ff0*/  LDSM.16.MT88.4 R96, [R0+0x20800] ;  /* 0x020800000060783b */ /* 0x000fe20000004200 */
[-C--:B-1----:R-:W-:Y:S04]  /*8000*/  HMMA.16816.F32 R132, R4, R8.reuse, R132 ;  /* 0x000000080484723c */ /* 0x082fe80000001884 */
[----:B------:R-:W-:Y:S05]  /*8010*/  RED.E.ADD.F32.FTZ.RN.STRONG.GPU [R94.64], R127 ;  /* 0x0000007f5e00798e */ /* 0x000fea000c10e784 */
[----:B------:R-:W-:Y:S01]  /*8020*/  LDSM.16.MT88.4 R92, [R217+0x800] ;  /* 0x00080000d95c783b */ /* 0x000fe20000004200 */
        /* <DEDUP_REMOVED lines=87> */
[-C--:B------:R-:W-:Y:S02]  /*85a0*/  LEA.HI.X.SX32 R11, R7, R243.reuse, 0x1, P0 ;  /* 0x000000f3070b7211 */ /* 0x080fe400000f0eff */
[----:B------:R-:W-:Y:S02]  /*85b0*/  SHF.R.S32.HI R8, RZ, 0x1f, R7 ;  /* 0x0000001fff087819 */ /* 0x000fe40000011407 */
[C---:B------:R-:W-:Y:S02]  /*85c0*/  @!P4 LEA R14, P6, R6.reuse, R242, 0x1 ;  /* 0x000000f2060ec211 */ /* 0x040fe400078c08ff */
[C---:B------:R-:W-:Y:S02]  /*85d0*/  LEA.HI.X R8, R5.reuse, R8, R4, 0x5, P1 ;  /* 0x0000000805087211 */ /* 0x040fe400008f2c04 */
[C---:B------:R-:W-:Y:S01]  /*85e0*/  @!P3 LEA R12, P1, R6.reuse, R242, 0x1 ;  /* 0x000000f2060cb211 */ /* 0x040fe200078208ff */
[----:B------:R1:W-:Y:S01]  /*85f0*/  @P5 STS.128 [R226], RZ ;  /* 0x000000ffe2005388 */ /* 0x0003e20000000c00 */
[CCC-:B------:R-:W-:Y:S02]  /*8600*/  @!P4 LEA.HI.X R15, R6.reuse, R243.reuse, R8.reuse, 0x1, P6 ;  /* 0x000000f3060fc211 */ /* 0x1c0fe400030f0c08 */
[C---:B------:R-:W-:Y:S01]  /*8610*/  @!P5 LEA R18, P6, R5.reuse, R10, 0x6 ;  /* 0x0000000a0512d211 */ /* 0x040fe200078c30ff */
[----:B------:R-:W-:Y:S01]  /*8620*/  @!PT LDS RZ, [RZ] ;  /* 0x00000000fffff984 */ /* 0x000fe20000000800 */
[----:B------:R-:W-:Y:S01]  /*8630*/  @!PT LDS RZ, [RZ] ;  /* 0x00000000fffff984 */ /* 0x000fe20000000800 */
[----:B------:R-:W-:Y:S01]  /*8640*/  @!PT LDS RZ, [RZ] ;  /* 0x00000000fffff984 */ /* 0x000fe20000000800 */
[----:B------:R1:W-:Y:S01]  /*8650*/  @!P5 LDGSTS.E.BYPASS.LTC128B.128 [R226], [R10.64] ;  /* 0x000000000ae2dfae */ /* 0x0003e2000b901d44 */
[C---:B------:R-:W-:Y:S02]  /*8660*/  @!P3 LEA.HI.X R13, R6.reuse, R243, R8, 0x1, P1 ;  /* 0x000000f3060db211 */ /* 0x040fe400008f0c08 */
[----:B------:R-:W-:Y:S01]  /*8670*/  @!P5 LEA.HI.X R19, R5, R11, R4, 0x6, P6 ;  /* 0x0000000b0513d211 */ /* 0x000fe200030f3404 */
[----:B------:R1:W-:Y:S01]  /*8680*/  @P4 STS.128 [R226+0x2000], RZ ;  /* 0x002000ffe2004388 */ /* 0x0003e20000000c00 */
[C---:B------:R-:W-:Y:S01]  /*8690*/  @!P2 LEA R16, P0, R6.reuse, R242, 0x1 ;  /* 0x000000f20610a211 */ /* 0x040fe200078008ff */
[----:B------:R-:W-:Y:S02]  /*86a0*/  IMAD.MOV.U32 R242, RZ, RZ, R10 ;  /* 0x000000fffff27224 */ /* 0x000fe400078e000a */
        /* <DEDUP_REMOVED lines=37> */
.L_x_464:
[----:B------:R-:W-:Y:S02]  /*8900*/  UISETP.GT.AND UP0, UPT, UR7, UR19, UPT ;  /* 0x000000130700728c */ /* 0x000fe4000bf04270 */
[----:B------:R-:W-:Y:S04]  /*8910*/  UIADD3 UR7, UR7, -0x1, URZ ;  /* 0xffffffff07077890 */ /* 0x000fe8000fffe03f */
[----:B------:R-:W-:Y:S11]  /*8920*/  PLOP3.LUT P0, PT, PT, PT, UP0, 0x80, 0x0 ;  /* 0x000000000000781c */ /* 0x000ff60003f0f008 */
[----:B------:R-:W-:Y:S02]  /*8930*/  @!UPT UIADD3 URZ, URZ, URZ, URZ ;  /* 0x0000003f3f3ff290 */ /* 0x000fe4000fffe03f */
[----:B------:R-:W-:-:S05]  /*8940*/  @P0 BRA `(.L_x_465) ;  /* 0xffffbe7000000947 */ /* 0x000fca000383ffff */
[----:B------:R-:W-:Y:S01]  /*8950*/  BAR.SYNC.DEFER_BLOCKING 0x0 ;  /* 0x0000000000007b1d */ /* 0x000fe20000010000 */
        /* <DEDUP_REMOVED lines=174> */
[----:B------:R-:W-:-:S03]  /*9440*/  PLOP3.LUT P0, PT, PT, PT, UP0, 0x80, 0x0 ;  /* 0x000000000000781c */ /* 0x000fc60003f0f008 */
        /* <DEDUP_REMOVED lines=37> */
.L_x_466:
        /* <DEDUP_REMOVED lines=18> */
.L_x_467:
        /* <DEDUP_REMOVED lines=18> */
[----:B------:R2:W3:Y:S01]  /*98e0*/  LDS.128 R64, [R226+0x11000] ;  /* 0x01100000e2407984 */ /* 0x0004e20000000c00 */
[----:B------:R-:W-:Y:S01]  /*98f0*/  IADD3.X R77, R5, UR15, R4, P0, !PT ;  /* 0x0000000f054d7c10 */ /* 0x000fe200087fe404 */
[----:B------:R-:W-:Y:S01]  /*9900*/  IMAD.U32 R4, RZ, RZ, UR37 ;  /* 0x00000025ff047e24 */ /* 0x000fe2000f8e00ff */
[----:B------:R-:W-:Y:S01]  /*9910*/  UIMAD UR8, UR37, UR9, UR8 ;  /* 0x00000009250872a4 */ /* 0x000fe2000f8e0208 */
[----:B------:R2:W4:Y:S02]  /*9920*/  LDS.128 R60, [R226+0x13000] ;  /* 0x01300000e23c7984 */ /* 0x0005240000000c00 */
[----:B------:R-:W-:-:S02]  /*9930*/  IMAD.WIDE.U32 R76, R4, c[0x0][0x3b8], R76 ;  /* 0x0000ee00044c7a25 */ /* 0x000fc400078e004c */
[----:B------:R2:W1:Y:S03]  /*9940*/  LDS.128 R56, [R226+0x15000] ;  /* 0x01500000e2387984 */ /* 0x0004660000000c00 */
        /* <DEDUP_REMOVED lines=11> */
[----:B---34-:R-:W-:Y:S01]  /*9a00*/  ISETP.GE.AND P3, PT, R232, c[0x0][0x220], PT ;  /* 0x00008800e8007a0c */ /* 0x018fe20003f66270 */
[----:B-1----:R-:W1:Y:S01]  /*9a10*/  LDS.128 R16, [R226+0x12000] ;  /* 0x01200000e2107984 */ /* 0x002e620000000c00 */
[----:B------:R-:W-:Y:S01]  /*9a20*/  IMAD.MOV.U32 R70, RZ, RZ, R76 ;  /* 0x000000ffff467224 */ /* 0x000fe200078e004c */
[----:B------:R-:W-:Y:S01]  /*9a30*/  ISETP.GE.AND P2, PT, R229, c[0x0][0x220], PT ;  /* 0x00008800e5007a0c */ /* 0x000fe20003f46270 */
[----:B------:R-:W-:Y:S01]  /*9a40*/  IMAD R73, R69, c[0x0][0x3a0], RZ ;  /* 0x0000e80045497a24 */ /* 0x000fe200078e02ff */
[----:B------:R-:W3:Y:S01]  /*9a50*/  LDS.128 R12, [R226+0x14000] ;  /* 0x01400000e20c7984 */ /* 0x000ee20000000c00 */
[----:B------:R-:W-:Y:S01]  /*9a60*/  IMAD.WIDE.U32 R78, R230, c[0x0][0x3a0], R70 ;  /* 0x0000e800e64e7a25 */ /* 0x000fe200078e0046 */
[----:B------:R-:W-:-:S02]  /*9a70*/  ISETP.GE.AND P1, PT, R228, c[0x0][0x220], PT ;  /* 0x00008800e4007a0c */ /* 0x000fc40003f26270 */
[----:B------:R-:W4:Y:S01]  /*9a80*/  LDS.128 R8, [R226+0x16000] ;  /* 0x01600000e2087984 */ /* 0x000f220000000c00 */
[----:B------:R-:W-:Y:S01]  /*9a90*/  IMAD R70, R230, c[0x0][0x3a4], R73 ;  /* 0x0000e900e6467a24 */ /* 0x000fe200078e0249 */
[----:B------:R-:W-:Y:S02]  /*9aa0*/  ISETP.GE.AND P0, PT, R227, c[0x0][0x220], PT ;  /* 0x00008800e3007a0c */ /* 0x000fe40003f06270 */
[----:B------:R-:W2:Y:S01]  /*9ab0*/  @!P3 LDS.128 R4, [R226+0x10000] ;  /* 0x01000000e204b984 */ /* 0x000ea20000000c00 */
[----:B------:R-:W-:Y:S01]  /*9ac0*/  IMAD.IADD R70, R70, 0x1, R79 ;  /* 0x0000000146467824 */ /* 0x000fe200078e024f */
[----:B------:R-:W-:-:S04]  /*9ad0*/  LEA R72, P4, R78, c[0x0][0x340], 0x1 ;  /* 0x0000d0004e487a11 */ /* 0x000fc800078808ff */
[----:B------:R-:W-:-:S05]  /*9ae0*/  LEA.HI.X R73, R78, c[0x0][0x344], R70, 0x1, P4 ;  /* 0x0000d1004e497a11 */ /* 0x000fca00020f0c46 */
[----:B-1----:R1:W-:Y:S04]  /*9af0*/  @!P2 STG.E.128 [R72.64+0x80], R16 ;  /* 0x000080104800a986 */ /* 0x0023e8000c101d04 */
[----:B---3--:R1:W-:Y:S04]  /*9b00*/  @!P1 STG.E.128 [R72.64+0x100], R12 ;  /* 0x0001000c48009986 */ /* 0x0083e8000c101d04 */
[----:B----4-:R1:W-:Y:S04]  /*9b10*/  @!P0 STG.E.128 [R72.64+0x180], R8 ;  /* 0x0001800848008986 */ /* 0x0103e8000c101d04 */
[----:B--2---:R1:W-:Y:S02]  /*9b20*/  @!P3 STG.E.128 [R72.64], R4 ;  /* 0x000000044800b986 */ /* 0x0043e4000c101d04 */
.L_x_469:
[----:B---34-:R-:W-:Y:S05]  /*9b30*/  BSYNC B0 ;  /* 0x0000000000007941 */ /* 0x018fea0003800000 */
.L_x_468:
        /* <DEDUP_REMOVED lines=17> */
[----:B------:R1:W-:Y:S04]  /*9c50*/  @!P3 STG.E.128 [R8.64], R64 ;  /* 0x000000400800b986 */ /* 0x0003e8000c101d04 */
[----:B------:R1:W-:Y:S04]  /*9c60*/  @!P2 STG.E.128 [R8.64+0x80], R60 ;  /* 0x0000803c0800a986 */ /* 0x0003e8000c101d04 */
[----:B------:R1:W-:Y:S04]  /*9c70*/  @!P1 STG.E.128 [R8.64+0x100], R56 ;  /* 0x0001003808009986 */ /* 0x0003e8000c101d04 */
[----:B------:R1:W-:Y:S02]  /*9c80*/  @!P0 STG.E.128 [R8.64+0x180], R52 ;  /* 0x0001803408008986 */ /* 0x0003e4000c101d04 */
.L_x_471:
[----:B------:R-:W-:Y:S05]  /*9c90*/  BSYNC B0 ;  /* 0x0000000000007941 */ /* 0x000fea0003800000 */
.L_x_470:
[----:B------:R-:W-:Y:S01]  /*9ca0*/  ULDC.64 UR8, c[0x0][0x3a8] ;  /* 0x0000ea0000087ab9 */ /* 0x000fe20000000a00 */
[----:B------:R-:W-:Y:S01]  /*9cb0*/  IMAD.WIDE.U32 R4, R68, c[0x0][0x3a8], R74 ;  /* 0x0000ea0044047a25 */ /* 0x000fe200078e004a */
[----:B------:R-:W-:Y:S01]  /*9cc0*/  UIMAD UR6, UR10, UR8, URZ ;  /* 0x000000080a0672a4 */ /* 0x000fe2000f8e023f */
[----:B------:R-:W-:Y:S03]  /*9cd0*/  BSSY B0, `(.L_x_472) ;  /* 0x000001b000007945 */ /* 0x000fe60003800000 */
[----:B------:R-:W-:Y:S01]  /*9ce0*/  UIMAD UR7, UR7, UR9, UR6 ;  /* 0x00000009070772a4 */ /* 0x000fe2000f8e0206 */
[----:B-1----:R-:W-:-:S05]  /*9cf0*/  IADD3 R8, P0, R4, UR11, RZ ;  /* 0x0000000b04087c10 */ /* 0x002fca000ff1e0ff */
        /* <DEDUP_REMOVED lines=20> */
[----:B------:R1:W-:Y:S04]  /*9e40*/  @!P3 STG.E.128 [R6.64], R48 ;  /* 0x000000300600b986 */ /* 0x0003e8000c101d04 */
[----:B------:R1:W-:Y:S04]  /*9e50*/  @!P2 STG.E.128 [R6.64+0x80], R40 ;  /* 0x000080280600a986 */ /* 0x0003e8000c101d04 */
[----:B------:R1:W-:Y:S04]  /*9e60*/  @!P1 STG.E.128 [R6.64+0x100], R32 ;  /* 0x0001002006009986 */ /* 0x0003e8000c101d04 */
[----:B------:R1:W-:Y:S02]  /*9e70*/  @!P0 STG.E.128 [R6.64+0x180], R24 ;  /* 0x0001801806008986 */ /* 0x0003e4000c101d04 */
.L_x_473:
[----:B------:R-:W-:Y:S05]  /*9e80*/  BSYNC B0 ;  /* 0x0000000000007941 */ /* 0x000fea0003800000 */
.L_x_472:
[----:B------:R-:W-:Y:S05]  /*9e90*/  @P4 BRA `(.L_x_444) ;  /* 0x0000011000004947 */ /* 0x000fea0003800000 */
[----:B------:R-:W-:Y:S01]  /*9ea0*/  IADD3 R4, P0, R230, 0x20, RZ ;  /* 0x00000020e6047810 */ /* 0x000fe20007f1e0ff */
[----:B------:R-:W-:Y:S01]  /*9eb0*/  IMAD.MOV.U32 R9, RZ, RZ, R5 ;  /* 0x000000ffff097224 */ /* 0x000fe200078e0005 */
[----:B------:R-:W-:-:S02]  /*9ec0*/  ISETP.GE.AND P3, PT, R232, c[0x0][0x220], PT ;  /* 0x00008800e8007a0c */ /* 0x000fc40003f66270 */
[----:B------:R-:W-:Y:S01]  /*9ed0*/  ISETP.GE.AND P2, PT, R229, c[0x0][0x220], PT ;  /* 0x00008800e5007a0c */ /* 0x000fe20003f46270 */
[----:B-1----:R-:W-:Y:S01]  /*9ee0*/  IMAD.X R7, RZ, RZ, R69, P0 ;  /* 0x000000ffff077224 */ /* 0x002fe200000e0645 */
        /* <DEDUP_REMOVED lines=12> */
.L_x_444:
[----:B------:R-:W-:Y:S05]  /*9fb0*/  BSYNC B1 ;  /* 0x0000000000017941 */ /* 0x000fea0003800000 */
.L_x_430:
        /* <DEDUP_REMOVED lines=12> */
.L_x_474:
[----:B------:R-:W-:Y:S05]  /*a080*/  EXIT ;  /* 0x000000000000794d */ /* 0x000fea0003800000 */
.L_x_476:
        /* <DEDUP_REMOVED lines=15> */
.L_x_2013:


//--------------------- .text._ZN5flash44flash_bwd_dq_dk_dv_loop_seqk_parallel_kernelI23Flash_bwd_kernel_traitsILi256ELi64ELi64ELi8ELi4ELi2ELi2ELb0ELb1EN7cutlass6half_tE19Flash_kernel_traitsILi256ELi64ELi64ELi8ES3_EELb0ELb0ELb0ELb0ELb0ELb1ELb0EEEvNS_16Flash_bwd_paramsE --------------------------
	.section	.text._ZN5flash44flash_bwd_dq_dk_dv_loop_seqk_parallel_kernelI23Flash_bwd_kernel_traitsILi256ELi64ELi64ELi8ELi4ELi2ELi2ELb0ELb1EN7cutlass6half_tE19Flash_kernel_traitsILi256ELi64ELi64ELi8ES3_EELb0ELb0ELb0ELb0ELb0ELb1ELb0EEEvNS_16Flash_bwd_paramsE,"ax",@progbits
	.sectioninfo	@"SHI_REGISTERS=255"
	.align	128
        .global         _ZN5flash44flash_bwd_dq_dk_dv_loop_seqk_parallel_kernelI23Flash_bwd_kernel_traitsILi256ELi64ELi64ELi8ELi4ELi2ELi2ELb0ELb1EN7cutlass6half_tE19Flash_kernel_traitsILi256ELi64ELi64ELi8ES3_EELb0ELb0ELb0ELb0ELb0ELb1ELb0EEEvNS_16Flash_bwd_paramsE
        .type           _ZN5flash44flash_bwd_dq_dk_dv_loop_seqk_parallel_kernelI23Flash_bwd_kernel_traitsILi256ELi64ELi64ELi8ELi4ELi2ELi2ELb0ELb1EN7cutlass6half_tE19Flash_kernel_traitsILi256ELi64ELi64ELi8ES3_EELb0ELb0ELb0ELb0ELb0ELb1ELb0EEEvNS_16Flash_bwd_paramsE,@function
        .size           _ZN5flash44flash_bwd_dq_dk_dv_loop_seqk_parallel_kernelI23Flash_bwd_kernel_traitsILi256ELi64ELi64ELi8ELi4ELi2ELi2ELb0ELb1EN7cutlass6half_tE19Flash_kernel_traitsILi256ELi64ELi64ELi8ES3_EELb0ELb0ELb0ELb0ELb0ELb1ELb0EEEvNS_16Flash_bwd_paramsE,(.L_x_2014 - _ZN5flash44flash_bwd_dq_dk_dv_loop_seqk_parallel_kernelI23Flash_bwd_kernel_traitsILi256ELi64ELi64ELi8ELi4ELi2ELi2ELb0ELb1EN7cutlass6half_tE19Flash_kernel_traitsILi256ELi64ELi64ELi8ES3_EELb0ELb0ELb0ELb0ELb0ELb1ELb0EEEvNS_16Flash_bwd_paramsE)
        .other          _ZN5flash44flash_bwd_dq_dk_dv_loop_seqk_parallel_kernelI23Flash_bwd_kernel_traitsILi256ELi64ELi64ELi8ELi4ELi2ELi2ELb0ELb1EN7cutlass6half_tE19Flash_kernel_traitsILi256ELi64ELi64ELi8ES3_EELb0ELb0ELb0ELb0ELb0ELb1ELb0EEEvNS_16Flash_bwd_paramsE,@"STO_CUDA_ENTRY STV_DEFAULT"
_ZN5flash44flash_bwd_dq_dk_dv_loop_seqk_parallel_kernelI23Flash_bwd_kernel_traitsILi256ELi64ELi64ELi8ELi4ELi2ELi2ELb0ELb1EN7cutlass6half_tE19Flash_kernel_traitsILi256ELi64ELi64ELi8ES3_EELb0ELb0ELb0ELb0ELb0ELb1ELb0EEEvNS_16Flash_bwd_paramsE:
.text._ZN5flash44flash_bwd_dq_dk_dv_loop_seqk_parallel_kernelI23Flash_bwd_kernel_traitsILi256ELi64ELi64ELi8ELi4ELi2ELi2ELb0ELb1EN7cutlass6half_tE19Flash_kernel_traitsILi256ELi64ELi64ELi8ES3_EELb0ELb0ELb0ELb0ELb0ELb1ELb0EEEvNS_16Flash_bwd_paramsE:
        /* <DEDUP_REMOVED lines=27> */
[----:B------:R-:W-:Y:S01]  /*01b0*/  IMAD.SHL.U32 R246, R14, 0x2, RZ ;  /* 0x000000020ef67824 */ /* 0x000fe200078e00ff */
[----:B--2---:R-:W-:-:S02]  /*01c0*/  UIMAD.WIDE.U32 UR44, UR31, UR14, URZ ;  /* 0x0000000e1f2c72a5 */ /* 0x004fc4000f8e003f */
[CC--:B------:R-:W-:Y:S01]  /*01d0*/  LEA.HI R4, R13.reuse, R14.reuse, RZ, 0x5 ;  /* 0x0000000e0d047211 */ /* 0x0c0fe200078f28ff */
[----:B------:R-:W-:Y:S01]  /*01e0*/  USHF.L.U32 UR14, UR31, 0x7, URZ ;  /* 0x000000071f0e7899 */ /* 0x000fe2000800063f */
[----:B------:R-:W-:Y:S01]  /*01f0*/  LEA.HI R8, R13, R14, RZ, 0x4 ;  /* 0x0000000e0d087211 */ /* 0x000fe200078f20ff */
[----:B------:R-:W-:Y:S01]  /*0200*/  ULDC UR55, c[0x0][0x234] ;  /* 0x00008d0000377ab9 */ /* 0x000fe20000000800 */
[--C-:B------:R-:W-:Y:S01]  /*0210*/  SHF.R.S32.HI R5, RZ, 0x5, R4.reuse ;  /* 0x00000005ff057819 */ /* 0x100fe20000011404 */
[----:B---3--:R-:W-:Y:S01]  /*0220*/  UIMAD UR47, UR38, UR46, URZ ;  /* 0x0000002e262f72a4 */ /* 0x008fe2000f8e023f */
[----:B------:R-:W-:Y:S01]  /*0230*/  SHF.R.S32.HI R0, RZ, 0x1f, R4 ;  /* 0x0000001fff007819 */ /* 0x000fe20000011404 */
[----:B------:R-:W-:Y:S01]  /*0240*/  UIMAD UR46, UR46, UR12, URZ ;  /* 0x0000000c2e2e72a4 */ /* 0x000fe2000f8e023f */
[----:B------:R-:W-:Y:S01]  /*0250*/  SHF.R.S32.HI R6, RZ, 0x4, R8 ;  /* 0x00000004ff067819 */ /* 0x000fe20000011408 */
[----:B------:R-:W-:Y:S01]  /*0260*/  ULDC UR13, c[0x0][0x1c0] ;  /* 0x00007000000d7ab9 */ /* 0x000fe20000000800 */
[-C--:B------:R-:W-:Y:S01]  /*0270*/  LEA.HI R0, R0, R5.reuse, RZ, 0x2 ;  /* 0x0000000500007211 */ /* 0x080fe200078f10ff */
[----:B------:R-:W-:Y:S01]  /*0280*/  ULDC UR11, c[0x0][0x1c0] ;  /* 0x00007000000b7ab9 */ /* 0x000fe20000000800 */
[----:B------:R-:W-:Y:S01]  /*0290*/  LEA.HI R2, R4, R5, RZ, 0x1 ;  /* 0x0000000504027211 */ /* 0x000fe200078f08ff */
[----:B------:R-:W-:Y:S01]  /*02a0*/  UIMAD UR55, UR8, UR6, UR55 ;  /* 0x00000006083772a4 */ /* 0x000fe2000f8e0237 */
[----:B------:R-:W-:Y:S01]  /*02b0*/  LEA.HI R7, R8, R6, RZ, 0x1 ;  /* 0x0000000608077211 */ /* 0x000fe200078f08ff */
[----:B------:R-:W-:Y:S01]  /*02c0*/  UIMAD UR52, UR7, UR31, URZ ;  /* 0x0000001f073472a4 */ /* 0x000fe2000f8e023f */
[----:B------:R-:W-:Y:S01]  /*02d0*/  LOP3.LUT R3, R0, 0xfffffffc, RZ, 0xc0, !PT ;  /* 0xfffffffc00037812 */ /* 0x000fe200078ec0ff */
[----:B------:R-:W-:Y:S01]  /*02e0*/  UIMAD UR6, UR31, UR11, UR38 ;  /* 0x0000000b1f0672a4 */ /* 0x000fe2000f8e0226 */
[----:B------:R-:W-:Y:S01]  /*02f0*/  LOP3.LUT R0, R2, 0xfffffffe, RZ, 0xc0, !PT ;  /* 0xfffffffe02007812 */ /* 0x000fe200078ec0ff */
[----:B------:R-:W-:Y:S01]  /*0300*/  @!UP2 UIMAD UR7, UR31, UR13, UR38 ;  /* 0x0000000d1f07a2a4 */ /* 0x000fe2000f8e0226 */
[----:B------:R-:W-:Y:S01]  /*0310*/  LOP3.LUT R2, R7, 0xfffffffe, RZ, 0xc0, !PT ;  /* 0xfffffffe07027812 */ /* 0x000fe200078ec0ff */
[----:B------:R-:W-:Y:S01]  /*0320*/  IMAD.IADD R218, R5, 0x1, -R3 ;  /* 0x0000000105da7824 */ /* 0x000fe200078e0a03 */
[-C--:B------:R-:W-:Y:S01]  /*0330*/  LEA.HI R15, R13, R14.reuse, RZ, 0x2 ;  /* 0x0000000e0d0f7211 */ /* 0x080fe200078f10ff */
[----:B------:R-:W-:Y:S01]  /*0340*/  IMAD.IADD R224, R5, 0x1, -R0 ;  /* 0x0000000105e07824 */ /* 0x000fe200078e0a00 */
[----:B------:R-:W-:Y:S01]  /*0350*/  LOP3.LUT R0, R4, 0xffffffe0, RZ, 0xc0, !PT ;  /* 0xffffffe004007812 */ /* 0x000fe200078ec0ff */
[----:B------:R-:W-:Y:S01]  /*0360*/  IMAD.IADD R11, R6, 0x1, -R2 ;  /* 0x00000001060b7824 */ /* 0x000fe200078e0a02 */
[--C-:B------:R-:W-:Y:S01]  /*0370*/  SHF.R.S32.HI R5, RZ, 0x2, R15.reuse ;  /* 0x00000002ff057819 */ /* 0x100fe2000001140f */
[----:B------:R-:W-:Y:S01]  /*0380*/  USHF.L.U32 UR41, UR46, 0x6, URZ ;  /* 0x000000062e297899 */ /* 0x000fe2000800063f */
[----:B------:R-:W-:Y:S01]  /*0390*/  SHF.R.S32.HI R2, RZ, 0x1f, R15 ;  /* 0x0000001fff027819 */ /* 0x000fe2000001140f */
[----:B------:R-:W-:Y:S01]  /*03a0*/  IMAD.IADD R0, R14, 0x1, -R0 ;  /* 0x000000010e007824 */ /* 0x000fe200078e0a00 */
[----:B------:R-:W-:Y:S01]  /*03b0*/  LEA.HI R10, R13, R14, RZ, 0x3 ;  /* 0x0000000e0d0a7211 */ /* 0x000fe200078f18ff */
[----:B------:R-:W-:Y:S01]  /*03c0*/  ULDC UR49, c[0x0][0x214] ;  /* 0x0000850000317ab9 */ /* 0x000fe20000000800 */
[----:B------:R-:W-:Y:S01]  /*03d0*/  LEA.HI R2, R2, R5, RZ, 0x3 ;  /* 0x0000000502027211 */ /* 0x000fe200078f18ff */
[----:B------:R-:W-:Y:S01]  /*03e0*/  IMAD.U32 R252, RZ, RZ, UR14 ;  /* 0x0000000efffc7e24 */ /* 0x000fe2000f8e00ff */
[----:B------:R-:W-:Y:S01]  /*03f0*/  SHF.R.S32.HI R3, RZ, 0x1f, R0 ;  /* 0x0000001fff037819 */ /* 0x000fe20000011400 */
[----:B------:R-:W-:Y:S01]  /*0400*/  ULDC UR56, c[0x0][0x1c8] ;  /* 0x0000720000387ab9 */ /* 0x000fe20000000800 */
[----:B------:R-:W-:Y:S01]  /*0410*/  LOP3.LUT R2, R2, 0xfffffff8, RZ, 0xc0, !PT ;  /* 0xfffffff802027812 */ /* 0x000fe200078ec0ff */
[----:B------:R-:W-:Y:S01]  /*0420*/  ULDC.U8 UR10, c[0x0][0x3d0] ;  /* 0x0000f400000a7ab9 */ /* 0x000fe20000000000 */
[----:B------:R-:W-:Y:S01]  /*0430*/  LEA.HI R16, R3, R0, RZ, 0x2 ;  /* 0x0000000003107211 */ /* 0x000fe200078f10ff */
[----:B------:R-:W-:Y:S01]  /*0440*/  ULDC UR50, c[0x0][0x224] ;  /* 0x0000890000327ab9 */ /* 0x000fe20000000800 */
[----:B------:R-:W-:Y:S01]  /*0450*/  SHF.R.S32.HI R243, RZ, 0x3, R10 ;  /* 0x00000003fff37819 */ /* 0x000fe2000001140a */
[----:B------:R-:W-:Y:S01]  /*0460*/  IMAD.IADD R7, R5, 0x1, -R2 ;  /* 0x0000000105077824 */ /* 0x000fe200078e0a02 */
[----:B------:R-:W-:Y:S01]  /*0470*/  LOP3.LUT R2, R8, 0xfffffff0, RZ, 0xc0, !PT ;  /* 0xfffffff008027812 */ /* 0x000fe200078ec0ff */
[----:B------:R-:W-:Y:S01]  /*0480*/  @UP2 UIMAD UR54, UR31, UR49, URZ ;  /* 0x000000311f3622a4 */ /* 0x000fe2000f8e023f */
[----:B------:R-:W-:Y:S01]  /*0490*/  LOP3.LUT R0, R10, 0xfffffff8, RZ, 0xc0, !PT ;  /* 0xfffffff80a007812 */ /* 0x000fe200078ec0ff */
[----:B------:R-:W-:Y:S01]  /*04a0*/  IMAD.SHL.U32 R3, R243, 0x40, RZ ;  /* 0x00000040f3037824 */ /* 0x000fe200078e00ff */
[----:B------:R-:W-:Y:S01]  /*04b0*/  LEA.HI R6, R13, R14, RZ, 0x7 ;  /* 0x0000000e0d067211 */ /* 0x000fe200078f38ff */
[C---:B------:R-:W-:Y:S01]  /*04c0*/  IMAD.IADD R2, R14.reuse, 0x1, -R2 ;  /* 0x000000010e027824 */ /* 0x040fe200078e0a02 */
[----:B------:R-:W-:Y:S01]  /*04d0*/  ULDC.64 UR4, c[0x0][0x118] ;  /* 0x0000460000047ab9 */ /* 0x000fe20000000a00 */
[----:B------:R-:W-:Y:S01]  /*04e0*/  IMAD.IADD R0, R14, 0x1, -R0 ;  /* 0x000000010e007824 */ /* 0x000fe200078e0a00 */
[----:B------:R-:W-:Y:S01]  /*04f0*/  LOP3.LUT R3, R3, 0x1c0, RZ, 0xc0, !PT ;  /* 0x000001c003037812 */ /* 0x000fe200078ec0ff */
[----:B------:R-:W-:Y:S01]  /*0500*/  ULOP3.LUT UR56, UR38, UR56, URZ, 0x3c, !UPT ;  /* 0x0000003826387292 */ /* 0x000fe2000f8e3c3f */
[----:B------:R-:W-:Y:S01]  /*0510*/  SHF.R.S32.HI R4, RZ, 0x1f, R2 ;  /* 0x0000001fff047819 */ /* 0x000fe20000011402 */
[----:B------:R-:W-:Y:S01]  /*0520*/  IMAD.SHL.U32 R248, R0, 0x8, RZ ;  /* 0x0000000800f87824 */ /* 0x000fe200078e00ff */
[----:B------:R-:W-:Y:S01]  /*0530*/  SHF.R.U32.HI R5, RZ, 0x3, R3 ;  /* 0x00000003ff057819 */ /* 0x000fe20000011603 */
[----:B------:R-:W-:Y:S01]  /*0540*/  USHF.R.S32.HI UR61, URZ, 0x1f, UR38 ;  /* 0x0000001f3f3d7899 */ /* 0x000fe20008011426 */
[----:B------:R-:W-:Y:S01]  /*0550*/  LEA.HI R12, R4, R2, RZ, 0x3 ;  /* 0x00000002040c7211 */ /* 0x000fe200078f18ff */
[----:B------:R-:W-:Y:S01]  /*0560*/  UISETP.NE.AND UP3, UPT, UR10, URZ, UPT ;  /* 0x0000003f0a00728c */ /* 0x000fe2000bf65270 */
[----:B------:R-:W-:Y:S01]  /*0570*/  LOP3.LUT R4, R3, 0x38, R248, 0xf8, !PT ;  /* 0x0000003803047812 */ /* 0x000fe200078ef8f8 */
[----:B------:R-:W-:Y:S01]  /*0580*/  USHF.R.S32.HI UR60, URZ, 0x1f, UR31 ;  /* 0x0000001f3f3c7899 */ /* 0x000fe2000801141f */
[----:B------:R-:W-:Y:S01]  /*0590*/  LOP3.LUT R3, R12, 0xfffffff8, RZ, 0xc0, !PT ;  /* 0xfffffff80c037812 */ /* 0x000fe200078ec0ff */
[----:B------:R-:W-:Y:S01]  /*05a0*/  USHF.R.S32.HI UR59, URZ, 0x1f, UR38 ;  /* 0x0000001f3f3b7899 */ /* 0x000fe20008011426 */
[C---:B------:R-:W-:Y:S01]  /*05b0*/  LOP3.LUT P4, RZ, R0.reuse, 0x2, RZ, 0xc0, !PT ;  /* 0x0000000200ff7812 */ /* 0x040fe2000788c0ff */
[----:B------:R-:W-:Y:S01]  /*05c0*/  USHF.R.S32.HI UR58, URZ, 0x1f, UR31 ;  /* 0x0000001f3f3a7899 */ /* 0x000fe2000801141f */
[C---:B------:R-:W-:Y:S01]  /*05d0*/  LOP3.LUT P3, RZ, R0.reuse, 0x4, RZ, 0xc0, !PT ;  /* 0x0000000400ff7812 */ /* 0x040fe2000786c0ff */
[----:B------:R-:W-:Y:S01]  /*05e0*/  IMAD.SHL.U32 R0, R0, 0x40, RZ ;  /* 0x0000004000007824 */ /* 0x000fe200078e00ff */
[----:B------:R-:W-:Y:S01]  /*05f0*/  LOP3.LUT R8, R4, R5, RZ, 0x3c, !PT ;  /* 0x0000000504087212 */ /* 0x000fe200078e3cff */
[----:B------:R-:W-:Y:S01]  /*0600*/  IMAD.IADD R9, R2, 0x1, -R3 ;  /* 0x0000000102097824 */ /* 0x000fe200078e0a03 */
[----:B------:R-:W-:Y:S01]  /*0610*/  LOP3.LUT R3, R7, 0x1, RZ, 0xc0, !PT ;  /* 0x0000000107037812 */ /* 0x000fe200078ec0ff */
[----:B------:R-:W-:Y:S01]  /*0620*/  IMAD.SHL.U32 R2, R224, 0x10, RZ ;  /* 0x00000010e0027824 */ /* 0x000fe200078e00ff */
[----:B------:R-:W-:Y:S01]  /*0630*/  LOP3.LUT R0, R0, 0x1c0, RZ, 0xc0, !PT ;  /* 0x000001c000007812 */ /* 0x000fe200078ec0ff */
[----:B------:R-:W-:Y:S01]  /*0640*/  IMAD.SHL.U32 R4, R11, 0x200, RZ ;  /* 0x000002000b047824 */ /* 0x000fe200078e00ff */
[----:B------:R-:W-:Y:S01]  /*0650*/  ISETP.NE.U32.AND P0, PT, R3, 0x1, PT ;  /* 0x000000010300780c */ /* 0x000fe20003f05070 */
[----:B------:R-:W-:Y:S01]  /*0660*/  USHF.R.S32.HI UR57, URZ, 0x1f, UR38 ;  /* 0x0000001f3f397899 */ /* 0x000fe20008011426 */
[C---:B------:R-:W-:Y:S01]  /*0670*/  LOP3.LUT R2, R0.reuse, 0x10, R2, 0xf8, !PT ;  /* 0x0000001000027812 */ /* 0x040fe200078ef802 */
[----:B------:R-:W-:Y:S01]  /*0680*/  UIMAD.WIDE.U32 UR42, UR36, UR44, URZ ;  /* 0x0000002c242a72a5 */ /* 0x000fe2000f8e003f */
[----:B------:R-:W-:Y:S01]  /*0690*/  SHF.R.S32.HI R6, RZ, 0x7, R6 ;  /* 0x00000007ff067819 */ /* 0x000fe20000011406 */
[----:B------:R-:W-:Y:S01]  /*06a0*/  UIMAD UR51, UR37, UR44, URZ ;  /* 0x0000002c253372a4 */ /* 0x000fe2000f8e023f */
[----:B------:R-:W-:Y:S01]  /*06b0*/  LOP3.LUT R3, R0, 0x8, R10, 0xf8, !PT ;  /* 0x0000000800037812 */ /* 0x000fe200078ef80a */
[----:B------:R-:W-:Y:S01]  /*06c0*/  USHF.R.S32.HI UR53, URZ, 0x1f, UR47 ;  /* 0x0000001f3f357899 */ /* 0x000fe2000801142f */
[----:B------:R-:W-:Y:S01]  /*06d0*/  SHF.R.U32.HI R220, RZ, 0x3, R0 ;  /* 0x00000003ffdc7819 */ /* 0x000fe20000011600 */
[----:B------:R-:W-:Y:S01]  /*06e0*/  IMAD R0, R6, 0x800, R4 ;  /* 0x0000080006007824 */ /* 0x000fe200078e0204 */
[----:B------:R-:W-:Y:S01]  /*06f0*/  LOP3.LUT R5, R2, 0x8, R10, 0xf8, !PT ;  /* 0x0000000802057812 */ /* 0x000fe200078ef80a */
[----:B------:R-:W-:Y:S01]  /*0700*/  UIMAD UR50, UR6, UR50, URZ ;  /* 0x00000032063272a4 */ /* 0x000fe2000f8e023f */
[----:B------:R-:W-:Y:S01]  /*0710*/  LOP3.LUT R2, R3, R220, RZ, 0x3c, !PT ;  /* 0x000000dc03027212 */ /* 0x000fe200078e3cff */
[----:B------:R-:W-:Y:S01]  /*0720*/  @!UP2 UIMAD UR49, UR7, UR49, URZ ;  /* 0x000000310731a2a4 */ /* 0x000fe2000f8e023f */
[----:B------:R-:W-:Y:S01]  /*0730*/  LEA.HI R3, R13, R14, RZ, 0x6 ;  /* 0x0000000e0d037211 */ /* 0x000fe200078f30ff */
[----:B------:R-:W-:Y:S01]  /*0740*/  USHF.R.S32.HI UR48, URZ, 0x1f, UR41 ;  /* 0x0000001f3f307899 */ /* 0x000fe20008011429 */
        /* <DEDUP_REMOVED lines=34> */
[----:B------:R-:W-:Y:S01]  /*0970*/  SHF.R.U32.HI R3, RZ, 0x3, R0 ;  /* 0x00000003ff037819 */ /* 0x000fe20000011600 */
[----:B------:R-:W-:-:S02]  /*0980*/  IMAD.SHL.U32 R4, R11, 0x8, RZ ;  /* 0x000000080b047824 */ /* 0x000fc400078e00ff */
        /* <DEDUP_REMOVED lines=12> */
[----:B------:R-:W-:Y:S01]  /*0a50*/  IMAD R250, R218, 0x10, R4 ;  /* 0x00000010dafa7824 */ /* 0x000fe200078e0204 */
        /* <DEDUP_REMOVED lines=20> */
[----:B------:R-:W-:Y:S02]  /*0ba0*/  IMAD.IADD R222, R219, 0x1, R222 ;  /* 0x00000001dbde7824 */ /* 0x000fe400078e02de */
[----:B------:R-:W-:-:S02]  /*0bb0*/  IMAD.IADD R226, R226, 0x1, R225 ;  /* 0x00000001e2e27824 */ /* 0x000fc400078e02e1 */
.L_x_505:
        /* <DEDUP_REMOVED lines=27> */
[----:B----45:R4:W5:Y:S01]  /*0d70*/  @P0 LDG.E R6, [R6.64] ;  /* 0x0000000406060981 */ /* 0x030962000c1e1900 */
        /* <DEDUP_REMOVED lines=25> */
.L_x_477:
        /* <DEDUP_REMOVED lines=22> */
[----:B------:R-:W-:Y:S02]  /*1070*/  UIADD3 UR7, UR27, 0x3f, URZ ;  /* 0x0000003f1b077890 */ /* 0x000fe4000fffe03f */
[----:B------:R-:W-:Y:S02]  /*1080*/  ULDC.64 UR8, c[0x0][0x190] ;  /* 0x0000640000087ab9 */ /* 0x000fe40000000a00 */
[----:B------:R-:W-:Y:S01]  /*1090*/  UIMAD.WIDE.U32 UR10, UR15, UR8, URZ ;  /* 0x000000080f0a72a5 */ /* 0x000fe2000f8e003f */
[----:B------:R-:W-:Y:S01]  /*10a0*/  PLOP3.LUT P0, PT, PT, PT, UP0, 0x80, 0x0 ;  /* 0x000000000000781c */ /* 0x000fe20003f0f008 */
[----:B------:R-:W-:Y:S02]  /*10b0*/  USHF.R.S32.HI UR8, URZ, 0x1f, UR7 ;  /* 0x0000001f3f087899 */ /* 0x000fe40008011407 */
[----:B------:R-:W-:-:S02]  /*10c0*/  UISETP.NE.AND UP1, UPT, UR15, -0x1, UPT ;  /* 0xffffffff0f00788c */ /* 0x000fc4000bf25270 */
[----:B------:R-:W-:Y:S02]  /*10d0*/  @UP0 UIADD3 UR14, UR18, UR24, URZ ;  /* 0x00000018120e0290 */ /* 0x000fe4000fffe03f */
[----:B------:R-:W-:Y:S02]  /*10e0*/  ULEA.HI UR32, UR8, UR7, URZ, 0x6 ;  /* 0x0000000708207291 */ /* 0x000fe4000f8f303f */
[----:B------:R-:W-:Y:S02]  /*10f0*/  ULDC.64 UR16, c[0x0][0x178] ;  /* 0x00005e0000107ab9 */ /* 0x000fe40000000a00 */
[----:B------:R-:W-:Y:S02]  /*1100*/  ULDC.64 UR20, c[0x0][0x198] ;  /* 0x0000660000147ab9 */ /* 0x000fe40000000a00 */
[----:B------:R-:W-:Y:S02]  /*1110*/  UIMAD UR23, UR15, UR9, URZ ;  /* 0x000000090f1772a4 */ /* 0x000fe4000f8e023f */
[----:B------:R-:W-:-:S02]  /*1120*/  UIMAD UR22, UR39, UR16, URZ ;  /* 0x00000010271672a4 */ /* 0x000fc4000f8e023f */
[----:B------:R-:W-:Y:S02]  /*1130*/  @UP0 UIMAD.WIDE.U32 UR8, UR14, UR20, URZ ;  /* 0x000000140e0802a5 */ /* 0x000fe4000f8e003f */
[----:B------:R-:W-:Y:S02]  /*1140*/  ULOP3.LUT UR7, UR32, 0xffffffc0, URZ, 0xc0, !UPT ;  /* 0xffffffc020077892 */ /* 0x000fe4000f8ec03f */
[----:B------:R-:W-:Y:S02]  /*1150*/  UIMAD.WIDE.U32 UR12, UR31, UR16, URZ ;  /* 0x000000101f0c72a5 */ /* 0x000fe4000f8e003f */
[----:B------:R-:W-:Y:S02]  /*1160*/  UIMAD UR17, UR31, UR17, UR22 ;  /* 0x000000111f1172a4 */ /* 0x000fe4000f8e0216 */
[----:B------:R-:W-:Y:S02]  /*1170*/  @UP0 UIMAD UR35, UR14, UR21, UR9 ;  /* 0x000000150e2302a4 */ /* 0x000fe4000f8e0209 */
        /* <DEDUP_REMOVED lines=19> */
.L_x_479:
        /* <DEDUP_REMOVED lines=18> */
.L_x_480:
[----:B------:R-:W-:Y:S01]  /*13d0*/  IABS R8, c[0x0][0x1c8] ;  /* 0x0000720000087a13 */ /* 0x000fe20000000000 */
[----:B------:R-:W-:Y:S01]  /*13e0*/  ULDC.64 UR10, c[0x0][0x370] ;  /* 0x0000dc00000a7ab9 */ /* 0x000fe20000000a00 */
[----:B--2---:R-:W-:Y:S01]  /*13f0*/  IABS R7, UR38 ;  /* 0x0000002600077c13 */ /* 0x004fe20008000000 */
[----:B------:R-:W-:Y:S01]  /*1400*/  @UP1 UIMAD.WIDE.U32 UR8, UR15, UR10, URZ ;  /* 0x0000000a0f0812a5 */ /* 0x000fe2000f8e003f */
[----:B------:R-:W1:Y:S01]  /*1410*/  I2F.RP R4, R8 ;  /* 0x0000000800047306 */ /* 0x000e620000209400 */
[----:B------:R-:W-:Y:S01]  /*1420*/  ULDC UR12, c[0x0][0x224] ;  /* 0x00008900000c7ab9 */ /* 0x000fe20000000800 */
[----:B------:R-:W-:Y:S01]  /*1430*/  ISETP.NE.AND P1, PT, RZ, c[0x0][0x1c8], PT ;  /* 0x00007200ff007a0c */ /* 0x000fe20003f25270 */
[----:B------:R-:W-:Y:S02]  /*1440*/  @UP1 UIMAD UR26, UR15, UR11, UR9 ;  /* 0x0000000b0f1a12a4 */ /* 0x000fe4000f8e0209 */
[----:B------:R-:W-:-:S02]  /*1450*/  USHF.R.S32.HI UR20, URZ, 0x1f, UR25 ;  /* 0x0000001f3f147899 */ /* 0x000fc40008011419 */
        /* <DEDUP_REMOVED lines=32> */
[----:B------:R-:W-:-:S02]  /*1660*/  UIADD3 UR8, UP0, UR14, UR8, URZ ;  /* 0x000000080e087290 */ /* 0x000fc4000ff1e03f */
[----:B------:R-:W-:Y:S01]  /*1670*/  ULDC UR12, c[0x0][0x234] ;  /* 0x00008d00000c7ab9 */ /* 0x000fe20000000800 */
        /* <DEDUP_REMOVED lines=15> */
[----:B------:R-:W-:Y:S02]  /*1770*/  ISETP.LE.AND P0, PT, RZ, UR56, PT ;  /* 0x00000038ff007c0c */ /* 0x000fe4000bf03270 */
[----:B------:R-:W-:-:S13]  /*1780*/  ISETP.GE.U32.AND P2, PT, R5, R8, PT ;  /* 0x000000080500720c */ /* 0x000fda0003f46070 */
[----:B------:R-:W-:-:S05]  /*1790*/  @P2 IADD3 R4, R4, 0x1, RZ ;  /* 0x0000000104042810 */ /* 0x000fca0007ffe0ff */
[----:B------:R-:W-:Y:S01]  /*17a0*/  @!P0 IMAD.MOV R4, RZ, RZ, -R4 ;  /* 0x000000ffff048224 */ /* 0x000fe200078e0a04 */
[----:B------:R-:W-:Y:S02]  /*17b0*/  PLOP3.LUT P0, PT, PT, PT, UP2, 0x80, 0x0 ;  /* 0x000000000000781c */ /* 0x000fe40003f0f028 */
[----:B------:R-:W-:-:S04]  /*17c0*/  @!P1 LOP3.LUT R4, RZ, c[0x0][0x1c8], RZ, 0x33, !PT ;  /* 0x00007200ff049a12 */ /* 0x000fc800078e33ff */
[----:B------:R-:W-:-:S07]  /*17d0*/  SHF.R.S32.HI R16, RZ, 0x1f, R4 ;  /* 0x0000001fff107819 */ /* 0x000fce0000011404 */
[----:B------:R-:W-:Y:S05]  /*17e0*/  @!P0 BRA `(.L_x_481) ;  /* 0x0000005000008947 */ /* 0x000fea0003800000 */
[----:B------:R-:W-:Y:S02]  /*17f0*/  ULDC UR7, c[0x0][0x224] ;  /* 0x0000890000077ab9 */ /* 0x000fe40000000800 */
[----:B------:R-:W-:-:S04]  /*1800*/  @!UP1 UIMAD UR15, UR31, UR7, URZ ;  /* 0x000000071f0f92a4 */ /* 0x000fc8000f8e023f */
[----:B------:R-:W-:-:S04]  /*1810*/  ULEA UR7, UR31, UR15, 0x7 ;  /* 0x0000000f1f077291 */ /* 0x000fc8000f8e383f */
[----:B------:R-:W-:Y:S01]  /*1820*/  UIMAD UR11, UR55, UR38, UR7 ;  /* 0x00000026370b72a4 */ /* 0x000fe2000f8e0207 */
[----:B------:R-:W-:Y:S05]  /*1830*/  BRA `(.L_x_482) ;  /* 0x0000001000007947 */ /* 0x000fea0003800000 */
.L_x_481:
[----:B------:R-:W-:Y:S02]  /*1840*/  UMOV UR11, UR50 ;  /* 0x00000032000b7c82 */ /* 0x000fe40008000000 */
.L_x_482:
[----:B------:R-:W-:Y:S01]  /*1850*/  SHF.R.S32.HI R22, RZ, 0x1f, R243 ;  /* 0x0000001fff167819 */ /* 0x000fe200000114f3 */
[----:B------:R-:W1:Y:S01]  /*1860*/  S2R R10, SR_TID.X ;  /* 0x00000000000a7919 */ /* 0x000e620000002100 */
[----:B------:R-:W-:Y:S01]  /*1870*/  IADD3 R5, P1, R243, UR14, RZ ;  /* 0x0000000ef3057c10 */ /* 0x000fe2000ff3e0ff */
[----:B------:R-:W-:Y:S01]  /*1880*/  UIADD3 UR8, UP5, UP4, UR8, UR41, UR47 ;  /* 0x0000002908087290 */ /* 0x000fe2000fcbe02f */
[--C-:B------:R-:W-:Y:S01]  /*1890*/  SHF.R.S32.HI R249, RZ, 0x1f, R248.reuse ;  /* 0x0000001ffff97819 */ /* 0x100fe200000114f8 */
[----:B------:R-:W-:Y:S01]  /*18a0*/  IMAD.U32 R12, RZ, RZ, UR38 ;  /* 0x00000026ff0c7e24 */ /* 0x000fe2000f8e00ff */
[----:B------:R-:W-:Y:S01]  /*18b0*/  IADD3.X R7, R22, UR28, RZ, P1, !PT ;  /* 0x0000001c16077c10 */ /* 0x000fe20008ffe4ff */
[----:B------:R-:W-:Y:S01]  /*18c0*/  UIADD3 UR15, UP1, UP0, UR13, UR8, UR16 ;  /* 0x000000080d0f7290 */ /* 0x000fe2000f83e010 */
[----:B------:R-:W-:Y:S01]  /*18d0*/  IADD3 R6, P0, R248, UR22, RZ ;  /* 0x00000016f8067c10 */ /* 0x000fe2000ff1e0ff */
[----:B------:R-:W-:Y:S01]  /*18e0*/  IMAD.WIDE.U32 R8, R5, c[0x0][0x190], R248 ;  /* 0x0000640005087a25 */ /* 0x000fe200078e00f8 */
[----:B------:R-:W-:Y:S01]  /*18f0*/  ULDC.64 UR8, c[0x0][0x1a8] ;  /* 0x00006a0000087ab9 */ /* 0x000fe20000000a00 */
[----:B------:R-:W-:Y:S01]  /*1900*/  BSSY B1, `(.L_x_478) ;  /* 0x00006b9000017945 */ /* 0x000fe20003800000 */
[----:B------:R-:W-:Y:S01]  /*1910*/  UIMAD UR7, UR61, UR8, URZ ;  /* 0x000000083d0772a4 */ /* 0x000fe2000f8e023f */
[----:B------:R-:W-:Y:S01]  /*1920*/  IMAD R7, R7, c[0x0][0x190], RZ ;  /* 0x0000640007077a24 */ /* 0x000fe200078e02ff */
[----:B------:R-:W-:Y:S01]  /*1930*/  IADD3 R8, P1, R8, UR40, RZ ;  /* 0x0000002808087c10 */ /* 0x000fe2000ff3e0ff */
[----:B------:R-:W-:-:S02]  /*1940*/  UMOV UR39, 0x4 ;  /* 0x0000000400277882 */ /* 0x000fc40000000000 */
[----:B------:R-:W-:Y:S01]  /*1950*/  IMAD R5, R5, c[0x0][0x194], R7 ;  /* 0x0000650005057a24 */ /* 0x000fe200078e0207 */
[----:B------:R-:W-:Y:S01]  /*1960*/  IADD3.X R7, R249, UR26, RZ, P0, !PT ;  /* 0x0000001af9077c10 */ /* 0x000fe200087fe4ff */
[----:B------:R-:W-:Y:S02]  /*1970*/  UIMAD UR13, UR38, UR9, UR7 ;  /* 0x00000009260d72a4 */ /* 0x000fe4000f8e0207 */
[----:B------:R-:W-:Y:S01]  /*1980*/  UIADD3 UR11, UR14, UR11, URZ ;  /* 0x0000000b0e0b7290 */ /* 0x000fe2000fffe03f */
[----:B------:R-:W-:Y:S01]  /*1990*/  IADD3.X R9, R9, UR33, R5, P1, !PT ;  /* 0x0000002109097c10 */ /* 0x000fe20008ffe405 */
[----:B------:R-:W-:Y:S01]  /*19a0*/  IMAD.U32 R5, RZ, RZ, UR14 ;  /* 0x0000000eff057e24 */ /* 0x000fe2000f8e00ff */
[----:B------:R-:W-:Y:S02]  /*19b0*/  ULDC.64 UR8, c[0x0][0x378] ;  /* 0x0000de0000087ab9 */ /* 0x000fe40000000a00 */
[----:B------:R-:W-:Y:S01]  /*19c0*/  UIMAD UR7, UR61, UR8, URZ ;  /* 0x000000083d0772a4 */ /* 0x000fe2000f8e023f */
[----:B------:R-:W-:Y:S01]  /*19d0*/  IMAD.WIDE.U32 R6, R5, c[0x0][0x370], R6 ;  /* 0x0000dc0005067a25 */ /* 0x000fe200078e0006 */
[----:B-1----:R-:W-:-:S02]  /*19e0*/  SHF.R.S32.HI R5, RZ, 0x1f, R10 ;  /* 0x0000001fff057819 */ /* 0x002fc4000001140a */
[----:B------:R-:W-:Y:S02]  /*19f0*/  UIMAD UR10, UR38, UR9, UR7 ;  /* 0x00000009260a72a4 */ /* 0x000fe4000f8e0207 */
[----:B------:R-:W-:Y:S01]  /*1a00*/  LEA.HI R5, R5, R10, RZ, 0x5 ;  /* 0x0000000a05057211 */ /* 0x000fe200078f28ff */
[----:B------:R-:W-:Y:S02]  /*1a10*/  ULDC.64 UR8, c[0x0][0x370] ;  /* 0x0000dc0000087ab9 */ /* 0x000fe40000000a00 */
[----:B------:R-:W-:Y:S01]  /*1a20*/  UIMAD UR7, UR28, UR8, URZ ;  /* 0x000000081c0772a4 */ /* 0x000fe2000f8e023f */
[----:B------:R-:W-:Y:S01]  /*1a30*/  LOP3.LUT R11, R5, 0xffffffe0, RZ, 0xc0, !PT ;  /* 0xffffffe0050b7812 */ /* 0x000fe200078ec0ff */
[----:B------:R-:W-:Y:S02]  /*1a40*/  ULEA.HI.SX32 UR8, UR32, 0xffffffff, 0x1a ;  /* 0xffffffff20087891 */ /* 0x000fe4000f8fd23f */
[----:B------:R-:W-:Y:S02]  /*1a50*/  UIMAD UR7, UR14, UR9, UR7 ;  /* 0x000000090e0772a4 */ /* 0x000fe4000f8e0207 */
[----:B------:R-:W-:Y:S01]  /*1a60*/  IMAD.IADD R11, R10, 0x1, -R11 ;  /* 0x000000010a0b7824 */ /* 0x000fe200078e0a0b */
[----:B------:R-:W-:Y:S01]  /*1a70*/  SHF.R.S32.HI R10, RZ, 0x5, R5 ;  /* 0x00000005ff0a7819 */ /* 0x000fe20000011405 */
[----:B------:R-:W-:Y:S01]  /*1a80*/  IMAD.U32 R5, RZ, RZ, UR38 ;  /* 0x00000026ff057e24 */ /* 0x000fe2000f8e00ff */
[----:B------:R-:W-:Y:S01]  /*1a90*/  UIADD3 UR9, UR14, UR12, URZ ;  /* 0x0000000c0e097290 */ /* 0x000fe2000fffe03f */
[----:B------:R-:W-:Y:S01]  /*1aa0*/  IADD3 R7, R7, UR7, RZ ;  /* 0x0000000707077c10 */ /* 0x000fe2000fffe0ff */
[----:B------:R-:W-:Y:S01]  /*1ab0*/  UIADD3.X UR7, UR17, UR48, UR53, UP5, UP4 ;  /* 0x0000003011077290 */ /* 0x000fe2000afe8435 */
[----:B------:R-:W-:Y:S01]  /*1ac0*/  IMAD.WIDE.U32 R8, R5, c[0x0][0x1a8], R8 ;  /* 0x00006a0005087a25 */ /* 0x000fe200078e0008 */
[----:B------:R-:W-:-:S02]  /*1ad0*/  UISETP.GE.AND UP4, UPT, UR27, 0x1, UPT ;  /* 0x000000011b00788c */ /* 0x000fc4000bf86270 */
[----:B------:R-:W-:Y:S01]  /*1ae0*/  UIADD3.X UR7, UR23, UR7, UR21, UP1, UP0 ;  /* 0x0000000717077290 */ /* 0x000fe20008fe0415 */
[----:B------:R-:W-:Y:S01]  /*1af0*/  IMAD R10, R10, UR46, R11 ;  /* 0x0000002e0a0a7c24 */ /* 0x000fe2000f8e020b */
[----:B------:R-:W-:Y:S01]  /*1b00*/  IADD3 R11, R9, UR13, RZ ;  /* 0x0000000d090b7c10 */ /* 0x000fe2000fffe0ff */
[----:B------:R-:W-:Y:S01]  /*1b10*/  IMAD R5, R22, c[0x0][0x370], RZ ;  /* 0x0000dc0016057a24 */ /* 0x000fe200078e02ff */
[----:B------:R-:W-:Y:S01]  /*1b20*/  ULDC.64 UR32, c[0x0][0x200] ;  /* 0x0000800000207ab9 */ /* 0x000fe20000000a00 */
[----:B------:R-:W-:Y:S01]  /*1b30*/  IMAD.WIDE.U32 R6, R12, c[0x0][0x378], R6 ;  /* 0x0000de000c067a25 */ /* 0x000fe200078e0006 */
[----:B------:R-:W-:-:S03]  /*1b40*/  LEA R12, P1, R8, c[0x0][0x160], 0x1 ;  /* 0x00005800080c7a11 */ /* 0x000fc600078208ff */
[----:B------:R-:W-:Y:S01]  /*1b50*/  IMAD R9, R243, c[0x0][0x374], R5 ;  /* 0x0000dd00f3097a24 */ /* 0x000fe200078e0205 */
[----:B------:R-:W-:Y:S01]  /*1b60*/  IADD3 R5, P0, R10, UR15, RZ ;  /* 0x0000000f0a057c10 */ /* 0x000fe2000ff1e0ff */
[----:B------:R-:W-:Y:S01]  /*1b70*/  UIMAD.WIDE UR14, UR9, UR39, UR32 ;  /* 0x00000027090e72a5 */ /* 0x000fe2000f8e0220 */
[----:B------:R-:W-:Y:S02]  /*1b80*/  LEA.HI.X R13, R8, c[0x0][0x164], R11, 0x1, P1 ;  /* 0x00005900080d7a11 */ /* 0x000fe400008f0c0b */
[----:B------:R-:W-:Y:S01]  /*1b90*/  LEA.HI.X.SX32 R8, R10, UR7, 0x1, P0 ;  /* 0x000000070a087c11 */ /* 0x000fe200080f0eff */
[----:B------:R-:W-:Y:S01]  /*1ba0*/  ULDC.64 UR32, c[0x0][0x3c8] ;  /* 0x0000f20000207ab9 */ /* 0x000fe20000000a00 */
[----:B------:R-:W-:Y:S01]  /*1bb0*/  PLOP3.LUT P0, PT, PT, PT, UP4, 0x80, 0x0 ;  /* 0x000000000000781c */ /* 0x000fe20003f0f048 */
[----:B------:R-:W-:Y:S01]  /*1bc0*/  UIMAD.WIDE UR16, UR11, UR39, UR32 ;  /* 0x000000270b1072a5 */ /* 0x000fe2000f8e0220 */
[----:B------:R-:W-:Y:S02]  /*1bd0*/  IADD3 R7, R7, UR10, RZ ;  /* 0x0000000a07077c10 */ /* 0x000fe4000fffe0ff */
[----:B------:R-:W-:-:S03]  /*1be0*/  LEA R228, P1, R5, c[0x0][0x350], 0x2 ;  /* 0x0000d40005e47a11 */ /* 0x000fc600078210ff */
[----:B------:R-:W-:Y:S01]  /*1bf0*/  IMAD.WIDE.U32 R6, R243, c[0x0][0x370], R6 ;  /* 0x0000dc00f3067a25 */ /* 0x000fe200078e0006 */
[----:B------:R-:W-:-:S03]  /*1c00*/  LEA.HI.X R229, R5, c[0x0][0x354], R8, 0x2, P1 ;  /* 0x0000d50005e57a11 */ /* 0x000fc600008f1408 */
[----:B------:R-:W-:Y:S01]  /*1c10*/  IMAD.IADD R7, R7, 0x1, R9 ;  /* 0x0000000107077824 */ /* 0x000fe200078e0209 */
[----:B------:R-:W-:-:S04]  /*1c20*/  LEA R10, P2, R6, c[0x0][0x330], 0x1 ;  /* 0x0000cc00060a7a11 */ /* 0x000fc800078408ff */
[----:B------:R-:W-:Y:S01]  /*1c30*/  LEA.HI.X R11, R6, c[0x0][0x334], R7, 0x1, P2 ;  /* 0x0000cd00060b7a11 */ /* 0x000fe200010f0c07 */
[----:B------:R-:W-:Y:S05]  /*1c40*/  @!P0 BRA `(.L_x_483) ;  /* 0x0000600000008947 */ /* 0x000fea0003800000 */
[----:B------:R-:W-:Y:S01]  /*1c50*/  UMOV UR7, UR8 ;  /* 0x0000000800077c82 */ /* 0x000fe20008000000 */
[----:B------:R-:W-:Y:S01]  /*1c60*/  IADD3 R14, R243, 0x20, RZ ;  /* 0x00000020f30e7810 */ /* 0x000fe20007ffe0ff */
[----:B------:R-:W-:Y:S01]  /*1c70*/  ULDC.64 UR8, c[0x0][0x198] ;  /* 0x0000660000087ab9 */ /* 0x000fe20000000a00 */
[----:B------:R-:W-:Y:S01]  /*1c80*/  IMAD.U32 R5, RZ, RZ, UR25 ;  /* 0x00000019ff057e24 */ /* 0x000fe2000f8e00ff */
[----:B------:R-:W-:Y:S01]  /*1c90*/  UIMAD UR10, UR7, -0x40, UR27 ;  /* 0xffffffc0070a78a4 */ /* 0x000fe2000f8e021b */
[----:B------:R-:W-:Y:S01]  /*1ca0*/  IMAD.MOV.U32 R17, RZ, RZ, 0x40 ;  /* 0x00000040ff117424 */ /* 0x000fe200078e00ff */
[----:B------:R-:W-:Y:S01]  /*1cb0*/  UIMAD UR8, UR20, UR8, URZ ;  /* 0x00000008140872a4 */ /* 0x000fe2000f8e023f */
[C-C-:B------:R-:W-:Y:S01]  /*1cc0*/  IMAD.WIDE.U32 R8, R5.reuse, c[0x0][0x198], R248.reuse ;  /* 0x0000660005087a25 */ /* 0x140fe200078e00f8 */
[----:B------:R-:W-:Y:S01]  /*1cd0*/  ULDC.64 UR12, c[0x0][0x1a0] ;  /* 0x00006800000c7ab9 */ /* 0x000fe20000000a00 */
[----:B------:R-:W-:Y:S01]  /*1ce0*/  MOV R234, R10 ;  /* 0x0000000a00ea7202 */ /* 0x000fe20000000f00 */
[----:B------:R-:W-:Y:S01]  /*1cf0*/  UIMAD UR11, UR25, UR9, UR8 ;  /* 0x00000009190b72a4 */ /* 0x000fe2000f8e0208 */
[----:B------:R-:W-:Y:S01]  /*1d00*/  ISETP.GE.AND P3, PT, R14, UR10, PT ;  /* 0x0000000a0e007c0c */ /* 0x000fe2000bf66270 */
[----:B------:R-:W-:Y:S01]  /*1d10*/  UIMAD UR8, UR19, -0x40, UR6 ;  /* 0xffffffc0130878a4 */ /* 0x000fe2000f8e0206 */
[----:B------:R-:W-:Y:S01]  /*1d20*/  IMAD.WIDE.U32 R6, R5, c[0x0][0x1a0], R248 ;  /* 0x0000680005067a25 */ /* 0x000fe200078e00f8 */
[----:B------:R-:W-:Y:S01]  /*1d30*/  UIMAD UR9, UR20, UR12, URZ ;  /* 0x0000000c140972a4 */ /* 0x000fe2000f8e023f */
[----:B------:R-:W-:-:S02]  /*1d40*/  IADD3 R8, P2, R8, UR34, RZ ;  /* 0x0000002208087c10 */ /* 0x000fc4000ff5e0ff */
[----:B------:R-:W-:Y:S01]  /*1d50*/  IMAD.MOV.U32 R235, RZ, RZ, R11 ;  /* 0x000000ffffeb7224 */ /* 0x000fe200078e000b */
[----:B------:R-:W-:Y:S01]  /*1d60*/  ISETP.GE.AND P1, PT, R14, UR8, PT ;  /* 0x000000080e007c0c */ /* 0x000fe2000bf26270 */
[C---:B------:R-:W-:Y:S01]  /*1d70*/  IMAD.WIDE.U32 R14, R17.reuse, c[0x0][0x370], RZ ;  /* 0x0000dc00110e7a25 */ /* 0x040fe200078e00ff */
[----:B------:R-:W-:Y:S01]  /*1d80*/  UIMAD UR9, UR25, UR13, UR9 ;  /* 0x0000000d190972a4 */ /* 0x000fe2000f8e0209 */
[----:B------:R-:W-:Y:S02]  /*1d90*/  IADD3 R6, P0, R6, UR29, RZ ;  /* 0x0000001d06067c10 */ /* 0x000fe4000ff1e0ff */
[----:B------:R-:W-:Y:S01]  /*1da0*/  IMAD R10, R17, c[0x0][0x374], RZ ;  /* 0x0000dd00110a7a24 */ /* 0x000fe200078e02ff */
[----:B------:R-:W-:Y:S01]  /*1db0*/  @!P3 IADD3 R14, P4, R234, R14, RZ ;  /* 0x0000000eea0eb210 */ /* 0x000fe20007f9e0ff */
[----:B------:R-:W-:Y:S01]  /*1dc0*/  IMAD.U32 R5, RZ, RZ, UR11 ;  /* 0x0000000bff057e24 */ /* 0x000fe2000f8e00ff */
[----:B------:R-:W-:Y:S01]  /*1dd0*/  MOV R11, UR9 ;  /* 0x00000009000b7c02 */ /* 0x000fe20008000f00 */
[----:B------:R-:W-:Y:S01]  /*1de0*/  IMAD.MOV.U32 R232, RZ, RZ, R12 ;  /* 0x000000ffffe87224 */ /* 0x000fe200078e000c */
[----:B------:R-:W-:Y:S01]  /*1df0*/  @!P3 IADD3.X R15, R235, R15, R10, P4, !PT ;  /* 0x0000000feb0fb210 */ /* 0x000fe200027fe40a */
[----:B------:R-:W-:Y:S01]  /*1e00*/  IMAD.MOV.U32 R233, RZ, RZ, R13 ;  /* 0x000000ffffe97224 */ /* 0x000fe200078e000d */
[----:B------:R-:W-:Y:S01]  /*1e10*/  IADD3.X R9, R9, UR35, R5, P2, !PT ;  /* 0x0000002309097c10 */ /* 0x000fe200097fe405 */
[----:B------:R-:W-:Y:S01]  /*1e20*/  IMAD.WIDE.U32 R12, R17, c[0x0][0x190], RZ ;  /* 0x00006400110c7a25 */ /* 0x000fe200078e00ff */
[----:B------:R-:W-:Y:S01]  /*1e30*/  IADD3.X R7, R7, UR30, R11, P0, !PT ;  /* 0x0000001e07077c10 */ /* 0x000fe200087fe40b */
[----:B------:R-:W-:Y:S01]  /*1e40*/  UMOV UR9, UR14 ;  /* 0x0000000e00097c82 */ /* 0x000fe20008000000 */
[C---:B------:R-:W-:Y:S01]  /*1e50*/  @!P1 IADD3 R18, P4, R243.reuse, 0x20, RZ ;  /* 0x00000020f3129810 */ /* 0x040fe20007f9e0ff */
[----:B------:R-:W-:Y:S01]  /*1e60*/  IMAD R10, R16, c[0x0][0x1b0], RZ ;  /* 0x00006c00100a7a24 */ /* 0x000fe200078e02ff */
[----:B------:R-:W-:Y:S01]  /*1e70*/  @!P3 IADD3 R12, P0, R232, R12, RZ ;  /* 0x0000000ce80cb210 */ /* 0x000fe20007f1e0ff */
[----:B------:R-:W-:Y:S01]  /*1e80*/  IMAD R5, R16, c[0x0][0x1b8], RZ ;  /* 0x00006e0010057a24 */ /* 0x000fe200078e02ff */
[----:B------:R-:W-:Y:S01]  /*1e90*/  ISETP.GE.AND P2, PT, R243, UR8, PT ;  /* 0x00000008f3007c0c */ /* 0x000fe2000bf46270 */
[----:B------:R-:W-:Y:S01]  /*1ea0*/  IMAD R16, R17, c[0x0][0x194], RZ ;  /* 0x0000650011107a24 */ /* 0x000fe200078e02ff */
[----:B------:R-:W-:Y:S01]  /*1eb0*/  SHF.L.U32 R242, R250, 0x2, RZ ;  /* 0x00000002faf27819 */ /* 0x000fe200000006ff */
[C---:B------:R-:W-:Y:S01]  /*1ec0*/  IMAD R10, R4.reuse, c[0x0][0x1b4], R10 ;  /* 0x00006d00040a7a24 */ /* 0x040fe200078e020a */
[----:B------:R-:W-:Y:S01]  /*1ed0*/  UMOV UR8, UR15 ;  /* 0x0000000f00087c82 */ /* 0x000fe20008000000 */
[----:B------:R-:W-:Y:S01]  /*1ee0*/  IMAD.WIDE.U32 R8, R4, c[0x0][0x1b0], R8 ;  /* 0x00006c0004087a25 */ /* 0x000fe200078e0008 */
[----:B------:R-:W-:-:S02]  /*1ef0*/  @!P3 IADD3.X R13, R233, R13, R16, P0, !PT ;  /* 0x0000000de90db210 */ /* 0x000fc400007fe410 */
[C---:B------:R-:W-:Y:S01]  /*1f00*/  @!P1 IADD3 R20, P0, R243.reuse, 0x20, RZ ;  /* 0x00000020f3149810 */ /* 0x040fe20007f1e0ff */
[--C-:B------:R-:W-:Y:S01]  /*1f10*/  @!P1 IMAD.X R16, RZ, RZ, R22.reuse, P4 ;  /* 0x000000ffff109224 */ /* 0x100fe200020e0616 */
[----:B------:R-:W-:Y:S01]  /*1f20*/  ISETP.GE.AND P4, PT, R243, UR10, PT ;  /* 0x0000000af3007c0c */ /* 0x000fe2000bf86270 */
[C---:B------:R-:W-:Y:S01]  /*1f30*/  IMAD R11, R4.reuse, c[0x0][0x1bc], R5 ;  /* 0x00006f00040b7a24 */ /* 0x040fe200078e0205 */
[----:B------:R-:W-:Y:S01]  /*1f40*/  IADD3 R5, R9, R10, RZ ;  /* 0x0000000a09057210 */ /* 0x000fe20007ffe0ff */
[----:B------:R-:W-:Y:S01]  /*1f50*/  @!P1 IMAD.X R21, RZ, RZ, R22, P0 ;  /* 0x000000ffff159224 */ /* 0x000fe200000e0616 */
[----:B------:R-:W-:Y:S01]  /*1f60*/  PLOP3.LUT P0, PT, PT, PT, UP3, 0x80, 0x0 ;  /* 0x000000000000781c */ /* 0x000fe20003f0f038 */
[----:B------:R-:W-:Y:S01]  /*1f70*/  IMAD.WIDE.U32 R6, R4, c[0x0][0x1b8], R6 ;  /* 0x00006e0004067a25 */ /* 0x000fe200078e0006 */
[----:B------:R-:W-:Y:S02]  /*1f80*/  @!P1 MOV R9, R5 ;  /* 0x0000000500099202 */ /* 0x000fe40000000f00 */
[----:B------:R-:W-:Y:S01]  /*1f90*/  MOV R240, 0x7f800000 ;  /* 0x7f80000000f07802 */ /* 0x000fe20000000f00 */
[----:B------:R-:W-:Y:S01]  /*1fa0*/  @!P1 IMAD R16, R16, c[0x0][0x198], RZ ;  /* 0x0000660010109a24 */ /* 0x000fe200078e02ff */
[----:B------:R-:W-:Y:S01]  /*1fb0*/  IADD3 R7, R7, R11, RZ ;  /* 0x0000000b07077210 */ /* 0x000fe20007ffe0ff */
[----:B------:R-:W-:Y:S01]  /*1fc0*/  @!P2 IMAD.MOV.U32 R4, RZ, RZ, R8 ;  /* 0x000000ffff04a224 */ /* 0x000fe200078e0008 */
[----:B------:R-:W-:Y:S01]  /*1fd0*/  @!P1 MOV R10, R6 ;  /* 0x00000006000a9202 */ /* 0x000fe20000000f00 */
[----:B------:R-:W-:-:S02]  /*1fe0*/  @!P2 IMAD R17, R22, c[0x0][0x198], RZ ;  /* 0x000066001611aa24 */ /* 0x000fc400078e02ff */
[C---:B------:R-:W-:Y:S02]  /*1ff0*/  @!P1 IMAD R23, R18.reuse, c[0x0][0x19c], R16 ;  /* 0x0000670012179a24 */ /* 0x040fe400078e0210 */
[----:B------:R-:W-:Y:S01]  /*2000*/  @P0 BAR.SYNC.DEFER_BLOCKING 0x0 ;  /* 0x0000000000000b1d */ /* 0x000fe20000010000 */
[----:B------:R-:W-:-:S04]  /*2010*/  @!P1 IMAD.WIDE.U32 R18, R18, c[0x0][0x198], R8 ;  /* 0x0000660012129a25 */ /* 0x000fc800078e0008 */
[----:B------:R-:W-:Y:S02]  /*2020*/  @!P1 IMAD R8, R21, c[0x0][0x1a0], RZ ;  /* 0x0000680015089a24 */ /* 0x000fe400078e02ff */
[----:B------:R-:W-:Y:S02]  /*2030*/  @!P1 IMAD.MOV.U32 R11, RZ, RZ, R7 ;  /* 0x000000ffff0b9224 */ /* 0x000fe400078e0007 */
[C---:B------:R-:W-:Y:S02]  /*2040*/  @!P2 IMAD R9, R243.reuse, c[0x0][0x19c], R17 ;  /* 0x00006700f309aa24 */ /* 0x040fe400078e0211 */
[----:B------:R-:W-:-:S04]  /*2050*/  @!P2 IMAD.WIDE.U32 R4, R243, c[0x0][0x198], R4 ;  /* 0x00006600f304aa25 */ /* 0x000fc800078e0004 */
[C---:B------:R-:W-:Y:S01]  /*2060*/  @!P1 IMAD R24, R20.reuse, c[0x0][0x1a4], R8 ;  /* 0x0000690014189a24 */ /* 0x040fe200078e0208 */
[----:B------:R-:W-:Y:S01]  /*2070*/  @!P2 IADD3 R9, R5, R9, RZ ;  /* 0x000000090509a210 */ /* 0x000fe20007ffe0ff */
[----:B------:R-:W-:Y:S01]  /*2080*/  @!P1 IMAD.WIDE.U32 R20, R20, c[0x0][0x1a0], R10 ;  /* 0x0000680014149a25 */ /* 0x000fe200078e000a */
[----:B------:R-:W-:Y:S02]  /*2090*/  @!P2 LEA R10, P6, R4, c[0x0][0x168], 0x1 ;  /* 0x00005a00040aaa11 */ /* 0x000fe400078c08ff */
[----:B------:R-:W-:Y:S01]  /*20a0*/  @!P1 LEA R8, P5, R18, c[0x0][0x168], 0x1 ;  /* 0x00005a0012089a11 */ /* 0x000fe200078a08ff */
[----:B------:R-:W-:Y:S01]  /*20b0*/  @!P2 IMAD R16, R22, c[0x0][0x1a0], RZ ;  /* 0x000068001610aa24 */ /* 0x000fe200078e02ff */
[----:B------:R-:W-:Y:S01]  /*20c0*/  @!P2 LEA.HI.X R11, R4, c[0x0][0x16c], R9, 0x1, P6 ;  /* 0x00005b00040baa11 */ /* 0x000fe200030f0c09 */
[----:B------:R-:W-:Y:S01]  /*20d0*/  @!P1 IMAD.IADD R5, R19, 0x1, R23 ;  /* 0x0000000113059824 */ /* 0x000fe200078e0217 */
[----:B------:R1:W-:Y:S01]  /*20e0*/  @P4 STS.128 [R230+0x8000], RZ ;  /* 0x008000ffe6004388 */ /* 0x0003e20000000c00 */
[----:B------:R-:W-:-:S02]  /*20f0*/  @!P2 IMAD R22, R243, c[0x0][0x1a4], R16 ;  /* 0x00006900f316aa24 */ /* 0x000fc400078e0210 */
[----:B------:R-:W-:Y:S01]  /*2100*/  @!P2 IMAD.WIDE.U32 R16, R243, c[0x0][0x1a0], R6 ;  /* 0x00006800f310aa25 */ /* 0x000fe200078e0006 */
[----:B------:R1:W-:Y:S01]  /*2110*/  @P4 STS.128 [R230+0xa000], RZ ;  /* 0x00a000ffe6004388 */ /* 0x0003e20000000c00 */
[----:B------:R-:W-:Y:S02]  /*2120*/  @!P1 LEA.HI.X R9, R18, c[0x0][0x16c], R5, 0x1, P5 ;  /* 0x00005b0012099a11 */ /* 0x000fe400028f0c05 */
[----:B------:R-:W-:Y:S01]  /*2130*/  IADD3 R5, R250, 0x8, RZ ;  /* 0x00000008fa057810 */ /* 0x000fe20007ffe0ff */
[----:B------:R1:W-:Y:S01]  /*2140*/  @P4 STS.128 [R230+0xc000], RZ ;  /* 0x00c000ffe6004388 */ /* 0x0003e20000000c00 */
[----:B------:R-:W-:Y:S01]  /*2150*/  @!P2 IADD3 R7, R17, R22, RZ ;  /* 0x000000161107a210 */ /* 0x000fe20007ffe0ff */
[----:B------:R-:W-:Y:S01]  /*2160*/  IMAD.MOV.U32 R239, RZ, RZ, 0x7f800000 ;  /* 0x7f800000ffef7424 */ /* 0x000fe200078e00ff */
[----:B------:R-:W-:Y:S01]  /*2170*/  @!P2 LEA R6, P6, R16, c[0x0][0x170], 0x1 ;  /* 0x00005c001006aa11 */ /* 0x000fe200078c08ff */
[----:B------:R1:W-:Y:S01]  /*2180*/  @P4 STS.128 [R230+0xe000], RZ ;  /* 0x00e000ffe6004388 */ /* 0x0003e20000000c00 */
[----:B------:R-:W-:Y:S01]  /*2190*/  @!P1 IMAD.IADD R17, R21, 0x1, R24 ;  /* 0x0000000115119824 */ /* 0x000fe200078e0218 */
[----:B------:R-:W-:-:S02]  /*21a0*/  @!P1 LEA R4, P5, R20, c[0x0][0x170], 0x1 ;  /* 0x00005c0014049a11 */ /* 0x000fc400078a08ff */
[----:B------:R-:W-:Y:S01]  /*21b0*/  @!PT LDS RZ, [RZ] ;  /* 0x00000000fffff984 */ /* 0x000fe20000000800 */
[----:B------:R-:W-:Y:S01]  /*21c0*/  @!PT LDS RZ, [RZ] ;  /* 0x00000000fffff984 */ /* 0x000fe20000000800 */
[----:B------:R-:W-:Y:S01]  /*21d0*/  @!PT LDS RZ, [RZ] ;  /* 0x00000000fffff984 */ /* 0x000fe20000000800 */
[----:B------:R1:W-:Y:S01]  /*21e0*/  @!P4 LDGSTS.E.BYPASS.LTC128B.128 [R230+0x8000], [R234.64] ;  /* 0x08000000eae6cfae */ /* 0x0003e2000b901d44 */
[----:B------:R-:W-:Y:S02]  /*21f0*/  @!P2 LEA.HI.X R7, R16, c[0x0][0x174], R7, 0x1, P6 ;  /* 0x00005d001007aa11 */ /* 0x000fe400030f0c07 */
[----:B------:R-:W-:Y:S01]  /*2200*/  ISETP.GE.AND P6, PT, R5, UR10, PT ;  /* 0x0000000a05007c0c */ /* 0x000fe2000bfc6270 */
[----:B------:R1:W-:Y:S01]  /*2210*/  @!P4 LDGSTS.E.BYPASS.LTC128B.128 [R230+0xa000], [R234.64+0x80] ;  /* 0x0a000080eae6cfae */ /* 0x0003e2000b901d44 */
[----:B------:R-:W-:-:S03]  /*2220*/  @!P1 LEA.HI.X R5, R20, c[0x0][0x174], R17, 0x1, P5 ;  /* 0x00005d0014059a11 */ /* 0x000fc600028f0c11 */
        /* <DEDUP_REMOVED lines=66> */
[----:B--2---:R-:W-:-:S03]  /*2650*/  SHF.R.S32.HI R8, RZ, 0x1f, R250 ;  /* 0x0000001fff087819 */ /* 0x004fc600000114fa */
[----:B------:R3:W-:Y:S01]  /*2660*/  @!P2 LDGSTS.E.BYPASS.LTC128B.128 [R230+0x1c000], [R6.64+0x100] ;  /* 0x1c00010006e6afae */ /* 0x0007e2000b901d44 */
[----:B------:R-:W-:-:S03]  /*2670*/  SHF.L.U64.HI R241, R250, 0x2, R8 ;  /* 0x00000002faf17819 */ /* 0x000fc60000010208 */
        /* <DEDUP_REMOVED lines=11> */
[----:B---3--:R-:W-:-:S03]  /*2730*/  IADD3 R6, P0, R242, UR9, RZ ;  /* 0x00000009f2067c10 */ /* 0x008fc6000ff1e0ff */
[----:B------:R1:W-:Y:S01]  /*2740*/  @!P1 LDGSTS.E.BYPASS.LTC128B.128 [R230+0x1d000], [R4.64+0x100] ;  /* 0x1d00010004e69fae */ /* 0x0003e2000b901d44 */
[----:B------:R-:W-:-:S03]  /*2750*/  IADD3.X R7, R241, UR8, RZ, P0, !PT ;  /* 0x00000008f1077c10 */ /* 0x000fc600087fe4ff */
[----:B------:R1:W-:Y:S04]  /*2760*/  @!P1 LDGSTS.E.BYPASS.LTC128B.128 [R230+0x1f000], [R4.64+0x180] ;  /* 0x1f00018004e69fae */ /* 0x0003e8000b901d44 */
[----:B------:R-:W0:Y:S04]  /*2770*/  LDGDEPBAR ;  /* 0x00000000000079af */ /* 0x000e280000000000 */
[----:B------:R1:W5:Y:S04]  /*2780*/  @!P2 LDG.E R239, [R6.64] ;  /* 0x0000000406efa981 */ /* 0x000368000c1e1900 */
[----:B------:R1:W5:Y:S01]  /*2790*/  @!P6 LDG.E R240, [R6.64+0x20] ;  /* 0x0000200406f0e981 */ /* 0x000362000c1e1900 */
[----:B------:R-:W-:Y:S01]  /*27a0*/  IMAD.MOV.U32 R247, RZ, RZ, c[0x0][0x22c] ;  /* 0x00008b00fff77624 */ /* 0x000fe200078e00ff */
[----:B------:R-:W-:Y:S01]  /*27b0*/  UIADD3 UR10, UR25, 0x40, URZ ;  /* 0x00000040190a7890 */ /* 0x000fe2000fffe03f */
        /* <DEDUP_REMOVED lines=65> */
[----:B------:R-:W-:Y:S01]  /*2bd0*/  LEA R251, -R247, RZ, 0x6 ;  /* 0x000000fff7fb7211 */ /* 0x000fe200078e31ff */
[----:B------:R-:W-:-:S02]  /*2be0*/  UISETP.GE.AND UP0, UPT, UR10, UR6, UPT ;  /* 0x000000060a00728c */ /* 0x000fc4000bf06270 */
[----:B------:R-:W-:Y:S02]  /*2bf0*/  UMOV UR11, UR16 ;  /* 0x00000010000b7c82 */ /* 0x000fe40008000000 */
[----:B-1----:R-:W-:Y:S02]  /*2c00*/  UMOV UR10, UR17 ;  /* 0x00000011000a7c82 */ /* 0x002fe40008000000 */
.L_x_486:
        /* <DEDUP_REMOVED lines=20> */
[C---:B-1----:R-:W-:Y:S08]  /*2d50*/  HMMA.16816.F32 R4, R16.reuse, R8, RZ ;  /* 0x000000081004723c */ /* 0x042ff000000018ff */
[C---:B------:R-:W-:Y:S08]  /*2d60*/  HMMA.16816.F32 R8, R16.reuse, R10, RZ ;  /* 0x0000000a1008723c */ /* 0x040ff000000018ff */
[C---:B--2---:R-:W-:Y:S08]  /*2d70*/  HMMA.16816.F32 R12, R16.reuse, R84, RZ ;  /* 0x00000054100c723c */ /* 0x044ff000000018ff */
[----:B------:R-:W-:Y:S01]  /*2d80*/  HMMA.16816.F32 R16, R16, R86, RZ ;  /* 0x000000561010723c */ /* 0x000fe200000018ff */
[----:B------:R-:W1:Y:S07]  /*2d90*/  LDSM.16.M88.4 R84, [R217+0x10800] ;  /* 0x01080000d954783b */ /* 0x000e6e0000000200 */
[C---:B---3--:R-:W-:Y:S08]  /*2da0*/  HMMA.16816.F32 R4, R88.reuse, R92, R4 ;  /* 0x0000005c5804723c */ /* 0x048ff00000001804 */
        /* <DEDUP_REMOVED lines=193> */
[----:B-1----:R-:W-:Y:S03]  /*39c0*/  F2FP.PACK_AB R7, R118, R121 ;  /* 0x000000797607723e */ /* 0x002fe600000000ff */
[----:B------:R-:W-:Y:S02]  /*39d0*/  @P2 FSEL R18, R18, -INF , !P3 ;  /* 0xff80000012122808 */ /* 0x000fe40005800000 */
[----:B------:R-:W-:Y:S03]  /*39e0*/  PLOP3.LUT P3, PT, PT, PT, UP5, 0x80, 0x0 ;  /* 0x000000000000781c */ /* 0x000fe60003f6f058 */
        /* <DEDUP_REMOVED lines=293> */
.L_x_484:
        /* <DEDUP_REMOVED lines=13> */
[-C--:B-12---:R-:W-:Y:S03]  /*4d10*/  HMMA.16816.F32 R4, R128, R16.reuse, RZ ;  /* 0x000000108004723c */ /* 0x086fe600000018ff */
[----:B------:R-:W1:Y:S05]  /*4d20*/  LDSM.16.MT88.4 R212, [R0+0x12800] ;  /* 0x0128000000d4783b */ /* 0x000e6a0000004200 */
        /* <DEDUP_REMOVED lines=15> */
[----:B------:R-:W2:Y:S07]  /*4e20*/  LDSM.16.MT88.4 R196, [R0+0x14800] ;  /* 0x0148000000c4783b */ /* 0x000eae0000004200 */
[-C--:B------:R-:W-:Y:S08]  /*4e30*/  HMMA.16816.F32 R4, R200, R204.reuse, R4 ;  /* 0x000000ccc804723c */ /* 0x080ff00000001804 */
[C---:B------:R-:W-:Y:S08]  /*4e40*/  HMMA.16816.F32 R8, R208.reuse, R204, R8 ;  /* 0x000000ccd008723c */ /* 0x040ff00000001808 */
[-C--:B------:R-:W-:Y:S08]  /*4e50*/  HMMA.16816.F32 R12, R208, R206.reuse, R12 ;  /* 0x000000ced00c723c */ /* 0x080ff0000000180c */
[C---:B------:R-:W-:Y:S01]  /*4e60*/  HMMA.16816.F32 R16, R200.reuse, R206, R16 ;  /* 0x000000cec810723c */ /* 0x040fe20000001810 */
[----:B------:R-:W3:Y:S07]  /*4e70*/  LDSM.16.MT88.4 R204, [R0+0x16800] ;  /* 0x0168000000cc783b */ /* 0x000eee0000004200 */
[-C--:B-1----:R-:W-:Y:S08]  /*4e80*/  HMMA.16816.F32 R84, R200, R212.reuse, R84 ;  /* 0x000000d4c854723c */ /* 0x082ff00000001854 */
[C---:B------:R-:W-:Y:S08]  /*4e90*/  HMMA.16816.F32 R88, R208.reuse, R212, R88 ;  /* 0x000000d4d058723c */ /* 0x040ff00000001858 */
[-C--:B------:R-:W-:Y:S08]  /*4ea0*/  HMMA.16816.F32 R92, R208, R214.reuse, R92 ;  /* 0x000000d6d05c723c */ /* 0x080ff0000000185c */
[C---:B------:R-:W-:Y:S01]  /*4eb0*/  HMMA.16816.F32 R96, R200.reuse, R214, R96 ;  /* 0x000000d6c860723c */ /* 0x040fe20000001860 */
[----:B------:R-:W-:Y:S07]  /*4ec0*/  LDSM.16.M88.4 R212, [R225+0x1000] ;  /* 0x00100000e1d4783b */ /* 0x000fee0000000200 */
[-C--:B--2---:R-:W-:Y:S08]  /*4ed0*/  HMMA.16816.F32 R100, R200, R196.reuse, R100 ;  /* 0x000000c4c864723c */ /* 0x084ff00000001864 */
[C---:B------:R-:W-:Y:S08]  /*4ee0*/  HMMA.16816.F32 R104, R208.reuse, R196, R104 ;  /* 0x000000c4d068723c */ /* 0x040ff00000001868 */
[-C--:B------:R-:W-:Y:S08]  /*4ef0*/  HMMA.16816.F32 R108, R208, R198.reuse, R108 ;  /* 0x000000c6d06c723c */ /* 0x080ff0000000186c */
[C---:B------:R-:W-:Y:S01]  /*4f00*/  HMMA.16816.F32 R112, R200.reuse, R198, R112 ;  /* 0x000000c6c870723c */ /* 0x040fe20000001870 */
[----:B------:R-:W-:Y:S07]  /*4f10*/  LDSM.16.M88.4 R196, [R225] ;  /* 0x00000000e1c4783b */ /* 0x000fee0000000200 */
[-C--:B---3--:R-:W-:Y:S08]  /*4f20*/  HMMA.16816.F32 R116, R200, R204.reuse, R116 ;  /* 0x000000ccc874723c */ /* 0x088ff00000001874 */
[C---:B------:R-:W-:Y:S08]  /*4f30*/  HMMA.16816.F32 R120, R208.reuse, R204, R120 ;  /* 0x000000ccd078723c */ /* 0x040ff00000001878 */
[-C--:B------:R-:W-:Y:S01]  /*4f40*/  HMMA.16816.F32 R124, R208, R206.reuse, R124 ;  /* 0x000000ced07c723c */ /* 0x080fe2000000187c */
[----:B------:R-:W1:Y:S07]  /*4f50*/  LDSM.16.MT88.4 R208, [R0+0x11000] ;  /* 0x0110000000d0783b */ /* 0x000e6e0000004200 */
        /* <DEDUP_REMOVED lines=13> */
[-C--:B---3--:R-:W-:Y:S08]  /*5030*/  HMMA.16816.F32 R100, R196, R204.reuse, R100 ;  /* 0x000000ccc464723c */ /* 0x088ff00000001864 */
[C---:B------:R-:W-:Y:S08]  /*5040*/  HMMA.16816.F32 R104, R212.reuse, R204, R104 ;  /* 0x000000ccd468723c */ /* 0x040ff00000001868 */
[-C--:B------:R-:W-:Y:S08]  /*5050*/  HMMA.16816.F32 R108, R212, R206.reuse, R108 ;  /* 0x000000ced46c723c */ /* 0x080ff0000000186c */
[C---:B------:R-:W-:Y:S01]  /*5060*/  HMMA.16816.F32 R112, R196.reuse, R206, R112 ;  /* 0x000000cec470723c */ /* 0x040fe20000001870 */
[----:B------:R-:W2:Y:S07]  /*5070*/  LDSM.16.MT88.4 R204, [R0+0x11800] ;  /* 0x0118000000cc783b */ /* 0x000eae0000004200 */
[-C--:B-1----:R-:W-:Y:S08]  /*5080*/  HMMA.16816.F32 R116, R196, R208.reuse, R116 ;  /* 0x000000d0c474723c */ /* 0x082ff00000001874 */
[C---:B------:R-:W-:Y:S08]  /*5090*/  HMMA.16816.F32 R120, R212.reuse, R208, R120 ;  /* 0x000000d0d478723c */ /* 0x040ff00000001878 */
[-C--:B------:R-:W-:Y:S01]  /*50a0*/  HMMA.16816.F32 R124, R212, R210.reuse, R124 ;  /* 0x000000d2d47c723c */ /* 0x080fe2000000187c */
[----:B------:R-:W1:Y:S07]  /*50b0*/  LDSM.16.M88.4 R212, [R226+0x1000] ;  /* 0x00100000e2d4783b */ /* 0x000e6e0000000200 */
[----:B------:R-:W-:Y:S01]  /*50c0*/  HMMA.16816.F32 R128, R196, R210, R128 ;  /* 0x000000d2c480723c */ /* 0x000fe20000001880 */
[----:B------:R-:W3:Y:S05]  /*50d0*/  LDSM.16.MT88.4 R196, [R0+0x13800] ;  /* 0x0138000000c4783b */ /* 0x000eea0000004200 */
[----:B------:R-:W-:Y:S02]  /*50e0*/  LDSM.16.MT88.4 R208, [R0+0x17800] ;  /* 0x0178000000d0783b */ /* 0x000fe40000004200 */
[-C--:B--2---:R-:W-:Y:S08]  /*50f0*/  HMMA.16816.F32 R4, R200, R204.reuse, R4 ;  /* 0x000000ccc804723c */ /* 0x084ff00000001804 */
[C---:B-1----:R-:W-:Y:S08]  /*5100*/  HMMA.16816.F32 R8, R212.reuse, R204, R8 ;  /* 0x000000ccd408723c */ /* 0x042ff00000001808 */
[-C--:B------:R-:W-:Y:S08]  /*5110*/  HMMA.16816.F32 R12, R212, R206.reuse, R12 ;  /* 0x000000ced40c723c */ /* 0x080ff0000000180c */
[C---:B------:R-:W-:Y:S01]  /*5120*/  HMMA.16816.F32 R16, R200.reuse, R206, R16 ;  /* 0x000000cec810723c */ /* 0x040fe20000001810 */
[----:B------:R-:W1:Y:S07]  /*5130*/  LDSM.16.MT88.4 R204, [R0+0x15800] ;  /* 0x0158000000cc783b */ /* 0x000e6e0000004200 */
[-C--:B---3--:R-:W-:Y:S08]  /*5140*/  HMMA.16816.F32 R84, R200, R196.reuse, R84 ;  /* 0x000000c4c854723c */ /* 0x088ff00000001854 */
[C---:B------:R-:W-:Y:S07]  /*5150*/  HMMA.16816.F32 R88, R212.reuse, R196, R88 ;  /* 0x000000c4d458723c */ /* 0x040fee0000001858 */
[----:B------:R-:W-:Y:S01]  /*5160*/  @P3 IADD3 R196, P0, R242, UR9, RZ ;  /* 0x00000009f2c43c10 */ /* 0x000fe2000ff1e0ff */
[-C--:B------:R-:W-:Y:S01]  /*5170*/  HMMA.16816.F32 R92, R212, R198.reuse, R92 ;  /* 0x000000c6d45c723c */ /* 0x080fe2000000185c */
[----:B------:R-:W-:Y:S03]  /*5180*/  @UP5 UMOV UR9, UR13 ;  /* 0x0000000d00095c82 */ /* 0x000fe60008000000 */
[----:B------:R-:W-:Y:S01]  /*5190*/  @P3 IADD3.X R197, R241, UR8, RZ, P0, !PT ;  /* 0x00000008f1c53c10 */ /* 0x000fe200087fe4ff */
[----:B------:R-:W-:Y:S03]  /*51a0*/  @UP5 UMOV UR8, UR12 ;  /* 0x0000000c00085c82 */ /* 0x000fe60008000000 */
[C---:B------:R-:W-:Y:S01]  /*51b0*/  HMMA.16816.F32 R96, R200.reuse, R198, R96 ;  /* 0x000000c6c860723c */ /* 0x040fe20000001860 */
[----:B------:R2:W5:Y:S05]  /*51c0*/  @P3 LDG.E R239, [R196.64+-0x100] ;  /* 0xffff0004c4ef3981 */ /* 0x00056a000c1e1900 */
[----:B------:R2:W5:Y:S02]  /*51d0*/  @P3 LDG.E R240, [R196.64+-0xe0] ;  /* 0xffff2004c4f03981 */ /* 0x000564000c1e1900 */
[-C--:B-1----:R-:W-:Y:S03]  /*51e0*/  HMMA.16816.F32 R100, R200, R204.reuse, R100 ;  /* 0x000000ccc864723c */ /* 0x082fe60000001864 */
[----:B------:R1:W-:Y:S05]  /*51f0*/  RED.E.ADD.F32.FTZ.RN.STRONG.GPU [R228.64], R4 ;  /* 0x00000004e400798e */ /* 0x0003ea000c10e784 */
[C---:B------:R-:W-:Y:S07]  /*5200*/  HMMA.16816.F32 R104, R212.reuse, R204, R104 ;  /* 0x000000ccd468723c */ /* 0x040fee0000001868 */
[C---:B------:R-:W-:Y:S01]  /*5210*/  IMAD.SHL.U32 R204, R247.reuse, 0x8, RZ ;  /* 0x00000008f7cc7824 */ /* 0x040fe200078e00ff */
[-C--:B------:R-:W-:Y:S04]  /*5220*/  HMMA.16816.F32 R108, R212, R206.reuse, R108 ;  /* 0x000000ced46c723c */ /* 0x080fe8000000186c */
[----:B------:R-:W-:Y:S01]  /*5230*/  IMAD.SHL.U32 R205, R247, 0x10, RZ ;  /* 0x00000010f7cd7824 */ /* 0x000fe200078e00ff */
[CC--:B--2---:R-:W-:Y:S03]  /*5240*/  LEA R196, P0, R204.reuse, R228.reuse, 0x2 ;  /* 0x000000e4ccc47211 */ /* 0x0c4fe600078010ff */
        /* <DEDUP_REMOVED lines=10> */
[----:B------:R-:W-:Y:S07]  /*52f0*/  HMMA.16816.F32 R128, R200, R210, R128 ;  /* 0x000000d2c880723c */ /* 0x000fee0000001880 */
[C---:B------:R-:W-:Y:S02]  /*5300*/  IMAD R201, R247.reuse, 0x18, RZ ;  /* 0x00000018f7c97824 */ /* 0x040fe400078e02ff */
[----:B------:R-:W-:Y:S03]  /*5310*/  IMAD.SHL.U32 R203, R247, 0x20, RZ ;  /* 0x00000020f7cb7824 */ /* 0x000fe600078e00ff */
[-C--:B-1----:R-:W-:Y:S01]  /*5320*/  LEA R4, P0, R201, R228.reuse, 0x2 ;  /* 0x000000e4c9047211 */ /* 0x082fe200078010ff */
[----:B------:R-:W-:Y:S01]  /*5330*/  IMAD R202, R247, 0x30, RZ ;  /* 0x00000030f7ca7824 */ /* 0x000fe200078e02ff */
[-C--:B------:R-:W-:Y:S02]  /*5340*/  LEA R200, P1, R203, R228.reuse, 0x2 ;  /* 0x000000e4cbc87211 */ /* 0x080fe400078210ff */
[-C--:B--2---:R-:W-:Y:S02]  /*5350*/  LEA.HI.X.SX32 R5, R201, R229.reuse, 0x2, P0 ;  /* 0x000000e5c9057211 */ /* 0x084fe400000f16ff */
[-C--:B------:R-:W-:Y:S02]  /*5360*/  LEA.HI.X.SX32 R201, R203, R229.reuse, 0x2, P1 ;  /* 0x000000e5cbc97211 */ /* 0x080fe400008f16ff */
[CC--:B---3--:R-:W-:Y:S01]  /*5370*/  LEA R198, P0, R206.reuse, R228.reuse, 0x2 ;  /* 0x000000e4cec67211 */ /* 0x0c8fe200078010ff */
[----:B------:R1:W-:Y:S03]  /*5380*/  RED.E.ADD.F32.FTZ.RN.STRONG.GPU [R4.64], R7 ;  /* 0x000000070400798e */ /* 0x0003e6000c10e784 */
[-C--:B------:R-:W-:Y:S02]  /*5390*/  LEA.HI.X.SX32 R199, R206, R229.reuse, 0x2, P0 ;  /* 0x000000e5cec77211 */ /* 0x080fe400000f16ff */
[----:B------:R-:W-:Y:S05]  /*53a0*/  RED.E.ADD.F32.FTZ.RN.STRONG.GPU [R200.64], R8 ;  /* 0x00000008c800798e */ /* 0x000fea000c10e784 */
[----:B------:R2:W-:Y:S01]  /*53b0*/  RED.E.ADD.F32.FTZ.RN.STRONG.GPU [R198.64], R9 ;  /* 0x00000009c600798e */ /* 0x0005e2000c10e784 */
[CC--:B-1----:R-:W-:Y:S01]  /*53c0*/  LEA R4, P1, R202.reuse, R228.reuse, 0x2 ;  /* 0x000000e4ca047211 */ /* 0x0c2fe200078210ff */
        /* <DEDUP_REMOVED lines=299> */
.L_x_485:
        /* <DEDUP_REMOVED lines=217> */
.L_x_487:
        /* <DEDUP_REMOVED lines=18> */
.L_x_488:
        /* <DEDUP_REMOVED lines=36> */
[----:B--23--:R-:W2:Y:S01]  /*7770*/  LDS.128 R24, [R230+0x14000] ;  /* 0x01400000e6187984 */ /* 0x00cea20000000c00 */
[----:B------:R-:W-:Y:S01]  /*7780*/  MOV R4, R8 ;  /* 0x0000000800047202 */ /* 0x000fe20000000f00 */
[----:B------:R-:W-:Y:S01]  /*7790*/  IMAD R15, R14, c[0x0][0x3a0], RZ ;  /* 0x0000e8000e0f7a24 */ /* 0x000fe200078e02ff */
[----:B------:R-:W-:Y:S01]  /*77a0*/  MOV R5, R12 ;  /* 0x0000000c00057202 */ /* 0x000fe20000000f00 */
[----:B------:R-:W3:Y:S04]  /*77b0*/  LDS.128 R20, [R230+0x12000] ;  /* 0x01200000e6147984 */ /* 0x000ee80000000c00 */
[----:B------:R-:W4:Y:S01]  /*77c0*/  LDS.128 R16, [R230+0x10000] ;  /* 0x01000000e6107984 */ /* 0x000f220000000c00 */
[----:B------:R-:W-:-:S03]  /*77d0*/  IMAD.WIDE.U32 R10, R243, c[0x0][0x3a0], R4 ;  /* 0x0000e800f30a7a25 */ /* 0x000fc600078e0004 */
[----:B------:R-:W1:Y:S01]  /*77e0*/  LDS.128 R28, [R230+0x16000] ;  /* 0x01600000e61c7984 */ /* 0x000e620000000c00 */
[----:B------:R-:W-:-:S05]  /*77f0*/  IMAD R4, R243, c[0x0][0x3a4], R15 ;  /* 0x0000e900f3047a24 */ /* 0x000fca00078e020f */
[----:B------:R-:W-:Y:S02]  /*7800*/  IADD3 R5, R11, R4, RZ ;  /* 0x000000040b057210 */ /* 0x000fe40007ffe0ff */
[----:B------:R-:W-:-:S04]  /*7810*/  LEA R4, P0, R10, c[0x0][0x340], 0x1 ;  /* 0x0000d0000a047a11 */ /* 0x000fc800078008ff */
[----:B------:R-:W-:-:S05]  /*7820*/  LEA.HI.X R5, R10, c[0x0][0x344], R5, 0x1, P0 ;  /* 0x0000d1000a057a11 */ /* 0x000fca00000f0c05 */
[----:B--2---:R2:W-:Y:S04]  /*7830*/  STG.E.128 [R4.64+0x100], R24 ;  /* 0x0001001804007986 */ /* 0x0045e8000c101d04 */
[----:B---3--:R2:W-:Y:S04]  /*7840*/  STG.E.128 [R4.64+0x80], R20 ;  /* 0x0000801404007986 */ /* 0x0085e8000c101d04 */
[----:B----4-:R2:W-:Y:S04]  /*7850*/  STG.E.128 [R4.64], R16 ;  /* 0x0000001004007986 */ /* 0x0105e8000c101d04 */
[----:B-1----:R2:W-:Y:S02]  /*7860*/  STG.E.128 [R4.64+0x180], R28 ;  /* 0x0001801c04007986 */ /* 0x0025e4000c101d04 */
.L_x_490:
[----:B--23--:R-:W-:Y:S05]  /*7870*/  BSYNC B0 ;  /* 0x0000000000007941 */ /* 0x00cfea0003800000 */
.L_x_489:
[----:B------:R-:W-:Y:S01]  /*7880*/  IADD3 R4, R243, 0x20, RZ ;  /* 0x00000020f3047810 */ /* 0x000fe20007ffe0ff */
[----:B------:R-:W-:Y:S03]  /*7890*/  BSSY B0, `(.L_x_491) ;  /* 0x0000010000007945 */ /* 0x000fe60003800000 */
[----:B------:R-:W-:-:S13]  /*78a0*/  ISETP.GE.AND P1, PT, R4, UR6, PT ;  /* 0x0000000604007c0c */ /* 0x000fda000bf26270 */
[----:B------:R-:W-:Y:S05]  /*78b0*/  @P1 BRA `(.L_x_492) ;  /* 0x000000d000001947 */ /* 0x000fea0003800000 */
[----:B------:R-:W-:Y:S02]  /*78c0*/  IADD3 R4, P0, R243, 0x20, RZ ;  /* 0x00000020f3047810 */ /* 0x000fe40007f1e0ff */
[----:B------:R-:W-:Y:S02]  /*78d0*/  MOV R9, R12 ;  /* 0x0000000c00097202 */ /* 0x000fe40000000f00 */
[----:B------:R-:W-:-:S03]  /*78e0*/  IADD3.X R5, RZ, R14, RZ, P0, !PT ;  /* 0x0000000eff057210 */ /* 0x000fc600007fe4ff */
[----:B------:R-:W-:-:S04]  /*78f0*/  IMAD.WIDE.U32 R8, R4, c[0x0][0x3a0], R8 ;  /* 0x0000e80004087a25 */ /* 0x000fc800078e0008 */
[----:B------:R-:W-:-:S04]  /*7900*/  IMAD R5, R5, c[0x0][0x3a0], RZ ;  /* 0x0000e80005057a24 */ /* 0x000fc800078e02ff */
[----:B------:R-:W-:Y:S01]  /*7910*/  IMAD R5, R4, c[0x0][0x3a4], R5 ;  /* 0x0000e90004057a24 */ /* 0x000fe200078e0205 */
[----:B------:R-:W-:-:S04]  /*7920*/  LEA R4, P0, R8, c[0x0][0x340], 0x1 ;  /* 0x0000d00008047a11 */ /* 0x000fc800078008ff */
[----:B------:R-:W-:-:S04]  /*7930*/  IADD3 R5, R9, R5, RZ ;  /* 0x0000000509057210 */ /* 0x000fc80007ffe0ff */
[----:B------:R-:W-:-:S05]  /*7940*/  LEA.HI.X R5, R8, c[0x0][0x344], R5, 0x1, P0 ;  /* 0x0000d10008057a11 */ /* 0x000fca00000f0c05 */
[----:B------:R2:W-:Y:S04]  /*7950*/  STG.E.128 [R4.64], R44 ;  /* 0x0000002c04007986 */ /* 0x0005e8000c101d04 */
[----:B------:R2:W-:Y:S04]  /*7960*/  STG.E.128 [R4.64+0x80], R40 ;  /* 0x0000802804007986 */ /* 0x0005e8000c101d04 */
[----:B----4-:R2:W-:Y:S04]  /*7970*/  STG.E.128 [R4.64+0x100], R36 ;  /* 0x0001002404007986 */ /* 0x0105e8000c101d04 */
[----:B-1----:R2:W-:Y:S02]  /*7980*/  STG.E.128 [R4.64+0x180], R32 ;  /* 0x0001802004007986 */ /* 0x0025e4000c101d04 */
.L_x_492:
[----:B------:R-:W-:Y:S05]  /*7990*/  BSYNC B0 ;  /* 0x0000000000007941 */ /* 0x000fea0003800000 */
.L_x_491:
        /* <DEDUP_REMOVED lines=15> */
[----:B------:R-:W-:Y:S01]  /*7a90*/  MOV R4, R6 ;  /* 0x0000000600047202 */ /* 0x000fe20000000f00 */
[----:B------:R-:W-:Y:S01]  /*7aa0*/  IMAD R11, R14, c[0x0][0x3a8], RZ ;  /* 0x0000ea000e0b7a24 */ /* 0x000fe200078e02ff */
[----:B------:R-:W-:-:S05]  /*7ab0*/  MOV R5, R10 ;  /* 0x0000000a00057202 */ /* 0x000fca0000000f00 */
[----:B------:R-:W-:-:S04]  /*7ac0*/  IMAD.WIDE.U32 R8, R243, c[0x0][0x3a8], R4 ;  /* 0x0000ea00f3087a25 */ /* 0x000fc800078e0004 */
[----:B------:R-:W-:-:S05]  /*7ad0*/  IMAD R4, R243, c[0x0][0x3ac], R11 ;  /* 0x0000eb00f3047a24 */ /* 0x000fca00078e020b */
[----:B------:R-:W-:Y:S02]  /*7ae0*/  IADD3 R5, R9, R4, RZ ;  /* 0x0000000409057210 */ /* 0x000fe40007ffe0ff */
[----:B------:R-:W-:-:S04]  /*7af0*/  LEA R4, P0, R8, c[0x0][0x348], 0x1 ;  /* 0x0000d20008047a11 */ /* 0x000fc800078008ff */
[----:B------:R-:W-:-:S05]  /*7b00*/  LEA.HI.X R5, R8, c[0x0][0x34c], R5, 0x1, P0 ;  /* 0x0000d30008057a11 */ /* 0x000fca00000f0c05 */
[----:B-1----:R1:W-:Y:S04]  /*7b10*/  STG.E.128 [R4.64], R60 ;  /* 0x0000003c04007986 */ /* 0x0023e8000c101d04 */
[----:B------:R1:W-:Y:S04]  /*7b20*/  STG.E.128 [R4.64+0x80], R56 ;  /* 0x0000803804007986 */ /* 0x0003e8000c101d04 */
[----:B------:R1:W-:Y:S04]  /*7b30*/  STG.E.128 [R4.64+0x100], R52 ;  /* 0x0001003404007986 */ /* 0x0003e8000c101d04 */
[----:B------:R1:W-:Y:S02]  /*7b40*/  STG.E.128 [R4.64+0x180], R48 ;  /* 0x0001803004007986 */ /* 0x0003e4000c101d04 */
.L_x_494:
[----:B------:R-:W-:Y:S05]  /*7b50*/  BSYNC B0 ;  /* 0x0000000000007941 */ /* 0x000fea0003800000 */
.L_x_493:
[----:B------:R-:W-:Y:S05]  /*7b60*/  @P1 BRA `(.L_x_495) ;  /* 0x0000092000001947 */ /* 0x000fea0003800000 */
[----:B-1----:R-:W-:Y:S02]  /*7b70*/  IADD3 R4, P0, R243, 0x20, RZ ;  /* 0x00000020f3047810 */ /* 0x002fe40007f1e0ff */
[----:B------:R-:W-:-:S02]  /*7b80*/  MOV R7, R10 ;  /* 0x0000000a00077202 */ /* 0x000fc40000000f00 */
        /* <DEDUP_REMOVED lines=9> */
[----:B------:R1:W-:Y:S04]  /*7c20*/  STG.E.128 [R4.64+0x100], R68 ;  /* 0x0001004404007986 */ /* 0x0003e8000c101d04 */
[----:B------:R1:W-:Y:S01]  /*7c30*/  STG.E.128 [R4.64+0x180], R64 ;  /* 0x0001804004007986 */ /* 0x0003e2000c101d04 */
[----:B------:R-:W-:Y:S05]  /*7c40*/  BRA `(.L_x_495) ;  /* 0x0000084000007947 */ /* 0x000fea0003800000 */
.L_x_483:
        /* <DEDUP_REMOVED lines=20> */
.L_x_496:
        /* <DEDUP_REMOVED lines=18> */
.L_x_497:
[----:B------:R-:W-:Y:S01]  /*7eb0*/  USHF.L.U32 UR7, UR19, 0x6, URZ ;  /* 0x0000000613077899 */ /* 0x000fe2000800063f */
[----:B------:R-:W-:Y:S01]  /*7ec0*/  BSSY B0, `(.L_x_498) ;  /* 0x0000020000007945 */ /* 0x000fe20003800000 */
[----:B------:R-:W-:Y:S01]  /*7ed0*/  ULDC.64 UR8, c[0x0][0x3a0] ;  /* 0x0000e80000087ab9 */ /* 0x000fe20000000a00 */
[----:B------:R-:W-:Y:S01]  /*7ee0*/  SHF.R.S32.HI R13, RZ, 0x1f, R243 ;  /* 0x0000001fff0d7819 */ /* 0x000fe200000114f3 */
[----:B------:R-:W-:Y:S02]  /*7ef0*/  USHF.R.S32.HI UR10, URZ, 0x1f, UR7 ;  /* 0x0000001f3f0a7899 */ /* 0x000fe40008011407 */
[----:B------:R-:W-:Y:S01]  /*7f00*/  IMAD.U32 R11, RZ, RZ, UR7 ;  /* 0x00000007ff0b7e24 */ /* 0x000fe2000f8e00ff */
[----:B------:R-:W-:Y:S02]  /*7f10*/  UIMAD UR6, UR19, -0x40, UR6 ;  /* 0xffffffc0130678a4 */ /* 0x000fe4000f8e0206 */
[----:B------:R-:W-:Y:S01]  /*7f20*/  UIMAD UR8, UR10, UR8, URZ ;  /* 0x000000080a0872a4 */ /* 0x000fe2000f8e023f */
[----:B------:R-:W-:-:S03]  /*7f30*/  IMAD.WIDE.U32 R4, R11, c[0x0][0x3a0], R248 ;  /* 0x0000e8000b047a25 */ /* 0x000fc600078e00f8 */
[----:B------:R-:W-:Y:S01]  /*7f40*/  UIMAD UR8, UR7, UR9, UR8 ;  /* 0x00000009070872a4 */ /* 0x000fe2000f8e0208 */
[----:B------:R-:W-:Y:S02]  /*7f50*/  ISETP.GE.AND P2, PT, R243, UR6, PT ;  /* 0x00000006f3007c0c */ /* 0x000fe4000bf46270 */
[----:B------:R-:W-:-:S03]  /*7f60*/  IADD3 R6, P0, R4, UR14, RZ ;  /* 0x0000000e04067c10 */ /* 0x000fc6000ff1e0ff */
[----:B------:R-:W-:Y:S01]  /*7f70*/  IMAD.U32 R4, RZ, RZ, UR8 ;  /* 0x00000008ff047e24 */ /* 0x000fe2000f8e00ff */
[----:B------:R-:W-:Y:S02]  /*7f80*/  ULDC.64 UR8, c[0x0][0x3b8] ;  /* 0x0000ee0000087ab9 */ /* 0x000fe40000000a00 */
[----:B------:R-:W-:Y:S02]  /*7f90*/  UIMAD UR8, UR57, UR8, URZ ;  /* 0x00000008390872a4 */ /* 0x000fe4000f8e023f */
[----:B------:R-:W-:Y:S01]  /*7fa0*/  IADD3.X R7, R5, UR15, R4, P0, !PT ;  /* 0x0000000f05077c10 */ /* 0x000fe200087fe404 */
[----:B------:R-:W-:Y:S01]  /*7fb0*/  IMAD.U32 R4, RZ, RZ, UR38 ;  /* 0x00000026ff047e24 */ /* 0x000fe2000f8e00ff */
[----:B------:R-:W-:-:S03]  /*7fc0*/  UIMAD UR8, UR38, UR9, UR8 ;  /* 0x00000009260872a4 */ /* 0x000fc6000f8e0208 */
        /* <DEDUP_REMOVED lines=11> */
[----:B------:R1:W-:Y:S04]  /*8080*/  STG.E.128 [R4.64], RZ ;  /* 0x000000ff04007986 */ /* 0x0003e8000c101d04 */
[----:B------:R1:W-:Y:S04]  /*8090*/  STG.E.128 [R4.64+0x80], RZ ;  /* 0x000080ff04007986 */ /* 0x0003e8000c101d04 */
[----:B------:R1:W-:Y:S04]  /*80a0*/  STG.E.128 [R4.64+0x100], RZ ;  /* 0x000100ff04007986 */ /* 0x0003e8000c101d04 */
[----:B------:R1:W-:Y:S02]  /*80b0*/  STG.E.128 [R4.64+0x180], RZ ;  /* 0x000180ff04007986 */ /* 0x0003e4000c101d04 */
.L_x_499:
[----:B------:R-:W-:Y:S05]  /*80c0*/  BSYNC B0 ;  /* 0x0000000000007941 */ /* 0x000fea0003800000 */
.L_x_498:
[----:B-1----:R-:W-:Y:S01]  /*80d0*/  IADD3 R4, R243, 0x20, RZ ;  /* 0x00000020f3047810 */ /* 0x002fe20007ffe0ff */
        /* <DEDUP_REMOVED lines=12> */
[----:B------:R1:W-:Y:S04]  /*81a0*/  STG.E.128 [R4.64], RZ ;  /* 0x000000ff04007986 */ /* 0x0003e8000c101d04 */
[----:B------:R1:W-:Y:S04]  /*81b0*/  STG.E.128 [R4.64+0x80], RZ ;  /* 0x000080ff04007986 */ /* 0x0003e8000c101d04 */
[----:B------:R1:W-:Y:S04]  /*81c0*/  STG.E.128 [R4.64+0x100], RZ ;  /* 0x000100ff04007986 */ /* 0x0003e8000c101d04 */
[----:B------:R1:W-:Y:S02]  /*81d0*/  STG.E.128 [R4.64+0x180], RZ ;  /* 0x000180ff04007986 */ /* 0x0003e4000c101d04 */
.L_x_501:
[----:B------:R-:W-:Y:S05]  /*81e0*/  BSYNC B0 ;  /* 0x0000000000007941 */ /* 0x000fea0003800000 */
.L_x_500:
        /* <DEDUP_REMOVED lines=27> */
.L_x_503:
[----:B------:R-:W-:Y:S05]  /*83a0*/  BSYNC B0 ;  /* 0x0000000000007941 */ /* 0x000fea0003800000 */
.L_x_502:
        /* <DEDUP_REMOVED lines=14> */
.L_x_495:
[----:B------:R-:W-:Y:S05]  /*8490*/  BSYNC B1 ;  /* 0x0000000000017941 */ /* 0x000fea0003800000 */
.L_x_478:
[----:B------:R-:W-:Y:S02]  /*84a0*/  ULDC UR7, c[0x0][0x218] ;  /* 0x0000860000077ab9 */ /* 0x000fe40000000800 */
[----:B------:R-:W-:-:S04]  /*84b0*/  UIADD3 UR7, UR7, 0x3f, URZ ;  /* 0x0000003f07077890 */ /* 0x000fc8000fffe03f */
        /* <DEDUP_REMOVED lines=9> */
.L_x_504:
[----:B------:R-:W-:Y:S05]  /*8550*/  EXIT ;  /* 0x000000000000794d */ /* 0x000fea0003800000 */
.L_x_506:
        /* <DEDUP_REMOVED lines=10> */
.L_x_2014:


//--------------------- .text._ZN5flash44flash_bwd_dq_dk_dv_loop_seqk_parallel_kernelI23Flash_bwd_kernel_traitsILi256ELi64ELi64ELi8ELi4ELi2ELi2ELb0ELb1EN7cutlass6half_tE19Flash_kernel_traitsILi256ELi64ELi64ELi8ES3_EELb0ELb0ELb0ELb1ELb0ELb0ELb0EEEvNS_16Flash_bwd_paramsE --------------------------
	.section	.text._ZN5flash44flash_bwd_dq_dk_dv_loop_seqk_parallel_kernelI23Flash_bwd_kernel_traitsILi256ELi64ELi64ELi8ELi4ELi2ELi2ELb0ELb1EN7cutlass6half_tE19Flash_kernel_traitsILi256ELi64ELi64ELi8ES3_EELb0ELb0ELb0ELb1ELb0ELb0ELb0EEEvNS_16Flash_bwd_paramsE,"ax",@progbits
	.sectioninfo	@"SHI_REGISTERS=254"
	.align	128
        .global         _ZN5flash44flash_bwd_dq_dk_dv_loop_seqk_parallel_kernelI23Flash_bwd_kernel_traitsILi256ELi64ELi64ELi8ELi4ELi2ELi2ELb0ELb1EN7cutlass6half_tE19Flash_kernel_traitsILi256ELi64ELi64ELi8ES3_EELb0ELb0ELb0ELb1ELb0ELb0ELb0EEEvNS_16Flash_bwd_paramsE
        .type           _ZN5flash44flash_bwd_dq_dk_dv_loop_seqk_parallel_kernelI23Flash_bwd_kernel_traitsILi256ELi64ELi64ELi8ELi4ELi2ELi2ELb0ELb1EN7cutlass6half_tE19Flash_kernel_traitsILi256ELi64ELi64ELi8ES3_EELb0ELb0ELb0ELb1ELb0ELb0ELb0EEEvNS_16Flash_bwd_paramsE,@function
        .size           _ZN5flash44flash_bwd_dq_dk_dv_loop_seqk_parallel_kernelI23Flash_bwd_kernel_traitsILi256ELi64ELi64ELi8ELi4ELi2ELi2ELb0ELb1EN7cutlass6half_tE19Flash_kernel_traitsILi256ELi64ELi64ELi8ES3_EELb0ELb0ELb0ELb1ELb0ELb0ELb0EEEvNS_16Flash_bwd_paramsE,(.L_x_2015 - _ZN5flash44flash_bwd_dq_dk_dv_loop_seqk_parallel_kernelI23Flash_bwd_kernel_traitsILi256ELi64ELi64ELi8ELi4ELi2ELi2ELb0ELb1EN7cutlass6half_tE19Flash_kernel_traitsILi256ELi64ELi64ELi8ES3_EELb0ELb0ELb0ELb1ELb0ELb0ELb0EEEvNS_16Flash_bwd_paramsE)
        .other          _ZN5flash44flash_bwd_dq_dk_dv_loop_seqk_parallel_kernelI23Flash_bwd_kernel_traitsILi256ELi64ELi64ELi8ELi4ELi2ELi2ELb0ELb1EN7cutlass6half_tE19Flash_kernel_traitsILi256ELi64ELi64ELi8ES3_EELb0ELb0ELb0ELb1ELb0ELb0ELb0EEEvNS_16Flash_bwd_paramsE,@"STO_CUDA_ENTRY STV_DEFAULT"
_ZN5flash44flash_bwd_dq_dk_dv_loop_seqk_parallel_kernelI23Flash_bwd_kernel_traitsILi256ELi64ELi64ELi8ELi4ELi2ELi2ELb0ELb1EN7cutlass6half_tE19Flash_kernel_traitsILi256ELi64ELi64ELi8ES3_EELb0ELb0ELb0ELb1ELb0ELb0ELb0EEEvNS_16Flash_bwd_paramsE:
.text._ZN5flash44flash_bwd_dq_dk_dv_loop_seqk_parallel_kernelI23Flash_bwd_kernel_traitsILi256ELi64ELi64ELi8ELi4ELi2ELi2ELb0ELb1EN7cutlass6half_tE19Flash_kernel_traitsILi256ELi64ELi64ELi8ES3_EELb0ELb0ELb0ELb1ELb0ELb0ELb0EEEvNS_16Flash_bwd_paramsE:
        /* <DEDUP_REMOVED lines=39> */
[----:B------:R-:W-:Y:S01]  /*0270*/  SHF.R.S32.HI R5, RZ, 0x4, R0 ;  /* 0x00000004ff057819 */ /* 0x000fe20000011400 */
[----:B------:R-:W-:Y:S01]  /*0280*/  UIMAD UR51, UR7, UR33, URZ ;  /* 0x00000021073372a4 */ /* 0x000fe2000f8e023f */
[----:B------:R-:W-:Y:S01]  /*0290*/  LOP3.LUT R7, R7, 0xfffffffc, RZ, 0xc0, !PT ;  /* 0xfffffffc07077812 */ /* 0x000fe200078ec0ff */
[----:B------:R-:W-:Y:S01]  /*02a0*/  UIMAD UR6, UR33, UR11, UR35 ;  /* 0x0000000b210672a4 */ /* 0x000fe2000f8e0223 */
[----:B------:R-:W-:Y:S01]  /*02b0*/  LOP3.LUT R3, R3, 0xfffffffe, RZ, 0xc0, !PT ;  /* 0xfffffffe03037812 */ /* 0x000fe200078ec0ff */
[----:B------:R-:W-:Y:S01]  /*02c0*/  @!UP2 UIMAD UR7, UR33, UR13, UR35 ;  /* 0x0000000d2107a2a4 */ /* 0x000fe2000f8e0223 */
[----:B------:R-:W-:Y:S01]  /*02d0*/  LEA.HI R4, R0, R5, RZ, 0x1 ;  /* 0x0000000500047211 */ /* 0x000fe200078f08ff */
[----:B------:R-:W-:Y:S01]  /*02e0*/  IMAD.IADD R6, R2, 0x1, -R7 ;  /* 0x0000000102067824 */ /* 0x000fe200078e0a07 */
[----:B------:R-:W-:Y:S01]  /*02f0*/  LOP3.LUT R0, R0, 0xfffffff0, RZ, 0xc0, !PT ;  /* 0xfffffff000007812 */ /* 0x000fe200078ec0ff */
[----:B------:R-:W-:Y:S01]  /*0300*/  IMAD.IADD R3, R2, 0x1, -R3 ;  /* 0x0000000102037824 */ /* 0x000fe200078e0a03 */
[CC--:B------:R-:W-:Y:S01]  /*0310*/  LEA.HI R2, R14.reuse, R13.reuse, RZ, 0x2 ;  /* 0x0000000d0e027211 */ /* 0x0c0fe200078f10ff */
[----:B------:R-:W-:Y:S01]  /*0320*/  USHF.L.U32 UR44, UR45, 0x6, URZ ;  /* 0x000000062d2c7899 */ /* 0x000fe2000800063f */
[----:B------:R-:W-:Y:S01]  /*0330*/  LEA.HI R7, R14, R13, RZ, 0x3 ;  /* 0x0000000d0e077211 */ /* 0x000fe200078f18ff */
[----:B------:R-:W-:Y:S01]  /*0340*/  IMAD.IADD R9, R13, 0x1, -R0 ;  /* 0x000000010d097824 */ /* 0x000fe200078e0a00 */
[--C-:B------:R-:W-:Y:S01]  /*0350*/  SHF.R.S32.HI R8, RZ, 0x2, R2.reuse ;  /* 0x00000002ff087819 */ /* 0x100fe20000011402 */
[----:B------:R-:W-:Y:S01]  /*0360*/  ULDC UR48, c[0x0][0x214] ;  /* 0x0000850000307ab9 */ /* 0x000fe20000000800 */
[----:B------:R-:W-:Y:S01]  /*0370*/  SHF.R.S32.HI R11, RZ, 0x1f, R2 ;  /* 0x0000001fff0b7819 */ /* 0x000fe20000011402 */
[----:B------:R-:W-:Y:S01]  /*0380*/  IMAD.U32 R230, RZ, RZ, UR14 ;  /* 0x0000000effe67e24 */ /* 0x000fe2000f8e00ff */
[----:B------:R-:W-:Y:S01]  /*0390*/  LOP3.LUT R4, R4, 0xfffffffe, RZ, 0xc0, !PT ;  /* 0xfffffffe04047812 */ /* 0x000fe200078ec0ff */
[----:B------:R-:W-:Y:S01]  /*03a0*/  ULDC UR55, c[0x0][0x1c8] ;  /* 0x0000720000377ab9 */ /* 0x000fe20000000800 */
[----:B------:R-:W-:Y:S01]  /*03b0*/  LOP3.LUT R16, R7, 0xfffffff8, RZ, 0xc0, !PT ;  /* 0xfffffff807107812 */ /* 0x000fe200078ec0ff */
[----:B------:R-:W-:Y:S01]  /*03c0*/  ULDC.U8 UR10, c[0x0][0x3d0] ;  /* 0x0000f400000a7ab9 */ /* 0x000fe20000000000 */
[----:B------:R-:W-:Y:S01]  /*03d0*/  LEA.HI R11, R11, R8, RZ, 0x3 ;  /* 0x000000080b0b7211 */ /* 0x000fe200078f18ff */
[----:B------:R-:W-:Y:S01]  /*03e0*/  IMAD.IADD R4, R5, 0x1, -R4 ;  /* 0x0000000105047824 */ /* 0x000fe200078e0a04 */
[----:B------:R-:W-:Y:S01]  /*03f0*/  SHF.R.S32.HI R0, RZ, 0x1f, R9 ;  /* 0x0000001fff007819 */ /* 0x000fe20000011409 */
[----:B------:R-:W-:Y:S01]  /*0400*/  IMAD.IADD R16, R13, 0x1, -R16 ;  /* 0x000000010d107824 */ /* 0x000fe200078e0a10 */
[----:B------:R-:W-:Y:S01]  /*0410*/  LOP3.LUT R11, R11, 0xfffffff8, RZ, 0xc0, !PT ;  /* 0xfffffff80b0b7812 */ /* 0x000fe200078ec0ff */
[----:B------:R-:W-:Y:S01]  /*0420*/  ULDC UR49, c[0x0][0x224] ;  /* 0x0000890000317ab9 */ /* 0x000fe20000000800 */
[----:B------:R-:W-:Y:S01]  /*0430*/  LEA.HI R5, R0, R9, RZ, 0x3 ;  /* 0x0000000900057211 */ /* 0x000fe200078f18ff */
[----:B------:R-:W-:Y:S01]  /*0440*/  IMAD.SHL.U32 R232, R16, 0x8, RZ ;  /* 0x0000000810e87824 */ /* 0x000fe200078e00ff */
[----:B------:R-:W-:Y:S01]  /*0450*/  SHF.R.S32.HI R229, RZ, 0x3, R7 ;  /* 0x00000003ffe57819 */ /* 0x000fe20000011407 */
[----:B------:R-:W-:Y:S01]  /*0460*/  IMAD.IADD R11, R8, 0x1, -R11 ;  /* 0x00000001080b7824 */ /* 0x000fe200078e0a0b */
[C---:B------:R-:W-:Y:S01]  /*0470*/  LOP3.LUT R12, R5.reuse, 0xfffffff8, RZ, 0xc0, !PT ;  /* 0xfffffff8050c7812 */ /* 0x040fe200078ec0ff */
[----:B------:R-:W-:Y:S01]  /*0480*/  IMAD.SHL.U32 R5, R5, 0x40, RZ ;  /* 0x0000004005057824 */ /* 0x000fe200078e00ff */
[C---:B------:R-:W-:Y:S01]  /*0490*/  LOP3.LUT P4, RZ, R16.reuse, 0x4, RZ, 0xc0, !PT ;  /* 0x0000000410ff7812 */ /* 0x040fe2000788c0ff */
[----:B------:R-:W-:Y:S01]  /*04a0*/  IMAD.SHL.U32 R17, R229, 0x40, RZ ;  /* 0x00000040e5117824 */ /* 0x000fe200078e00ff */
[C---:B------:R-:W-:Y:S01]  /*04b0*/  LOP3.LUT P3, RZ, R16.reuse, 0x2, RZ, 0xc0, !PT ;  /* 0x0000000210ff7812 */ /* 0x040fe2000786c0ff */
[----:B------:R-:W-:Y:S01]  /*04c0*/  IMAD.SHL.U32 R16, R16, 0x40, RZ ;  /* 0x0000004010107824 */ /* 0x000fe200078e00ff */
[----:B------:R-:W-:Y:S01]  /*04d0*/  LOP3.LUT R0, R11, 0x1, RZ, 0xc0, !PT ;  /* 0x000000010b007812 */ /* 0x000fe200078ec0ff */
[----:B------:R-:W-:Y:S01]  /*04e0*/  IMAD.IADD R12, R9, 0x1, -R12 ;  /* 0x00000001090c7824 */ /* 0x000fe200078e0a0c */
[----:B------:R-:W-:Y:S01]  /*04f0*/  LOP3.LUT R17, R17, 0x1c0, RZ, 0xc0, !PT ;  /* 0x000001c011117812 */ /* 0x000fe200078ec0ff */
[----:B------:R-:W-:Y:S01]  /*0500*/  IMAD.SHL.U32 R9, R3, 0x10, RZ ;  /* 0x0000001003097824 */ /* 0x000fe200078e00ff */
[----:B------:R-:W-:Y:S01]  /*0510*/  LOP3.LUT R16, R16, 0x1c0, RZ, 0xc0, !PT ;  /* 0x000001c010107812 */ /* 0x000fe200078ec0ff */
[----:B------:R-:W-:Y:S01]  /*0520*/  @UP2 UIMAD UR53, UR33, UR48, URZ ;  /* 0x00000030213522a4 */ /* 0x000fe2000f8e023f */
[----:B------:R-:W-:Y:S01]  /*0530*/  ISETP.NE.U32.AND P0, PT, R0, 0x1, PT ;  /* 0x000000010000780c */ /* 0x000fe20003f05070 */
[----:B------:R-:W-:Y:S01]  /*0540*/  UMOV UR39, URZ ;  /* 0x0000003f00277c82 */ /* 0x000fe20008000000 */
[----:B------:R-:W-:Y:S01]  /*0550*/  LOP3.LUT R0, R16, 0x10, R9, 0xf8, !PT ;  /* 0x0000001010007812 */ /* 0x000fe200078ef809 */
[----:B------:R-:W-:Y:S01]  /*0560*/  ULDC.64 UR4, c[0x0][0x118] ;  /* 0x0000460000047ab9 */ /* 0x000fe20000000a00 */
[----:B------:R-:W-:Y:S01]  /*0570*/  LOP3.LUT R15, R17, 0x38, R232, 0xf8, !PT ;  /* 0x00000038110f7812 */ /* 0x000fe200078ef8e8 */
[----:B------:R-:W-:Y:S01]  /*0580*/  UMOV UR61, 0x4 ;  /* 0x00000004003d7882 */ /* 0x000fe20000000000 */
[----:B------:R-:W-:Y:S01]  /*0590*/  SHF.R.U32.HI R8, RZ, 0x3, R17 ;  /* 0x00000003ff087819 */ /* 0x000fe20000011611 */
[----:B------:R-:W-:Y:S01]  /*05a0*/  ULOP3.LUT UR55, UR35, UR55, URZ, 0x3c, !UPT ;  /* 0x0000003723377292 */ /* 0x000fe2000f8e3c3f */
[-C--:B------:R-:W-:Y:S01]  /*05b0*/  LEA.HI R10, R14, R13.reuse, RZ, 0x7 ;  /* 0x0000000d0e0a7211 */ /* 0x080fe200078f38ff */
[----:B------:R-:W-:Y:S01]  /*05c0*/  UISETP.NE.AND UP3, UPT, UR10, URZ, UPT ;  /* 0x0000003f0a00728c */ /* 0x000fe2000bf65270 */
[--C-:B------:R-:W-:Y:S01]  /*05d0*/  LOP3.LUT R222, R16, 0x8, R7.reuse, 0xf8, !PT ;  /* 0x0000000810de7812 */ /* 0x100fe200078ef807 */
[----:B------:R-:W-:Y:S01]  /*05e0*/  USHF.R.S32.HI UR56, URZ, 0x1f, UR35 ;  /* 0x0000001f3f387899 */ /* 0x000fe20008011423 */
[----:B------:R-:W-:Y:S01]  /*05f0*/  LOP3.LUT R0, R0, 0x8, R7, 0xf8, !PT ;  /* 0x0000000800007812 */ /* 0x000fe200078ef807 */
[----:B------:R-:W-:Y:S01]  /*0600*/  USHF.R.S32.HI UR60, URZ, 0x1f, UR33 ;  /* 0x0000001f3f3c7899 */ /* 0x000fe20008011421 */
[----:B------:R-:W-:Y:S01]  /*0610*/  LEA.HI R7, R14, R13, RZ, 0x6 ;  /* 0x0000000d0e077211 */ /* 0x000fe200078f30ff */
[----:B------:R-:W-:Y:S01]  /*0620*/  USHF.R.S32.HI UR59, URZ, 0x1f, UR35 ;  /* 0x0000001f3f3b7899 */ /* 0x000fe20008011423 */
[----:B------:R-:W-:Y:S01]  /*0630*/  LOP3.LUT R8, R15, R8, RZ, 0x3c, !PT ;  /* 0x000000080f087212 */ /* 0x000fe200078e3cff */
[----:B------:R-:W-:Y:S01]  /*0640*/  IMAD.SHL.U32 R15, R4, 0x200, RZ ;  /* 0x00000200040f7824 */ /* 0x000fe200078e00ff */
[----:B------:R-:W-:Y:S01]  /*0650*/  SHF.R.S32.HI R10, RZ, 0x7, R10 ;  /* 0x00000007ff0a7819 */ /* 0x000fe2000001140a */
[----:B------:R-:W-:Y:S01]  /*0660*/  USHF.R.S32.HI UR58, URZ, 0x1f, UR33 ;  /* 0x0000001f3f3a7899 */ /* 0x000fe20008011421 */
[----:B------:R-:W-:Y:S01]  /*0670*/  SHF.R.U32.HI R9, RZ, 0x3, R16 ;  /* 0x00000003ff097819 */ /* 0x000fe20000011610 */
[----:B------:R-:W-:Y:S01]  /*0680*/  USHF.R.S32.HI UR57, URZ, 0x1f, UR35 ;  /* 0x0000001f3f397899 */ /* 0x000fe20008011423 */
[----:B------:R-:W-:Y:S01]  /*0690*/  LOP3.LUT R2, R2, 0x7ffffffc, RZ, 0xc0, !PT ;  /* 0x7ffffffc02027812 */ /* 0x000fe200078ec0ff */
[C---:B------:R-:W-:Y:S01]  /*06a0*/  IMAD R17, R10.reuse, 0x800, R15 ;  /* 0x000008000a117824 */ /* 0x040fe200078e020f */
[----:B------:R-:W-:Y:S01]  /*06b0*/  SHF.R.S32.HI R7, RZ, 0x6, R7 ;  /* 0x00000006ff077819 */ /* 0x000fe20000011407 */
[----:B------:R-:W-:Y:S01]  /*06c0*/  IMAD.SHL.U32 R10, R10, 0x20, RZ ;  /* 0x000000200a0a7824 */ /* 0x000fe200078e00ff */
[C---:B------:R-:W-:Y:S01]  /*06d0*/  R2P PR, R11.reuse, 0x6 ;  /* 0x000000060b007804 */ /* 0x040fe20000000000 */
[----:B------:R-:W-:Y:S01]  /*06e0*/  IMAD.SHL.U32 R11, R11, 0x40, RZ ;  /* 0x000000400b0b7824 */ /* 0x000fe200078e00ff */
[----:B------:R-:W-:Y:S01]  /*06f0*/  LOP3.LUT R222, R222, R9, RZ, 0x3c, !PT ;  /* 0x00000009dede7212 */ /* 0x000fe200078e3cff */
[----:B------:R-:W-:Y:S01]  /*0700*/  IMAD R225, R7, 0x200, R8 ;  /* 0x0000020007e17824 */ /* 0x000fe200078e0208 */
[----:B------:R-:W-:Y:S01]  /*0710*/  LOP3.LUT R0, R15, R0, R9, 0xf6, !PT ;  /* 0x000000000f007212 */ /* 0x000fe200078ef609 */
[----:B------:R-:W-:Y:S01]  /*0720*/  IMAD.IADD R9, R13, 0x1, -R2 ;  /* 0x000000010d097824 */ /* 0x000fe200078e0a02 */
[----:B------:R-:W-:Y:S01]  /*0730*/  LOP3.LUT R11, R11, 0x1c0, RZ, 0xc0, !PT ;  /* 0x000001c00b0b7812 */ /* 0x000fe200078ec0ff */
[----:B------:R-:W-:Y:S01]  /*0740*/  IMAD.SHL.U32 R13, R13, 0x2, RZ ;  /* 0x000000020d0d7824 */ /* 0x000fe200078e00ff */
[----:B------:R-:W-:Y:S01]  /*0750*/  LOP3.LUT P6, RZ, R12, 0x4, RZ, 0xc0, !PT ;  /* 0x000000040cff7812 */ /* 0x000fe200078cc0ff */
[----:B------:R-:W-:Y:S01]  /*0760*/  IMAD.SHL.U32 R7, R7, 0x8, RZ ;  /* 0x0000000807077824 */ /* 0x000fe200078e00ff */
[----:B------:R-:W-:Y:S01]  /*0770*/  SHF.R.U32.HI R8, RZ, 0x3, R11 ;  /* 0x00000003ff087819 */ /* 0x000fe2000001160b */
[----:B------:R-:W-:Y:S01]  /*0780*/  IMAD.SHL.U32 R9, R9, 0x2, RZ ;  /* 0x0000000209097824 */ /* 0x000fe200078e00ff */
[----:B------:R-:W-:Y:S01]  /*0790*/  LOP3.LUT R224, R10, 0x6, R13, 0xf8, !PT ;  /* 0x000000060ae07812 */ /* 0x000fe200078ef80d */
[----:B------:R-:W-:Y:S01]  /*07a0*/  IMAD.SHL.U32 R2, R4, 0x20, RZ ;  /* 0x0000002004027824 */ /* 0x000fe200078e00ff */
[----:B------:R-:W-:Y:S01]  /*07b0*/  LOP3.LUT R7, R7, 0x18, RZ, 0xc0, !PT ;  /* 0x0000001807077812 */ /* 0x000fe200078ec0ff */
[----:B------:R-:W-:Y:S01]  /*07c0*/  IMAD R234, R6, 0x400, R9 ;  /* 0x0000040006ea7824 */ /* 0x000fe200078e0209 */
[----:B------:R-:W-:Y:S01]  /*07d0*/  LOP3.LUT R13, R11, 0x20, R10, 0xf8, !PT ;  /* 0x000000200b0d7812 */ /* 0x000fe200078ef80a */
[----:B------:R-:W-:Y:S01]  /*07e0*/  IMAD.IADD R222, R17, 0x1, R222 ;  /* 0x0000000111de7824 */ /* 0x000fe200078e02de */
[----:B------:R-:W-:Y:S01]  /*07f0*/  LOP3.LUT R231, R8, R11, R7, 0x1e, !PT ;  /* 0x0000000b08e77212 */ /* 0x000fe200078e1e07 */
[----:B------:R-:W-:Y:S01]  /*0800*/  IMAD.SHL.U32 R218, R0, 0x2, RZ ;  /* 0x0000000200da7824 */ /* 0x000fe200078e00ff */
[----:B------:R-:W-:Y:S01]  /*0810*/  LOP3.LUT R13, R13, R8, RZ, 0x3c, !PT ;  /* 0x000000080d0d7212 */ /* 0x000fe200078e3cff */
[----:B------:R-:W-:Y:S01]  /*0820*/  IMAD R8, R3, 0x400, R9 ;  /* 0x0000040003087824 */ /* 0x000fe200078e0209 */
[C---:B------:R-:W-:Y:S01]  /*0830*/  LOP3.LUT P5, RZ, R12.reuse, 0x2, RZ, 0xc0, !PT ;  /* 0x000000020cff7812 */ /* 0x040fe200078ac0ff */
[----:B------:R-:W-:Y:S01]  /*0840*/  IMAD.SHL.U32 R12, R12, 0x40, RZ ;  /* 0x000000400c0c7824 */ /* 0x000fe200078e00ff */
[----:B------:R-:W-:Y:S01]  /*0850*/  LOP3.LUT R2, R7, 0x20, R2, 0xf8, !PT ;  /* 0x0000002007027812 */ /* 0x000fe200078ef802 */
[----:B------:R-:W-:Y:S01]  /*0860*/  IMAD.IADD R231, R8, 0x1, R231 ;  /* 0x0000000108e77824 */ /* 0x000fe200078e02e7 */
[----:B------:R-:W-:Y:S01]  /*0870*/  LOP3.LUT R5, R5, 0xfffffe00, RZ, 0xc0, !PT ;  /* 0xfffffe0005057812 */ /* 0x000fe200078ec0ff */
[----:B------:R-:W-:Y:S01]  /*0880*/  IMAD.SHL.U32 R8, R4, 0x8, RZ ;  /* 0x0000000804087824 */ /* 0x000fe200078e00ff */
[----:B------:R-:W-:Y:S01]  /*0890*/  LOP3.LUT R7, R12, 0x1c0, RZ, 0xc0, !PT ;  /* 0x000001c00c077812 */ /* 0x000fe200078ec0ff */
[----:B------:R-:W-:Y:S01]  /*08a0*/  IMAD.IADD R234, R234, 0x1, R13 ;  /* 0x00000001eaea7824 */ /* 0x000fe200078e020d */
[----:B------:R-:W-:Y:S01]  /*08b0*/  LEA R231, R231, 0x10000, 0x1 ;  /* 0x00010000e7e77811 */ /* 0x000fe200078e08ff */
[----:B------:R-:W-:Y:S01]  /*08c0*/  IMAD R216, R3, 0x400, R5 ;  /* 0x0000040003d87824 */ /* 0x000fe200078e0205 */
[----:B------:R-:W-:Y:S01]  /*08d0*/  SHF.R.U32.HI R4, RZ, 0x3, R7 ;  /* 0x00000003ff047819 */ /* 0x000fe20000011607 */
[----:B------:R-:W-:Y:S01]  /*08e0*/  IMAD R6, R6, 0x400, R5 ;  /* 0x0000040006067824 */ /* 0x000fe200078e0205 */
[----:B------:R-:W-:Y:S01]  /*08f0*/  LOP3.LUT R9, R7, 0x8, R8, 0xf8, !PT ;  /* 0x0000000807097812 */ /* 0x000fe200078ef808 */
[----:B------:R-:W-:Y:S01]  /*0900*/  IMAD.SHL.U32 R234, R234, 0x2, RZ ;  /* 0x00000002eaea7824 */ /* 0x000fe200078e00ff */
[----:B------:R-:W-:Y:S01]  /*0910*/  LOP3.LUT R2, R4, R2, R7, 0x1e, !PT ;  /* 0x0000000204027212 */ /* 0x000fe200078e1e07 */
[----:B------:R-:W-:Y:S01]  /*0920*/  IMAD.MOV.U32 R7, RZ, RZ, -0x10 ;  /* 0xfffffff0ff077424 */ /* 0x000fe200078e00ff */
[----:B------:R-:W-:Y:S01]  /*0930*/  LOP3.LUT R9, R9, R4, RZ, 0x3c, !PT ;  /* 0x0000000409097212 */ /* 0x000fe200078e3cff */
[----:B------:R-:W-:Y:S01]  /*0940*/  IMAD.MOV.U32 R4, RZ, RZ, 0x40 ;  /* 0x00000040ff047424 */ /* 0x000fe200078e00ff */
[----:B------:R-:W-:Y:S01]  /*0950*/  LOP3.LUT R217, R2, R5, RZ, 0xfc, !PT ;  /* 0x0000000502d97212 */ /* 0x000fe200078efcff */
[----:B------:R-:W-:Y:S01]  /*0960*/  IMAD.SHL.U32 R222, R222, 0x2, RZ ;  /* 0x00000002dede7824 */ /* 0x000fe200078e00ff */
[----:B------:R-:W-:Y:S01]  /*0970*/  SEL R3, R213, 0xffffffe0, !P3 ;  /* 0xffffffe0d5037807 */ /* 0x000fe20005800000 */
[----:B------:R-:W-:Y:S01]  /*0980*/  IMAD.IADD R216, R9, 0x1, R216 ;  /* 0x0000000109d87824 */ /* 0x000fe200078e02d8 */
[----:B------:R-:W-:Y:S01]  /*0990*/  SEL R5, R4, 0xffffffc0, !P4 ;  /* 0xffffffc004057807 */ /* 0x000fe20006000000 */
[----:B------:R-:W-:Y:S01]  /*09a0*/  IMAD.IADD R223, R6, 0x1, R9 ;  /* 0x0000000106df7824 */ /* 0x000fe200078e0209 */
[----:B------:R-:W-:Y:S01]  /*09b0*/  SEL R213, R213, 0xffffffe0, !P5 ;  /* 0xffffffe0d5d57807 */ /* 0x000fe20006800000 */
[----:B------:R-:W-:Y:S01]  /*09c0*/  IMAD.IADD R212, R222, 0x1, R3 ;  /* 0x00000001ded47824 */ /* 0x000fe200078e0203 */
[----:B------:R-:W-:Y:S01]  /*09d0*/  SEL R4, R4, 0xffffffc0, !P6 ;  /* 0xffffffc004047807 */ /* 0x000fe20007000000 */
[----:B------:R-:W-:Y:S01]  /*09e0*/  IMAD.SHL.U32 R223, R223, 0x2, RZ ;  /* 0x00000002dfdf7824 */ /* 0x000fe200078e00ff */
[----:B------:R-:W-:Y:S01]  /*09f0*/  LEA R216, R216, 0x20000, 0x1 ;  /* 0x00020000d8d87811 */ /* 0x000fe200078e08ff */
[----:B------:R-:W-:Y:S01]  /*0a00*/  IMAD.SHL.U32 R225, R225, 0x2, RZ ;  /* 0x00000002e1e17824 */ /* 0x000fe200078e00ff */
[----:B------:R-:W-:Y:S01]  /*0a10*/  IADD3 R236, R234, 0x20, RZ ;  /* 0x00000020eaec7810 */ /* 0x000fe20007ffe0ff */
[----:B------:R-:W-:Y:S01]  /*0a20*/  IMAD.IADD R221, R223, 0x1, R213 ;  /* 0x00000001dfdd7824 */ /* 0x000fe200078e02d5 */
[----:B------:R-:W-:Y:S01]  /*0a30*/  SEL R7, R7, 0x10, !P0 ;  /* 0x0000001007077807 */ /* 0x000fe20004000000 */
[--C-:B------:R-:W-:Y:S01]  /*0a40*/  IMAD.IADD R214, R4, 0x1, R216.reuse ;  /* 0x0000000104d67824 */ /* 0x100fe200078e02d8 */
[----:B------:R-:W-:Y:S01]  /*0a50*/  @P1 IADD3 R236, R234, -0x20, RZ ;  /* 0xffffffe0eaec1810 */ /* 0x000fe20007ffe0ff */
[----:B------:R-:W-:Y:S01]  /*0a60*/  IMAD.IADD R215, R213, 0x1, R216 ;  /* 0x00000001d5d77824 */ /* 0x000fe200078e02d8 */
[----:B------:R-:W-:Y:S01]  /*0a70*/  IADD3 R235, R231, 0x40, RZ ;  /* 0x00000040e7eb7810 */ /* 0x000fe20007ffe0ff */
[--C-:B------:R-:W-:Y:S01]  /*0a80*/  IMAD R0, R0, 0x2, R5.reuse ;  /* 0x0000000200007824 */ /* 0x100fe200078e0205 */
[----:B------:R-:W-:Y:S01]  /*0a90*/  IADD3 R228, R232, 0x40, RZ ;  /* 0x00000040e8e47810 */ /* 0x000fe20007ffe0ff */
[----:B------:R-:W-:Y:S01]  /*0aa0*/  IMAD.IADD R3, R222, 0x1, R5 ;  /* 0x00000001de037824 */ /* 0x000fe200078e0205 */
[C---:B------:R-:W-:Y:S01]  /*0ab0*/  IADD3 R227, R232.reuse, 0x80, RZ ;  /* 0x00000080e8e37810 */ /* 0x040fe20007ffe0ff */
[----:B------:R-:W-:Y:S01]  /*0ac0*/  IMAD.IADD R2, R5, 0x1, R212 ;  /* 0x0000000105027824 */ /* 0x000fe200078e02d4 */
[----:B------:R-:W-:Y:S01]  /*0ad0*/  IADD3 R226, R232, 0xc0, RZ ;  /* 0x000000c0e8e27810 */ /* 0x000fe20007ffe0ff */
[----:B------:R-:W-:Y:S01]  /*0ae0*/  IMAD.IADD R237, R234, 0x1, R7 ;  /* 0x00000001eaed7824 */ /* 0x000fe200078e0207 */
[----:B------:R-:W-:Y:S01]  /*0af0*/  @P2 IADD3 R235, R231, -0x40, RZ ;  /* 0xffffffc0e7eb2810 */ /* 0x000fe20007ffe0ff */
[----:B------:R-:W-:Y:S01]  /*0b00*/  IMAD.SHL.U32 R217, R217, 0x2, RZ ;  /* 0x00000002d9d97824 */ /* 0x000fe200078e00ff */
[----:B------:R-:W-:Y:S01]  /*0b10*/  UIMAD.WIDE.U32 UR40, UR36, UR42, URZ ;  /* 0x0000002a242872a5 */ /* 0x000fe2000f8e003f */
[----:B------:R-:W-:Y:S01]  /*0b20*/  IMAD.IADD R238, R7, 0x1, R236 ;  /* 0x0000000107ee7824 */ /* 0x000fe200078e02ec */
[----:B------:R-:W-:Y:S01]  /*0b30*/  UIMAD UR50, UR37, UR42, URZ ;  /* 0x0000002a253272a4 */ /* 0x000fe2000f8e023f */
[--C-:B------:R-:W-:Y:S01]  /*0b40*/  IMAD.IADD R220, R223, 0x1, R4.reuse ;  /* 0x00000001dfdc7824 */ /* 0x100fe200078e0204 */
[----:B------:R-:W-:Y:S01]  /*0b50*/  USHF.R.S32.HI UR52, URZ, 0x1f, UR46 ;  /* 0x0000001f3f347899 */ /* 0x000fe2000801142e */
[----:B------:R-:W-:Y:S01]  /*0b60*/  IMAD.IADD R219, R221, 0x1, R4 ;  /* 0x00000001dddb7824 */ /* 0x000fe200078e0204 */
[----:B------:R-:W-:Y:S01]  /*0b70*/  UIMAD UR49, UR6, UR49, URZ ;  /* 0x00000031063172a4 */ /* 0x000fe2000f8e023f */
[----:B------:R-:W-:Y:S01]  /*0b80*/  IMAD.IADD R213, R213, 0x1, R214 ;  /* 0x00000001d5d57824 */ /* 0x000fe200078e02d6 */
[----:B------:R-:W-:-:S02]  /*0b90*/  @!UP2 UIMAD UR48, UR7, UR48, URZ ;  /* 0x000000300730a2a4 */ /* 0x000fc4000f8e023f */
[----:B------:R-:W-:Y:S02]  /*0ba0*/  USHF.R.S32.HI UR47, URZ, 0x1f, UR44 ;  /* 0x0000001f3f2f7899 */ /* 0x000fe4000801142c */
.L_x_551:
[----:B------:R-:W-:Y:S02]  /*0bb0*/  ULDC.64 UR6, c[0x0][0x240] ;  /* 0x0000900000067ab9 */ /* 0x000fe40000000a00 */
[----:B------:R-:W-:Y:S02]  /*0bc0*/  ULDC.64 UR10, c[0x0][0x250] ;  /* 0x00009400000a7ab9 */ /* 0x000fe40000000a00 */
[----:B------:R-:W-:Y:S02]  /*0bd0*/  UISETP.NE.U32.AND UP6, UPT, URZ, UR6, UPT ;  /* 0x000000063f00728c */ /* 0x000fe4000bfc5070 */
[----:B------:R-:W-:Y:S02]  /*0be0*/  UISETP.NE.U32.AND UP4, UPT, URZ, UR10, UPT ;  /* 0x0000000a3f00728c */ /* 0x000fe4000bf85070 */
[----:B------:R-:W-:Y:S02]  /*0bf0*/  USHF.R.S32.HI UR38, URZ, 0x1f, UR33 ;  /* 0x0000001f3f267899 */ /* 0x000fe40008011421 */
[----:B------:R-:W-:-:S02]  /*0c00*/  USHF.L.U32 UR13, UR33, 0x2, URZ ;  /* 0x00000002210d7899 */ /* 0x000fc4000800063f */
[----:B------:R-:W-:Y:S02]  /*0c10*/  UISETP.NE.AND.EX UP6, UPT, URZ, UR7, UPT, UP6 ;  /* 0x000000073f00728c */ /* 0x000fe4000bfc5360 */
[----:B------:R-:W-:Y:S02]  /*0c20*/  UISETP.NE.AND.EX UP4, UPT, URZ, UR11, UPT, UP4 ;  /* 0x0000000b3f00728c */ /* 0x000fe4000bf85340 */
[----:B------:R-:W-:Y:S02]  /*0c30*/  USHF.L.U64.HI UR12, UR33, 0x2, UR38 ;  /* 0x00000002210c7899 */ /* 0x000fe40008010226 */
[----:B------:R-:W-:Y:S01]  /*0c40*/  UIADD3 UR6, UP0, UR13, UR6, URZ ;  /* 0x000000060d067290 */ /* 0x000fe2000ff1e03f */
[----:B------:R-:W-:Y:S01]  /*0c50*/  PLOP3.LUT P2, PT, PT, PT, UP6, 0x80, 0x0 ;  /* 0x000000000000781c */ /* 0x000fe20003f4f068 */
[----:B------:R-:W-:Y:S02]  /*0c60*/  ULDC.U8 UR14, c[0x0][0x312] ;  /* 0x0000c480000e7ab9 */ /* 0x000fe40000000000 */
[----:B------:R-:W-:-:S02]  /*0c70*/  UIADD3.X UR7, UR12, UR7, URZ, UP0, !UPT ;  /* 0x000000070c077290 */ /* 0x000fc400087fe43f */
[----:B------:R-:W-:Y:S01]  /*0c80*/  ULDC.64 UR8, c[0x0][0x248] ;  /* 0x0000920000087ab9 */ /* 0x000fe20000000a00 */
[----:B-1----:R-:W-:Y:S01]  /*0c90*/  IMAD.U32 R12, RZ, RZ, UR6 ;  /* 0x00000006ff0c7e24 */ /* 0x002fe2000f8e00ff */
[----:B------:R-:W-:Y:S02]  /*0ca0*/  UISETP.NE.AND UP5, UPT, UR14, URZ, UPT ;  /* 0x0000003f0e00728c */ /* 0x000fe4000bfa5270 */
[----:B------:R-:W-:Y:S01]  /*0cb0*/  UISETP.EQ.U32.AND UP1, UPT, URZ, UR8, UPT ;  /* 0x000000083f00728c */ /* 0x000fe2000bf22070 */
[----:B------:R-:W-:Y:S01]  /*0cc0*/  IMAD.U32 R13, RZ, RZ, UR7 ;  /* 0x00000007ff0d7e24 */ /* 0x000fe2000f8e00ff */
[----:B------:R-:W-:Y:S02]  /*0cd0*/  @UP4 UIADD3 UR6, UP0, UR13, UR10, URZ ;  /* 0x0000000a0d064290 */ /* 0x000fe4000ff1e03f */
[----:B------:R-:W-:Y:S02]  /*0ce0*/  UISETP.EQ.OR.EX UP1, UPT, URZ, UR9, !UP5, UP1 ;  /* 0x000000093f00728c */ /* 0x000fe4000ef22710 */
[----:B------:R-:W-:Y:S01]  /*0cf0*/  @UP4 UIADD3.X UR7, UR12, UR11, URZ, UP0, !UPT ;  /* 0x0000000b0c074290 */ /* 0x000fe200087fe43f */
[----:B--2---:R-:W2:Y:S01]  /*0d00*/  @P2 LDG.E R7, [R12.64] ;  /* 0x000000040c072981 */ /* 0x004ea2000c1e1900 */
[----:B------:R-:W-:-:S02]  /*0d10*/  UIADD3 UR8, UP0, UR13, UR8, URZ ;  /* 0x000000080d087290 */ /* 0x000fc4000ff1e03f */
[----:B------:R-:W-:Y:S01]  /*0d20*/  PLOP3.LUT P1, PT, PT, PT, UP1, 0x80, 0x0 ;  /* 0x000000000000781c */ /* 0x000fe20003f2f018 */
[----:B---3--:R-:W3:Y:S01]  /*0d30*/  @P2 LDG.E R4, [R12.64+0x4] ;  /* 0x000004040c042981 */ /* 0x008ee2000c1e1900 */
[----:B------:R-:W-:Y:S01]  /*0d40*/  UIADD3.X UR9, UR12, UR9, URZ, UP0, !UPT ;  /* 0x000000090c097290 */ /* 0x000fe200087fe43f */
[----:B------:R-:W-:Y:S01]  /*0d50*/  PLOP3.LUT P0, PT, PT, PT, UP4, 0x80, 0x0 ;  /* 0x000000000000781c */ /* 0x000fe20003f0f048 */
[----:B------:R-:W-:Y:S02]  /*0d60*/  IMAD.U32 R10, RZ, RZ, UR8 ;  /* 0x00000008ff0a7e24 */ /* 0x000fe4000f8e00ff */
[----:B------:R-:W-:Y:S02]  /*0d70*/  IMAD.U32 R8, RZ, RZ, UR6 ;  /* 0x00000006ff087e24 */ /* 0x000fe4000f8e00ff */
[----:B------:R-:W-:Y:S02]  /*0d80*/  IMAD.U32 R11, RZ, RZ, UR9 ;  /* 0x00000009ff0b7e24 */ /* 0x000fe4000f8e00ff */
[----:B------:R-:W-:-:S03]  /*0d90*/  IMAD.U32 R9, RZ, RZ, UR7 ;  /* 0x00000007ff097e24 */ /* 0x000fc6000f8e00ff */
[----:B------:R-:W4:Y:S04]  /*0da0*/  @!P1 LDG.E R6, [R10.64] ;  /* 0x000000040a069981 */ /* 0x000f28000c1e1900 */
[----:B-----5:R-:W5:Y:S01]  /*0db0*/  @P0 LDG.E R5, [R8.64] ;  /* 0x0000000408050981 */ /* 0x020f62000c1e1900 */
[----:B------:R-:W1:Y:S01]  /*0dc0*/  S2UR UR24, SR_CTAID.X ;  /* 0x00000000001879c3 */ /* 0x000e620000002500 */
[----:B------:R-:W-:Y:S02]  /*0dd0*/  UMOV UR16, 0xffffffff ;  /* 0xffffffff00107882 */ /* 0x000fe40000000000 */
[----:B------:R-:W-:Y:S02]  /*0de0*/  UMOV UR26, 0xffffffff ;  /* 0xffffffff001a7882 */ /* 0x000fe40000000000 */
[----:B------:R-:W-:-:S02]  /*0df0*/  ULDC UR8, c[0x0][0xc] ;  /* 0x0000030000087ab9 */ /* 0x000fc40000000800 */
[----:B------:R-:W-:Y:S02]  /*0e00*/  USHF.L.U32 UR8, UR8, 0x6, URZ ;  /* 0x0000000608087899 */ /* 0x000fe4000800063f */
[----:B------:R-:W-:Y:S02]  /*0e10*/  UMOV UR20, URZ ;  /* 0x0000003f00147c82 */ /* 0x000fe40008000000 */
[----:B-1----:R-:W-:-:S04]  /*0e20*/  USHF.L.U32 UR6, UR24, 0x6, URZ ;  /* 0x0000000618067899 */ /* 0x002fc8000800063f */
[----:B------:R-:W-:-:S03]  /*0e30*/  UIMAD UR6, UR8, UR39, UR6 ;  /* 0x00000027080672a4 */ /* 0x000fc6000f8e0206 */
[----:B------:R-:W-:Y:S01]  /*0e40*/  ULDC UR8, c[0x0][0x218] ;  /* 0x0000860000087ab9 */ /* 0x000fe20000000800 */
[----:B--2---:R1:W2:Y:S08]  /*0e50*/  @P2 R2UR UR16, R7 ;  /* 0x00000000071023c2 */ /* 0x0042b000000e0000 */
[----:B---3--:R-:W2:Y:S08]  /*0e60*/  @P2 R2UR UR7, R4 ;  /* 0x00000000040723c2 */ /* 0x008eb000000e0000 */
[----:B----4-:R3:W4:Y:S01]  /*0e70*/  @!P1 R2UR UR26, R6 ;  /* 0x00000000061a93c2 */ /* 0x01072200000e0000 */
[----:B------:R-:W-:-:S04]  /*0e80*/  ISETP.NE.U32.AND P1, PT, RZ, c[0x0][0x248], PT ;  /* 0x00009200ff007a0c */ /* 0x000fc80003f25070 */
[----:B------:R-:W-:Y:S01]  /*0e90*/  ISETP.NE.AND.EX P1, PT, RZ, c[0x0][0x24c], PT, P1 ;  /* 0x00009300ff007a0c */ /* 0x000fe20003f25310 */
[----:B-1----:R-:W-:Y:S02]  /*0ea0*/  IMAD.U32 R7, RZ, RZ, UR6 ;  /* 0x00000006ff077e24 */ /* 0x002fe4000f8e00ff */
[----:B-----5:R3:W1:Y:S01]  /*0eb0*/  @P0 R2UR UR20, R5 ;  /* 0x00000000051403c2 */ /* 0x02066200000e0000 */
[----:B------:R-:W-:Y:S01]  /*0ec0*/  IADD3 R8, P0, R229, UR6, RZ ;  /* 0x00000006e5087c10 */ /* 0x000fe2000ff1e0ff */
[----:B--2---:R-:W-:Y:S01]  /*0ed0*/  @UP6 UIADD3 UR29, UR7, -UR16, URZ ;  /* 0x80000010071d6290 */ /* 0x004fe2000fffe03f */
[----:B------:R-:W-:-:S06]  /*0ee0*/  SHF.R.S32.HI R4, RZ, 0x1f, R229 ;  /* 0x0000001fff047819 */ /* 0x000fcc00000114e5 */
[----:B------:R-:W-:Y:S01]  /*0ef0*/  @!UP6 ULDC UR29, c[0x0][0x214] ;  /* 0x00008500001deab9 */ /* 0x000fe20000000800 */
[----:B------:R-:W-:Y:S01]  /*0f00*/  LEA.HI.X.SX32 R7, R7, R4, 0x1, P0 ;  /* 0x0000000407077211 */ /* 0x000fe200000f0eff */
[----:B------:R-:W-:Y:S05]  /*0f10*/  @!P1 BRA `(.L_x_507) ;  /* 0x0000007000009947 */ /* 0x000fea0003800000 */
[----:B----4-:R-:W-:-:S13]  /*0f20*/  PLOP3.LUT P0, PT, PT, PT, UP5, 0x80, 0x0 ;  /* 0x000000000000781c */ /* 0x010fda0003f0f058 */
[----:B---3--:R-:W2:Y:S04]  /*0f30*/  @P0 LDG.E R5, [R10.64+0x4] ;  /* 0x000004040a050981 */ /* 0x008ea8000c1e1900 */
[----:B------:R-:W3:Y:S01]  /*0f40*/  @!P0 LDG.E R6, [R10.64] ;  /* 0x000000040a068981 */ /* 0x000ee2000c1e1900 */
[----:B--2---:R-:W2:Y:S02]  /*0f50*/  @P0 R2UR UR6, R5 ;  /* 0x00000000050603c2 */ /* 0x004ea400000e0000 */
[----:B--2---:R-:W-:-:S11]  /*0f60*/  @UP5 UIADD3 UR8, UR6, -UR26, URZ ;  /* 0x8000001a06085290 */ /* 0x004fd6000fffe03f */
[----:B---3--:R2:W3:Y:S01]  /*0f70*/  @!P0 R2UR UR8, R6 ;  /* 0x00000000060883c2 */ /* 0x0084e200000e0000 */
[----:B------:R-:W-:-:S07]  /*0f80*/  DEPBAR.LE SB2, 0x0, {3} ;  /* 0x0000a0080000791a */ /* 0x000fce0000000000 */
.L_x_507:
[----:B----4-:R-:W-:Y:S02]  /*0f90*/  ULDC.64 UR6, c[0x0][0x258] ;  /* 0x0000960000067ab9 */ /* 0x010fe40000000a00 */
        /* <DEDUP_REMOVED lines=8> */
[----:B---3--:R-:W2:Y:S01]  /*1020*/  @P0 LDG.E R5, [R10.64] ;  /* 0x000000040a050981 */ /* 0x008ea2000c1e1900 */
        /* <DEDUP_REMOVED lines=11> */
[----:B------:R-:W-:Y:S02]  /*10e0*/  ULDC.64 UR10, c[0x0][0x178] ;  /* 0x00005e00000a7ab9 */ /* 0x000fe40000000a00 */
[----:B------:R-:W-:Y:S02]  /*10f0*/  UIMAD UR6, UR38, UR10, URZ ;  /* 0x0000000a260672a4 */ /* 0x000fe4000f8e023f */
[----:B------:R-:W-:Y:S02]  /*1100*/  UISETP.NE.AND UP0, UPT, UR26, -0x1, UPT ;  /* 0xffffffff1a00788c */ /* 0x000fe4000bf05270 */
[----:B------:R-:W-:Y:S02]  /*1110*/  UIMAD UR13, UR33, UR11, UR6 ;  /* 0x0000000b210d72a4 */ /* 0x000fe4000f8e0206 */
[----:B------:R-:W-:Y:S02]  /*1120*/  UIADD3 UR6, UR29, 0x3f, URZ ;  /* 0x0000003f1d067890 */ /* 0x000fe4000fffe03f */
[----:B------:R-:W-:Y:S01]  /*1130*/  ULDC.64 UR14, c[0x0][0x190] ;  /* 0x00006400000e7ab9 */ /* 0x000fe20000000a00 */
[----:B------:R-:W-:Y:S01]  /*1140*/  PLOP3.LUT P0, PT, PT, PT, UP0, 0x80, 0x0 ;  /* 0x000000000000781c */ /* 0x000fe20003f0f008 */
[----:B------:R-:W-:-:S02]  /*1150*/  USHF.R.S32.HI UR12, URZ, 0x1f, UR6 ;  /* 0x0000001f3f0c7899 */ /* 0x000fc40008011406 */
[----:B------:R-:W-:Y:S02]  /*1160*/  UIMAD.WIDE.U32 UR8, UR33, UR10, URZ ;  /* 0x0000000a210872a5 */ /* 0x000fe4000f8e003f */
[----:B------:R-:W-:Y:S02]  /*1170*/  UISETP.NE.AND UP1, UPT, UR16, -0x1, UPT ;  /* 0xffffffff1000788c */ /* 0x000fe4000bf25270 */
[----:B------:R-:W-:Y:S02]  /*1180*/  UIMAD.WIDE.U32 UR10, UR16, UR14, URZ ;  /* 0x0000000e100a72a5 */ /* 0x000fe4000f8e003f */
[----:B------:R-:W-:Y:S02]  /*1190*/  ULEA.HI UR34, UR12, UR6, URZ, 0x6 ;  /* 0x000000060c227291 */ /* 0x000fe4000f8f303f */
[----:B------:R-:W-:Y:S02]  /*11a0*/  @UP0 UIADD3 UR6, UR20, UR26, URZ ;  /* 0x0000001a14060290 */ /* 0x000fe4000fffe03f */
[----:B------:R-:W-:-:S02]  /*11b0*/  ULDC.64 UR18, c[0x0][0x198] ;  /* 0x0000660000127ab9 */ /* 0x000fc40000000a00 */
[----:B------:R-:W-:Y:S02]  /*11c0*/  USEL UR32, UR8, UR10, !UP1 ;  /* 0x0000000a08207287 */ /* 0x000fe4000c800000 */
[----:B------:R-:W-:Y:S02]  /*11d0*/  UIADD3 UR30, UR9, UR13, URZ ;  /* 0x0000000d091e7290 */ /* 0x000fe4000fffe03f */
[----:B------:R-:W-:Y:S02]  /*11e0*/  ULOP3.LUT UR12, UR34, 0xffffffc0, URZ, 0xc0, !UPT ;  /* 0xffffffc0220c7892 */ /* 0x000fe4000f8ec03f */
[----:B------:R-:W-:Y:S02]  /*11f0*/  @UP0 UIMAD.WIDE.U32 UR8, UR6, UR18, URZ ;  /* 0x00000012060802a5 */ /* 0x000fe4000f8e003f */
[----:B------:R-:W-:Y:S02]  /*1200*/  UIMAD UR10, UR16, UR15, URZ ;  /* 0x0000000f100a72a4 */ /* 0x000fe4000f8e023f */
[----:B------:R-:W-:-:S02]  /*1210*/  UIADD3 UR15, UR12, -0x40, URZ ;  /* 0xffffffc00c0f7890 */ /* 0x000fc4000fffe03f */
[----:B------:R-:W-:Y:S02]  /*1220*/  @UP0 UIMAD UR27, UR6, UR19, UR9 ;  /* 0x00000013061b02a4 */ /* 0x000fe4000f8e0209 */
[----:B------:R-:W-:Y:S02]  /*1230*/  @UP1 UIADD3 UR30, UR11, UR10, URZ ;  /* 0x0000000a0b1e1290 */ /* 0x000fe4000fffe03f */
[----:B------:R-:W-:Y:S02]  /*1240*/  USHF.R.S32.HI UR31, URZ, 0x1f, UR15 ;  /* 0x0000001f3f1f7899 */ /* 0x000fe4000801140f */
[----:B------:R-:W-:Y:S01]  /*1250*/  @UP0 UMOV UR25, UR8 ;  /* 0x0000000800190c82 */ /* 0x000fe20008000000 */
[----:B------:R-:W-:Y:S05]  /*1260*/  @P0 BRA `(.L_x_509) ;  /* 0x000000c000000947 */ /* 0x000fea0003800000 */
[----:B------:R-:W-:Y:S02]  /*1270*/  USHF.R.S32.HI UR6, URZ, 0x1f, UR20 ;  /* 0x0000001f3f067899 */ /* 0x000fe40008011414 */
[----:B------:R-:W-:Y:S02]  /*1280*/  ULDC.64 UR10, c[0x0][0x198] ;  /* 0x00006600000a7ab9 */ /* 0x000fe40000000a00 */
[----:B------:R-:W-:-:S02]  /*1290*/  UIMAD UR6, UR6, UR10, URZ ;  /* 0x0000000a060672a4 */ /* 0x000fc4000f8e023f */
[----:B------:R-:W-:Y:S02]  /*12a0*/  UIMAD.WIDE.U32 UR8, UR20, UR10, URZ ;  /* 0x0000000a140872a5 */ /* 0x000fe4000f8e003f */
[----:B------:R-:W-:Y:S02]  /*12b0*/  UIMAD UR11, UR20, UR11, UR6 ;  /* 0x0000000b140b72a4 */ /* 0x000fe4000f8e0206 */
[----:B------:R-:W-:Y:S02]  /*12c0*/  ULDC.64 UR12, c[0x0][0x180] ;  /* 0x00006000000c7ab9 */ /* 0x000fe40000000a00 */
[----:B------:R-:W-:Y:S02]  /*12d0*/  UIADD3 UR9, UR9, UR11, URZ ;  /* 0x0000000b09097290 */ /* 0x000fe4000fffe03f */
[----:B------:R-:W-:Y:S02]  /*12e0*/  UIMAD UR6, UR38, UR12, URZ ;  /* 0x0000000c260672a4 */ /* 0x000fe4000f8e023f */
[----:B------:R-:W-:-:S02]  /*12f0*/  UIMAD.WIDE.U32 UR8, UR33, UR12, UR8 ;  /* 0x0000000c210872a5 */ /* 0x000fc4000f8e0008 */
[----:B------:R-:W-:-:S04]  /*1300*/  UIMAD UR6, UR33, UR13, UR6 ;  /* 0x0000000d210672a4 */ /* 0x000fc8000f8e0206 */
[----:B------:R-:W-:Y:S02]  /*1310*/  UIADD3 UR27, UR9, UR6, URZ ;  /* 0x00000006091b7290 */ /* 0x000fe4000fffe03f */
[----:B------:R-:W-:Y:S02]  /*1320*/  UMOV UR25, UR8 ;  /* 0x0000000800197c82 */ /* 0x000fe40008000000 */
.L_x_509:
        /* <DEDUP_REMOVED lines=15> */
[----:B------:R-:W-:-:S06]  /*1420*/  IMAD.HI.U32 R6, R11, R6, R10 ;  /* 0x000000060b067227 */ /* 0x000fcc00078e000a */
        /* <DEDUP_REMOVED lines=26> */
.L_x_510:
[----:B------:R-:W-:Y:S01]  /*15d0*/  ULDC.64 UR10, c[0x0][0x370] ;  /* 0x0000dc00000a7ab9 */ /* 0x000fe20000000a00 */
[----:B------:R-:W-:Y:S01]  /*15e0*/  PLOP3.LUT P0, PT, PT, PT, UP2, 0x80, 0x0 ;  /* 0x000000000000781c */ /* 0x000fe20003f0f028 */
[----:B------:R-:W-:Y:S02]  /*15f0*/  @UP1 UIMAD.WIDE.U32 UR8, UR16, UR10, URZ ;  /* 0x0000000a100812a5 */ /* 0x000fe4000f8e003f */
[----:B------:R-:W-:Y:S02]  /*1600*/  ULDC UR13, c[0x0][0x224] ;  /* 0x00008900000d7ab9 */ /* 0x000fe40000000800 */
[----:B------:R-:W-:Y:S02]  /*1610*/  @UP1 UIMAD UR18, UR16, UR11, UR9 ;  /* 0x0000000b101212a4 */ /* 0x000fe4000f8e0209 */
[----:B------:R-:W-:-:S02]  /*1620*/  USHF.L.U32 UR14, UR33, 0x7, URZ ;  /* 0x00000007210e7899 */ /* 0x000fc4000800063f */
[----:B------:R-:W-:Y:S02]  /*1630*/  @UP1 UMOV UR17, UR8 ;  /* 0x0000000800111c82 */ /* 0x000fe40008000000 */
        /* <DEDUP_REMOVED lines=38> */
.L_x_511:
[----:B------:R-:W-:-:S03]  /*18a0*/  UMOV UR12, UR49 ;  /* 0x00000031000c7c82 */ /* 0x000fc60008000000 */
.L_x_512:
[----:B------:R-:W1:Y:S01]  /*18b0*/  S2R R11, SR_TID.X ;  /* 0x00000000000b7919 */ /* 0x000e620000002100 */
[----:B------:R-:W-:Y:S01]  /*18c0*/  UIADD3 UR8, UP5, UP4, UR8, UR44, UR46 ;  /* 0x0000002c08087290 */ /* 0x000fe2000fcbe02e */
[----:B------:R-:W-:Y:S01]  /*18d0*/  IADD3 R17, P0, R229, UR15, RZ ;  /* 0x0000000fe5117c10 */ /* 0x000fe2000ff1e0ff */
[----:B------:R-:W-:Y:S01]  /*18e0*/  IMAD.U32 R20, RZ, RZ, UR15 ;  /* 0x0000000fff147e24 */ /* 0x000fe2000f8e00ff */
[--C-:B------:R-:W-:Y:S01]  /*18f0*/  SHF.R.S32.HI R233, RZ, 0x1f, R232.reuse ;  /* 0x0000001fffe97819 */ /* 0x100fe200000114e8 */
[----:B------:R-:W-:Y:S01]  /*1900*/  UIADD3 UR24, UP1, UP0, UR24, UR8, UR28 ;  /* 0x0000000818187290 */ /* 0x000fe2000f83e01c */
[----:B------:R-:W-:Y:S01]  /*1910*/  IADD3.X R9, R4, UR31, RZ, P0, !PT ;  /* 0x0000001f04097c10 */ /* 0x000fe200087fe4ff */
[----:B------:R-:W-:Y:S01]  /*1920*/  UIADD3.X UR6, UR10, UR47, UR52, UP5, UP4 ;  /* 0x0000002f0a067290 */ /* 0x000fe2000afe8434 */
[----:B------:R-:W-:Y:S01]  /*1930*/  IADD3 R18, P1, R232, UR17, RZ ;  /* 0x00000011e8127c10 */ /* 0x000fe2000ff3e0ff */
[----:B------:R-:W-:Y:S01]  /*1940*/  ULDC.64 UR8, c[0x0][0x370] ;  /* 0x0000dc0000087ab9 */ /* 0x000fe20000000a00 */
[----:B------:R-:W-:Y:S01]  /*1950*/  IMAD.WIDE.U32 R22, R17, c[0x0][0x190], R232 ;  /* 0x0000640011167a25 */ /* 0x000fe200078e00e8 */
[----:B------:R-:W-:Y:S01]  /*1960*/  UIADD3.X UR11, UR11, UR6, UR13, UP1, UP0 ;  /* 0x000000060b0b7290 */ /* 0x000fe20008fe040d */
[----:B------:R-:W-:Y:S01]  /*1970*/  IADD3.X R19, R233, UR18, RZ, P1, !PT ;  /* 0x00000012e9137c10 */ /* 0x000fe20008ffe4ff */
[----:B------:R-:W-:Y:S01]  /*1980*/  UIMAD UR6, UR31, UR8, URZ ;  /* 0x000000081f0672a4 */ /* 0x000fe2000f8e023f */
[----:B------:R-:W-:Y:S01]  /*1990*/  IMAD R16, R9, c[0x0][0x190], RZ ;  /* 0x0000640009107a24 */ /* 0x000fe200078e02ff */
[----:B------:R-:W-:Y:S01]  /*19a0*/  UISETP.GE.AND UP0, UPT, UR29, 0x1, UPT ;  /* 0x000000011d00788c */ /* 0x000fe2000bf06270 */
[----:B------:R-:W-:Y:S01]  /*19b0*/  IADD3 R24, P1, R22, UR32, RZ ;  /* 0x0000002016187c10 */ /* 0x000fe2000ff3e0ff */
[----:B------:R-:W-:Y:S01]  /*19c0*/  UIMAD UR10, UR15, UR9, UR6 ;  /* 0x000000090f0a72a4 */ /* 0x000fe2000f8e0206 */
[----:B------:R-:W-:Y:S01]  /*19d0*/  IMAD.WIDE.U32 R20, R20, c[0x0][0x370], R18 ;  /* 0x0000dc0014147a25 */ /* 0x000fe200078e0012 */
[----:B------:R-:W-:Y:S01]  /*19e0*/  UIADD3 UR14, UR15, UR14, URZ ;  /* 0x0000000e0f0e7290 */ /* 0x000fe2000fffe03f */
[----:B------:R-:W-:Y:S01]  /*19f0*/  BSSY B1, `(.L_x_508) ;  /* 0x0000887000017945 */ /* 0x000fe20003800000 */
[----:B------:R-:W-:Y:S01]  /*1a00*/  ULDC.64 UR8, c[0x0][0x378] ;  /* 0x0000de0000087ab9 */ /* 0x000fe20000000a00 */
[----:B------:R-:W-:Y:S01]  /*1a10*/  IMAD.U32 R18, RZ, RZ, UR35 ;  /* 0x00000023ff127e24 */ /* 0x000fe2000f8e00ff */
[----:B------:R-:W-:Y:S01]  /*1a20*/  IADD3 R21, R21, UR10, RZ ;  /* 0x0000000a15157c10 */ /* 0x000fe2000fffe0ff */
[----:B------:R-:W-:Y:S01]  /*1a30*/  UIMAD UR6, UR56, UR8, URZ ;  /* 0x00000008380672a4 */ /* 0x000fe2000f8e023f */
[----:B-1----:R-:W-:Y:S01]  /*1a40*/  SHF.R.S32.HI R12, RZ, 0x1f, R11 ;  /* 0x0000001fff0c7819 */ /* 0x002fe2000001140b */
[----:B------:R-:W-:-:S02]  /*1a50*/  UIADD3 UR8, UR15, UR12, URZ ;  /* 0x0000000c0f087290 */ /* 0x000fc4000fffe03f */
[----:B------:R-:W-:Y:S01]  /*1a60*/  UIMAD UR16, UR35, UR9, UR6 ;  /* 0x00000009231072a4 */ /* 0x000fe2000f8e0206 */
[----:B------:R-:W-:Y:S01]  /*1a70*/  LEA.HI R12, R12, R11, RZ, 0x5 ;  /* 0x0000000b0c0c7211 */ /* 0x000fe200078f28ff */
[----:B------:R-:W-:Y:S01]  /*1a80*/  IMAD.WIDE.U32 R18, R18, c[0x0][0x378], R20 ;  /* 0x0000de0012127a25 */ /* 0x000fe200078e0014 */
[----:B------:R-:W-:Y:S02]  /*1a90*/  ULDC.64 UR12, c[0x0][0x3c8] ;  /* 0x0000f200000c7ab9 */ /* 0x000fe40000000a00 */
[----:B------:R-:W-:Y:S01]  /*1aa0*/  LOP3.LUT R10, R12, 0xffffffe0, RZ, 0xc0, !PT ;  /* 0xffffffe00c0a7812 */ /* 0x000fe200078ec0ff */
[----:B------:R-:W-:Y:S01]  /*1ab0*/  IMAD R21, R17, c[0x0][0x194], R16 ;  /* 0x0000650011157a24 */ /* 0x000fe200078e0210 */
[----:B------:R-:W-:Y:S01]  /*1ac0*/  ULEA.HI.SX32 UR6, UR34, 0xffffffff, 0x1a ;  /* 0xffffffff22067891 */ /* 0x000fe2000f8fd23f */
[----:B------:R-:W-:Y:S01]  /*1ad0*/  IADD3 R19, R19, UR16, RZ ;  /* 0x0000001013137c10 */ /* 0x000fe2000fffe0ff */
[----:B------:R-:W-:Y:S01]  /*1ae0*/  UIMAD.WIDE UR8, UR8, UR61, UR12 ;  /* 0x0000003d080872a5 */ /* 0x000fe2000f8e020c */
[----:B------:R-:W-:Y:S01]  /*1af0*/  IMAD.IADD R10, R11, 0x1, -R10 ;  /* 0x000000010b0a7824 */ /* 0x000fe200078e0a0a */
[----:B------:R-:W-:-:S02]  /*1b00*/  SHF.R.S32.HI R11, RZ, 0x5, R12 ;  /* 0x00000005ff0b7819 */ /* 0x000fc4000001140c */
[----:B------:R-:W-:-:S03]  /*1b10*/  IADD3.X R25, R23, UR30, R21, P1, !PT ;  /* 0x0000001e17197c10 */ /* 0x000fc60008ffe415 */
[----:B------:R-:W-:-:S05]  /*1b20*/  IMAD R13, R11, UR45, R10 ;  /* 0x0000002d0b0d7c24 */ /* 0x000fca000f8e020a */
[----:B------:R-:W-:-:S04]  /*1b30*/  IADD3 R14, P0, R13, UR24, RZ ;  /* 0x000000180d0e7c10 */ /* 0x000fc8000ff1e0ff */
[----:B------:R-:W-:Y:S01]  /*1b40*/  LEA.HI.X.SX32 R13, R13, UR11, 0x1, P0 ;  /* 0x0000000b0d0d7c11 */ /* 0x000fe200080f0eff */
[----:B------:R-:W-:Y:S01]  /*1b50*/  ULDC.64 UR10, c[0x0][0x200] ;  /* 0x00008000000a7ab9 */ /* 0x000fe20000000a00 */
[----:B------:R-:W-:Y:S01]  /*1b60*/  LEA R250, P0, R14, c[0x0][0x350], 0x2 ;  /* 0x0000d4000efa7a11 */ /* 0x000fe200078010ff */
[----:B------:R-:W-:-:S03]  /*1b70*/  UIMAD.WIDE UR14, UR14, UR61, UR10 ;  /* 0x0000003d0e0e72a5 */ /* 0x000fc6000f8e020a */
[----:B------:R-:W-:Y:S02]  /*1b80*/  LEA.HI.X R251, R14, c[0x0][0x354], R13, 0x2, P0 ;  /* 0x0000d5000efb7a11 */ /* 0x000fe400000f140d */
[----:B------:R-:W-:-:S13]  /*1b90*/  PLOP3.LUT P0, PT, PT, PT, UP0, 0x80, 0x0 ;  /* 0x000000000000781c */ /* 0x000fda0003f0f008 */
[----:B------:R-:W-:Y:S05]  /*1ba0*/  @!P0 BRA `(.L_x_513) ;  /* 0x00007d7000008947 */ /* 0x000fea0003800000 */
[----:B------:R-:W-:Y:S01]  /*1bb0*/  PLOP3.LUT P0, PT, PT, PT, UP3, 0x80, 0x0 ;  /* 0x000000000000781c */ /* 0x000fe20003f0f038 */
        /* <DEDUP_REMOVED lines=8> */
[----:B------:R-:W-:Y:S01]  /*1c40*/  UMOV UR10, UR14 ;  /* 0x0000000e000a7c82 */ /* 0x000fe20008000000 */
[----:B------:R-:W-:Y:S01]  /*1c50*/  IMAD.WIDE.U32 R22, R22, c[0x0][0x1a8], R24 ;  /* 0x00006a0016167a25 */ /* 0x000fe200078e0018 */
[----:B------:R-:W-:-:S02]  /*1c60*/  UMOV UR8, UR6 ;  /* 0x0000000600087c82 */ /* 0x000fc40008000000 */
[----:B------:R-:W-:Y:S01]  /*1c70*/  @P0 BAR.SYNC.DEFER_BLOCKING 0x0 ;  /* 0x0000000000000b1d */ /* 0x000fe20000010000 */
[----:B------:R-:W-:Y:S01]  /*1c80*/  UIMAD UR6, UR8, -0x40, UR29 ;  /* 0xffffffc0080678a4 */ /* 0x000fe2000f8e021d */
[----:B------:R-:W-:Y:S01]  /*1c90*/  IMAD R15, R229, c[0x0][0x374], R14 ;  /* 0x0000dd00e50f7a24 */ /* 0x000fe200078e020e */
[----:B------:R-:W-:Y:S01]  /*1ca0*/  UIMAD UR13, UR35, UR9, UR13 ;  /* 0x00000009230d72a4 */ /* 0x000fe2000f8e020d */
[----:B------:R-:W-:Y:S02]  /*1cb0*/  LEA R244, P0, R18, c[0x0][0x330], 0x1 ;  /* 0x0000cc0012f47a11 */ /* 0x000fe400078008ff */
[----:B------:R-:W-:Y:S01]  /*1cc0*/  IMAD.IADD R15, R19, 0x1, R15 ;  /* 0x00000001130f7824 */ /* 0x000fe200078e020f */
[----:B------:R-:W-:Y:S01]  /*1cd0*/  ISETP.GE.AND P6, PT, R229, UR6, PT ;  /* 0x00000006e5007c0c */ /* 0x000fe2000bfc6270 */
[----:B------:R-:W-:Y:S01]  /*1ce0*/  UMOV UR9, UR15 ;  /* 0x0000000f00097c82 */ /* 0x000fe20008000000 */
[----:B------:R-:W-:Y:S02]  /*1cf0*/  LEA R242, P1, R22, c[0x0][0x160], 0x1 ;  /* 0x0000580016f27a11 */ /* 0x000fe400078208ff */
[----:B------:R-:W-:-:S02]  /*1d00*/  IADD3 R16, R23, UR13, RZ ;  /* 0x0000000d17107c10 */ /* 0x000fc4000fffe0ff */
[----:B------:R-:W-:Y:S02]  /*1d10*/  LEA.HI.X R245, R18, c[0x0][0x334], R15, 0x1, P0 ;  /* 0x0000cd0012f57a11 */ /* 0x000fe400000f0c0f */
        /* <DEDUP_REMOVED lines=11> */
[----:B------:R-:W-:Y:S01]  /*1dd0*/  IMAD R9, R17, c[0x0][0x374], R14 ;  /* 0x0000dd0011097a24 */ /* 0x000fe200078e020e */
        /* <DEDUP_REMOVED lines=32> */
.L_x_515:
[----:B------:R-:W-:Y:S05]  /*1fe0*/  BSYNC B0 ;  /* 0x0000000000007941 */ /* 0x000fea0003800000 */
.L_x_514:
        /* <DEDUP_REMOVED lines=21> */
[C---:B--23--:R-:W-:Y:S02]  /*2140*/  @!P3 LEA R26, P0, R14.reuse, c[0x0][0x330], 0x1 ;  /* 0x0000cc000e1aba11 */ /* 0x04cfe400078008ff */
[C---:B------:R-:W-:Y:S01]  /*2150*/  @!P2 LEA R18, P1, R14.reuse, c[0x0][0x330], 0x1 ;  /* 0x0000cc000e12aa11 */ /* 0x040fe200078208ff */
[----:B------:R-:W-:Y:S01]  /*2160*/  @!PT LDS RZ, [RZ] ;  /* 0x00000000fffff984 */ /* 0x000fe20000000800 */
[----:B------:R-:W-:Y:S01]  /*2170*/  @!PT LDS RZ, [RZ] ;  /* 0x00000000fffff984 */ /* 0x000fe20000000800 */
[----:B------:R-:W-:Y:S01]  /*2180*/  @!PT LDS RZ, [RZ] ;  /* 0x00000000fffff984 */ /* 0x000fe20000000800 */
[----:B------:R1:W-:Y:S01]  /*2190*/  @!P4 LDGSTS.E.BYPASS.LTC128B.128 [R225+0x9000], [R24.64] ;  /* 0x0900000018e1cfae */ /* 0x0003e2000b901d44 */
[--C-:B------:R-:W-:Y:S02]  /*21a0*/  @!P3 LEA.HI.X R27, R14, c[0x0][0x334], R15.reuse, 0x1, P0 ;  /* 0x0000cd000e1bba11 */ /* 0x100fe400000f0c0f */
        /* <DEDUP_REMOVED lines=20> */
.L_x_517:
[----:B------:R-:W-:Y:S05]  /*22f0*/  BSYNC B0 ;  /* 0x0000000000007941 */ /* 0x000fea0003800000 */
.L_x_516:
[----:B------:R1:W-:Y:S01]  /*2300*/  @P6 STS.128 [R225], RZ ;  /* 0x000000ffe1006388 */ /* 0x0003e20000000c00 */
[----:B------:R-:W-:Y:S03]  /*2310*/  BSSY B0, `(.L_x_518) ;  /* 0x0000029000007945 */ /* 0x000fe60003800000 */
[----:B------:R1:W-:Y:S04]  /*2320*/  @P6 STS.128 [R225+0x2000], RZ ;  /* 0x002000ffe1006388 */ /* 0x0003e80000000c00 */
[----:B------:R1:W-:Y:S04]  /*2330*/  @P6 STS.128 [R225+0x4000], RZ ;  /* 0x004000ffe1006388 */ /* 0x0003e80000000c00 */
[----:B------:R1:W-:Y:S01]  /*2340*/  @P6 STS.128 [R225+0x6000], RZ ;  /* 0x006000ffe1006388 */ /* 0x0003e20000000c00 */
[----:B------:R-:W-:Y:S05]  /*2350*/  @P6 BRA `(.L_x_519) ;  /* 0x0000024000006947 */ /* 0x000fea0003800000 */
[----:B-1----:R-:W-:Y:S01]  /*2360*/  IMAD.U32 R18, RZ, RZ, UR32 ;  /* 0x00000020ff127e24 */ /* 0x002fe2000f8e00ff */
        /* <DEDUP_REMOVED lines=8> */
[----:B------:R-:W-:Y:S01]  /*23f0*/  IADD3 R19, R21, R19, RZ ;  /* 0x0000001315137210 */ /* 0x000fe20007ffe0ff */
[----:B------:R-:W-:-:S04]  /*2400*/  IMAD.WIDE R20, R232, R15, c[0x0][0x160] ;  /* 0x00005800e8147625 */ /* 0x000fc800078e020f */
        /* <DEDUP_REMOVED lines=25> */
.L_x_519:
[----:B------:R-:W-:Y:S05]  /*25a0*/  BSYNC B0 ;  /* 0x0000000000007941 */ /* 0x000fea0003800000 */
.L_x_518:
[----:B------:R1:W-:Y:S01]  /*25b0*/  @P5 STS.128 [R225+0x1000], RZ ;  /* 0x001000ffe1005388 */ /* 0x0003e20000000c00 */
[----:B------:R-:W-:Y:S03]  /*25c0*/  BSSY B0, `(.L_x_520) ;  /* 0x000002c000007945 */ /* 0x000fe60003800000 */
[----:B------:R1:W-:Y:S04]  /*25d0*/  @P5 STS.128 [R225+0x3000], RZ ;  /* 0x003000ffe1005388 */ /* 0x0003e80000000c00 */
[----:B------:R1:W-:Y:S04]  /*25e0*/  @P5 STS.128 [R225+0x5000], RZ ;  /* 0x005000ffe1005388 */ /* 0x0003e80000000c00 */
[----:B------:R1:W-:Y:S01]  /*25f0*/  @P5 STS.128 [R225+0x7000], RZ ;  /* 0x007000ffe1005388 */ /* 0x0003e20000000c00 */
[----:B------:R-:W-:Y:S05]  /*2600*/  @P5 BRA `(.L_x_521) ;  /* 0x0000027000005947 */ /* 0x000fea0003800000 */
[----:B------:R-:W-:Y:S01]  /*2610*/  ISETP.GE.AND P4, PT, R232, c[0x0][0x220], PT ;  /* 0x00008800e8007a0c */ /* 0x000fe20003f86270 */
[----:B-1----:R-:W-:Y:S01]  /*2620*/  IMAD.WIDE.U32 R18, R13, c[0x0][0x190], RZ ;  /* 0x000064000d127a25 */ /* 0x002fe200078e00ff */
        /* <DEDUP_REMOVED lines=10> */
[----:B------:R-:W-:Y:S02]  /*26d0*/  @!P2 LEA R16, P1, R22, c[0x0][0x160], 0x1 ;  /* 0x000058001610aa11 */ /* 0x000fe400078208ff */
[----:B------:R-:W-:Y:S02]  /*26e0*/  @!P4 LEA.HI.X R19, R14, R243, R13, 0x6, P0 ;  /* 0x000000f30e13c211 */ /* 0x000fe400000f340d */
[----:B------:R-:W-:-:S02]  /*26f0*/  ISETP.GE.AND P0, PT, R226, c[0x0][0x220], PT ;  /* 0x00008800e2007a0c */ /* 0x000fc40003f06270 */
        /* <DEDUP_REMOVED lines=18> */
[----:B------:R-:W-:-:S04]  /*2820*/  LEA R14, P0, R22, c[0x0][0x160], 0x1 ;  /* 0x00005800160e7a11 */ /* 0x000fc800078008ff */
[----:B------:R-:W-:-:S05]  /*2830*/  LEA.HI.X R15, R22, c[0x0][0x164], R15, 0x1, P0 ;  /* 0x00005900160f7a11 */ /* 0x000fca00000f0c0f */
[----:B------:R-:W-:Y:S01]  /*2840*/  @!PT LDS RZ, [RZ] ;  /* 0x00000000fffff984 */ /* 0x000fe20000000800 */
[----:B------:R-:W-:Y:S01]  /*2850*/  @!PT LDS RZ, [RZ] ;  /* 0x00000000fffff984 */ /* 0x000fe20000000800 */
[----:B------:R-:W-:Y:S01]  /*2860*/  @!PT LDS RZ, [RZ] ;  /* 0x00000000fffff984 */ /* 0x000fe20000000800 */
[----:B------:R1:W-:Y:S04]  /*2870*/  LDGSTS.E.BYPASS.LTC128B.128 [R225+0x7000], [R14.64+0x180] ;  /* 0x070001800ee17fae */ /* 0x0003e8000b901d44 */
.L_x_521:
[----:B------:R-:W-:Y:S05]  /*2880*/  BSYNC B0 ;  /* 0x0000000000007941 */ /* 0x000fea0003800000 */
.L_x_520:
[----:B------:R-:W-:Y:S02]  /*2890*/  SHF.R.S32.HI R12, RZ, 0x1f, R12 ;  /* 0x0000001fff0c7819 */ /* 0x000fe4000001140c */
[----:B------:R-:W-:Y:S01]  /*28a0*/  SHF.R.S32.HI R13, RZ, 0x1f, R10 ;  /* 0x0000001fff0d7819 */ /* 0x000fe2000001140a */
[----:B------:R-:W-:Y:S01]  /*28b0*/  UIADD3 UR13, -UR21, UR7, URZ ;  /* 0x00000007150d7290 */ /* 0x000fe2000fffe13f */
[----:B------:R-:W-:Y:S01]  /*28c0*/  LEA.HI R12, R12, R11, RZ, 0x2 ;  /* 0x0000000b0c0c7211 */ /* 0x000fe200078f10ff */
[----:B------:R-:W-:Y:S01]  /*28d0*/  ULDC.64 UR14, c[0x0][0x198] ;  /* 0x00006600000e7ab9 */ /* 0x000fe20000000a00 */
[----:B------:R-:W-:Y:S01]  /*28e0*/  LEA.HI R13, R13, R10, RZ, 0x2 ;  /* 0x0000000a0d0d7211 */ /* 0x000fe200078f10ff */
[----:B------:R-:W-:Y:S01]  /*28f0*/  IMAD.MOV.U32 R248, RZ, RZ, 0x7f800000 ;  /* 0x7f800000fff87424 */ /* 0x000fe200078e00ff */
[----:B------:R-:W-:Y:S01]  /*2900*/  LOP3.LUT R12, R12, 0xfffffffc, RZ, 0xc0, !PT ;  /* 0xfffffffc0c0c7812 */ /* 0x000fe200078ec0ff */
[----:B------:R-:W-:Y:S01]  /*2910*/  IMAD.MOV.U32 R249, RZ, RZ, 0x7f800000 ;  /* 0x7f800000fff97424 */ /* 0x000fe200078e00ff */
[----:B------:R-:W-:-:S03]  /*2920*/  SHF.R.S32.HI R13, RZ, 0x2, R13 ;  /* 0x00000002ff0d7819 */ /* 0x000fc6000001140d */
[----:B------:R-:W-:-:S04]  /*2930*/  IMAD.IADD R12, R11, 0x1, -R12 ;  /* 0x000000010b0c7824 */ /* 0x000fc800078e0a0c */
[----:B------:R-:W-:Y:S01]  /*2940*/  IMAD R240, R12, 0x10, R13 ;  /* 0x000000100cf07824 */ /* 0x000fe200078e020d */
[----:B------:R-:W-:-:S03]  /*2950*/  ISETP.GE.AND P5, PT, R229, UR13, PT ;  /* 0x0000000de5007c0c */ /* 0x000fc6000bfa6270 */
[C---:B------:R-:W-:Y:S01]  /*2960*/  IMAD.SHL.U32 R247, R240.reuse, 0x4, RZ ;  /* 0x00000004f0f77824 */ /* 0x040fe200078e00ff */
[C---:B------:R-:W-:Y:S02]  /*2970*/  IADD3 R10, R240.reuse, 0x8, RZ ;  /* 0x00000008f00a7810 */ /* 0x040fe40007ffe0ff */
[----:B------:R-:W-:Y:S02]  /*2980*/  SHF.R.S32.HI R11, RZ, 0x1f, R240 ;  /* 0x0000001fff0b7819 */ /* 0x000fe400000114f0 */
[----:B------:R-:W-:Y:S02]  /*2990*/  ISETP.GE.AND P2, PT, R240, UR6, PT ;  /* 0x00000006f0007c0c */ /* 0x000fe4000bf46270 */
[----:B------:R-:W-:Y:S01]  /*29a0*/  ISETP.GE.AND P1, PT, R10, UR6, PT ;  /* 0x000000060a007c0c */ /* 0x000fe2000bf26270 */
[----:B------:R-:W-:Y:S01]  /*29b0*/  USHF.R.S32.HI UR6, URZ, 0x1f, UR21 ;  /* 0x0000001f3f067899 */ /* 0x000fe20008011415 */
[----:B------:R-:W-:Y:S01]  /*29c0*/  SHF.L.U64.HI R246, R240, 0x2, R11 ;  /* 0x00000002f0f67819 */ /* 0x000fe2000001020b */
[----:B------:R-:W-:Y:S01]  /*29d0*/  IMAD.U32 R11, RZ, RZ, UR21 ;  /* 0x00000015ff0b7e24 */ /* 0x000fe2000f8e00ff */
[----:B------:R-:W-:Y:S01]  /*29e0*/  IADD3 R12, P0, R247, UR10, RZ ;  /* 0x0000000af70c7c10 */ /* 0x000fe2000ff1e0ff */
[----:B------:R-:W-:Y:S01]  /*29f0*/  UIMAD UR14, UR6, UR14, URZ ;  /* 0x0000000e060e72a4 */ /* 0x000fe2000f8e023f */
[----:B------:R1:W-:Y:S01]  /*2a00*/  @P5 STS.128 [R225+0x10000], RZ ;  /* 0x010000ffe1005388 */ /* 0x0003e20000000c00 */
[----:B------:R-:W-:Y:S01]  /*2a10*/  IMAD.WIDE.U32 R10, R11, c[0x0][0x198], R232 ;  /* 0x000066000b0a7a25 */ /* 0x000fe200078e00e8 */
[----:B------:R-:W-:Y:S01]  /*2a20*/  IADD3.X R13, R246, UR9, RZ, P0, !PT ;  /* 0x00000009f60d7c10 */ /* 0x000fe200087fe4ff */
[----:B------:R-:W-:Y:S01]  /*2a30*/  UIMAD UR14, UR21, UR15, UR14 ;  /* 0x0000000f150e72a4 */ /* 0x000fe2000f8e020e */
[----:B------:R1:W-:Y:S04]  /*2a40*/  @P5 STS.128 [R225+0x12000], RZ ;  /* 0x012000ffe1005388 */ /* 0x0003e80000000c00 */
[----:B------:R1:W-:Y:S04]  /*2a50*/  @P5 STS.128 [R225+0x14000], RZ ;  /* 0x014000ffe1005388 */ /* 0x0003e80000000c00 */
[----:B------:R1:W-:Y:S02]  /*2a60*/  @P5 STS.128 [R225+0x16000], RZ ;  /* 0x016000ffe1005388 */ /* 0x0003e40000000c00 */
[----:B-1----:R-:W-:Y:S01]  /*2a70*/  IADD3 R14, P0, R10, UR25, RZ ;  /* 0x000000190a0e7c10 */ /* 0x002fe2000ff1e0ff */
[----:B------:R-:W-:Y:S01]  /*2a80*/  IMAD.U32 R10, RZ, RZ, UR14 ;  /* 0x0000000eff0a7e24 */ /* 0x000fe2000f8e00ff */
[----:B------:R1:W5:Y:S04]  /*2a90*/  @!P2 LDG.E R248, [R12.64] ;  /* 0x000000040cf8a981 */ /* 0x000368000c1e1900 */
[----:B------:R-:W-:Y:S01]  /*2aa0*/  IADD3.X R15, R11, UR27, R10, P0, !PT ;  /* 0x0000001b0b0f7c10 */ /* 0x000fe200087fe40a */
[----:B------:R-:W-:Y:S01]  /*2ab0*/  IMAD R11, R5, c[0x0][0x1b0], RZ ;  /* 0x00006c00050b7a24 */ /* 0x000fe200078e02ff */
[----:B------:R1:W5:Y:S01]  /*2ac0*/  @!P1 LDG.E R249, [R12.64+0x20] ;  /* 0x000020040cf99981 */ /* 0x000362000c1e1900 */
[----:B------:R-:W-:Y:S02]  /*2ad0*/  BSSY B0, `(.L_x_522) ;  /* 0x0000033000007945 */ /* 0x000fe40003800000 */
[----:B------:R-:W-:-:S04]  /*2ae0*/  IMAD.WIDE.U32 R14, R6, c[0x0][0x1b0], R14 ;  /* 0x00006c00060e7a25 */ /* 0x000fc800078e000e */
[----:B-1----:R-:W-:-:S04]  /*2af0*/  IMAD R12, R6, c[0x0][0x1b4], R11 ;  /* 0x00006d00060c7a24 */ /* 0x002fc800078e020b */
[----:B------:R-:W-:Y:S01]  /*2b00*/  IMAD.IADD R13, R15, 0x1, R12 ;  /* 0x000000010f0d7824 */ /* 0x000fe200078e020c */
        /* <DEDUP_REMOVED lines=12> */
[----:B------:R1:W-:Y:S01]  /*2bd0*/  @P3 STS.128 [R225+0x10000], RZ ;  /* 0x010000ffe1003388 */ /* 0x0003e20000000c00 */
[----:B------:R-:W-:Y:S01]  /*2be0*/  IMAD.MOV.U32 R18, RZ, RZ, R16 ;  /* 0x000000ffff127224 */ /* 0x000fe200078e0010 */
[----:B------:R-:W-:Y:S01]  /*2bf0*/  @!P3 MOV R16, R14 ;  /* 0x0000000e0010b202 */ /* 0x000fe20000000f00 */
[----:B------:R-:W-:Y:S02]  /*2c00*/  @!P3 IMAD R10, R4, c[0x0][0x198], RZ ;  /* 0x00006600040aba24 */ /* 0x000fe400078e02ff */
[----:B------:R-:W-:Y:S02]  /*2c10*/  @!P3 IMAD.MOV.U32 R17, RZ, RZ, R13 ;  /* 0x000000ffff11b224 */ /* 0x000fe400078e000d */
[C---:B------:R-:W-:Y:S02]  /*2c20*/  @!P3 IMAD R10, R229.reuse, c[0x0][0x19c], R10 ;  /* 0x00006700e50aba24 */ /* 0x040fe400078e020a */
[----:B------:R-:W-:-:S04]  /*2c30*/  @!P3 IMAD.WIDE.U32 R16, R229, c[0x0][0x198], R16 ;  /* 0x00006600e510ba25 */ /* 0x000fc800078e0010 */
[----:B------:R-:W-:Y:S01]  /*2c40*/  IMAD.WIDE.U32 R18, R6, c[0x0][0x1b0], R18 ;  /* 0x00006c0006127a25 */ /* 0x000fe200078e0012 */
[----:B------:R-:W-:Y:S02]  /*2c50*/  @!P3 IADD3 R10, R17, R10, RZ ;  /* 0x0000000a110ab210 */ /* 0x000fe40007ffe0ff */
[----:B------:R-:W-:Y:S01]  /*2c60*/  @!P3 LEA R22, P6, R16, c[0x0][0x168], 0x1 ;  /* 0x00005a001016ba11 */ /* 0x000fe200078c08ff */
        /* <DEDUP_REMOVED lines=25> */
.L_x_523:
[----:B------:R-:W-:Y:S05]  /*2e00*/  BSYNC B0 ;  /* 0x0000000000007941 */ /* 0x000fea0003800000 */
.L_x_522:
        /* <DEDUP_REMOVED lines=8> */
[----:B------:R-:W-:Y:S01]  /*2e90*/  IMAD.U32 R18, RZ, RZ, UR25 ;  /* 0x00000019ff127e24 */ /* 0x000fe2000f8e00ff */
[----:B------:R-:W-:Y:S01]  /*2ea0*/  ISETP.GE.AND P3, PT, R232, c[0x0][0x220], PT ;  /* 0x00008800e8007a0c */ /* 0x000fe20003f66270 */
[----:B------:R-:W-:Y:S01]  /*2eb0*/  IMAD.U32 R19, RZ, RZ, UR27 ;  /* 0x0000001bff137e24 */ /* 0x000fe2000f8e00ff */
[----:B------:R-:W-:-:S02]  /*2ec0*/  IADD3.X R9, RZ, R7, RZ, P0, !PT ;  /* 0x00000007ff097210 */ /* 0x000fc400007fe4ff */
[----:B------:R-:W-:Y:S01]  /*2ed0*/  IADD3 R11, P0, R229, 0x20, RZ ;  /* 0x00000020e50b7810 */ /* 0x000fe20007f1e0ff */
[----:B------:R-:W-:Y:S01]  /*2ee0*/  IMAD.WIDE.U32 R18, R16, c[0x0][0x198], R18 ;  /* 0x0000660010127a25 */ /* 0x000fe200078e0012 */
[----:B------:R-:W-:Y:S02]  /*2ef0*/  MOV R15, R13 ;  /* 0x0000000d000f7202 */ /* 0x000fe40000000f00 */
[----:B------:R-:W-:Y:S01]  /*2f00*/  IADD3.X R10, RZ, R4, RZ, P0, !PT ;  /* 0x00000004ff0a7210 */ /* 0x000fe200007fe4ff */
[----:B------:R-:W-:Y:S01]  /*2f10*/  IMAD R9, R9, c[0x0][0x198], RZ ;  /* 0x0000660009097a24 */ /* 0x000fe200078e02ff */
[----:B------:R-:W-:Y:S01]  /*2f20*/  ISETP.GE.AND P2, PT, R228, c[0x0][0x220], PT ;  /* 0x00008800e4007a0c */ /* 0x000fe20003f46270 */
[----:B------:R-:W-:Y:S01]  /*2f30*/  IMAD.WIDE.U32 R14, R11, c[0x0][0x198], R14 ;  /* 0x000066000b0e7a25 */ /* 0x000fe200078e000e */
[----:B------:R-:W-:Y:S01]  /*2f40*/  ISETP.GE.AND P1, PT, R227, c[0x0][0x220], PT ;  /* 0x00008800e3007a0c */ /* 0x000fe20003f26270 */
[----:B------:R1:W-:Y:S02]  /*2f50*/  @P3 STS.128 [R225+0x11000], RZ ;  /* 0x011000ffe1003388 */ /* 0x0003e40000000c00 */
[----:B------:R-:W-:-:S02]  /*2f60*/  IMAD R10, R10, c[0x0][0x198], RZ ;  /* 0x000066000a0a7a24 */ /* 0x000fc400078e02ff */
[----:B------:R-:W-:Y:S01]  /*2f70*/  IMAD R9, R16, c[0x0][0x19c], R9 ;  /* 0x0000670010097a24 */ /* 0x000fe200078e0209 */
[----:B------:R-:W-:Y:S01]  /*2f80*/  @!P3 LEA R16, P0, R14, c[0x0][0x168], 0x1 ;  /* 0x00005a000e10ba11 */ /* 0x000fe200078008ff */
[----:B------:R-:W-:Y:S02]  /*2f90*/  IMAD R10, R11, c[0x0][0x19c], R10 ;  /* 0x000067000b0a7a24 */ /* 0x000fe400078e020a */
[----:B------:R-:W-:Y:S02]  /*2fa0*/  IMAD.IADD R19, R19, 0x1, R9 ;  /* 0x0000000113137824 */ /* 0x000fe400078e0209 */
[----:B------:R-:W-:Y:S01]  /*2fb0*/  IMAD.MOV.U32 R9, RZ, RZ, 0x2 ;  /* 0x00000002ff097424 */ /* 0x000fe200078e00ff */
[----:B------:R-:W-:Y:S01]  /*2fc0*/  IADD3 R11, R15, R10, RZ ;  /* 0x0000000a0f0b7210 */ /* 0x000fe20007ffe0ff */
[----:B------:R-:W-:-:S03]  /*2fd0*/  IMAD.WIDE.U32 R18, R6, c[0x0][0x1b0], R18 ;  /* 0x00006c0006127a25 */ /* 0x000fc600078e0012 */
[----:B------:R-:W-:Y:S01]  /*2fe0*/  @!P3 LEA.HI.X R17, R14, c[0x0][0x16c], R11, 0x1, P0 ;  /* 0x00005b000e11ba11 */ /* 0x000fe200000f0c0b */
[----:B-1----:R-:W-:Y:S01]  /*2ff0*/  IMAD.WIDE R20, R232, R9, c[0x0][0x168] ;  /* 0x00005a00e8147625 */ /* 0x002fe200078e0209 */
        /* <DEDUP_REMOVED lines=24> */
.L_x_525:
[----:B------:R-:W-:Y:S05]  /*3180*/  BSYNC B0 ;  /* 0x0000000000007941 */ /* 0x000fea0003800000 */
.L_x_524:
[----:B------:R-:W-:Y:S01]  /*3190*/  ULDC.64 UR14, c[0x0][0x1a0] ;  /* 0x00006800000e7ab9 */ /* 0x000fe20000000a00 */
[----:B------:R-:W-:Y:S01]  /*31a0*/  MOV R9, UR21 ;  /* 0x0000001500097c02 */ /* 0x000fe20008000f00 */
[----:B------:R-:W-:Y:S01]  /*31b0*/  UIMAD UR6, UR6, UR14, URZ ;  /* 0x0000000e060672a4 */ /* 0x000fe2000f8e023f */
[----:B------:R1:W-:Y:S01]  /*31c0*/  @P5 STS.128 [R225+0x18000], RZ ;  /* 0x018000ffe1005388 */ /* 0x0003e20000000c00 */
[----:B------:R-:W-:Y:S02]  /*31d0*/  BSSY B0, `(.L_x_526) ;  /* 0x000003c000007945 */ /* 0x000fe40003800000 */
[----:B------:R-:W-:Y:S01]  /*31e0*/  UIMAD UR6, UR21, UR15, UR6 ;  /* 0x0000000f150672a4 */ /* 0x000fe2000f8e0206 */
[----:B------:R1:W-:Y:S02]  /*31f0*/  @P5 STS.128 [R225+0x1a000], RZ ;  /* 0x01a000ffe1005388 */ /* 0x0003e40000000c00 */
[----:B-1----:R-:W-:-:S02]  /*3200*/  IMAD.WIDE.U32 R10, R9, c[0x0][0x1a0], R232 ;  /* 0x00006800090a7a25 */ /* 0x002fc400078e00e8 */
[----:B------:R1:W-:Y:S01]  /*3210*/  @P5 STS.128 [R225+0x1c000], RZ ;  /* 0x01c000ffe1005388 */ /* 0x0003e20000000c00 */
[----:B------:R-:W-:Y:S02]  /*3220*/  MOV R9, UR6 ;  /* 0x0000000600097c02 */ /* 0x000fe40008000f00 */
[----:B------:R-:W-:Y:S01]  /*3230*/  IADD3 R12, P0, R10, UR19, RZ ;  /* 0x000000130a0c7c10 */ /* 0x000fe2000ff1e0ff */
        /* <DEDUP_REMOVED lines=53> */
.L_x_527:
[----:B------:R-:W-:Y:S05]  /*3590*/  BSYNC B0 ;  /* 0x0000000000007941 */ /* 0x000fea0003800000 */
.L_x_526:
        /* <DEDUP_REMOVED lines=8> */
[----:B------:R-:W-:-:S02]  /*3620*/  IADD3 R5, P1, R229, 0x20, RZ ;  /* 0x00000020e5057810 */ /* 0x000fc40007f3e0ff */
[----:B------:R-:W-:Y:S01]  /*3630*/  MOV R14, UR19 ;  /* 0x00000013000e7c02 */ /* 0x000fe20008000f00 */
[----:B------:R-:W-:Y:S01]  /*3640*/  IMAD.X R7, RZ, RZ, R7, P0 ;  /* 0x000000ffff077224 */ /* 0x000fe200000e0607 */
[----:B------:R-:W-:Y:S02]  /*3650*/  IADD3.X R4, RZ, R4, RZ, P1, !PT ;  /* 0x00000004ff047210 */ /* 0x000fe40000ffe4ff */
[----:B------:R-:W-:Y:S01]  /*3660*/  ISETP.GE.AND P3, PT, R232, c[0x0][0x220], PT ;  /* 0x00008800e8007a0c */ /* 0x000fe20003f66270 */
[----:B------:R-:W-:Y:S01]  /*3670*/  IMAD R7, R7, c[0x0][0x1a0], RZ ;  /* 0x0000680007077a24 */ /* 0x000fe200078e02ff */
[----:B------:R-:W-:Y:S01]  /*3680*/  ISETP.GE.AND P2, PT, R228, c[0x0][0x220], PT ;  /* 0x00008800e4007a0c */ /* 0x000fe20003f46270 */
[----:B------:R-:W-:Y:S01]  /*3690*/  IMAD.WIDE.U32 R14, R8, c[0x0][0x1a0], R14 ;  /* 0x00006800080e7a25 */ /* 0x000fe200078e000e */
[----:B------:R-:W-:Y:S02]  /*36a0*/  ISETP.GE.AND P1, PT, R227, c[0x0][0x220], PT ;  /* 0x00008800e3007a0c */ /* 0x000fe40003f26270 */
[----:B------:R-:W-:Y:S01]  /*36b0*/  ISETP.GE.AND P0, PT, R226, c[0x0][0x220], PT ;  /* 0x00008800e2007a0c */ /* 0x000fe20003f06270 */
[----:B------:R-:W-:Y:S01]  /*36c0*/  IMAD R7, R8, c[0x0][0x1a4], R7 ;  /* 0x0000690008077a24 */ /* 0x000fe200078e0207 */
[----:B------:R-:W-:Y:S01]  /*36d0*/  MOV R8, R12 ;  /* 0x0000000c00087202 */ /* 0x000fe20000000f00 */
[----:B------:R-:W-:-:S02]  /*36e0*/  IMAD R4, R4, c[0x0][0x1a0], RZ ;  /* 0x0000680004047a24 */ /* 0x000fc400078e02ff */
[----:B------:R-:W-:Y:S02]  /*36f0*/  IMAD.IADD R15, R15, 0x1, R7 ;  /* 0x000000010f0f7824 */ /* 0x000fe400078e0207 */
[C---:B------:R-:W-:Y:S01]  /*3700*/  IMAD.WIDE.U32 R8, R5.reuse, c[0x0][0x1a0], R8 ;  /* 0x0000680005087a25 */ /* 0x040fe200078e0008 */
[----:B------:R1:W-:Y:S03]  /*3710*/  @P3 STS.128 [R225+0x19000], RZ ;  /* 0x019000ffe1003388 */ /* 0x0003e60000000c00 */
[----:B------:R-:W-:Y:S02]  /*3720*/  IMAD R4, R5, c[0x0][0x1a4], R4 ;  /* 0x0000690005047a24 */ /* 0x000fe400078e0204 */
[----:B------:R-:W-:Y:S02]  /*3730*/  IMAD.MOV.U32 R5, RZ, RZ, 0x2 ;  /* 0x00000002ff057424 */ /* 0x000fe400078e00ff */
[----:B------:R-:W-:Y:S01]  /*3740*/  IMAD.WIDE.U32 R6, R6, c[0x0][0x1b8], R14 ;  /* 0x00006e0006067a25 */ /* 0x000fe200078e000e */
[----:B------:R-:W-:-:S03]  /*3750*/  @!P3 LEA R14, P5, R8, c[0x0][0x170], 0x1 ;  /* 0x00005c00080eba11 */ /* 0x000fc600078a08ff */
        /* <DEDUP_REMOVED lines=26> */
.L_x_529:
[----:B------:R-:W-:Y:S05]  /*3900*/  BSYNC B0 ;  /* 0x0000000000007941 */ /* 0x000fea0003800000 */
.L_x_528:
[----:B------:R-:W-:Y:S01]  /*3910*/  ULDC.64 UR16, c[0x0][0x318] ;  /* 0x0000c60000107ab9 */ /* 0x000fe20000000a00 */
[----:B------:R-:W0:Y:S01]  /*3920*/  LDGDEPBAR ;  /* 0x00000000000079af */ /* 0x000e220000000000 */
[----:B------:R-:W-:-:S02]  /*3930*/  UISETP.NE.U32.AND UP1, UPT, URZ, UR16, UPT ;  /* 0x000000103f00728c */ /* 0x000fc4000bf25070 */
[----:B------:R-:W-:Y:S02]  /*3940*/  ULDC.64 UR18, c[0x0][0x320] ;  /* 0x0000c80000127ab9 */ /* 0x000fe40000000a00 */
[----:B------:R-:W-:-:S06]  /*3950*/  UISETP.NE.AND.EX UP1, UPT, URZ, UR17, UPT, UP1 ;  /* 0x000000113f00728c */ /* 0x000fcc000bf25310 */
[----:B------:R-:W-:-:S05]  /*3960*/  PLOP3.LUT P0, PT, PT, PT, UP1, 0x80, 0x0 ;  /* 0x000000000000781c */ /* 0x000fca0003f0f018 */
[----:B------:R-:W-:Y:S02]  /*3970*/  @UP1 UIMAD UR6, UR38, UR18, URZ ;  /* 0x00000012260612a4 */ /* 0x000fe4000f8e023f */
[----:B------:R-:W-:Y:S02]  /*3980*/  @UP1 UMOV UR14, UR35 ;  /* 0x00000023000e1c82 */ /* 0x000fe40008000000 */
[----:B------:R-:W-:Y:S02]  /*3990*/  @UP1 UMOV UR15, UR56 ;  /* 0x00000038000f1c82 */ /* 0x000fe40008000000 */
[----:B------:R-:W-:Y:S02]  /*39a0*/  @UP1 UIMAD.WIDE.U32 UR14, UR33, UR18, UR14 ;  /* 0x00000012210e12a5 */ /* 0x000fe4000f8e000e */
[----:B------:R-:W-:Y:S02]  /*39b0*/  @UP1 UIMAD UR19, UR33, UR19, UR6 ;  /* 0x00000013211312a4 */ /* 0x000fe4000f8e0206 */
[----:B------:R-:W-:-:S02]  /*39c0*/  @UP1 ULEA UR16, UP0, UR14, UR16, 0x2 ;  /* 0x000000100e101291 */ /* 0x000fc4000f80103f */
[----:B------:R-:W-:-:S04]  /*39d0*/  @UP1 UIADD3 UR19, UR15, UR19, URZ ;  /* 0x000000130f131290 */ /* 0x000fc8000fffe03f */
[----:B------:R-:W-:Y:S01]  /*39e0*/  @UP1 ULEA.HI.X UR17, UR14, UR17, UR19, 0x2, UP0 ;  /* 0x000000110e111291 */ /* 0x000fe200080f1413 */
[----:B------:R-:W-:-:S05]  /*39f0*/  IMAD.U32 R6, RZ, RZ, UR16 ;  /* 0x00000010ff067e24 */ /* 0x000fca000f8e00ff */
[----:B------:R-:W-:-:S06]  /*3a00*/  IMAD.U32 R7, RZ, RZ, UR17 ;  /* 0x00000011ff077e24 */ /* 0x000fcc000f8e00ff */
[----:B--2---:R-:W2:Y:S01]  /*3a10*/  @P0 LDG.E R7, [R6.64] ;  /* 0x0000000406070981 */ /* 0x004ea2000c1e1900 */
[----:B-1----:R-:W2:Y:S01]  /*3a20*/  @P0 MUFU.RCP R4, c[0x0][0x238] ;  /* 0x00008e0000040b08 */ /* 0x002ea20000001000 */
[----:B------:R-:W-:Y:S01]  /*3a30*/  MOV R5, UR22 ;  /* 0x0000001600057c02 */ /* 0x000fe20008000f00 */
[----:B------:R-:W-:Y:S01]  /*3a40*/  CS2R R190, SRZ ;  /* 0x0000000000be7805 */ /* 0x000fe2000001ff00 */
[----:B------:R-:W-:Y:S01]  /*3a50*/  MOV R239, c[0x0][0x22c] ;  /* 0x00008b0000ef7a02 */ /* 0x000fe20000000f00 */
[----:B------:R-:W-:Y:S01]  /*3a60*/  CS2R R188, SRZ ;  /* 0x0000000000bc7805 */ /* 0x000fe2000001ff00 */
[----:B------:R-:W-:Y:S01]  /*3a70*/  CS2R R194, SRZ ;  /* 0x0000000000c27805 */ /* 0x000fe2000001ff00 */
[----:B------:R-:W-:Y:S01]  /*3a80*/  IMAD R5, R5, 0x40, R224 ;  /* 0x0000004005057824 */ /* 0x000fe200078e02e0 */
[----:B------:R-:W-:Y:S01]  /*3a90*/  CS2R R192, SRZ ;  /* 0x0000000000c07805 */ /* 0x000fe2000001ff00 */
[----:B------:R-:W-:Y:S01]  /*3aa0*/  IMAD R239, R239, c[0x0][0x1c0], RZ ;  /* 0x00007000efef7a24 */ /* 0x000fe200078e02ff */
[----:B------:R-:W-:Y:S01]  /*3ab0*/  CS2R R186, SRZ ;  /* 0x0000000000ba7805 */ /* 0x000fe2000001ff00 */
[----:B------:R-:W-:Y:S01]  /*3ac0*/  CS2R R184, SRZ ;  /* 0x0000000000b87805 */ /* 0x000fe2000001ff00 */
[----:B------:R-:W-:Y:S01]  /*3ad0*/  IADD3 R240, R240, -UR29, -R5 ;  /* 0x8000001df0f07c10 */ /* 0x000fe2000fffe805 */
        /* <DEDUP_REMOVED lines=54> */
[----:B---3--:R-:W-:Y:S01]  /*3e40*/  CS2R R26, SRZ ;  /* 0x00000000001a7805 */ /* 0x008fe2000001ff00 */
[----:B------:R-:W-:Y:S01]  /*3e50*/  CS2R R24, SRZ ;  /* 0x0000000000187805 */ /* 0x000fe2000001ff00 */
[----:B------:R-:W-:Y:S01]  /*3e60*/  CS2R R22, SRZ ;  /* 0x0000000000167805 */ /* 0x000fe2000001ff00 */
[----:B------:R-:W-:Y:S01]  /*3e70*/  CS2R R20, SRZ ;  /* 0x0000000000147805 */ /* 0x000fe2000001ff00 */
[----:B------:R-:W-:Y:S01]  /*3e80*/  IADD3 R240, R240, UR7, RZ ;  /* 0x00000007f0f07c10 */ /* 0x000fe2000fffe0ff */
[----:B------:R-:W-:Y:S01]  /*3e90*/  UMOV UR6, URZ ;  /* 0x0000003f00067c82 */ /* 0x000fe20008000000 */
[----:B------:R-:W-:Y:S01]  /*3ea0*/  LEA R241, -R239, RZ, 0x6 ;  /* 0x000000ffeff17211 */ /* 0x000fe200078e31ff */
[----:B------:R-:W-:Y:S01]  /*3eb0*/  UIADD3 UR15, UR21, 0x40, URZ ;  /* 0x00000040150f7890 */ /* 0x000fe2000fffe03f */
[----:B--2---:R-:W-:-:S04]  /*3ec0*/  @P0 FMUL.FTZ R4, R7, R4 ;  /* 0x0000000407040220 */ /* 0x004fc80000410000 */
[----:B------:R-:W1:Y:S02]  /*3ed0*/  @P0 R2UR UR13, R4 ;  /* 0x00000000040d03c2 */ /* 0x000e6400000e0000 */
[----:B-1----:R-:W-:-:S05]  /*3ee0*/  @UP1 UMOV UR6, UR13 ;  /* 0x0000000d00061c82 */ /* 0x002fca0008000000 */
.L_x_532:
[----:B------:R-:W0:Y:S01]  /*3ef0*/  LDGDEPBAR ;  /* 0x00000000000079af */ /* 0x000e220000000000 */
[----:B------:R-:W-:Y:S01]  /*3f00*/  UISETP.GE.AND UP0, UPT, UR15, UR7, UPT ;  /* 0x000000070f00728c */ /* 0x000fe2000bf06270 */
[----:B------:R-:W-:Y:S02]  /*3f10*/  IMAD.U32 R127, RZ, RZ, UR22 ;  /* 0x00000016ff7f7e24 */ /* 0x000fe4000f8e00ff */
[----:B-----5:R-:W-:Y:S02]  /*3f20*/  FMUL.FTZ R196, R249, 1.4426950216293334961 ;  /* 0x3fb8aa3bf9c47820 */ /* 0x020fe40000410000 */
[----:B------:R-:W-:Y:S01]  /*3f30*/  IMAD R127, R127, 0x40, R224 ;  /* 0x000000407f7f7824 */ /* 0x000fe200078e02e0 */
[----:B------:R-:W-:Y:S01]  /*3f40*/  PLOP3.LUT P5, PT, PT, PT, UP0, 0x80, 0x0 ;  /* 0x000000000000781c */ /* 0x000fe20003faf008 */
[----:B------:R-:W-:Y:S01]  /*3f50*/  IMAD.U32 R113, RZ, RZ, UR8 ;  /* 0x00000008ff717e24 */ /* 0x000fe2000f8e00ff */
[----:B------:R-:W-:Y:S02]  /*3f60*/  PLOP3.LUT P4, PT, PT, PT, UP0, 0x80, 0x0 ;  /* 0x000000000000781c */ /* 0x000fe40003f8f008 */
[----:B------:R-:W-:Y:S01]  /*3f70*/  PLOP3.LUT P6, PT, PT, PT, UP0, 0x80, 0x0 ;  /* 0x000000000000781c */ /* 0x000fe20003fcf008 */
[----:B------:R-:W-:Y:S05]  /*3f80*/  IMAD R114, R113, 0x40, R240 ;  /* 0x0000004071727824 */ /* 0x000fea00078e02f0 */
[C---:B------:R-:W-:Y:S02]  /*3f90*/  IADD3 R112, R114.reuse, -0x1, RZ ;  /* 0xffffffff72707810 */ /* 0x040fe40007ffe0ff */
[C---:B------:R-:W-:Y:S02]  /*3fa0*/  IADD3 R117, R114.reuse, 0x8, RZ ;  /* 0x0000000872757810 */ /* 0x040fe40007ffe0ff */
[----:B------:R-:W-:Y:S02]  /*3fb0*/  @P5 ISETP.GE.AND P5, PT, R127, UR7, PT ;  /* 0x000000077f005c0c */ /* 0x000fe4000bfa6270 */
[C---:B------:R-:W-:Y:S01]  /*3fc0*/  IADD3 R118, R114.reuse, 0x7, RZ ;  /* 0x0000000772767810 */ /* 0x040fe20007ffe0ff */
[----:B------:R-:W-:Y:S04]  /*3fd0*/  DEPBAR.LE SB0, 0x0 ;  /* 0x000080000000791a */ /* 0x000fe80000000000 */
[----:B------:R-:W-:Y:S01]  /*3fe0*/  BAR.SYNC.DEFER_BLOCKING 0x0 ;  /* 0x0000000000007b1d */ /* 0x000fe20000010000 */
[C---:B------:R-:W-:Y:S02]  /*3ff0*/  IADD3 R115, R114.reuse, -0x8, RZ ;  /* 0xfffffff872737810 */ /* 0x040fe40007ffe0ff */
[C---:B------:R-:W-:Y:S02]  /*4000*/  IADD3 R126, R114.reuse, -0x9, RZ ;  /* 0xfffffff7727e7810 */ /* 0x040fe40007ffe0ff */
[C---:B------:R-:W-:Y:S02]  /*4010*/  IADD3 R129, R114.reuse, -0x10, RZ ;  /* 0xfffffff072817810 */ /* 0x040fe40007ffe0ff */
[----:B------:R-:W-:Y:S02]  /*4020*/  IABS R113, R114 ;  /* 0x0000007200717213 */ /* 0x000fe40000000000 */
[C---:B------:R-:W-:Y:S02]  /*4030*/  IADD3 R130, R114.reuse, -0x11, RZ ;  /* 0xffffffef72827810 */ /* 0x040fe40007ffe0ff */
[C---:B------:R-:W-:Y:S02]  /*4040*/  IADD3 R131, R114.reuse, -0x18, RZ ;  /* 0xffffffe872837810 */ /* 0x040fe40007ffe0ff */
[----:B------:R-:W-:Y:S02]  /*4050*/  IADD3 R128, R114, -0x19, RZ ;  /* 0xffffffe772807810 */ /* 0x000fe40007ffe0ff */
[----:B------:R-:W-:Y:S02]  /*4060*/  ISETP.GE.AND P0, PT, R112, RZ, PT ;  /* 0x000000ff7000720c */ /* 0x000fe40003f06270 */
[----:B------:R-:W-:Y:S02]  /*4070*/  ISETP.GE.AND P2, PT, R128, RZ, PT ;  /* 0x000000ff8000720c */ /* 0x000fe40003f46270 */
[----:B------:R-:W-:Y:S02]  /*4080*/  ISETP.GE.AND P1, PT, R117, RZ, PT ;  /* 0x000000ff7500720c */ /* 0x000fe40003f26270 */
[----:B------:R-:W-:Y:S01]  /*4090*/  ISETP.GE.AND P3, PT, R131, RZ, PT ;  /* 0x000000ff8300720c */ /* 0x000fe20003f66270 */
[----:B------:R-:W-:Y:S01]  /*40a0*/  LDSM.16.M88.4 R84, [R223] ;  /* 0x00000000df54783b */ /* 0x000fe20000000200 */
[----:B-1----:R-:W1:Y:S05]  /*40b0*/  I2F R113, R113 ;  /* 0x0000007100717306 */ /* 0x002e6a0000201400 */
[C---:B------:R-:W-:Y:S01]  /*40c0*/  @!P0 IADD3 R112, -R114.reuse, 0x1, RZ ;  /* 0x0000000172708810 */ /* 0x040fe20007ffe1ff */
[----:B------:R-:W2:Y:S01]  /*40d0*/  LDSM.16.M88.4 R88, [R222+0x10000] ;  /* 0x01000000de58783b */ /* 0x000ea20000000200 */
[----:B------:R-:W-:Y:S02]  /*40e0*/  @!P2 IADD3 R128, -R114, 0x19, RZ ;  /* 0x000000197280a810 */ /* 0x000fe40007ffe1ff */
[----:B------:R-:W-:Y:S02]  /*40f0*/  FSETP.NEU.FTZ.AND P2, PT, R248, -INF , PT ;  /* 0xff800000f800780b */ /* 0x000fe40003f5d000 */
[C---:B------:R-:W-:Y:S01]  /*4100*/  @!P1 IADD3 R117, -R114.reuse, -0x8, RZ ;  /* 0xfffffff872759810 */ /* 0x040fe20007ffe1ff */
[----:B------:R-:W3:Y:S01]  /*4110*/  LDSM.16.M88.4 R92, [R222+0x10800] ;  /* 0x01080000de5c783b */ /* 0x000ee20000000200 */
[----:B------:R-:W-:Y:S01]  /*4120*/  I2F R128, R128 ;  /* 0x0000008000807306 */ /* 0x000fe20000201400 */
[----:B------:R-:W-:Y:S02]  /*4130*/  ISETP.GE.AND P1, PT, R115, RZ, PT ;  /* 0x000000ff7300720c */ /* 0x000fe40003f26270 */
[----:B------:R-:W-:Y:S02]  /*4140*/  @!P3 IADD3 R131, -R114, 0x18, RZ ;  /* 0x000000187283b810 */ /* 0x000fe40007ffe1ff */
[----:B------:R-:W-:Y:S01]  /*4150*/  LDSM.16.M88.4 R96, [R221] ;  /* 0x00000000dd60783b */ /* 0x000fe20000000200 */
[----:B------:R-:W-:Y:S02]  /*4160*/  PLOP3.LUT P3, PT, PT, PT, UP0, 0x80, 0x0 ;  /* 0x000000000000781c */ /* 0x000fe40003f6f008 */
[----:B------:R-:W-:Y:S02]  /*4170*/  ISETP.GE.AND P0, PT, R118, RZ, PT ;  /* 0x000000ff7600720c */ /* 0x000fe40003f06270 */
[----:B------:R-:W-:Y:S01]  /*4180*/  I2F R117, R117 ;  /* 0x0000007500757306 */ /* 0x000fe20000201400 */
[----:B------:R-:W4:Y:S03]  /*4190*/  LDSM.16.M88.4 R100, [R212+0x10000] ;  /* 0x01000000d464783b */ /* 0x000f260000000200 */
[C---:B------:R-:W-:Y:S02]  /*41a0*/  @!P1 IADD3 R115, -R114.reuse, 0x8, RZ ;  /* 0x0000000872739810 */ /* 0x040fe40007ffe1ff */
[----:B------:R-:W-:Y:S01]  /*41b0*/  ISETP.GE.AND P1, PT, R129, RZ, PT ;  /* 0x000000ff8100720c */ /* 0x000fe20003f26270 */
[----:B------:R-:W1:Y:S02]  /*41c0*/  LDSM.16.M88.4 R104, [R212+0x10800] ;  /* 0x01080000d468783b */ /* 0x000e640000000200 */
[----:B------:R-:W-:Y:S01]  /*41d0*/  @P3 IADD3 R119, R127, 0x8, RZ ;  /* 0x000000087f773810 */ /* 0x000fe20007ffe0ff */
[----:B------:R-:W-:Y:S01]  /*41e0*/  I2F R115, R115 ;  /* 0x0000007300737306 */ /* 0x000fe20000201400 */
[----:B------:R-:W-:Y:S02]  /*41f0*/  @!P0 IADD3 R118, -R114, -0x7, RZ ;  /* 0xfffffff972768810 */ /* 0x000fe40007ffe1ff */
[----:B------:R-:W-:Y:S01]  /*4200*/  LDSM.16.M88.4 R108, [R3+0x10000] ;  /* 0x01000000036c783b */ /* 0x000fe20000000200 */
[----:B------:R-:W-:Y:S02]  /*4210*/  @P6 ISETP.GE.AND P6, PT, R119, UR7, PT ;  /* 0x0000000777006c0c */ /* 0x000fe4000bfc6270 */
[----:B------:R-:W-:Y:S02]  /*4220*/  PLOP3.LUT P3, PT, PT, PT, UP0, 0x80, 0x0 ;  /* 0x000000000000781c */ /* 0x000fe40003f6f008 */
[----:B------:R-:W-:Y:S02]  /*4230*/  ISETP.GE.AND P0, PT, R126, RZ, PT ;  /* 0x000000ff7e00720c */ /* 0x000fe40003f06270 */
[----:B------:R-:W-:Y:S01]  /*4240*/  @!P1 IADD3 R129, -R114, 0x10, RZ ;  /* 0x0000001072819810 */ /* 0x000fe20007ffe1ff */
[----:B------:R-:W-:Y:S01]  /*4250*/  I2F R118, R118 ;  /* 0x0000007600767306 */ /* 0x000fe20000201400 */
[----:B------:R-:W-:Y:S01]  /*4260*/  PLOP3.LUT P1, PT, PT, PT, UP0, 0x80, 0x0 ;  /* 0x000000000000781c */ /* 0x000fe20003f2f008 */
[C---:B--2---:R-:W-:Y:S08]  /*4270*/  HMMA.16816.F32 R4, R84.reuse, R88, RZ ;  /* 0x000000585404723c */ /* 0x044ff000000018ff */
[C---:B------:R-:W-:Y:S01]  /*4280*/  HMMA.16816.F32 R8, R84.reuse, R90, RZ ;  /* 0x0000005a5408723c */ /* 0x040fe200000018ff */
[----:B------:R-:W2:Y:S01]  /*4290*/  LDSM.16.M88.4 R88, [R220] ;  /* 0x00000000dc58783b */ /* 0x000ea20000000200 */
[----:B------:R-:W-:Y:S02]  /*42a0*/  I2F R129, R129 ;  /* 0x0000008100817306 */ /* 0x000fe40000201400 */
[C---:B------:R-:W-:Y:S02]  /*42b0*/  @P1 IADD3 R116, R127.reuse, 0x1, RZ ;  /* 0x000000017f741810 */ /* 0x040fe40007ffe0ff */
[----:B------:R-:W-:Y:S02]  /*42c0*/  PLOP3.LUT P1, PT, PT, PT, UP0, 0x80, 0x0 ;  /* 0x000000000000781c */ /* 0x000fe40003f2f008 */
[C---:B---3--:R-:W-:Y:S01]  /*42d0*/  HMMA.16816.F32 R12, R84.reuse, R92, RZ ;  /* 0x0000005c540c723c */ /* 0x048fe200000018ff */
[----:B------:R-:W-:Y:S03]  /*42e0*/  @P4 ISETP.GE.AND P4, PT, R116, UR7, PT ;  /* 0x0000000774004c0c */ /* 0x000fe6000bf86270 */
[----:B------:R-:W-:Y:S01]  /*42f0*/  I2F R131, R131 ;  /* 0x0000008300837306 */ /* 0x000fe20000201400 */
[----:B------:R-:W-:Y:S02]  /*4300*/  @!P0 IADD3 R126, -R114, 0x9, RZ ;  /* 0x00000009727e8810 */ /* 0x000fe40007ffe1ff */
[----:B------:R-:W-:Y:S01]  /*4310*/  ISETP.GE.AND P0, PT, R130, RZ, PT ;  /* 0x000000ff8200720c */ /* 0x000fe20003f06270 */
[----:B------:R-:W-:Y:S01]  /*4320*/  HMMA.16816.F32 R16, R84, R94, RZ ;  /* 0x0000005e5410723c */ /* 0x000fe200000018ff */
[----:B------:R-:W3:Y:S05]  /*4330*/  LDSM.16.M88.4 R84, [R3+0x10800] ;  /* 0x010800000354783b */ /* 0x000eea0000000200 */
[----:B------:R-:W-:Y:S01]  /*4340*/  I2F R126, R126 ;  /* 0x0000007e007e7306 */ /* 0x000fe20000201400 */
[----:B------:R-:W-:Y:S01]  /*4350*/  LDSM.16.M88.4 R92, [R219] ;  /* 0x00000000db5c783b */ /* 0x000fe20000000200 */
[C---:B----4-:R-:W-:Y:S05]  /*4360*/  HMMA.16816.F32 R4, R96.reuse, R100, R4 ;  /* 0x000000646004723c */ /* 0x050fea0000001804 */
[----:B------:R-:W-:Y:S01]  /*4370*/  @!P0 IADD3 R130, -R114, 0x11, RZ ;  /* 0x0000001172828810 */ /* 0x000fe20007ffe1ff */
[----:B------:R-:W-:Y:S01]  /*4380*/  FMUL.FTZ R114, R248, 1.4426950216293334961 ;  /* 0x3fb8aa3bf8727820 */ /* 0x000fe20000410000 */
[----:B------:R-:W-:Y:S01]  /*4390*/  PLOP3.LUT P0, PT, PT, PT, UP0, 0x80, 0x0 ;  /* 0x000000000000781c */ /* 0x000fe20003f0f008 */
[C---:B------:R-:W-:Y:S01]  /*43a0*/  HMMA.16816.F32 R8, R96.reuse, R102, R8 ;  /* 0x000000666008723c */ /* 0x040fe20000001808 */
[----:B------:R-:W4:Y:S01]  /*43b0*/  LDSM.16.M88.4 R100, [R2+0x10000] ;  /* 0x010000000264783b */ /* 0x000f220000000200 */
[----:B------:R-:W3:Y:S02]  /*43c0*/  I2F R112, R112 ;  /* 0x0000007000707306 */ /* 0x000ee40000201400 */
[----:B------:R-:W-:Y:S02]  /*43d0*/  FSEL R114, R114, RZ, P2 ;  /* 0x000000ff72727208 */ /* 0x000fe40001000000 */
[----:B------:R-:W-:Y:S02]  /*43e0*/  PLOP3.LUT P2, PT, PT, PT, UP0, 0x80, 0x0 ;  /* 0x000000000000781c */ /* 0x000fe40003f4f008 */
[C---:B-1----:R-:W-:Y:S04]  /*43f0*/  HMMA.16816.F32 R12, R96.reuse, R104, R12 ;  /* 0x00000068600c723c */ /* 0x042fe8000000180c */
[----:B------:R-:W1:Y:S04]  /*4400*/  I2F R130, R130 ;  /* 0x0000008200827306 */ /* 0x000e680000201400 */
[----:B------:R-:W-:Y:S01]  /*4410*/  HMMA.16816.F32 R16, R96, R106, R16 ;  /* 0x0000006a6010723c */ /* 0x000fe20000001810 */
[----:B------:R-:W1:Y:S03]  /*4420*/  LDSM.16.M88.4 R96, [R2+0x10800] ;  /* 0x010800000260783b */ /* 0x000e660000000200 */
[----:B------:R-:W-:Y:S02]  /*4430*/  @P2 IADD3 R119, R127, 0x9, RZ ;  /* 0x000000097f772810 */ /* 0x000fe40007ffe0ff */
[----:B------:R-:W-:Y:S01]  /*4440*/  PLOP3.LUT P2, PT, PT, PT, UP0, 0x80, 0x0 ;  /* 0x000000000000781c */ /* 0x000fe20003f4f008 */
[----:B------:R-:W-:Y:S01]  /*4450*/  LDSM.16.M88.4 R104, [R223+0x2000] ;  /* 0x00200000df68783b */ /* 0x000fe20000000200 */
[C---:B--2---:R-:W-:Y:S05]  /*4460*/  HMMA.16816.F32 R4, R88.reuse, R108, R4 ;  /* 0x0000006c5804723c */ /* 0x044fea0000001804 */
[----:B------:R-:W-:Y:S03]  /*4470*/  @P3 ISETP.GE.AND P3, PT, R119, UR7, PT ;  /* 0x0000000777003c0c */ /* 0x000fe6000bf66270 */
        /* <DEDUP_REMOVED lines=50> */
[----:B------:R-:W-:Y:S07]  /*47a0*/  LDSM.16.M88.4 R104, [R223+0x6000] ;  /* 0x00600000df68783b */ /* 0x000fee0000000200 */
[C---:B-1----:R-:W-:Y:S08]  /*47b0*/  HMMA.16816.F32 R12, R96.reuse, R88, R12 ;  /* 0x00000058600c723c */ /* 0x042ff0000000180c */
[----:B------:R-:W-:Y:S01]  /*47c0*/  HMMA.16816.F32 R16, R96, R90, R16 ;  /* 0x0000005a6010723c */ /* 0x000fe20000001810 */
[----:B------:R-:W1:Y:S06]  /*47d0*/  LDSM.16.M88.4 R88, [R219+0x4000] ;  /* 0x00400000db58783b */ /* 0x000e6c0000000200 */
[----:B------:R-:W4:Y:S01]  /*47e0*/  LDSM.16.M88.4 R96, [R2+0x14800] ;  /* 0x014800000260783b */ /* 0x000f220000000200 */
[C---:B--2---:R-:W-:Y:S08]  /*47f0*/  HMMA.16816.F32 R4, R100.reuse, R108, R4 ;  /* 0x0000006c6404723c */ /* 0x044ff00000001804 */
[C---:B------:R-:W-:Y:S01]  /*4800*/  HMMA.16816.F32 R8, R100.reuse, R110, R8 ;  /* 0x0000006e6408723c */ /* 0x040fe20000001808 */
[----:B------:R-:W2:Y:S07]  /*4810*/  LDSM.16.M88.4 R108, [R222+0x16000] ;  /* 0x01600000de6c783b */ /* 0x000eae0000000200 */
[C---:B---3--:R-:W-:Y:S08]  /*4820*/  HMMA.16816.F32 R12, R100.reuse, R84, R12 ;  /* 0x00000054640c723c */ /* 0x048ff0000000180c */
[----:B------:R-:W-:Y:S01]  /*4830*/  HMMA.16816.F32 R16, R100, R86, R16 ;  /* 0x000000566410723c */ /* 0x000fe20000001810 */
[----:B------:R-:W3:Y:S06]  /*4840*/  LDSM.16.M88.4 R84, [R222+0x16800] ;  /* 0x01680000de54783b */ /* 0x000eec0000000200 */
[----:B------:R-:W-:Y:S01]  /*4850*/  LDSM.16.M88.4 R100, [R212+0x16000] ;  /* 0x01600000d464783b */ /* 0x000fe20000000200 */
[C---:B-1----:R-:W-:Y:S08]  /*4860*/  HMMA.16816.F32 R4, R88.reuse, R92, R4 ;  /* 0x0000005c5804723c */ /* 0x042ff00000001804 */
[C---:B------:R-:W-:Y:S01]  /*4870*/  HMMA.16816.F32 R8, R88.reuse, R94, R8 ;  /* 0x0000005e5808723c */ /* 0x040fe20000001808 */
[----:B------:R-:W1:Y:S07]  /*4880*/  LDSM.16.M88.4 R92, [R221+0x6000] ;  /* 0x00600000dd5c783b */ /* 0x000e6e0000000200 */
[C---:B----4-:R-:W-:Y:S08]  /*4890*/  HMMA.16816.F32 R12, R88.reuse, R96, R12 ;  /* 0x00000060580c723c */ /* 0x050ff0000000180c */
[----:B------:R-:W-:Y:S01]  /*48a0*/  HMMA.16816.F32 R16, R88, R98, R16 ;  /* 0x000000625810723c */ /* 0x000fe20000001810 */
[----:B------:R-:W4:Y:S06]  /*48b0*/  LDSM.16.M88.4 R88, [R212+0x16800] ;  /* 0x01680000d458783b */ /* 0x000f2c0000000200 */
[----:B------:R-:W-:Y:S01]  /*48c0*/  LDSM.16.M88.4 R96, [R3+0x16000] ;  /* 0x016000000360783b */ /* 0x000fe20000000200 */
[C---:B--2---:R-:W-:Y:S08]  /*48d0*/  HMMA.16816.F32 R4, R104.reuse, R108, R4 ;  /* 0x0000006c6804723c */ /* 0x044ff00000001804 */
[C---:B------:R-:W-:Y:S08]  /*48e0*/  HMMA.16816.F32 R8, R104.reuse, R110, R8 ;  /* 0x0000006e6808723c */ /* 0x040ff00000001808 */
[C---:B---3--:R-:W-:Y:S08]  /*48f0*/  HMMA.16816.F32 R12, R104.reuse, R84, R12 ;  /* 0x00000054680c723c */ /* 0x048ff0000000180c */
[----:B------:R-:W-:Y:S01]  /*4900*/  HMMA.16816.F32 R16, R104, R86, R16 ;  /* 0x000000566810723c */ /* 0x000fe20000001810 */
[----:B------:R-:W2:Y:S07]  /*4910*/  LDSM.16.M88.4 R84, [R220+0x6000] ;  /* 0x00600000dc54783b */ /* 0x000eae0000000200 */
[C---:B-1----:R-:W-:Y:S08]  /*4920*/  HMMA.16816.F32 R4, R92.reuse, R100, R4 ;  /* 0x000000645c04723c */ /* 0x042ff00000001804 */
[C---:B------:R-:W-:Y:S01]  /*4930*/  HMMA.16816.F32 R8, R92.reuse, R102, R8 ;  /* 0x000000665c08723c */ /* 0x040fe20000001808 */
[----:B------:R-:W1:Y:S07]  /*4940*/  LDSM.16.M88.4 R100, [R3+0x16800] ;  /* 0x016800000364783b */ /* 0x000e6e0000000200 */
[C---:B----4-:R-:W-:Y:S08]  /*4950*/  HMMA.16816.F32 R12, R92.reuse, R88, R12 ;  /* 0x000000585c0c723c */ /* 0x050ff0000000180c */
[----:B------:R-:W-:Y:S01]  /*4960*/  HMMA.16816.F32 R16, R92, R90, R16 ;  /* 0x0000005a5c10723c */ /* 0x000fe20000001810 */
[----:B------:R-:W-:Y:S06]  /*4970*/  LDSM.16.M88.4 R88, [R219+0x6000] ;  /* 0x00600000db58783b */ /* 0x000fec0000000200 */
[----:B------:R-:W3:Y:S01]  /*4980*/  LDSM.16.M88.4 R92, [R2+0x16000] ;  /* 0x01600000025c783b */ /* 0x000ee20000000200 */
[C---:B--2---:R-:W-:Y:S08]  /*4990*/  HMMA.16816.F32 R4, R84.reuse, R96, R4 ;  /* 0x000000605404723c */ /* 0x044ff00000001804 */
[C---:B------:R-:W-:Y:S08]  /*49a0*/  HMMA.16816.F32 R8, R84.reuse, R98, R8 ;  /* 0x000000625408723c */ /* 0x040ff00000001808 */
[C---:B-1----:R-:W-:Y:S08]  /*49b0*/  HMMA.16816.F32 R12, R84.reuse, R100, R12 ;  /* 0x00000064540c723c */ /* 0x042ff0000000180c */
[----:B------:R-:W-:Y:S01]  /*49c0*/  HMMA.16816.F32 R16, R84, R102, R16 ;  /* 0x000000665410723c */ /* 0x000fe20000001810 */
[----:B------:R-:W1:Y:S07]  /*49d0*/  LDSM.16.M88.4 R84, [R2+0x16800] ;  /* 0x016800000254783b */ /* 0x000e6e0000000200 */
[C---:B---3--:R-:W-:Y:S08]  /*49e0*/  HMMA.16816.F32 R4, R88.reuse, R92, R4 ;  /* 0x0000005c5804723c */ /* 0x048ff00000001804 */
[C---:B------:R-:W-:Y:S11]  /*49f0*/  HMMA.16816.F32 R8, R88.reuse, R94, R8 ;  /* 0x0000005e5808723c */ /* 0x040ff60000001808 */
[----:B------:R-:W-:Y:S05]  /*4a00*/  @!UPT UIADD3 URZ, URZ, URZ, URZ ;  /* 0x0000003f3f3ff290 */ /* 0x000fea000fffe03f */
[----:B------:R-:W-:Y:S02]  /*4a10*/  FFMA.FTZ R4, R113, -UR6, R4 ;  /* 0x8000000671047c23 */ /* 0x000fe40008010004 */
[----:B------:R-:W-:Y:S01]  /*4a20*/  FFMA.FTZ R5, R112, -UR6, R5 ;  /* 0x8000000670057c23 */ /* 0x000fe20008010005 */
[C---:B-1----:R-:W-:Y:S03]  /*4a30*/  HMMA.16816.F32 R12, R88.reuse, R84, R12 ;  /* 0x00000054580c723c */ /* 0x042fe6000000180c */
[----:B------:R-:W-:Y:S01]  /*4a40*/  @P0 FSEL R4, R4, -INF , !P5 ;  /* 0xff80000004040808 */ /* 0x000fe20006800000 */
[----:B------:R-:W-:Y:S01]  /*4a50*/  FFMA.FTZ R6, R117, -UR6, R6 ;  /* 0x8000000675067c23 */ /* 0x000fe20008010006 */
[----:B------:R-:W-:Y:S01]  /*4a60*/  PLOP3.LUT P0, PT, PT, PT, UP0, 0x80, 0x0 ;  /* 0x000000000000781c */ /* 0x000fe20003f0f008 */
[----:B------:R-:W-:Y:S01]  /*4a70*/  FFMA.FTZ R8, R115, -UR6, R8 ;  /* 0x8000000673087c23 */ /* 0x000fe20008010008 */
[----:B------:R-:W-:Y:S01]  /*4a80*/  @P1 FSEL R5, R5, -INF , !P4 ;  /* 0xff80000005051808 */ /* 0x000fe20006000000 */
[----:B------:R-:W-:Y:S03]  /*4a90*/  HMMA.16816.F32 R16, R88, R86, R16 ;  /* 0x000000565810723c */ /* 0x000fe60000001810 */
[----:B------:R-:W-:Y:S01]  /*4aa0*/  FSETP.NEU.FTZ.AND P1, PT, R249, -INF , PT ;  /* 0xff800000f900780b */ /* 0x000fe20003f3d000 */
[----:B------:R-:W-:Y:S02]  /*4ab0*/  FFMA.FTZ R7, R118, -UR6, R7 ;  /* 0x8000000676077c23 */ /* 0x000fe40008010007 */
[----:B------:R-:W-:Y:S01]  /*4ac0*/  FFMA.FTZ R10, R113, -UR6, R10 ;  /* 0x80000006710a7c23 */ /* 0x000fe2000801000a */
[----:B------:R-:W-:Y:S01]  /*4ad0*/  FSEL R196, R196, RZ, P1 ;  /* 0x000000ffc4c47208 */ /* 0x000fe20000800000 */
[----:B------:R-:W-:Y:S01]  /*4ae0*/  FFMA.FTZ R9, R126, -UR6, R9 ;  /* 0x800000067e097c23 */ /* 0x000fe20008010009 */
[----:B------:R-:W-:Y:S03]  /*4af0*/  PLOP3.LUT P1, PT, PT, PT, UP0, 0x80, 0x0 ;  /* 0x000000000000781c */ /* 0x000fe60003f2f008 */
[----:B------:R-:W-:Y:S01]  /*4b00*/  @P0 FSEL R6, R6, -INF , !P5 ;  /* 0xff80000006060808 */ /* 0x000fe20006800000 */
[----:B------:R-:W-:Y:S01]  /*4b10*/  FFMA.FTZ R11, R112, -UR6, R11 ;  /* 0x80000006700b7c23 */ /* 0x000fe2000801000b */
[----:B------:R-:W-:Y:S01]  /*4b20*/  PLOP3.LUT P0, PT, PT, PT, UP0, 0x80, 0x0 ;  /* 0x000000000000781c */ /* 0x000fe20003f0f008 */
[----:B------:R-:W-:Y:S01]  /*4b30*/  FFMA.FTZ R116, R4, c[0x0][0x23c], -R114 ;  /* 0x00008f0004747a23 */ /* 0x000fe20000010872 */
[----:B------:R-:W-:Y:S01]  /*4b40*/  PLOP3.LUT P5, PT, PT, PT, UP0, 0x80, 0x0 ;  /* 0x000000000000781c */ /* 0x000fe20003faf008 */
[----:B------:R-:W-:Y:S01]  /*4b50*/  FFMA.FTZ R13, R130, -UR6, R13 ;  /* 0x80000006820d7c23 */ /* 0x000fe2000801000d */
[----:B------:R-:W-:Y:S01]  /*4b60*/  @P2 IADD3 R112, R127, 0x11, RZ ;  /* 0x000000117f702810 */ /* 0x000fe20007ffe0ff */
[----:B------:R-:W-:Y:S01]  /*4b70*/  FFMA.FTZ R12, R129, -UR6, R12 ;  /* 0x80000006810c7c23 */ /* 0x000fe2000801000c */
[----:B------:R-:W-:Y:S01]  /*4b80*/  PLOP3.LUT P2, PT, PT, PT, UP0, 0x80, 0x0 ;  /* 0x000000000000781c */ /* 0x000fe20003f4f008 */
[----:B------:R-:W-:Y:S01]  /*4b90*/  FFMA.FTZ R14, R115, -UR6, R14 ;  /* 0x80000006730e7c23 */ /* 0x000fe2000801000e */
[----:B------:R-:W-:Y:S01]  /*4ba0*/  @P1 FSEL R7, R7, -INF , !P4 ;  /* 0xff80000007071808 */ /* 0x000fe20006000000 */
[----:B------:R-:W-:Y:S01]  /*4bb0*/  FFMA.FTZ R15, R126, -UR6, R15 ;  /* 0x800000067e0f7c23 */ /* 0x000fe2000801000f */
[----:B------:R-:W-:Y:S01]  /*4bc0*/  PLOP3.LUT P1, PT, PT, PT, UP0, 0x80, 0x0 ;  /* 0x000000000000781c */ /* 0x000fe20003f2f008 */
[----:B------:R-:W-:Y:S01]  /*4bd0*/  FFMA.FTZ R16, R131, -UR6, R16 ;  /* 0x8000000683107c23 */ /* 0x000fe20008010010 */
[----:B------:R-:W-:Y:S01]  /*4be0*/  PLOP3.LUT P4, PT, PT, PT, UP0, 0x80, 0x0 ;  /* 0x000000000000781c */ /* 0x000fe20003f8f008 */
[----:B------:R-:W-:Y:S01]  /*4bf0*/  FFMA.FTZ R121, R7, c[0x0][0x23c], -R196 ;  /* 0x00008f0007797a23 */ /* 0x000fe200000108c4 */
[----:B------:R-:W-:Y:S01]  /*4c00*/  @P0 FSEL R8, R8, -INF , !P6 ;  /* 0xff80000008080808 */ /* 0x000fe20007000000 */
[----:B------:R-:W-:Y:S01]  /*4c10*/  FFMA.FTZ R17, R128, -UR6, R17 ;  /* 0x8000000680117c23 */ /* 0x000fe20008010011 */
[----:B------:R-:W-:Y:S01]  /*4c20*/  PLOP3.LUT P0, PT, PT, PT, UP0, 0x80, 0x0 ;  /* 0x000000000000781c */ /* 0x000fe20003f0f008 */
[----:B------:R1:W-:Y:S01]  /*4c30*/  MUFU.EX2 R119, R121 ;  /* 0x0000007900777308 */ /* 0x0003e20000000800 */
[----:B------:R-:W-:Y:S02]  /*4c40*/  FFMA.FTZ R117, R5, c[0x0][0x23c], -R114 ;  /* 0x00008f0005757a23 */ /* 0x000fe40000010872 */
[----:B------:R-:W-:Y:S02]  /*4c50*/  FFMA.FTZ R118, R6, c[0x0][0x23c], -R196 ;  /* 0x00008f0006767a23 */ /* 0x000fe400000108c4 */
[----:B------:R-:W-:Y:S01]  /*4c60*/  FFMA.FTZ R120, R8, c[0x0][0x23c], -R114 ;  /* 0x00008f0008787a23 */ /* 0x000fe20000010872 */
[----:B------:R-:W-:Y:S01]  /*4c70*/  @P1 FSEL R9, R9, -INF , !P3 ;  /* 0xff80000009091808 */ /* 0x000fe20005800000 */
[----:B------:R-:W-:Y:S01]  /*4c80*/  FFMA.FTZ R18, R129, -UR6, R18 ;  /* 0x8000000681127c23 */ /* 0x000fe20008010012 */
[----:B------:R-:W-:Y:S01]  /*4c90*/  PLOP3.LUT P1, PT, PT, PT, UP0, 0x80, 0x0 ;  /* 0x000000000000781c */ /* 0x000fe20003f2f008 */
[----:B------:R-:W-:Y:S01]  /*4ca0*/  FFMA.FTZ R19, R130, -UR6, R19 ;  /* 0x8000000682137c23 */ /* 0x000fe20008010013 */
[----:B------:R-:W-:Y:S01]  /*4cb0*/  @P4 IADD3 R113, R127, 0x10, RZ ;  /* 0x000000107f714810 */ /* 0x000fe20007ffe0ff */
[----:B------:R-:W-:Y:S01]  /*4cc0*/  MUFU.EX2 R116, R116 ;  /* 0x0000007400747308 */ /* 0x000fe20000000800 */
[----:B------:R-:W-:Y:S02]  /*4cd0*/  @P0 FSEL R10, R10, -INF , !P6 ;  /* 0xff8000000a0a0808 */ /* 0x000fe40007000000 */
[----:B------:R-:W-:Y:S02]  /*4ce0*/  PLOP3.LUT P6, PT, PT, PT, UP0, 0x80, 0x0 ;  /* 0x000000000000781c */ /* 0x000fe40003fcf008 */
[----:B------:R-:W-:Y:S01]  /*4cf0*/  @P5 ISETP.GE.AND P5, PT, R113, UR7, PT ;  /* 0x0000000771005c0c */ /* 0x000fe2000bfa6270 */
[----:B------:R-:W-:Y:S01]  /*4d00*/  FFMA.FTZ R122, R10, c[0x0][0x23c], -R196 ;  /* 0x00008f000a7a7a23 */ /* 0x000fe200000108c4 */
[----:B------:R-:W-:Y:S02]  /*4d10*/  PLOP3.LUT P0, PT, PT, PT, UP0, 0x80, 0x0 ;  /* 0x000000000000781c */ /* 0x000fe40003f0f008 */
[----:B------:R-:W-:Y:S01]  /*4d20*/  PLOP3.LUT P4, PT, PT, PT, UP0, 0x80, 0x0 ;  /* 0x000000000000781c */ /* 0x000fe20003f8f008 */
[----:B------:R-:W2:Y:S01]  /*4d30*/  MUFU.EX2 R117, R117 ;  /* 0x0000007500757308 */ /* 0x000ea20000000800 */
[----:B------:R-:W-:Y:S02]  /*4d40*/  @P1 FSEL R11, R11, -INF , !P3 ;  /* 0xff8000000b0b1808 */ /* 0x000fe40005800000 */
[----:B------:R-:W-:Y:S01]  /*4d50*/  PLOP3.LUT P1, PT, PT, PT, UP0, 0x80, 0x0 ;  /* 0x000000000000781c */ /* 0x000fe20003f2f008 */
[----:B-1----:R-:W-:Y:S01]  /*4d60*/  FFMA.FTZ R121, R9, c[0x0][0x23c], -R114 ;  /* 0x00008f0009797a23 */ /* 0x002fe20000010872 */
[----:B------:R-:W-:Y:S01]  /*4d70*/  PLOP3.LUT P3, PT, PT, PT, UP0, 0x80, 0x0 ;  /* 0x000000000000781c */ /* 0x000fe20003f6f008 */
[----:B------:R-:W-:Y:S01]  /*4d80*/  FFMA.FTZ R123, R11, c[0x0][0x23c], -R196 ;  /* 0x00008f000b7b7a23 */ /* 0x000fe200000108c4 */
[----:B------:R-:W-:Y:S03]  /*4d90*/  @P6 ISETP.GE.AND P6, PT, R112, UR7, PT ;  /* 0x0000000770006c0c */ /* 0x000fe6000bfc6270 */
[----:B------:R-:W-:Y:S01]  /*4da0*/  @P0 FSEL R12, R12, -INF , !P5 ;  /* 0xff8000000c0c0808 */ /* 0x000fe20006800000 */
[----:B------:R-:W1:Y:S01]  /*4db0*/  MUFU.EX2 R118, R118 ;  /* 0x0000007600767308 */ /* 0x000e620000000800 */
[----:B------:R-:W-:Y:S03]  /*4dc0*/  PLOP3.LUT P0, PT, PT, PT, UP0, 0x80, 0x0 ;  /* 0x000000000000781c */ /* 0x000fe60003f0f008 */
[----:B------:R-:W-:Y:S01]  /*4dd0*/  FFMA.FTZ R124, R12, c[0x0][0x23c], -R114 ;  /* 0x00008f000c7c7a23 */ /* 0x000fe20000010872 */
[----:B------:R-:W-:Y:S02]  /*4de0*/  @P1 FSEL R14, R14, -INF , !P5 ;  /* 0xff8000000e0e1808 */ /* 0x000fe40006800000 */
[----:B------:R-:W-:Y:S02]  /*4df0*/  PLOP3.LUT P1, PT, PT, PT, UP0, 0x80, 0x0 ;  /* 0x000000000000781c */ /* 0x000fe40003f2f008 */
[----:B------:R-:W-:Y:S01]  /*4e00*/  @P2 FSEL R13, R13, -INF , !P6 ;  /* 0xff8000000d0d2808 */ /* 0x000fe20007000000 */
[----:B------:R-:W-:Y:S01]  /*4e10*/  MUFU.EX2 R122, R122 ;  /* 0x0000007a007a7308 */ /* 0x000fe20000000800 */
[----:B------:R-:W-:Y:S01]  /*4e20*/  PLOP3.LUT P2, PT, PT, PT, UP0, 0x80, 0x0 ;  /* 0x000000000000781c */ /* 0x000fe20003f4f008 */
[----:B------:R-:W-:Y:S01]  /*4e30*/  FFMA.FTZ R126, R14, c[0x0][0x23c], -R196 ;  /* 0x00008f000e7e7a23 */ /* 0x000fe200000108c4 */
[----:B------:R-:W-:Y:S01]  /*4e40*/  @P3 IADD3 R112, R127, 0x18, RZ ;  /* 0x000000187f703810 */ /* 0x000fe20007ffe0ff */
[----:B------:R-:W-:Y:S01]  /*4e50*/  FFMA.FTZ R125, R13, c[0x0][0x23c], -R114 ;  /* 0x00008f000d7d7a23 */ /* 0x000fe20000010872 */
[----:B------:R-:W-:Y:S02]  /*4e60*/  @P4 IADD3 R127, R127, 0x19, RZ ;  /* 0x000000197f7f4810 */ /* 0x000fe40007ffe0ff */
[----:B------:R-:W-:Y:S02]  /*4e70*/  @P0 FSEL R15, R15, -INF , !P6 ;  /* 0xff8000000f0f0808 */ /* 0x000fe40007000000 */
[----:B------:R-:W-:Y:S01]  /*4e80*/  PLOP3.LUT P0, PT, PT, PT, UP0, 0x80, 0x0 ;  /* 0x000000000000781c */ /* 0x000fe20003f0f008 */
[----:B------:R-:W3:Y:S01]  /*4e90*/  MUFU.EX2 R123, R123 ;  /* 0x0000007b007b7308 */ /* 0x000ee20000000800 */
[----:B------:R-:W-:Y:S02]  /*4ea0*/  @P1 ISETP.GE.AND P1, PT, R127, UR7, PT ;  /* 0x000000077f001c0c */ /* 0x000fe4000bf26270 */
[----:B--2---:R-:W-:Y:S02]  /*4eb0*/  F2FP.PACK_AB R203, R117, R116 ;  /* 0x0000007475cb723e */ /* 0x004fe400000000ff */
[----:B------:R-:W-:Y:S01]  /*4ec0*/  @P2 ISETP.GE.AND P3, PT, R112, UR7, PT ;  /* 0x0000000770002c0c */ /* 0x000fe2000bf66270 */
[----:B------:R-:W-:Y:S01]  /*4ed0*/  FFMA.FTZ R112, R15, c[0x0][0x23c], -R196 ;  /* 0x00008f000f707a23 */ /* 0x000fe200000108c4 */
[----:B------:R-:W-:Y:S01]  /*4ee0*/  PLOP3.LUT P2, PT, PT, PT, UP0, 0x80, 0x0 ;  /* 0x000000000000781c */ /* 0x000fe20003f4f008 */
[----:B------:R-:W-:Y:S01]  /*4ef0*/  STS [R234+0x22000], R203 ;  /* 0x022000cbea007388 */ /* 0x000fe20000000800 */
[----:B-1----:R-:W-:Y:S01]  /*4f00*/  F2FP.PACK_AB R201, R119, R118 ;  /* 0x0000007677c9723e */ /* 0x002fe200000000ff */
[----:B------:R3:W-:Y:S04]  /*4f10*/  MUFU.EX2 R127, R112 ;  /* 0x00000070007f7308 */ /* 0x0007e80000000800 */
[----:B------:R-:W-:Y:S01]  /*4f20*/  @P0 FSEL R17, R17, -INF , !P1 ;  /* 0xff80000011110808 */ /* 0x000fe20004800000 */
[----:B------:R-:W-:Y:S01]  /*4f30*/  STS [R234+0x22400], R201 ;  /* 0x022400c9ea007388 */ /* 0x000fe20000000800 */
[----:B------:R-:W-:Y:S04]  /*4f40*/  PLOP3.LUT P0, PT, PT, PT, UP0, 0x80, 0x0 ;  /* 0x000000000000781c */ /* 0x000fe80003f0f008 */
[----:B------:R-:W-:Y:S01]  /*4f50*/  @P2 FSEL R16, R16, -INF , !P3 ;  /* 0xff80000010102808 */ /* 0x000fe20005800000 */
[----:B------:R-:W-:Y:S01]  /*4f60*/  MUFU.EX2 R120, R120 ;  /* 0x0000007800787308 */ /* 0x000fe20000000800 */
[----:B------:R-:W-:Y:S01]  /*4f70*/  PLOP3.LUT P2, PT, PT, PT, UP0, 0x80, 0x0 ;  /* 0x000000000000781c */ /* 0x000fe20003f4f008 */
[----:B------:R-:W-:Y:S02]  /*4f80*/  UISETP.GE.AND UP0, UPT, UR8, 0x1, UPT ;  /* 0x000000010800788c */ /* 0x000fe4000bf06270 */
[--C-:B------:R-:W-:Y:S02]  /*4f90*/  FFMA.FTZ R128, R16, c[0x0][0x23c], -R114.reuse ;  /* 0x00008f0010807a23 */ /* 0x100fe40000010872 */
[----:B------:R-:W-:Y:S02]  /*4fa0*/  FFMA.FTZ R114, R17, c[0x0][0x23c], -R114 ;  /* 0x00008f0011727a23 */ /* 0x000fe40000010872 */
[----:B------:R-:W-:Y:S02]  /*4fb0*/  @P0 FSEL R19, R19, -INF , !P1 ;  /* 0xff80000013130808 */ /* 0x000fe40004800000 */
[----:B------:R-:W1:Y:S01]  /*4fc0*/  MUFU.EX2 R121, R121 ;  /* 0x0000007900797308 */ /* 0x000e620000000800 */
[----:B------:R-:W-:Y:S02]  /*4fd0*/  PLOP3.LUT P1, PT, PT, PT, UP0, 0x80, 0x0 ;  /* 0x000000000000781c */ /* 0x000fe40003f2f008 */
[----:B---3--:R-:W-:Y:S02]  /*4fe0*/  F2FP.PACK_AB R112, R123, R122 ;  /* 0x0000007a7b70723e */ /* 0x008fe400000000ff */
[----:B------:R-:W-:Y:S03]  /*4ff0*/  @P2 FSEL R18, R18, -INF , !P3 ;  /* 0xff80000012122808 */ /* 0x000fe60005800000 */
[----:B------:R-:W-:Y:S02]  /*5000*/  STS [R237+0x22400], R112 ;  /* 0x02240070ed007388 */ /* 0x000fe40000000800 */
[----:B------:R-:W-:Y:S01]  /*5010*/  MUFU.EX2 R124, R124 ;  /* 0x0000007c007c7308 */ /* 0x000fe20000000800 */
[--C-:B------:R-:W-:Y:S02]  /*5020*/  FFMA.FTZ R131, R18, c[0x0][0x23c], -R196.reuse ;  /* 0x00008f0012837a23 */ /* 0x100fe400000108c4 */
[----:B------:R-:W-:Y:S07]  /*5030*/  FFMA.FTZ R196, R19, c[0x0][0x23c], -R196 ;  /* 0x00008f0013c47a23 */ /* 0x000fee00000108c4 */
[----:B------:R-:W2:Y:S01]  /*5040*/  MUFU.EX2 R125, R125 ;  /* 0x0000007d007d7308 */ /* 0x000ea20000000800 */
[----:B-1----:R-:W-:Y:S05]  /*5050*/  F2FP.PACK_AB R198, R121, R120 ;  /* 0x0000007879c6723e */ /* 0x002fea00000000ff */
[----:B------:R-:W-:Y:S04]  /*5060*/  STS [R237+0x22000], R198 ;  /* 0x022000c6ed007388 */ /* 0x000fe80000000800 */
[----:B------:R-:W1:Y:S10]  /*5070*/  MUFU.EX2 R126, R126 ;  /* 0x0000007e007e7308 */ /* 0x000e740000000800 */
[----:B------:R-:W-:Y:S01]  /*5080*/  MUFU.EX2 R129, R114 ;  /* 0x0000007200817308 */ /* 0x000fe20000000800 */
[----:B--2---:R-:W-:Y:S05]  /*5090*/  F2FP.PACK_AB R199, R125, R124 ;  /* 0x0000007c7dc7723e */ /* 0x004fea00000000ff */
[----:B------:R-:W-:Y:S04]  /*50a0*/  STS [R236+0x22000], R199 ;  /* 0x022000c7ec007388 */ /* 0x000fe80000000800 */
[----:B------:R-:W2:Y:S01]  /*50b0*/  MUFU.EX2 R128, R128 ;  /* 0x0000008000807308 */ /* 0x000ea20000000800 */
[----:B-1----:R-:W-:Y:S05]  /*50c0*/  F2FP.PACK_AB R197, R127, R126 ;  /* 0x0000007e7fc5723e */ /* 0x002fea00000000ff */
[----:B------:R-:W-:Y:S04]  /*50d0*/  STS [R236+0x22400], R197 ;  /* 0x022400c5ec007388 */ /* 0x000fe80000000800 */
[----:B------:R-:W-:Y:S10]  /*50e0*/  MUFU.EX2 R131, R131 ;  /* 0x0000008300837308 */ /* 0x000ff40000000800 */
[----:B------:R-:W1:Y:S01]  /*50f0*/  MUFU.EX2 R130, R196 ;  /* 0x000000c400827308 */ /* 0x000e620000000800 */
[----:B--2---:R-:W-:Y:S05]  /*5100*/  F2FP.PACK_AB R115, R129, R128 ;  /* 0x000000808173723e */ /* 0x004fea00000000ff */
[----:B------:R-:W-:Y:S01]  /*5110*/  STS [R238+0x22000], R115 ;  /* 0x02200073ee007388 */ /* 0x000fe20000000800 */
[----:B-1----:R-:W-:Y:S05]  /*5120*/  F2FP.PACK_AB R113, R130, R131 ;  /* 0x000000838271723e */ /* 0x002fea00000000ff */
        /* <DEDUP_REMOVED lines=8> */
[----:B------:R-:W-:Y:S01]  /*51b0*/  LDSM.16.M88.4 R112, [R3+0x18800] ;  /* 0x018800000370783b */ /* 0x000fe20000000200 */
[C---:B-1----:R-:W-:Y:S08]  /*51c0*/  HMMA.16816.F32 R4, R84.reuse, R88, RZ ;  /* 0x000000585404723c */ /* 0x042ff000000018ff */
[C---:B------:R-:W-:Y:S01]  /*51d0*/  HMMA.16816.F32 R8, R84.reuse, R90, RZ ;  /* 0x0000005a5408723c */ /* 0x040fe200000018ff */
[----:B------:R-:W1:Y:S07]  /*51e0*/  LDSM.16.M88.4 R88, [R220+0x8000] ;  /* 0x00800000dc58783b */ /* 0x000e6e0000000200 */
[C---:B--2---:R-:W-:Y:S08]  /*51f0*/  HMMA.16816.F32 R12, R84.reuse, R92, RZ ;  /* 0x0000005c540c723c */ /* 0x044ff000000018ff */
[----:B------:R-:W-:Y:S01]  /*5200*/  HMMA.16816.F32 R16, R84, R94, RZ ;  /* 0x0000005e5410723c */ /* 0x000fe200000018ff */
[----:B------:R-:W-:Y:S06]  /*5210*/  LDSM.16.M88.4 R84, [R219+0x8000] ;  /* 0x00800000db54783b */ /* 0x000fec0000000200 */
[----:B------:R-:W2:Y:S01]  /*5220*/  LDSM.16.M88.4 R92, [R2+0x18000] ;  /* 0x01800000025c783b */ /* 0x000ea20000000200 */
[C---:B---3--:R-:W-:Y:S08]  /*5230*/  HMMA.16816.F32 R4, R96.reuse, R100, R4 ;  /* 0x000000646004723c */ /* 0x048ff00000001804 */
[C---:B------:R-:W-:Y:S01]  /*5240*/  HMMA.16816.F32 R8, R96.reuse, R102, R8 ;  /* 0x000000666008723c */ /* 0x040fe20000001808 */
[----:B------:R-:W3:Y:S07]  /*5250*/  LDSM.16.M88.4 R100, [R2+0x18800] ;  /* 0x018800000264783b */ /* 0x000eee0000000200 */
[C---:B----4-:R-:W-:Y:S08]  /*5260*/  HMMA.16816.F32 R12, R96.reuse, R104, R12 ;  /* 0x00000068600c723c */ /* 0x050ff0000000180c */
[----:B------:R-:W-:Y:S01]  /*5270*/  HMMA.16816.F32 R16, R96, R106, R16 ;  /* 0x0000006a6010723c */ /* 0x000fe20000001810 */
[----:B------:R-:W-:Y:S06]  /*5280*/  LDSM.16.M88.4 R96, [R223+0xa000] ;  /* 0x00a00000df60783b */ /* 0x000fec0000000200 */
[----:B------:R-:W4:Y:S01]  /*5290*/  LDSM.16.M88.4 R104, [R222+0x1a000] ;  /* 0x01a00000de68783b */ /* 0x000f220000000200 */
[C---:B-1----:R-:W-:Y:S08]  /*52a0*/  HMMA.16816.F32 R4, R88.reuse, R108, R4 ;  /* 0x0000006c5804723c */ /* 0x042ff00000001804 */
[C---:B------:R-:W-:Y:S01]  /*52b0*/  HMMA.16816.F32 R8, R88.reuse, R110, R8 ;  /* 0x0000006e5808723c */ /* 0x040fe20000001808 */
[----:B------:R-:W-:Y:S07]  /*52c0*/  LDSM.16.M88.4 R108, [R212+0x1a000] ;  /* 0x01a00000d46c783b */ /* 0x000fee0000000200 */
[C---:B------:R-:W-:Y:S08]  /*52d0*/  HMMA.16816.F32 R12, R88.reuse, R112, R12 ;  /* 0x00000070580c723c */ /* 0x040ff0000000180c */
[----:B------:R-:W-:Y:S01]  /*52e0*/  HMMA.16816.F32 R16, R88, R114, R16 ;  /* 0x000000725810723c */ /* 0x000fe20000001810 */
[----:B------:R-:W1:Y:S06]  /*52f0*/  LDSM.16.M88.4 R88, [R222+0x1a800] ;  /* 0x01a80000de58783b */ /* 0x000e6c0000000200 */
[----:B------:R-:W-:Y:S01]  /*5300*/  IADD3 R114, P0, R247, UR12, RZ ;  /* 0x0000000cf7727c10 */ /* 0x000fe2000ff1e0ff */
[C---:B--2---:R-:W-:Y:S05]  /*5310*/  HMMA.16816.F32 R4, R84.reuse, R92, R4 ;  /* 0x0000005c5404723c */ /* 0x044fea0000001804 */
[----:B------:R-:W-:Y:S02]  /*5320*/  IADD3.X R115, R246, UR11, RZ, P0, !PT ;  /* 0x0000000bf6737c10 */ /* 0x000fe400087fe4ff */
[C---:B------:R-:W-:Y:S01]  /*5330*/  LEA R250, P0, R241.reuse, R250, 0x2 ;  /* 0x000000faf1fa7211 */ /* 0x040fe200078010ff */
[C---:B------:R-:W-:Y:S01]  /*5340*/  HMMA.16816.F32 R8, R84.reuse, R94, R8 ;  /* 0x0000005e5408723c */ /* 0x040fe20000001808 */
[----:B------:R-:W4:Y:S03]  /*5350*/  LDSM.16.M88.4 R92, [R221+0xa000] ;  /* 0x00a00000dd5c783b */ /* 0x000f260000000200 */
[----:B------:R-:W-:Y:S03]  /*5360*/  LEA.HI.X.SX32 R251, R241, R251, 0x2, P0 ;  /* 0x000000fbf1fb7211 */ /* 0x000fe600000f16ff */
[----:B------:R-:W2:Y:S01]  /*5370*/  LDG.E R112, [R114.64] ;  /* 0x0000000472707981 */ /* 0x000ea2000c1e1900 */
[C---:B---3--:R-:W-:Y:S05]  /*5380*/  HMMA.16816.F32 R12, R84.reuse, R100, R12 ;  /* 0x00000064540c723c */ /* 0x048fea000000180c */
[----:B------:R2:W3:Y:S03]  /*5390*/  LDG.E R113, [R114.64+0x20] ;  /* 0x0000200472717981 */ /* 0x0004e6000c1e1900 */
[----:B------:R-:W-:Y:S03]  /*53a0*/  HMMA.16816.F32 R16, R84, R102, R16 ;  /* 0x000000665410723c */ /* 0x000fe60000001810 */
[----:B------:R-:W4:Y:S05]  /*53b0*/  LDSM.16.M88.4 R84, [R212+0x1a800] ;  /* 0x01a80000d454783b */ /* 0x000f2a0000000200 */
[C---:B----4-:R-:W-:Y:S01]  /*53c0*/  HMMA.16816.F32 R4, R96.reuse, R104, R4 ;  /* 0x000000686004723c */ /* 0x050fe20000001804 */
[----:B------:R-:W-:Y:S07]  /*53d0*/  LDSM.16.M88.4 R100, [R220+0xa000] ;  /* 0x00a00000dc64783b */ /* 0x000fee0000000200 */
[C---:B------:R-:W-:Y:S01]  /*53e0*/  HMMA.16816.F32 R8, R96.reuse, R106, R8 ;  /* 0x0000006a6008723c */ /* 0x040fe20000001808 */
[----:B------:R-:W4:Y:S07]  /*53f0*/  LDSM.16.M88.4 R104, [R3+0x1a000] ;  /* 0x01a000000368783b */ /* 0x000f2e0000000200 */
[C---:B-1----:R-:W-:Y:S08]  /*5400*/  HMMA.16816.F32 R12, R96.reuse, R88, R12 ;  /* 0x00000058600c723c */ /* 0x042ff0000000180c */
[----:B------:R-:W-:Y:S01]  /*5410*/  HMMA.16816.F32 R16, R96, R90, R16 ;  /* 0x0000005a6010723c */ /* 0x000fe20000001810 */
[----:B------:R-:W1:Y:S06]  /*5420*/  LDSM.16.M88.4 R88, [R3+0x1a800] ;  /* 0x01a800000358783b */ /* 0x000e6c0000000200 */
[----:B------:R-:W-:Y:S01]  /*5430*/  LDSM.16.M88.4 R96, [R219+0xa000] ;  /* 0x00a00000db60783b */ /* 0x000fe20000000200 */
[C---:B------:R-:W-:Y:S08]  /*5440*/  HMMA.16816.F32 R4, R92.reuse, R108, R4 ;  /* 0x0000006c5c04723c */ /* 0x040ff00000001804 */
[C---:B------:R-:W-:Y:S01]  /*5450*/  HMMA.16816.F32 R8, R92.reuse, R110, R8 ;  /* 0x0000006e5c08723c */ /* 0x040fe20000001808 */
[----:B------:R-:W1:Y:S07]  /*5460*/  LDSM.16.M88.4 R108, [R2+0x1a000] ;  /* 0x01a00000026c783b */ /* 0x000e6e0000000200 */
[C---:B------:R-:W-:Y:S08]  /*5470*/  HMMA.16816.F32 R12, R92.reuse, R84, R12 ;  /* 0x000000545c0c723c */ /* 0x040ff0000000180c */
[----:B------:R-:W-:Y:S01]  /*5480*/  HMMA.16816.F32 R16, R92, R86, R16 ;  /* 0x000000565c10723c */ /* 0x000fe20000001810 */
[----:B------:R-:W1:Y:S06]  /*5490*/  LDSM.16.M88.4 R84, [R2+0x1a800] ;  /* 0x01a800000254783b */ /* 0x000e6c0000000200 */
        /* <DEDUP_REMOVED lines=38> */
[----:B------:R-:W2:Y:S07]  /*5700*/  LDSM.16.M88.4 R108, [R212+0x1e000] ;  /* 0x01e00000d46c783b */ /* 0x000eae0000000200 */
[C---:B------:R-:W-:Y:S08]  /*5710*/  HMMA.16816.F32 R12, R92.reuse, R84, R12 ;  /* 0x000000545c0c723c */ /* 0x040ff0000000180c */
        /* <DEDUP_REMOVED lines=24> */
[C---:B------:R-:W-:Y:S02]  /*58a0*/  FADD.FTZ R115, -R112.reuse, R4 ;  /* 0x0000000470737221 */ /* 0x040fe40000010100 */
[----:B------:R-:W-:Y:S02]  /*58b0*/  FADD.FTZ R114, -R112, R5 ;  /* 0x0000000570727221 */ /* 0x000fe40000010100 */
[----:B------:R-:W-:Y:S04]  /*58c0*/  FMUL.FTZ R115, R116, R115 ;  /* 0x0000007374737220 */ /* 0x000fe80000410000 */
[----:B------:R-:W-:Y:S02]  /*58d0*/  FMUL.FTZ R114, R117, R114 ;  /* 0x0000007275727220 */ /* 0x000fe40000410000 */
[C---:B------:R-:W-:Y:S02]  /*58e0*/  FADD.FTZ R117, -R112.reuse, R8 ;  /* 0x0000000870757221 */ /* 0x040fe40000010100 */
[----:B------:R-:W-:Y:S01]  /*58f0*/  FADD.FTZ R116, -R112, R9 ;  /* 0x0000000970747221 */ /* 0x000fe20000010100 */
[----:B------:R-:W-:Y:S01]  /*5900*/  F2FP.PACK_AB R115, R114, R115 ;  /* 0x000000737273723e */ /* 0x000fe200000000ff */
[----:B------:R-:W-:Y:S02]  /*5910*/  FMUL.FTZ R117, R120, R117 ;  /* 0x0000007578757220 */ /* 0x000fe40000410000 */
[----:B------:R-:W-:Y:S02]  /*5920*/  FMUL.FTZ R116, R121, R116 ;  /* 0x0000007479747220 */ /* 0x000fe40000410000 */
[----:B------:R1:W-:Y:S01]  /*5930*/  STS [R234+0x20000], R115 ;  /* 0x02000073ea007388 */ /* 0x0003e20000000800 */
[C---:B------:R-:W-:Y:S02]  /*5940*/  FADD.FTZ R120, -R113.reuse, R7 ;  /* 0x0000000771787221 */ /* 0x040fe40000010100 */
[----:B------:R-:W-:Y:S01]  /*5950*/  F2FP.PACK_AB R116, R116, R117 ;  /* 0x000000757474723e */ /* 0x000fe200000000ff */
[----:B------:R-:W-:Y:S02]  /*5960*/  FADD.FTZ R117, -R113, R6 ;  /* 0x0000000671757221 */ /* 0x000fe40000010100 */
[C---:B------:R-:W-:Y:S02]  /*5970*/  FADD.FTZ R121, -R112.reuse, R12 ;  /* 0x0000000c70797221 */ /* 0x040fe40000010100 */
[C---:B------:R-:W-:Y:S02]  /*5980*/  FADD.FTZ R114, -R112.reuse, R13 ;  /* 0x0000000d70727221 */ /* 0x040fe40000010100 */
[C---:B------:R-:W-:Y:S02]  /*5990*/  FADD.FTZ R197, -R112.reuse, R16 ;  /* 0x0000001070c57221 */ /* 0x040fe40000010100 */
[----:B------:R-:W-:Y:S02]  /*59a0*/  FADD.FTZ R112, -R112, R17 ;  /* 0x0000001170707221 */ /* 0x000fe40000010100 */
        /* <DEDUP_REMOVED lines=11> */
[C---:B-1----:R-:W-:Y:S02]  /*5a60*/  FADD.FTZ R115, -R113.reuse, R14 ;  /* 0x0000000e71737221 */ /* 0x042fe40000010100 */
[----:B------:R-:W-:Y:S01]  /*5a70*/  FADD.FTZ R112, -R113, R15 ;  /* 0x0000000f71707221 */ /* 0x000fe20000010100 */
[----:B------:R-:W-:Y:S01]  /*5a80*/  F2FP.PACK_AB R118, R118, R119 ;  /* 0x000000777676723e */ /* 0x000fe200000000ff */
[----:B------:R-:W-:Y:S01]  /*5a90*/  FMUL.FTZ R121, R124, R121 ;  /* 0x000000797c797220 */ /* 0x000fe20000410000 */
[----:B------:R-:W-:Y:S01]  /*5aa0*/  STS [R237+0x20000], R116 ;  /* 0x02000074ed007388 */ /* 0x000fe20000000800 */
[----:B------:R-:W-:Y:S02]  /*5ab0*/  FMUL.FTZ R114, R125, R114 ;  /* 0x000000727d727220 */ /* 0x000fe40000410000 */
[----:B------:R-:W-:Y:S02]  /*5ac0*/  FMUL.FTZ R115, R126, R115 ;  /* 0x000000737e737220 */ /* 0x000fe40000410000 */
[----:B------:R-:W-:Y:S01]  /*5ad0*/  FMUL.FTZ R112, R127, R112 ;  /* 0x000000707f707220 */ /* 0x000fe20000410000 */
[----:B------:R-:W-:Y:S01]  /*5ae0*/  F2FP.PACK_AB R121, R114, R121 ;  /* 0x000000797279723e */ /* 0x000fe200000000ff */
[C---:B------:R-:W-:Y:S01]  /*5af0*/  FADD.FTZ R114, -R113.reuse, R18 ;  /* 0x0000001271727221 */ /* 0x040fe20000010100 */
[----:B------:R-:W-:Y:S01]  /*5b00*/  STS [R237+0x20400], R118 ;  /* 0x02040076ed007388 */ /* 0x000fe20000000800 */
[----:B------:R-:W-:Y:S01]  /*5b10*/  FADD.FTZ R113, -R113, R19 ;  /* 0x0000001371717221 */ /* 0x000fe20000010100 */
[----:B------:R-:W-:Y:S01]  /*5b20*/  F2FP.PACK_AB R115, R112, R115 ;  /* 0x000000737073723e */ /* 0x000fe200000000ff */
[----:B------:R-:W-:Y:S02]  /*5b30*/  FMUL.FTZ R114, R131, R114 ;  /* 0x0000007283727220 */ /* 0x000fe40000410000 */
[----:B------:R-:W-:Y:S01]  /*5b40*/  FMUL.FTZ R113, R130, R113 ;  /* 0x0000007182717220 */ /* 0x000fe20000410000 */
[----:B------:R-:W-:Y:S04]  /*5b50*/  STS [R236+0x20000], R121 ;  /* 0x02000079ec007388 */ /* 0x000fe80000000800 */
[----:B------:R-:W-:Y:S02]  /*5b60*/  F2FP.PACK_AB R119, R113, R114 ;  /* 0x000000727177723e */ /* 0x000fe400000000ff */
[----:B------:R-:W-:Y:S06]  /*5b70*/  STS [R236+0x20400], R115 ;  /* 0x02040073ec007388 */ /* 0x000fec0000000800 */
        /* <DEDUP_REMOVED lines=156> */
.L_x_530:
[----:B------:R-:W-:Y:S01]  /*6540*/  LDSM.16.M88.4 R196, [R216] ;  /* 0x00000000d8c4783b */ /* 0x000fe20000000200 */
[----:B------:R-:W-:Y:S02]  /*6550*/  @UP0 UIADD3 UR14, UP4, UR10, -0x100, URZ ;  /* 0xffffff000a0e0890 */ /* 0x000fe4000ff9e03f */
[----:B------:R-:W-:Y:S02]  /*6560*/  @UP0 UIADD3 UR12, UP1, UR12, -0x100, URZ ;  /* 0xffffff000c0c0890 */ /* 0x000fe4000ff3e03f */
        /* <DEDUP_REMOVED lines=100> */
[-C--:B------:R-:W-:Y:S03]  /*6bb0*/  LEA.HI.X.SX32 R209, R201, R251.reuse, 0x2, P0 ;  /* 0x000000fbc9d17211 */ /* 0x080fe600000f16ff */
[----:B------:R2:W-:Y:S01]  /*6bc0*/  RED.E.ADD.F32.FTZ.RN.STRONG.GPU [R250.64], R4 ;  /* 0x00000004fa00798e */ /* 0x0005e2000c10e784 */
[-C--:B------:R-:W-:Y:S02]  /*6bd0*/  LEA R196, P2, R203, R250.reuse, 0x2 ;  /* 0x000000facbc47211 */ /* 0x080fe400078410ff */
[-C--:B------:R-:W-:Y:S02]  /*6be0*/  LEA R198, P0, R207, R250.reuse, 0x2 ;  /* 0x000000facfc67211 */ /* 0x080fe400078010ff */
[----:B------:R3:W-:Y:S01]  /*6bf0*/  RED.E.ADD.F32.FTZ.RN.STRONG.GPU [R208.64], R5 ;  /* 0x00000005d000798e */ /* 0x0007e2000c10e784 */
[-C--:B------:R-:W-:Y:S02]  /*6c00*/  LEA.HI.X.SX32 R197, R203, R251.reuse, 0x2, P2 ;  /* 0x000000fbcbc57211 */ /* 0x080fe400010f16ff */
[-C--:B------:R-:W-:Y:S01]  /*6c10*/  LEA.HI.X.SX32 R199, R207, R251.reuse, 0x2, P0 ;  /* 0x000000fbcfc77211 */ /* 0x080fe200000f16ff */
[----:B------:R-:W-:Y:S01]  /*6c20*/  IMAD R207, R239, 0x30, RZ ;  /* 0x00000030efcf7824 */ /* 0x000fe200078e02ff */
[CC--:B------:R-:W-:Y:S01]  /*6c30*/  LEA R210, P2, R211.reuse, R250.reuse, 0x2 ;  /* 0x000000fad3d27211 */ /* 0x0c0fe200078410ff */
[----:B------:R-:W-:Y:S03]  /*6c40*/  RED.E.ADD.F32.FTZ.RN.STRONG.GPU [R196.64], R6 ;  /* 0x00000006c400798e */ /* 0x000fe6000c10e784 */
[-C--:B------:R-:W-:Y:S02]  /*6c50*/  LEA.HI.X.SX32 R211, R211, R251.reuse, 0x2, P2 ;  /* 0x000000fbd3d37211 */ /* 0x080fe400010f16ff */
[----:B------:R4:W-:Y:S01]  /*6c60*/  RED.E.ADD.F32.FTZ.RN.STRONG.GPU [R198.64], R7 ;  /* 0x00000007c600798e */ /* 0x0009e2000c10e784 */
[-C--:B------:R-:W-:Y:S01]  /*6c70*/  LEA R206, P2, R207, R250.reuse, 0x2 ;  /* 0x000000facfce7211 */ /* 0x080fe200078410ff */
[----:B-1----:R-:W-:Y:S03]  /*6c80*/  IMAD R205, R239, 0x28, RZ ;  /* 0x00000028efcd7824 */ /* 0x002fe600078e02ff */
[----:B------:R1:W-:Y:S01]  /*6c90*/  RED.E.ADD.F32.FTZ.RN.STRONG.GPU [R210.64], R8 ;  /* 0x00000008d200798e */ /* 0x0003e2000c10e784 */
[-C--:B------:R-:W-:Y:S02]  /*6ca0*/  LEA.HI.X.SX32 R207, R207, R251.reuse, 0x2, P2 ;  /* 0x000000fbcfcf7211 */ /* 0x080fe400010f16ff */
[-C--:B------:R-:W-:Y:S01]  /*6cb0*/  LEA R204, P0, R205, R250.reuse, 0x2 ;  /* 0x000000facdcc7211 */ /* 0x080fe200078010ff */
[----:B--2---:R-:W-:Y:S03]  /*6cc0*/  IMAD R4, R239, 0x38, RZ ;  /* 0x00000038ef047824 */ /* 0x004fe600078e02ff */
[-C--:B------:R-:W-:Y:S02]  /*6cd0*/  LEA.HI.X.SX32 R205, R205, R251.reuse, 0x2, P0 ;  /* 0x000000fbcdcd7211 */ /* 0x080fe400000f16ff */
[----:B---3--:R-:W-:Y:S03]  /*6ce0*/  IADD3 R5, R203, 0x20, RZ ;  /* 0x00000020cb057810 */ /* 0x008fe60007ffe0ff */
[----:B------:R2:W-:Y:S05]  /*6cf0*/  RED.E.ADD.F32.FTZ.RN.STRONG.GPU [R204.64], R9 ;  /* 0x00000009cc00798e */ /* 0x0005ea000c10e784 */
[----:B------:R-:W-:Y:S01]  /*6d00*/  RED.E.ADD.F32.FTZ.RN.STRONG.GPU [R206.64], R10 ;  /* 0x0000000ace00798e */ /* 0x000fe2000c10e784 */
[----:B----4-:R-:W-:Y:S01]  /*6d10*/  IMAD.IADD R7, R201, 0x1, R5 ;  /* 0x00000001c9077824 */ /* 0x010fe200078e0205 */
[CC--:B-1----:R-:W-:Y:S04]  /*6d20*/  LEA R210, P0, R4.reuse, R250.reuse, 0x2 ;  /* 0x000000fa04d27211 */ /* 0x0c2fe800078010ff */
[-C--:B------:R-:W-:Y:S02]  /*6d30*/  LEA.HI.X.SX32 R211, R4, R251.reuse, 0x2, P0 ;  /* 0x000000fb04d37211 */ /* 0x080fe400000f16ff */
[CC--:B------:R-:W-:Y:S03]  /*6d40*/  LEA R198, P0, R5.reuse, R250.reuse, 0x2 ;  /* 0x000000fa05c67211 */ /* 0x0c0fe600078010ff */
[----:B------:R1:W-:Y:S01]  /*6d50*/  RED.E.ADD.F32.FTZ.RN.STRONG.GPU [R210.64], R11 ;  /* 0x0000000bd200798e */ /* 0x0003e2000c10e784 */
[-C--:B------:R-:W-:Y:S01]  /*6d60*/  LEA.HI.X.SX32 R199, R5, R251.reuse, 0x2, P0 ;  /* 0x000000fb05c77211 */ /* 0x080fe200000f16ff */
[----:B------:R-:W-:Y:S01]  /*6d70*/  IMAD.IADD R5, R201, 0x1, R7 ;  /* 0x00000001c9057824 */ /* 0x000fe200078e0207 */
[CC--:B------:R-:W-:Y:S02]  /*6d80*/  LEA R8, P0, R7.reuse, R250.reuse, 0x2 ;  /* 0x000000fa07087211 */ /* 0x0c0fe400078010ff */
[----:B------:R-:W-:Y:S02]  /*6d90*/  RED.E.ADD.F32.FTZ.RN.STRONG.GPU [R250.64+0x80], R16 ;  /* 0x00008010fa00798e */ /* 0x000fe4000c10e784 */
[-C--:B--2---:R-:W-:Y:S01]  /*6da0*/  LEA.HI.X.SX32 R9, R7, R251.reuse, 0x2, P0 ;  /* 0x000000fb07097211 */ /* 0x084fe200000f16ff */
[----:B------:R-:W-:Y:S01]  /*6db0*/  IMAD.IADD R7, R201, 0x1, R5 ;  /* 0x00000001c9077824 */ /* 0x000fe200078e0205 */
[CC--:B------:R-:W-:Y:S01]  /*6dc0*/  LEA R204, P2, R5.reuse, R250.reuse, 0x2 ;  /* 0x000000fa05cc7211 */ /* 0x0c0fe200078410ff */
[----:B------:R2:W-:Y:S03]  /*6dd0*/  RED.E.ADD.F32.FTZ.RN.STRONG.GPU [R208.64+0x80], R17 ;  /* 0x00008011d000798e */ /* 0x0005e6000c10e784 */
[-C--:B------:R-:W-:Y:S02]  /*6de0*/  LEA.HI.X.SX32 R205, R5, R251.reuse, 0x2, P2 ;  /* 0x000000fb05cd7211 */ /* 0x080fe400010f16ff */
[----:B------:R-:W-:Y:S01]  /*6df0*/  RED.E.ADD.F32.FTZ.RN.STRONG.GPU [R198.64], R18 ;  /* 0x00000012c600798e */ /* 0x000fe2000c10e784 */
[-C--:B------:R-:W-:Y:S04]  /*6e00*/  LEA R6, P0, R7, R250.reuse, 0x2 ;  /* 0x000000fa07067211 */ /* 0x080fe800078010ff */
[----:B------:R3:W-:Y:S05]  /*6e10*/  RED.E.ADD.F32.FTZ.RN.STRONG.GPU [R8.64], R19 ;  /* 0x000000130800798e */ /* 0x0007ea000c10e784 */
[----:B------:R-:W-:Y:S01]  /*6e20*/  RED.E.ADD.F32.FTZ.RN.STRONG.GPU [R204.64], R12 ;  /* 0x0000000ccc00798e */ /* 0x000fe2000c10e784 */
[----:B-1----:R-:W-:Y:S01]  /*6e30*/  IMAD.IADD R11, R201, 0x1, R7 ;  /* 0x00000001c90b7824 */ /* 0x002fe200078e0207 */
[-C--:B------:R-:W-:Y:S03]  /*6e40*/  LEA.HI.X.SX32 R7, R7, R251.reuse, 0x2, P0 ;  /* 0x000000fb07077211 */ /* 0x080fe600000f16ff */
[----:B------:R-:W-:Y:S01]  /*6e50*/  IMAD.IADD R5, R201, 0x1, R11 ;  /* 0x00000001c9057824 */ /* 0x000fe200078e020b */
[CC--:B------:R-:W-:Y:S01]  /*6e60*/  LEA R10, P0, R11.reuse, R250.reuse, 0x2 ;  /* 0x000000fa0b0a7211 */ /* 0x0c0fe200078010ff */
[----:B------:R1:W-:Y:S03]  /*6e70*/  RED.E.ADD.F32.FTZ.RN.STRONG.GPU [R6.64], R13 ;  /* 0x0000000d0600798e */ /* 0x0003e6000c10e784 */
[-C--:B------:R-:W-:Y:S02]  /*6e80*/  LEA.HI.X.SX32 R11, R11, R251.reuse, 0x2, P0 ;  /* 0x000000fb0b0b7211 */ /* 0x080fe400000f16ff */
[-C--:B------:R-:W-:Y:S02]  /*6e90*/  LEA R206, P0, R5, R250.reuse, 0x2 ;  /* 0x000000fa05ce7211 */ /* 0x080fe400078010ff */
[----:B--2---:R-:W-:Y:S01]  /*6ea0*/  IADD3 R17, R203, 0x40, RZ ;  /* 0x00000040cb117810 */ /* 0x004fe20007ffe0ff */
[----:B------:R2:W-:Y:S01]  /*6eb0*/  RED.E.ADD.F32.FTZ.RN.STRONG.GPU [R10.64], R14 ;  /* 0x0000000e0a00798e */ /* 0x0005e2000c10e784 */
[-C--:B------:R-:W-:Y:S02]  /*6ec0*/  LEA.HI.X.SX32 R207, R5, R251.reuse, 0x2, P0 ;  /* 0x000000fb05cf7211 */ /* 0x080fe400000f16ff */
[-C--:B------:R-:W-:Y:S01]  /*6ed0*/  LEA R16, P0, R17, R250.reuse, 0x2 ;  /* 0x000000fa11107211 */ /* 0x080fe200078010ff */
[----:B------:R-:W-:Y:S02]  /*6ee0*/  IMAD.IADD R5, R201, 0x1, R17 ;  /* 0x00000001c9057824 */ /* 0x000fe400078e0211 */
[----:B------:R4:W-:Y:S01]  /*6ef0*/  RED.E.ADD.F32.FTZ.RN.STRONG.GPU [R206.64], R15 ;  /* 0x0000000fce00798e */ /* 0x0009e2000c10e784 */
[-C--:B------:R-:W-:Y:S01]  /*6f00*/  LEA.HI.X.SX32 R17, R17, R251.reuse, 0x2, P0 ;  /* 0x000000fb11117211 */ /* 0x080fe200000f16ff */
[----:B---3--:R-:W-:Y:S01]  /*6f10*/  IMAD.IADD R9, R201, 0x1, R5 ;  /* 0x00000001c9097824 */ /* 0x008fe200078e0205 */
[CC--:B------:R-:W-:Y:S02]  /*6f20*/  LEA R18, P0, R5.reuse, R250.reuse, 0x2 ;  /* 0x000000fa05127211 */ /* 0x0c0fe400078010ff */
[----:B------:R-:W-:Y:S02]  /*6f30*/  RED.E.ADD.F32.FTZ.RN.STRONG.GPU [R250.64+0x100], R84 ;  /* 0x00010054fa00798e */ /* 0x000fe4000c10e784 */
[-C--:B------:R-:W-:Y:S01]  /*6f40*/  LEA.HI.X.SX32 R19, R5, R251.reuse, 0x2, P0 ;  /* 0x000000fb05137211 */ /* 0x080fe200000f16ff */
[----:B------:R-:W-:Y:S02]  /*6f50*/  IMAD.IADD R5, R201, 0x1, R9 ;  /* 0x00000001c9057824 */ /* 0x000fe400078e0209 */
[----:B------:R-:W-:Y:S03]  /*6f60*/  RED.E.ADD.F32.FTZ.RN.STRONG.GPU [R208.64+0x100], R85 ;  /* 0x00010055d000798e */ /* 0x000fe6000c10e784 */
[-C--:B------:R-:W-:Y:S01]  /*6f70*/  LEA R8, P0, R5, R250.reuse, 0x2 ;  /* 0x000000fa05087211 */ /* 0x080fe200078010ff */
[----:B-1----:R-:W-:Y:S01]  /*6f80*/  IMAD.IADD R7, R201, 0x1, R5 ;  /* 0x00000001c9077824 */ /* 0x002fe200078e0205 */
[----:B------:R1:W-:Y:S01]  /*6f90*/  RED.E.ADD.F32.FTZ.RN.STRONG.GPU [R16.64], R86 ;  /* 0x000000561000798e */ /* 0x0003e2000c10e784 */
[----:B------:R-:W-:Y:S04]  /*6fa0*/  IADD3 R13, R203, 0x60, RZ ;  /* 0x00000060cb0d7810 */ /* 0x000fe80007ffe0ff */
[----:B------:R-:W-:Y:S01]  /*6fb0*/  RED.E.ADD.F32.FTZ.RN.STRONG.GPU [R18.64], R87 ;  /* 0x000000571200798e */ /* 0x000fe2000c10e784 */
[CC--:B--2---:R-:W-:Y:S04]  /*6fc0*/  LEA R10, P2, R9.reuse, R250.reuse, 0x2 ;  /* 0x000000fa090a7211 */ /* 0x0c4fe800078410ff */
[-C--:B------:R-:W-:Y:S01]  /*6fd0*/  LEA.HI.X.SX32 R11, R9, R251.reuse, 0x2, P2 ;  /* 0x000000fb090b7211 */ /* 0x080fe200010f16ff */
[----:B------:R-:W-:Y:S01]  /*6fe0*/  LDSM.16.MT88.4 R84, [R217+0x4000] ;  /* 0x00400000d954783b */ /* 0x000fe20000004200 */
[-C--:B------:R-:W-:Y:S01]  /*6ff0*/  LEA.HI.X.SX32 R9, R5, R251.reuse, 0x2, P0 ;  /* 0x000000fb05097211 */ /* 0x080fe200000f16ff */
[----:B------:R-:W-:Y:S01]  /*7000*/  IMAD.IADD R5, R201, 0x1, R7 ;  /* 0x00000001c9057824 */ /* 0x000fe200078e0207 */
[CC--:B------:R-:W-:Y:S02]  /*7010*/  LEA R6, P0, R7.reuse, R250.reuse, 0x2 ;  /* 0x000000fa07067211 */ /* 0x0c0fe400078010ff */
[----:B------:R2:W-:Y:S02]  /*7020*/  RED.E.ADD.F32.FTZ.RN.STRONG.GPU [R10.64], R88 ;  /* 0x000000580a00798e */ /* 0x0005e4000c10e784 */
[-C--:B------:R-:W-:Y:S02]  /*7030*/  LEA.HI.X.SX32 R7, R7, R251.reuse, 0x2, P0 ;  /* 0x000000fb07077211 */ /* 0x080fe400000f16ff */
[CC--:B------:R-:W-:Y:S01]  /*7040*/  LEA R14, P0, R5.reuse, R250.reuse, 0x2 ;  /* 0x000000fa050e7211 */ /* 0x0c0fe200078010ff */
[----:B------:R-:W-:Y:S03]  /*7050*/  RED.E.ADD.F32.FTZ.RN.STRONG.GPU [R8.64], R89 ;  /* 0x000000590800798e */ /* 0x000fe6000c10e784 */
[-C--:B----4-:R-:W-:Y:S01]  /*7060*/  LEA.HI.X.SX32 R15, R5, R251.reuse, 0x2, P0 ;  /* 0x000000fb050f7211 */ /* 0x090fe200000f16ff */
[----:B------:R-:W-:Y:S01]  /*7070*/  IMAD.IADD R5, R201, 0x1, R13 ;  /* 0x00000001c9057824 */ /* 0x000fe200078e020d */
[----:B------:R3:W-:Y:S01]  /*7080*/  RED.E.ADD.F32.FTZ.RN.STRONG.GPU [R6.64], R90 ;  /* 0x0000005a0600798e */ /* 0x0007e2000c10e784 */
[CC--:B------:R-:W-:Y:S04]  /*7090*/  LEA R12, P0, R13.reuse, R250.reuse, 0x2 ;  /* 0x000000fa0d0c7211 */ /* 0x0c0fe800078010ff */
[----:B------:R4:W-:Y:S01]  /*70a0*/  RED.E.ADD.F32.FTZ.RN.STRONG.GPU [R14.64], R91 ;  /* 0x0000005b0e00798e */ /* 0x0009e2000c10e784 */
[-C--:B------:R-:W-:Y:S02]  /*70b0*/  LEA.HI.X.SX32 R13, R13, R251.reuse, 0x2, P0 ;  /* 0x000000fb0d0d7211 */ /* 0x080fe400000f16ff */
[CC--:B-1----:R-:W-:Y:S02]  /*70c0*/  LEA R16, P0, R5.reuse, R250.reuse, 0x2 ;  /* 0x000000fa05107211 */ /* 0x0c2fe400078010ff */
[----:B------:R-:W-:Y:S02]  /*70d0*/  RED.E.ADD.F32.FTZ.RN.STRONG.GPU [R250.64+0x180], R96 ;  /* 0x00018060fa00798e */ /* 0x000fe4000c10e784 */
[-C--:B------:R-:W-:Y:S03]  /*70e0*/  LEA.HI.X.SX32 R17, R5, R251.reuse, 0x2, P0 ;  /* 0x000000fb05117211 */ /* 0x080fe600000f16ff */
[----:B------:R-:W-:Y:S01]  /*70f0*/  RED.E.ADD.F32.FTZ.RN.STRONG.GPU [R208.64+0x180], R97 ;  /* 0x00018061d000798e */ /* 0x000fe2000c10e784 */
[C---:B--2---:R-:W-:Y:S04]  /*7100*/  IMAD.IADD R11, R201.reuse, 0x1, R5 ;  /* 0x00000001c90b7824 */ /* 0x044fe800078e0205 */
[----:B------:R1:W-:Y:S01]  /*7110*/  RED.E.ADD.F32.FTZ.RN.STRONG.GPU [R12.64], R98 ;  /* 0x000000620c00798e */ /* 0x0003e2000c10e784 */
[----:B------:R-:W-:Y:S01]  /*7120*/  IMAD.IADD R5, R201, 0x1, R11 ;  /* 0x00000001c9057824 */ /* 0x000fe200078e020b */
[CC--:B------:R-:W-:Y:S03]  /*7130*/  LEA R10, P2, R11.reuse, R250.reuse, 0x2 ;  /* 0x000000fa0b0a7211 */ /* 0x0c0fe600078410ff */
[----:B------:R2:W-:Y:S01]  /*7140*/  RED.E.ADD.F32.FTZ.RN.STRONG.GPU [R16.64], R99 ;  /* 0x000000631000798e */ /* 0x0005e2000c10e784 */
[-C--:B------:R-:W-:Y:S01]  /*7150*/  LEA.HI.X.SX32 R11, R11, R251.reuse, 0x2, P2 ;  /* 0x000000fb0b0b7211 */ /* 0x080fe200010f16ff */
[----:B---3--:R-:W-:Y:S01]  /*7160*/  IMAD.IADD R7, R201, 0x1, R5 ;  /* 0x00000001c9077824 */ /* 0x008fe200078e0205 */
[CC--:B------:R-:W-:Y:S02]  /*7170*/  LEA R8, P0, R5.reuse, R250.reuse, 0x2 ;  /* 0x000000fa05087211 */ /* 0x0c0fe400078010ff */
[----:B------:R-:W-:Y:S02]  /*7180*/  LDSM.16.MT88.4 R88, [R217+0x6000] ;  /* 0x00600000d958783b */ /* 0x000fe40000004200 */
[-C--:B------:R-:W-:Y:S01]  /*7190*/  LEA.HI.X.SX32 R9, R5, R251.reuse, 0x2, P0 ;  /* 0x000000fb05097211 */ /* 0x080fe200000f16ff */
[----:B------:R-:W-:Y:S01]  /*71a0*/  IMAD.IADD R5, R201, 0x1, R7 ;  /* 0x00000001c9057824 */ /* 0x000fe200078e0207 */
[CC--:B------:R-:W-:Y:S01]  /*71b0*/  LEA R6, P0, R7.reuse, R250.reuse, 0x2 ;  /* 0x000000fa07067211 */ /* 0x0c0fe200078010ff */
[----:B------:R3:W-:Y:S03]  /*71c0*/  RED.E.ADD.F32.FTZ.RN.STRONG.GPU [R10.64], R92 ;  /* 0x0000005c0a00798e */ /* 0x0007e6000c10e784 */
[-C--:B------:R-:W-:Y:S02]  /*71d0*/  LEA.HI.X.SX32 R7, R7, R251.reuse, 0x2, P0 ;  /* 0x000000fb07077211 */ /* 0x080fe400000f16ff */
[----:B------:R-:W-:Y:S01]  /*71e0*/  RED.E.ADD.F32.FTZ.RN.STRONG.GPU [R8.64], R93 ;  /* 0x0000005d0800798e */ /* 0x000fe2000c10e784 */
[CC--:B----4-:R-:W-:Y:S04]  /*71f0*/  LEA R14, P0, R5.reuse, R250.reuse, 0x2 ;  /* 0x000000fa050e7211 */ /* 0x0d0fe800078010ff */
[----:B------:R4:W-:Y:S01]  /*7200*/  RED.E.ADD.F32.FTZ.RN.STRONG.GPU [R6.64], R94 ;  /* 0x0000005e0600798e */ /* 0x0009e2000c10e784 */
[-C--:B------:R-:W-:Y:S02]  /*7210*/  LEA.HI.X.SX32 R15, R5, R251.reuse, 0x2, P0 ;  /* 0x000000fb050f7211 */ /* 0x080fe400000f16ff */
[----:B-1----:R-:W-:Y:S03]  /*7220*/  IADD3 R13, R203, 0x80, RZ ;  /* 0x00000080cb0d7810 */ /* 0x002fe60007ffe0ff */
[----:B------:R1:W-:Y:S01]  /*7230*/  RED.E.ADD.F32.FTZ.RN.STRONG.GPU [R14.64], R95 ;  /* 0x0000005f0e00798e */ /* 0x0003e2000c10e784 */
[-C--:B------:R-:W-:Y:S01]  /*7240*/  LEA R12, P0, R13, R250.reuse, 0x2 ;  /* 0x000000fa0d0c7211 */ /* 0x080fe200078010ff */
[----:B------:R-:W-:Y:S03]  /*7250*/  IMAD.IADD R5, R201, 0x1, R13 ;  /* 0x00000001c9057824 */ /* 0x000fe600078e020d */
[----:B------:R-:W-:Y:S01]  /*7260*/  RED.E.ADD.F32.FTZ.RN.STRONG.GPU [R250.64+0x200], R100 ;  /* 0x00020064fa00798e */ /* 0x000fe2000c10e784 */
[-C--:B------:R-:W-:Y:S02]  /*7270*/  LEA.HI.X.SX32 R13, R13, R251.reuse, 0x2, P0 ;  /* 0x000000fb0d0d7211 */ /* 0x080fe400000f16ff */
[-C--:B--2---:R-:W-:Y:S02]  /*7280*/  LEA R16, P0, R5, R250.reuse, 0x2 ;  /* 0x000000fa05107211 */ /* 0x084fe400078010ff */
[----:B------:R-:W-:Y:S01]  /*7290*/  RED.E.ADD.F32.FTZ.RN.STRONG.GPU [R208.64+0x200], R101 ;  /* 0x00020065d000798e */ /* 0x000fe2000c10e784 */
[----:B---3--:R-:W-:Y:S01]  /*72a0*/  IMAD.IADD R11, R201, 0x1, R5 ;  /* 0x00000001c90b7824 */ /* 0x008fe200078e0205 */
[-C--:B------:R-:W-:Y:S03]  /*72b0*/  LEA.HI.X.SX32 R17, R5, R251.reuse, 0x2, P0 ;  /* 0x000000fb05117211 */ /* 0x080fe600000f16ff */
[----:B------:R2:W-:Y:S01]  /*72c0*/  RED.E.ADD.F32.FTZ.RN.STRONG.GPU [R12.64], R102 ;  /* 0x000000660c00798e */ /* 0x0005e2000c10e784 */
[-C--:B------:R-:W-:Y:S01]  /*72d0*/  LEA R10, P2, R11, R250.reuse, 0x2 ;  /* 0x000000fa0b0a7211 */ /* 0x080fe200078410ff */
[----:B------:R-:W-:Y:S03]  /*72e0*/  IMAD.IADD R5, R201, 0x1, R11 ;  /* 0x00000001c9057824 */ /* 0x000fe600078e020b */
[----:B------:R3:W-:Y:S01]  /*72f0*/  RED.E.ADD.F32.FTZ.RN.STRONG.GPU [R16.64], R103 ;  /* 0x000000671000798e */ /* 0x0007e2000c10e784 */
[-C--:B------:R-:W-:Y:S01]  /*7300*/  LEA.HI.X.SX32 R11, R11, R251.reuse, 0x2, P2 ;  /* 0x000000fb0b0b7211 */ /* 0x080fe200010f16ff */
[----:B----4-:R-:W-:Y:S01]  /*7310*/  IMAD.IADD R7, R201, 0x1, R5 ;  /* 0x00000001c9077824 */ /* 0x010fe200078e0205 */
        /* <DEDUP_REMOVED lines=8> */
[CC--:B-1----:R-:W-:Y:S04]  /*73a0*/  LEA R14, P0, R5.reuse, R250.reuse, 0x2 ;  /* 0x000000fa050e7211 */ /* 0x0c2fe800078010ff */
[----:B------:R1:W-:Y:S01]  /*73b0*/  RED.E.ADD.F32.FTZ.RN.STRONG.GPU [R6.64], R106 ;  /* 0x0000006a0600798e */ /* 0x0003e2000c10e784 */
[-C--:B------:R-:W-:Y:S02]  /*73c0*/  LEA.HI.X.SX32 R15, R5, R251.reuse, 0x2, P0 ;  /* 0x000000fb050f7211 */ /* 0x080fe400000f16ff */
[----:B--2---:R-:W-:Y:S03]  /*73d0*/  IADD3 R13, R203, 0xa0, RZ ;  /* 0x000000a0cb0d7810 */ /* 0x004fe60007ffe0ff */
[----:B------:R2:W-:Y:S01]  /*73e0*/  RED.E.ADD.F32.FTZ.RN.STRONG.GPU [R14.64], R107 ;  /* 0x0000006b0e00798e */ /* 0x0005e2000c10e784 */
[-C--:B------:R-:W-:Y:S01]  /*73f0*/  LEA R12, P0, R13, R250.reuse, 0x2 ;  /* 0x000000fa0d0c7211 */ /* 0x080fe200078010ff */
[----:B------:R-:W-:Y:S03]  /*7400*/  IMAD.IADD R5, R201, 0x1, R13 ;  /* 0x00000001c9057824 */ /* 0x000fe600078e020d */
[----:B------:R-:W-:Y:S01]  /*7410*/  RED.E.ADD.F32.FTZ.RN.STRONG.GPU [R250.64+0x280], R112 ;  /* 0x00028070fa00798e */ /* 0x000fe2000c10e784 */
[-C--:B------:R-:W-:Y:S02]  /*7420*/  LEA.HI.X.SX32 R13, R13, R251.reuse, 0x2, P0 ;  /* 0x000000fb0d0d7211 */ /* 0x080fe400000f16ff */
[-C--:B---3--:R-:W-:Y:S02]  /*7430*/  LEA R16, P0, R5, R250.reuse, 0x2 ;  /* 0x000000fa05107211 */ /* 0x088fe400078010ff */
[----:B------:R-:W-:Y:S01]  /*7440*/  RED.E.ADD.F32.FTZ.RN.STRONG.GPU [R208.64+0x280], R113 ;  /* 0x00028071d000798e */ /* 0x000fe2000c10e784 */
[----:B----4-:R-:W-:Y:S01]  /*7450*/  IMAD.IADD R11, R201, 0x1, R5 ;  /* 0x00000001c90b7824 */ /* 0x010fe200078e0205 */
[-C--:B------:R-:W-:Y:S03]  /*7460*/  LEA.HI.X.SX32 R17, R5, R251.reuse, 0x2, P0 ;  /* 0x000000fb05117211 */ /* 0x080fe600000f16ff */
[----:B------:R3:W-:Y:S01]  /*7470*/  RED.E.ADD.F32.FTZ.RN.STRONG.GPU [R12.64], R114 ;  /* 0x000000720c00798e */ /* 0x0007e2000c10e784 */
[-C--:B------:R-:W-:Y:S01]  /*7480*/  LEA R10, P2, R11, R250.reuse, 0x2 ;  /* 0x000000fa0b0a7211 */ /* 0x080fe200078410ff */
[----:B------:R-:W-:Y:S03]  /*7490*/  IMAD.IADD R5, R201, 0x1, R11 ;  /* 0x00000001c9057824 */ /* 0x000fe600078e020b */
[----:B------:R4:W-:Y:S01]  /*74a0*/  RED.E.ADD.F32.FTZ.RN.STRONG.GPU [R16.64], R115 ;  /* 0x000000731000798e */ /* 0x0009e2000c10e784 */
[-C--:B------:R-:W-:Y:S01]  /*74b0*/  LEA.HI.X.SX32 R11, R11, R251.reuse, 0x2, P2 ;  /* 0x000000fb0b0b7211 */ /* 0x080fe200010f16ff */
[----:B-1----:R-:W-:Y:S01]  /*74c0*/  IMAD.IADD R7, R201, 0x1, R5 ;  /* 0x00000001c9077824 */ /* 0x002fe200078e0205 */
        /* <DEDUP_REMOVED lines=8> */
[CC--:B--2---:R-:W-:Y:S04]  /*7550*/  LEA R14, P0, R5.reuse, R250.reuse, 0x2 ;  /* 0x000000fa050e7211 */ /* 0x0c4fe800078010ff */
[----:B------:R2:W-:Y:S01]  /*7560*/  RED.E.ADD.F32.FTZ.RN.STRONG.GPU [R6.64], R110 ;  /* 0x0000006e0600798e */ /* 0x0005e2000c10e784 */
[-C--:B------:R-:W-:Y:S02]  /*7570*/  LEA.HI.X.SX32 R15, R5, R251.reuse, 0x2, P0 ;  /* 0x000000fb050f7211 */ /* 0x080fe400000f16ff */
[C---:B---3--:R-:W-:Y:S02]  /*7580*/  IADD3 R13, R203.reuse, 0xc0, RZ ;  /* 0x000000c0cb0d7810 */ /* 0x048fe40007ffe0ff */
[----:B------:R-:W-:Y:S01]  /*7590*/  IADD3 R203, R203, 0xe0, RZ ;  /* 0x000000e0cbcb7810 */ /* 0x000fe20007ffe0ff */
[----:B------:R-:W-:Y:S01]  /*75a0*/  RED.E.ADD.F32.FTZ.RN.STRONG.GPU [R14.64], R111 ;  /* 0x0000006f0e00798e */ /* 0x000fe2000c10e784 */
[-C--:B------:R-:W-:Y:S01]  /*75b0*/  LEA R12, P0, R13, R250.reuse, 0x2 ;  /* 0x000000fa0d0c7211 */ /* 0x080fe200078010ff */
[----:B------:R-:W-:Y:S03]  /*75c0*/  IMAD.IADD R5, R201, 0x1, R13 ;  /* 0x00000001c9057824 */ /* 0x000fe600078e020d */
[----:B------:R-:W-:Y:S01]  /*75d0*/  RED.E.ADD.F32.FTZ.RN.STRONG.GPU [R250.64+0x300], R116 ;  /* 0x00030074fa00798e */ /* 0x000fe2000c10e784 */
[-C--:B------:R-:W-:Y:S02]  /*75e0*/  LEA.HI.X.SX32 R13, R13, R251.reuse, 0x2, P0 ;  /* 0x000000fb0d0d7211 */ /* 0x080fe400000f16ff */
[-C--:B----4-:R-:W-:Y:S02]  /*75f0*/  LEA R16, P0, R5, R250.reuse, 0x2 ;  /* 0x000000fa05107211 */ /* 0x090fe400078010ff */
[----:B------:R-:W-:Y:S01]  /*7600*/  RED.E.ADD.F32.FTZ.RN.STRONG.GPU [R208.64+0x300], R117 ;  /* 0x00030075d000798e */ /* 0x000fe2000c10e784 */
[----:B-1----:R-:W-:Y:S01]  /*7610*/  IMAD.IADD R11, R201, 0x1, R5 ;  /* 0x00000001c90b7824 */ /* 0x002fe200078e0205 */
[-C--:B------:R-:W-:Y:S03]  /*7620*/  LEA.HI.X.SX32 R17, R5, R251.reuse, 0x2, P0 ;  /* 0x000000fb05117211 */ /* 0x080fe600000f16ff */
[----:B------:R1:W-:Y:S01]  /*7630*/  RED.E.ADD.F32.FTZ.RN.STRONG.GPU [R12.64], R118 ;  /* 0x000000760c00798e */ /* 0x0003e2000c10e784 */
[-C--:B------:R-:W-:Y:S01]  /*7640*/  LEA R10, P2, R11, R250.reuse, 0x2 ;  /* 0x000000fa0b0a7211 */ /* 0x080fe200078410ff */
[----:B------:R-:W-:Y:S03]  /*7650*/  IMAD.IADD R5, R201, 0x1, R11 ;  /* 0x00000001c9057824 */ /* 0x000fe600078e020b */
[----:B------:R3:W-:Y:S01]  /*7660*/  RED.E.ADD.F32.FTZ.RN.STRONG.GPU [R16.64], R119 ;  /* 0x000000771000798e */ /* 0x0007e2000c10e784 */
[-C--:B------:R-:W-:Y:S01]  /*7670*/  LEA.HI.X.SX32 R11, R11, R251.reuse, 0x2, P2 ;  /* 0x000000fb0b0b7211 */ /* 0x080fe200010f16ff */
[----:B--2---:R-:W-:Y:S01]  /*7680*/  IMAD.IADD R7, R201, 0x1, R5 ;  /* 0x00000001c9077824 */ /* 0x004fe200078e0205 */
[CC--:B------:R-:W-:Y:S02]  /*7690*/  LEA R8, P0, R5.reuse, R250.reuse, 0x2 ;  /* 0x000000fa05087211 */ /* 0x0c0fe400078010ff */
[----:B------:R-:W-:Y:S02]  /*76a0*/  LDSM.16.MT88.4 R108, [R217+0x6800] ;  /* 0x00680000d96c783b */ /* 0x000fe40000004200 */
[-C--:B------:R-:W-:Y:S01]  /*76b0*/  LEA.HI.X.SX32 R9, R5, R251.reuse, 0x2, P0 ;  /* 0x000000fb05097211 */ /* 0x080fe200000f16ff */
[----:B------:R-:W-:Y:S01]  /*76c0*/  IMAD.IADD R5, R201, 0x1, R7 ;  /* 0x00000001c9057824 */ /* 0x000fe200078e0207 */
[CC--:B------:R-:W-:Y:S01]  /*76d0*/  LEA R6, P0, R7.reuse, R250.reuse, 0x2 ;  /* 0x000000fa07067211 */ /* 0x0c0fe200078010ff */
[----:B------:R-:W-:Y:S03]  /*76e0*/  RED.E.ADD.F32.FTZ.RN.STRONG.GPU [R10.64], R120 ;  /* 0x000000780a00798e */ /* 0x000fe6000c10e784 */
[-C--:B------:R-:W-:Y:S02]  /*76f0*/  LEA.HI.X.SX32 R7, R7, R251.reuse, 0x2, P0 ;  /* 0x000000fb07077211 */ /* 0x080fe400000f16ff */
[----:B------:R2:W-:Y:S05]  /*7700*/  RED.E.ADD.F32.FTZ.RN.STRONG.GPU [R8.64], R121 ;  /* 0x000000790800798e */ /* 0x0005ea000c10e784 */
[----:B------:R-:W-:Y:S01]  /*7710*/  RED.E.ADD.F32.FTZ.RN.STRONG.GPU [R6.64], R122 ;  /* 0x0000007a0600798e */ /* 0x000fe2000c10e784 */
[CC--:B-1----:R-:W-:Y:S04]  /*7720*/  LEA R12, P0, R5.reuse, R250.reuse, 0x2 ;  /* 0x000000fa050c7211 */ /* 0x0c2fe800078010ff */
        /* <DEDUP_REMOVED lines=10> */
[----:B--2---:R-:W-:Y:S03]  /*77d0*/  IMAD.IADD R9, R201, 0x1, R15 ;  /* 0x00000001c9097824 */ /* 0x004fe600078e020f */
        /* <DEDUP_REMOVED lines=164> */
.L_x_531:
[----:B------:R-:W-:Y:S01]  /*8220*/  ISETP.LT.AND P0, PT, RZ, UR8, PT ;  /* 0x00000008ff007c0c */ /* 0x000fe2000bf01270 */
[----:B------:R-:W-:Y:S11]  /*8230*/  UIADD3 UR8, UR8, -0x1, URZ ;  /* 0xffffffff08087890 */ /* 0x000ff6000fffe03f */
[----:B------:R-:W-:Y:S01]  /*8240*/  @!UPT UIADD3 URZ, URZ, URZ, URZ ;  /* 0x0000003f3f3ff290 */ /* 0x000fe2000fffe03f */
        /* <DEDUP_REMOVED lines=214> */
.L_x_533:
        /* <DEDUP_REMOVED lines=18> */
.L_x_534:
[----:B------:R-:W-:Y:S01]  /*90d0*/  BAR.SYNC.DEFER_BLOCKING 0x0 ;  /* 0x0000000000007b1d */ /* 0x000fe20000010000 */
[----:B------:R-:W-:Y:S01]  /*90e0*/  USHF.R.S32.HI UR10, URZ, 0x1f, UR21 ;  /* 0x0000001f3f0a7899 */ /* 0x000fe20008011415 */
[--C-:B------:R-:W-:Y:S01]  /*90f0*/  SHF.R.S32.HI R73, RZ, 0x1f, R232.reuse ;  /* 0x0000001fff497819 */ /* 0x100fe200000114e8 */
[----:B------:R-:W-:Y:S01]  /*9100*/  IMAD.U32 R4, RZ, RZ, UR21 ;  /* 0x00000015ff047e24 */ /* 0x000fe2000f8e00ff */
[----:B------:R-:W-:Y:S01]  /*9110*/  UIMAD UR7, UR22, -0x40, UR7 ;  /* 0xffffffc0160778a4 */ /* 0x000fe2000f8e0207 */
[----:B--2---:R-:W-:Y:S01]  /*9120*/  IMAD.MOV.U32 R72, RZ, RZ, R232 ;  /* 0x000000ffff487224 */ /* 0x004fe200078e00e8 */
[----:B------:R-:W-:Y:S01]  /*9130*/  ULDC.64 UR8, c[0x0][0x3a0] ;  /* 0x0000e80000087ab9 */ /* 0x000fe20000000a00 */
[----:B------:R-:W-:Y:S01]  /*9140*/  BSSY B0, `(.L_x_535) ;  /* 0x0000030000007945 */ /* 0x000fe20003800000 */
[----:B------:R-:W-:Y:S01]  /*9150*/  UIMAD UR6, UR10, UR8, URZ ;  /* 0x000000080a0672a4 */ /* 0x000fe2000f8e023f */
[----:B------:R-:W-:Y:S01]  /*9160*/  IMAD.WIDE.U32 R6, R4, c[0x0][0x3a0], R72 ;  /* 0x0000e80004067a25 */ /* 0x000fe200078e0048 */
[----:B------:R-:W-:-:S02]  /*9170*/  ISETP.GE.AND P5, PT, R229, UR7, PT ;  /* 0x00000007e5007c0c */ /* 0x000fc4000bfa6270 */
[----:B------:R-:W-:Y:S01]  /*9180*/  UIMAD UR6, UR21, UR9, UR6 ;  /* 0x00000009150672a4 */ /* 0x000fe2000f8e0206 */
[----:B------:R-:W-:Y:S02]  /*9190*/  SHF.R.S32.HI R68, RZ, 0x1f, R229 ;  /* 0x0000001fff447819 */ /* 0x000fe400000114e5 */
[----:B------:R-:W-:Y:S01]  /*91a0*/  IADD3 R74, P0, R6, UR14, RZ ;  /* 0x0000000e064a7c10 */ /* 0x000fe2000ff1e0ff */
[----:B------:R-:W-:Y:S02]  /*91b0*/  ULDC.64 UR8, c[0x0][0x3b8] ;  /* 0x0000ee0000087ab9 */ /* 0x000fe40000000a00 */
[----:B------:R-:W-:Y:S01]  /*91c0*/  IMAD.U32 R4, RZ, RZ, UR6 ;  /* 0x00000006ff047e24 */ /* 0x000fe2000f8e00ff */
[----:B------:R-:W-:-:S04]  /*91d0*/  UIMAD UR6, UR59, UR8, URZ ;  /* 0x000000083b0672a4 */ /* 0x000fc8000f8e023f */
[----:B------:R-:W-:Y:S01]  /*91e0*/  IADD3.X R75, R7, UR15, R4, P0, !PT ;  /* 0x0000000f074b7c10 */ /* 0x000fe200087fe404 */
[----:B------:R2:W3:Y:S01]  /*91f0*/  LDS.128 R64, [R225+0x11000] ;  /* 0x01100000e1407984 */ /* 0x0004e20000000c00 */
[----:B------:R-:W-:Y:S01]  /*9200*/  IMAD.U32 R4, RZ, RZ, UR35 ;  /* 0x00000023ff047e24 */ /* 0x000fe2000f8e00ff */
[----:B------:R-:W-:Y:S02]  /*9210*/  UIMAD UR6, UR35, UR9, UR6 ;  /* 0x00000009230672a4 */ /* 0x000fe4000f8e0206 */
[----:B------:R2:W4:Y:S01]  /*9220*/  LDS.128 R60, [R225+0x13000] ;  /* 0x01300000e13c7984 */ /* 0x0005220000000c00 */
[----:B------:R-:W-:-:S03]  /*9230*/  IMAD.WIDE.U32 R74, R4, c[0x0][0x3b8], R74 ;  /* 0x0000ee00044a7a25 */ /* 0x000fc600078e004a */
[----:B------:R2:W1:Y:S02]  /*9240*/  LDS.128 R56, [R225+0x15000] ;  /* 0x01500000e1387984 */ /* 0x0004640000000c00 */
[----:B------:R-:W-:Y:S02]  /*9250*/  IADD3 R69, R75, UR6, RZ ;  /* 0x000000064b457c10 */ /* 0x000fe4000fffe0ff */
        /* <DEDUP_REMOVED lines=12> */
[----:B------:R-:W-:Y:S01]  /*9320*/  IMAD R70, R68, c[0x0][0x3a0], RZ ;  /* 0x0000e80044467a24 */ /* 0x000fe200078e02ff */
[----:B------:R-:W-:Y:S01]  /*9330*/  ISETP.GE.AND P3, PT, R228, c[0x0][0x220], PT ;  /* 0x00008800e4007a0c */ /* 0x000fe20003f66270 */
[----:B------:R-:W-:Y:S01]  /*9340*/  IMAD.MOV.U32 R76, RZ, RZ, R74 ;  /* 0x000000ffff4c7224 */ /* 0x000fe200078e004a */
[----:B------:R-:W3:Y:S01]  /*9350*/  LDS.128 R12, [R225+0x14000] ;  /* 0x01400000e10c7984 */ /* 0x000ee20000000c00 */
[----:B------:R-:W-:Y:S01]  /*9360*/  IMAD.MOV.U32 R77, RZ, RZ, R69 ;  /* 0x000000ffff4d7224 */ /* 0x000fe200078e0045 */
[----:B------:R-:W-:Y:S01]  /*9370*/  ISETP.GE.AND P2, PT, R227, c[0x0][0x220], PT ;  /* 0x00008800e3007a0c */ /* 0x000fe20003f46270 */
[C---:B------:R-:W-:Y:S01]  /*9380*/  IMAD R70, R229.reuse, c[0x0][0x3a4], R70 ;  /* 0x0000e900e5467a24 */ /* 0x040fe200078e0246 */
[----:B------:R-:W4:Y:S01]  /*9390*/  LDS.128 R8, [R225+0x16000] ;  /* 0x01600000e1087984 */ /* 0x000f220000000c00 */
[----:B------:R-:W-:Y:S01]  /*93a0*/  IMAD.WIDE.U32 R76, R229, c[0x0][0x3a0], R76 ;  /* 0x0000e800e54c7a25 */ /* 0x000fe200078e004c */
[----:B------:R-:W-:-:S02]  /*93b0*/  ISETP.GE.AND P1, PT, R226, c[0x0][0x220], PT ;  /* 0x00008800e2007a0c */ /* 0x000fc40003f26270 */
        /* <DEDUP_REMOVED lines=8> */
.L_x_536:
[----:B---34-:R-:W-:Y:S05]  /*9440*/  BSYNC B0 ;  /* 0x0000000000007941 */ /* 0x018fea0003800000 */
.L_x_535:
[----:B-1----:R-:W-:Y:S01]  /*9450*/  IADD3 R4, R229, 0x20, RZ ;  /* 0x00000020e5047810 */ /* 0x002fe20007ffe0ff */
[----:B------:R-:W-:Y:S03]  /*9460*/  BSSY B0, `(.L_x_537) ;  /* 0x0000015000007945 */ /* 0x000fe60003800000 */
[----:B------:R-:W-:-:S13]  /*9470*/  ISETP.GE.AND P4, PT, R4, UR7, PT ;  /* 0x0000000704007c0c */ /* 0x000fda000bf86270 */
[----:B------:R-:W-:Y:S05]  /*9480*/  @P4 BRA `(.L_x_538) ;  /* 0x0000012000004947 */ /* 0x000fea0003800000 */
[----:B------:R-:W-:Y:S01]  /*9490*/  IADD3 R5, P0, R229, 0x20, RZ ;  /* 0x00000020e5057810 */ /* 0x000fe20007f1e0ff */
[----:B------:R-:W-:Y:S01]  /*94a0*/  IMAD.MOV.U32 R6, RZ, RZ, R74 ;  /* 0x000000ffff067224 */ /* 0x000fe200078e004a */
[----:B------:R-:W-:Y:S01]  /*94b0*/  ISETP.GE.AND P3, PT, R232, c[0x0][0x220], PT ;  /* 0x00008800e8007a0c */ /* 0x000fe20003f66270 */
[----:B------:R-:W-:Y:S01]  /*94c0*/  IMAD.MOV.U32 R7, RZ, RZ, R69 ;  /* 0x000000ffff077224 */ /* 0x000fe200078e0045 */
        /* <DEDUP_REMOVED lines=14> */
.L_x_538:
[----:B------:R-:W-:Y:S05]  /*95b0*/  BSYNC B0 ;  /* 0x0000000000007941 */ /* 0x000fea0003800000 */
.L_x_537:
[----:B------:R-:W-:Y:S01]  /*95c0*/  ULDC.64 UR6, c[0x0][0x3a8] ;  /* 0x0000ea0000067ab9 */ /* 0x000fe20000000a00 */
[----:B------:R-:W-:Y:S01]  /*95d0*/  IMAD.U32 R5, RZ, RZ, UR21 ;  /* 0x00000015ff057e24 */ /* 0x000fe2000f8e00ff */
[----:B------:R-:W-:Y:S01]  /*95e0*/  UIMAD UR6, UR10, UR6, URZ ;  /* 0x000000060a0672a4 */ /* 0x000fe2000f8e023f */
[----:B------:R-:W-:Y:S02]  /*95f0*/  BSSY B0, `(.L_x_539) ;  /* 0x000001d000007945 */ /* 0x000fe40003800000 */
[----:B------:R-:W-:Y:S01]  /*9600*/  IMAD.WIDE.U32 R4, R5, c[0x0][0x3a8], R72 ;  /* 0x0000ea0005047a25 */ /* 0x000fe200078e0048 */
[----:B------:R-:W-:-:S04]  /*9610*/  UIMAD UR6, UR21, UR7, UR6 ;  /* 0x00000007150672a4 */ /* 0x000fc8000f8e0206 */
[----:B------:R-:W-:Y:S02]  /*9620*/  IADD3 R6, P0, R4, UR11, RZ ;  /* 0x0000000b04067c10 */ /* 0x000fe4000ff1e0ff */
[----:B------:R-:W-:Y:S01]  /*9630*/  MOV R4, UR6 ;  /* 0x0000000600047c02 */ /* 0x000fe20008000f00 */
[----:B------:R-:W-:Y:S02]  /*9640*/  ULDC.64 UR6, c[0x0][0x3c0] ;  /* 0x0000f00000067ab9 */ /* 0x000fe40000000a00 */
[----:B------:R-:W-:Y:S01]  /*9650*/  UIMAD UR6, UR59, UR6, URZ ;  /* 0x000000063b0672a4 */ /* 0x000fe2000f8e023f */
[----:B------:R-:W-:Y:S01]  /*9660*/  IADD3.X R7, R5, UR12, R4, P0, !PT ;  /* 0x0000000c05077c10 */ /* 0x000fe200087fe404 */
[----:B------:R-:W-:Y:S02]  /*9670*/  IMAD.U32 R4, RZ, RZ, UR35 ;  /* 0x00000023ff047e24 */ /* 0x000fe4000f8e00ff */
[----:B------:R-:W-:Y:S02]  /*9680*/  UIMAD UR6, UR35, UR7, UR6 ;  /* 0x00000007230672a4 */ /* 0x000fe4000f8e0206 */
[----:B------:R-:W-:-:S05]  /*9690*/  IMAD.WIDE.U32 R6, R4, c[0x0][0x3c0], R6 ;  /* 0x0000f00004067a25 */ /* 0x000fca00078e0006 */
[----:B------:R-:W-:Y:S01]  /*96a0*/  IADD3 R5, R7, UR6, RZ ;  /* 0x0000000607057c10 */ /* 0x000fe2000fffe0ff */
[----:B------:R-:W-:Y:S05]  /*96b0*/  @P5 BRA `(.L_x_540) ;  /* 0x0000010000005947 */ /* 0x000fea0003800000 */
[----:B------:R-:W-:Y:S01]  /*96c0*/  IMAD R4, R68, c[0x0][0x3a8], RZ ;  /* 0x0000ea0044047a24 */ /* 0x000fe200078e02ff */
[----:B------:R-:W-:Y:S01]  /*96d0*/  ISETP.GE.AND P3, PT, R232, c[0x0][0x220], PT ;  /* 0x00008800e8007a0c */ /* 0x000fe20003f66270 */
[----:B-1----:R-:W-:Y:S01]  /*96e0*/  IMAD.MOV.U32 R8, RZ, RZ, R6 ;  /* 0x000000ffff087224 */ /* 0x002fe200078e0006 */
        /* <DEDUP_REMOVED lines=9> */
[----:B------:R1:W-:Y:S04]  /*9780*/  @!P3 STG.E.128 [R10.64], R48 ;  /* 0x000000300a00b986 */ /* 0x0003e8000c101d04 */
[----:B------:R1:W-:Y:S04]  /*9790*/  @!P2 STG.E.128 [R10.64+0x80], R40 ;  /* 0x000080280a00a986 */ /* 0x0003e8000c101d04 */
[----:B------:R1:W-:Y:S04]  /*97a0*/  @!P1 STG.E.128 [R10.64+0x100], R32 ;  /* 0x000100200a009986 */ /* 0x0003e8000c101d04 */
[----:B------:R1:W-:Y:S02]  /*97b0*/  @!P0 STG.E.128 [R10.64+0x180], R24 ;  /* 0x000180180a008986 */ /* 0x0003e4000c101d04 */
.L_x_540:
[----:B------:R-:W-:Y:S05]  /*97c0*/  BSYNC B0 ;  /* 0x0000000000007941 */ /* 0x000fea0003800000 */
.L_x_539:
[----:B------:R-:W-:Y:S05]  /*97d0*/  @P4 BRA `(.L_x_541) ;  /* 0x00000a8000004947 */ /* 0x000fea0003800000 */
[----:B------:R-:W-:Y:S01]  /*97e0*/  IADD3 R4, P0, R229, 0x20, RZ ;  /* 0x00000020e5047810 */ /* 0x000fe20007f1e0ff */
[----:B-1----:R-:W-:Y:S01]  /*97f0*/  IMAD.MOV.U32 R8, RZ, RZ, R6 ;  /* 0x000000ffff087224 */ /* 0x002fe200078e0006 */
[----:B------:R-:W-:Y:S01]  /*9800*/  ISETP.GE.AND P2, PT, R232, c[0x0][0x220], PT ;  /* 0x00008800e8007a0c */ /* 0x000fe20003f46270 */
[----:B------:R-:W-:Y:S01]  /*9810*/  IMAD.MOV.U32 R9, RZ, RZ, R5 ;  /* 0x000000ffff097224 */ /* 0x000fe200078e0005 */
        /* <DEDUP_REMOVED lines=16> */
.L_x_513:
        /* <DEDUP_REMOVED lines=20> */
.L_x_542:
        /* <DEDUP_REMOVED lines=18> */
.L_x_543:
        /* <DEDUP_REMOVED lines=12> */
[----:B------:R-:W-:Y:S01]  /*9c40*/  IMAD.U32 R4, RZ, RZ, UR6 ;  /* 0x00000006ff047e24 */ /* 0x000fe2000f8e00ff */
[----:B------:R-:W-:-:S04]  /*9c50*/  UIMAD UR6, UR57, UR8, URZ ;  /* 0x00000008390672a4 */ /* 0x000fc8000f8e023f */
[----:B------:R-:W-:Y:S01]  /*9c60*/  IADD3.X R7, R5, UR15, R4, P0, !PT ;  /* 0x0000000f05077c10 */ /* 0x000fe200087fe404 */
[----:B------:R-:W-:Y:S01]  /*9c70*/  UIMAD UR6, UR35, UR9, UR6 ;  /* 0x00000009230672a4 */ /* 0x000fe2000f8e0206 */
[----:B------:R-:W-:-:S03]  /*9c80*/  SHF.R.S32.HI R4, RZ, 0x1f, R229 ;  /* 0x0000001fff047819 */ /* 0x000fc600000114e5 */
        /* <DEDUP_REMOVED lines=19> */
.L_x_545:
[----:B------:R-:W-:Y:S05]  /*9dc0*/  BSYNC B0 ;  /* 0x0000000000007941 */ /* 0x000fea0003800000 */
.L_x_544:
        /* <DEDUP_REMOVED lines=21> */
.L_x_547:
[----:B------:R-:W-:Y:S05]  /*9f20*/  BSYNC B0 ;  /* 0x0000000000007941 */ /* 0x000fea0003800000 */
.L_x_546:
[----:B------:R-:W-:Y:S01]  /*9f30*/  ULDC.64 UR6, c[0x0][0x3a8] ;  /* 0x0000ea0000067ab9 */ /* 0x000fe20000000a00 */
[----:B------:R-:W-:Y:S01]  /*9f40*/  IMAD.U32 R5, RZ, RZ, UR21 ;  /* 0x00000015ff057e24 */ /* 0x000fe2000f8e00ff */
[----:B------:R-:W-:Y:S01]  /*9f50*/  UIMAD UR6, UR10, UR6, URZ ;  /* 0x000000060a0672a4 */ /* 0x000fe2000f8e023f */
[----:B------:R-:W-:Y:S01]  /*9f60*/  IMAD.U32 R8, RZ, RZ, UR35 ;  /* 0x00000023ff087e24 */ /* 0x000fe2000f8e00ff */
[----:B------:R-:W-:Y:S01]  /*9f70*/  BSSY B0, `(.L_x_548) ;  /* 0x000001c000007945 */ /* 0x000fe20003800000 */
[----:B--2---:R-:W-:Y:S01]  /*9f80*/  IMAD.WIDE.U32 R6, R5, c[0x0][0x3a8], R232 ;  /* 0x0000ea0005067a25 */ /* 0x004fe200078e00e8 */
[----:B------:R-:W-:-:S04]  /*9f90*/  UIMAD UR6, UR21, UR7, UR6 ;  /* 0x00000007150672a4 */ /* 0x000fc8000f8e0206 */
[----:B------:R-:W-:Y:S02]  /*9fa0*/  IADD3 R6, P0, R6, UR11, RZ ;  /* 0x0000000b06067c10 */ /* 0x000fe4000ff1e0ff */
[----:B------:R-:W-:Y:S01]  /*9fb0*/  MOV R5, UR6 ;  /* 0x0000000600057c02 */ /* 0x000fe20008000f00 */
[----:B------:R-:W-:Y:S02]  /*9fc0*/  ULDC.64 UR6, c[0x0][0x3c0] ;  /* 0x0000f00000067ab9 */ /* 0x000fe40000000a00 */
[----:B------:R-:W-:Y:S01]  /*9fd0*/  UIMAD UR6, UR57, UR6, URZ ;  /* 0x00000006390672a4 */ /* 0x000fe2000f8e023f */
[----:B------:R-:W-:-:S03]  /*9fe0*/  IADD3.X R7, R7, UR12, R5, P0, !PT ;  /* 0x0000000c07077c10 */ /* 0x000fc600087fe405 */
[----:B------:R-:W-:Y:S02]  /*9ff0*/  UIMAD UR6, UR35, UR7, UR6 ;  /* 0x00000007230672a4 */ /* 0x000fe4000f8e0206 */
        /* <DEDUP_REMOVED lines=13> */
[----:B-1----:R-:W-:-:S04]  /*a0d0*/  LEA R12, P5, R10, c[0x0][0x348], 0x1 ;  /* 0x0000d2000a0c7a11 */ /* 0x002fc800078a08ff */
[----:B------:R-:W-:-:S05]  /*a0e0*/  LEA.HI.X R13, R10, c[0x0][0x34c], R5, 0x1, P5 ;  /* 0x0000d3000a0d7a11 */ /* 0x000fca00028f0c05 */
[----:B------:R1:W-:Y:S04]  /*a0f0*/  @!P3 STG.E.128 [R12.64], RZ ;  /* 0x000000ff0c00b986 */ /* 0x0003e8000c101d04 */
[----:B------:R1:W-:Y:S04]  /*a100*/  @!P2 STG.E.128 [R12.64+0x80], RZ ;  /* 0x000080ff0c00a986 */ /* 0x0003e8000c101d04 */
[----:B------:R1:W-:Y:S04]  /*a110*/  @!P1 STG.E.128 [R12.64+0x100], RZ ;  /* 0x000100ff0c009986 */ /* 0x0003e8000c101d04 */
[----:B------:R1:W-:Y:S02]  /*a120*/  @!P0 STG.E.128 [R12.64+0x180], RZ ;  /* 0x000180ff0c008986 */ /* 0x0003e4000c101d04 */
.L_x_549:
[----:B------:R-:W-:Y:S05]  /*a130*/  BSYNC B0 ;  /* 0x0000000000007941 */ /* 0x000fea0003800000 */
.L_x_548:
[----:B------:R-:W-:Y:S05]  /*a140*/  @P4 BRA `(.L_x_541) ;  /* 0x0000011000004947 */ /* 0x000fea0003800000 */
[----:B------:R-:W-:Y:S01]  /*a150*/  IADD3 R5, P0, R229, 0x20, RZ ;  /* 0x00000020e5057810 */ /* 0x000fe20007f1e0ff */
[----:B------:R-:W-:Y:S01]  /*a160*/  IMAD.MOV.U32 R6, RZ, RZ, R8 ;  /* 0x000000ffff067224 */ /* 0x000fe200078e0008 */
[----:B------:R-:W-:-:S02]  /*a170*/  ISETP.GE.AND P3, PT, R232, c[0x0][0x220], PT ;  /* 0x00008800e8007a0c */ /* 0x000fc40003f66270 */
        /* <DEDUP_REMOVED lines=14> */
.L_x_541:
[----:B------:R-:W-:Y:S05]  /*a260*/  BSYNC B1 ;  /* 0x0000000000017941 */ /* 0x000fea0003800000 */
.L_x_508:
        /* <DEDUP_REMOVED lines=12> */
.L_x_550:
[----:B------:R-:W-:Y:S05]  /*a330*/  EXIT ;  /* 0x000000000000794d */ /* 0x000fea0003800000 */
.L_x_552:
        /* <DEDUP_REMOVED lines=12> */
.L_x_2015:


//--------------------- .text._ZN5flash44flash_bwd_dq_dk_dv_loop_seqk_parallel_kernelI23Flash_bwd_kernel_traitsILi256ELi64ELi64ELi8ELi4ELi2ELi2ELb0ELb1EN7cutlass6half_tE19Flash_kernel_traitsILi256ELi64ELi64ELi8ES3_EELb0ELb0ELb1ELb0ELb0ELb1ELb0EEEvNS_16Flash_bwd_paramsE --------------------------
	.section	.text._ZN5flash44flash_bwd_dq_dk_dv_loop_seqk_parallel_kernelI23Flash_bwd_kernel_traitsILi256ELi64ELi64ELi8ELi4ELi2ELi2ELb0ELb1EN7cutlass6half_tE19Flash_kernel_traitsILi256ELi64ELi64ELi8ES3_EELb0ELb0ELb1ELb0ELb0ELb1ELb0EEEvNS_16Flash_bwd_paramsE,"ax",@progbits
	.sectioninfo	@"SHI_REGISTERS=254"
	.align	128
        .global         _ZN5flash44flash_bwd_dq_dk_dv_loop_seqk_parallel_kernelI23Flash_bwd_kernel_traitsILi256ELi64ELi64ELi8ELi4ELi2ELi2ELb0ELb1EN7cutlass6half_tE19Flash_kernel_traitsILi256ELi64ELi64ELi8ES3_EELb0ELb0ELb1ELb0ELb0ELb1ELb0EEEvNS_16Flash_bwd_paramsE
        .type           _ZN5flash44flash_bwd_dq_dk_dv_loop_seqk_parallel_kernelI23Flash_bwd_kernel_traitsILi256ELi64ELi64ELi8ELi4ELi2ELi2ELb0ELb1EN7cutlass6half_tE19Flash_kernel_traitsILi256ELi64ELi64ELi8ES3_EELb0ELb0ELb1ELb0ELb0ELb1ELb0EEEvNS_16Flash_bwd_paramsE,@function
        .size           _ZN5flash44flash_bwd_dq_dk_dv_loop_seqk_parallel_kernelI23Flash_bwd_kernel_traitsILi256ELi64ELi64ELi8ELi4ELi2ELi2ELb0ELb1EN7cutlass6half_tE19Flash_kernel_traitsILi256ELi64ELi64ELi8ES3_EELb0ELb0ELb1ELb0ELb0ELb1ELb0EEEvNS_16Flash_bwd_paramsE,(.L_x_2016 - _ZN5flash44flash_bwd_dq_dk_dv_loop_seqk_parallel_kernelI23Flash_bwd_kernel_traitsILi256ELi64ELi64ELi8ELi4ELi2ELi2ELb0ELb1EN7cutlass6half_tE19Flash_kernel_traitsILi256ELi64ELi64ELi8ES3_EELb0ELb0ELb1ELb0ELb0ELb1ELb0EEEvNS_16Flash_bwd_paramsE)
        .other          _ZN5flash44flash_bwd_dq_dk_dv_loop_seqk_parallel_kernelI23Flash_bwd_kernel_traitsILi256ELi64ELi64ELi8ELi4ELi2ELi2ELb0ELb1EN7cutlass6half_tE19Flash_kernel_traitsILi256ELi64ELi64ELi8ES3_EELb0ELb0ELb1ELb0ELb0ELb1ELb0EEEvNS_16Flash_bwd_paramsE,@"STO_CUDA_ENTRY STV_DEFAULT"
_ZN5flash44flash_bwd_dq_dk_dv_loop_seqk_parallel_kernelI23Flash_bwd_kernel_traitsILi256ELi64ELi64ELi8ELi4ELi2ELi2ELb0ELb1EN7cutlass6half_tE19Flash_kernel_traitsILi256ELi64ELi64ELi8ES3_EELb0ELb0ELb1ELb0ELb0ELb1ELb0EEEvNS_16Flash_bwd_paramsE:
.text._ZN5flash44flash_bwd_dq_dk_dv_loop_seqk_parallel_kernelI23Flash_bwd_kernel_traitsILi256ELi64ELi64ELi8ELi4ELi2ELi2ELb0ELb1EN7cutlass6half_tE19Flash_kernel_traitsILi256ELi64ELi64ELi8ES3_EELb0ELb0ELb1ELb0ELb0ELb1ELb0EEEvNS_16Flash_bwd_paramsE:
        /* <DEDUP_REMOVED lines=42> */
[----:B------:R-:W-:Y:S01]  /*02a0*/  SHF.R.S32.HI R0, RZ, 0x4, R9 ;  /* 0x00000004ff007819 */ /* 0x000fe20000011409 */
[----:B------:R-:W-:Y:S01]  /*02b0*/  UIMAD UR6, UR32, UR11, UR38 ;  /* 0x0000000b200672a4 */ /* 0x000fe2000f8e0226 */
[----:B------:R-:W-:Y:S01]  /*02c0*/  LOP3.LUT R3, R3, 0xfffffffc, RZ, 0xc0, !PT ;  /* 0xfffffffc03037812 */ /* 0x000fe200078ec0ff */
[----:B------:R-:W-:Y:S01]  /*02d0*/  IMAD.IADD R7, R228, 0x1, -R7 ;  /* 0x00000001e4077824 */ /* 0x000fe200078e0a07 */
[----:B------:R-:W-:Y:S01]  /*02e0*/  LOP3.LUT R2, R2, 0xfffffffe, RZ, 0xc0, !PT ;  /* 0xfffffffe02027812 */ /* 0x000fe200078ec0ff */
[----:B------:R-:W-:Y:S01]  /*02f0*/  @!UP5 UIMAD UR7, UR32, UR13, UR38 ;  /* 0x0000000d2007d2a4 */ /* 0x000fe2000f8e0226 */
[----:B------:R-:W-:Y:S01]  /*0300*/  LEA.HI R6, R9, R0, RZ, 0x1 ;  /* 0x0000000009067211 */ /* 0x000fe200078f08ff */
[C---:B------:R-:W-:Y:S01]  /*0310*/  IMAD.IADD R3, R4.reuse, 0x1, -R3 ;  /* 0x0000000104037824 */ /* 0x040fe200078e0a03 */
[-C--:B------:R-:W-:Y:S01]  /*0320*/  LEA.HI R17, R19, R228.reuse, RZ, 0x3 ;  /* 0x000000e413117211 */ /* 0x080fe200078f18ff */
[----:B------:R-:W-:Y:S01]  /*0330*/  IMAD.IADD R2, R4, 0x1, -R2 ;  /* 0x0000000104027824 */ /* 0x000fe200078e0a02 */
[----:B------:R-:W-:Y:S01]  /*0340*/  LOP3.LUT R6, R6, 0xfffffffe, RZ, 0xc0, !PT ;  /* 0xfffffffe06067812 */ /* 0x000fe200078ec0ff */
[----:B------:R-:W-:Y:S01]  /*0350*/  USHF.L.U32 UR46, UR47, 0x6, URZ ;  /* 0x000000062f2e7899 */ /* 0x000fe2000800063f */
[----:B------:R-:W-:Y:S01]  /*0360*/  SHF.R.S32.HI R4, RZ, 0x1f, R7 ;  /* 0x0000001fff047819 */ /* 0x000fe20000011407 */
[----:B------:R-:W-:Y:S01]  /*0370*/  IMAD.SHL.U32 R15, R2, 0x10, RZ ;  /* 0x00000010020f7824 */ /* 0x000fe200078e00ff */
[----:B------:R-:W-:Y:S01]  /*0380*/  LOP3.LUT R9, R9, 0xfffffff0, RZ, 0xc0, !PT ;  /* 0xfffffff009097812 */ /* 0x000fe200078ec0ff */
[----:B------:R-:W-:Y:S01]  /*0390*/  IMAD.IADD R6, R0, 0x1, -R6 ;  /* 0x0000000100067824 */ /* 0x000fe200078e0a06 */
[----:B------:R-:W-:Y:S01]  /*03a0*/  LEA.HI R5, R19, R228, RZ, 0x2 ;  /* 0x000000e413057211 */ /* 0x000fe200078f10ff */
[----:B------:R-:W-:Y:S01]  /*03b0*/  ULDC UR50, c[0x0][0x214] ;  /* 0x0000850000327ab9 */ /* 0x000fe20000000800 */
[----:B------:R-:W-:Y:S01]  /*03c0*/  LEA.HI R4, R4, R7, RZ, 0x2 ;  /* 0x0000000704047211 */ /* 0x000fe200078f10ff */
[C---:B------:R-:W-:Y:S01]  /*03d0*/  IMAD.IADD R0, R228.reuse, 0x1, -R9 ;  /* 0x00000001e4007824 */ /* 0x040fe200078e0a09 */
[----:B------:R-:W-:Y:S01]  /*03e0*/  LOP3.LUT R7, R17, 0xfffffff8, RZ, 0xc0, !PT ;  /* 0xfffffff811077812 */ /* 0x000fe200078ec0ff */
[----:B------:R-:W-:Y:S01]  /*03f0*/  IMAD.U32 R232, RZ, RZ, UR14 ;  /* 0x0000000effe87e24 */ /* 0x000fe2000f8e00ff */
[--C-:B------:R-:W-:Y:S01]  /*0400*/  SHF.R.S32.HI R11, RZ, 0x2, R5.reuse ;  /* 0x00000002ff0b7819 */ /* 0x100fe20000011405 */
[----:B------:R-:W-:Y:S01]  /*0410*/  ULDC UR57, c[0x0][0x1c8] ;  /* 0x0000720000397ab9 */ /* 0x000fe20000000800 */
[----:B------:R-:W-:Y:S01]  /*0420*/  SHF.R.S32.HI R12, RZ, 0x1f, R5 ;  /* 0x0000001fff0c7819 */ /* 0x000fe20000011405 */
[----:B------:R-:W-:Y:S01]  /*0430*/  IMAD.IADD R8, R228, 0x1, -R7 ;  /* 0x00000001e4087824 */ /* 0x000fe200078e0a07 */
[----:B------:R-:W-:Y:S01]  /*0440*/  SHF.R.S32.HI R7, RZ, 0x1f, R0 ;  /* 0x0000001fff077819 */ /* 0x000fe20000011400 */
[----:B------:R-:W-:Y:S01]  /*0450*/  ULDC.U8 UR10, c[0x0][0x3d0] ;  /* 0x0000f400000a7ab9 */ /* 0x000fe20000000000 */
[----:B------:R-:W-:Y:S01]  /*0460*/  LEA.HI R12, R12, R11, RZ, 0x3 ;  /* 0x0000000b0c0c7211 */ /* 0x000fe200078f18ff */
[----:B------:R-:W-:Y:S01]  /*0470*/  IMAD.SHL.U32 R234, R8, 0x8, RZ ;  /* 0x0000000808ea7824 */ /* 0x000fe200078e00ff */
[----:B------:R-:W-:Y:S01]  /*0480*/  LEA.HI R7, R7, R0, RZ, 0x3 ;  /* 0x0000000007077211 */ /* 0x000fe200078f18ff */
[----:B------:R-:W-:Y:S01]  /*0490*/  ULDC UR51, c[0x0][0x224] ;  /* 0x0000890000337ab9 */ /* 0x000fe20000000800 */
[----:B------:R-:W-:Y:S01]  /*04a0*/  LOP3.LUT R12, R12, 0xfffffff8, RZ, 0xc0, !PT ;  /* 0xfffffff80c0c7812 */ /* 0x000fe200078ec0ff */
[----:B------:R-:W-:Y:S01]  /*04b0*/  @UP5 UIMAD UR55, UR32, UR50, URZ ;  /* 0x00000032203752a4 */ /* 0x000fe2000f8e023f */
[----:B------:R-:W-:Y:S01]  /*04c0*/  SHF.R.S32.HI R231, RZ, 0x3, R17 ;  /* 0x00000003ffe77819 */ /* 0x000fe20000011411 */
[----:B------:R-:W-:Y:S01]  /*04d0*/  ULDC.64 UR4, c[0x0][0x118] ;  /* 0x0000460000047ab9 */ /* 0x000fe20000000a00 */
[----:B------:R-:W-:Y:S01]  /*04e0*/  LOP3.LUT R13, R7, 0xfffffff8, RZ, 0xc0, !PT ;  /* 0xfffffff8070d7812 */ /* 0x000fe200078ec0ff */
[----:B------:R-:W-:Y:S01]  /*04f0*/  IMAD.IADD R12, R11, 0x1, -R12 ;  /* 0x000000010b0c7824 */ /* 0x000fe200078e0a0c */
        /* <DEDUP_REMOVED lines=9> */
[----:B------:R-:W-:Y:S01]  /*0590*/  ULOP3.LUT UR57, UR38, UR57, URZ, 0x3c, !UPT ;  /* 0x0000003926397292 */ /* 0x000fe2000f8e3c3f */
[----:B------:R-:W-:Y:S01]  /*05a0*/  LOP3.LUT R11, R11, 0x1c0, RZ, 0xc0, !PT ;  /* 0x000001c00b0b7812 */ /* 0x000fe200078ec0ff */
[----:B------:R-:W-:Y:S01]  /*05b0*/  USHF.R.S32.HI UR58, URZ, 0x1f, UR38 ;  /* 0x0000001f3f3a7899 */ /* 0x000fe20008011426 */
[----:B------:R-:W-:Y:S01]  /*05c0*/  ISETP.NE.U32.AND P0, PT, R0, 0x1, PT ;  /* 0x000000010000780c */ /* 0x000fe20003f05070 */
[----:B------:R-:W-:Y:S01]  /*05d0*/  UISETP.NE.AND UP6, UPT, UR10, URZ, UPT ;  /* 0x0000003f0a00728c */ /* 0x000fe2000bfc5270 */
[C---:B------:R-:W-:Y:S01]  /*05e0*/  LOP3.LUT R0, R8.reuse, 0x10, R15, 0xf8, !PT ;  /* 0x0000001008007812 */ /* 0x040fe200078ef80f */
[----:B------:R-:W-:Y:S01]  /*05f0*/  USHF.R.S32.HI UR60, URZ, 0x1f, UR32 ;  /* 0x0000001f3f3c7899 */ /* 0x000fe20008011420 */
[----:B------:R-:W-:Y:S01]  /*0600*/  SHF.R.U32.HI R9, RZ, 0x3, R11 ;  /* 0x00000003ff097819 */ /* 0x000fe2000001160b */
[----:B------:R-:W-:Y:S01]  /*0610*/  USHF.R.S32.HI UR59, URZ, 0x1f, UR38 ;  /* 0x0000001f3f3b7899 */ /* 0x000fe20008011426 */
[----:B------:R-:W-:Y:S01]  /*0620*/  LOP3.LUT R10, R11, 0x38, R234, 0xf8, !PT ;  /* 0x000000380b0a7812 */ /* 0x000fe200078ef8ea */
[----:B------:R-:W-:Y:S01]  /*0630*/  UIMAD.WIDE.U32 UR42, UR36, UR44, URZ ;  /* 0x0000002c242a72a5 */ /* 0x000fe2000f8e003f */
[----:B------:R-:W-:Y:S01]  /*0640*/  LOP3.LUT R226, R8, 0x8, R17, 0xf8, !PT ;  /* 0x0000000808e27812 */ /* 0x000fe200078ef811 */
        /* <DEDUP_REMOVED lines=32> */
[----:B------:R-:W-:Y:S01]  /*0850*/  IMAD.SHL.U32 R228, R228, 0x2, RZ ;  /* 0x00000002e4e47824 */ /* 0x000fe200078e00ff */
[----:B------:R-:W-:Y:S01]  /*0860*/  LOP3.LUT R14, R14, R9, RZ, 0x3c, !PT ;  /* 0x000000090e0e7212 */ /* 0x000fe200078e3cff */
[--C-:B------:R-:W-:Y:S01]  /*0870*/  IMAD R9, R3, 0x400, R10.reuse ;  /* 0x0000040003097824 */ /* 0x100fe200078e020a */
[----:B------:R-:W-:Y:S01]  /*0880*/  LOP3.LUT R5, R8, 0x20, R5, 0xf8, !PT ;  /* 0x0000002008057812 */ /* 0x000fe200078ef805 */
[----:B------:R-:W-:Y:S01]  /*0890*/  IMAD R10, R2, 0x400, R10 ;  /* 0x00000400020a7824 */ /* 0x000fe200078e020a */
[----:B------:R-:W-:Y:S01]  /*08a0*/  LOP3.LUT R8, R13, 0x1c0, RZ, 0xc0, !PT ;  /* 0x000001c00d087812 */ /* 0x000fe200078ec0ff */
[----:B------:R-:W-:Y:S01]  /*08b0*/  IMAD.IADD R236, R9, 0x1, R14 ;  /* 0x0000000109ec7824 */ /* 0x000fe200078e020e */
[----:B------:R-:W-:Y:S01]  /*08c0*/  SHF.R.S32.HI R4, RZ, 0x2, R4 ;  /* 0x00000002ff047819 */ /* 0x000fe20000011404 */
[----:B------:R-:W-:Y:S01]  /*08d0*/  IMAD.SHL.U32 R9, R6, 0x8, RZ ;  /* 0x0000000806097824 */ /* 0x000fe200078e00ff */
[----:B------:R-:W-:Y:S01]  /*08e0*/  SHF.R.U32.HI R6, RZ, 0x3, R8 ;  /* 0x00000003ff067819 */ /* 0x000fe20000011608 */
[----:B------:R-:W-:Y:S01]  /*08f0*/  IMAD.SHL.U32 R236, R236, 0x2, RZ ;  /* 0x00000002ecec7824 */ /* 0x000fe200078e00ff */
[----:B------:R-:W-:Y:S01]  /*0900*/  LOP3.LUT R226, R226, R15, RZ, 0x3c, !PT ;  /* 0x0000000fe2e27212 */ /* 0x000fe200078e3cff */
[----:B------:R-:W-:Y:S01]  /*0910*/  IMAD R229, R3, 0x10, R4 ;  /* 0x0000001003e57824 */ /* 0x000fe200078e0204 */
[----:B------:R-:W-:Y:S01]  /*0920*/  LOP3.LUT R9, R8, 0x8, R9, 0xf8, !PT ;  /* 0x0000000808097812 */ /* 0x000fe200078ef809 */
[----:B------:R-:W-:Y:S01]  /*0930*/  IMAD.IADD R233, R10, 0x1, R233 ;  /* 0x000000010ae97824 */ /* 0x000fe200078e02e9 */
[----:B------:R-:W-:Y:S01]  /*0940*/  LOP3.LUT R5, R6, R5, R8, 0x1e, !PT ;  /* 0x0000000506057212 */ /* 0x000fe200078e1e08 */
[----:B------:R-:W-:Y:S01]  /*0950*/  IMAD.IADD R226, R17, 0x1, R226 ;  /* 0x0000000111e27824 */ /* 0x000fe200078e02e2 */
[----:B------:R-:W-:Y:S01]  /*0960*/  LOP3.LUT R8, R7, 0xfffffe00, RZ, 0xc0, !PT ;  /* 0xfffffe0007087812 */ /* 0x000fe200078ec0ff */
[----:B------:R-:W-:Y:S01]  /*0970*/  IMAD.MOV.U32 R7, RZ, RZ, -0x10 ;  /* 0xfffffff0ff077424 */ /* 0x000fe200078e00ff */
[----:B------:R-:W-:Y:S01]  /*0980*/  LOP3.LUT R9, R9, R6, RZ, 0x3c, !PT ;  /* 0x0000000609097212 */ /* 0x000fe200078e3cff */
[----:B------:R-:W-:Y:S01]  /*0990*/  IMAD.SHL.U32 R226, R226, 0x2, RZ ;  /* 0x00000002e2e27824 */ /* 0x000fe200078e00ff */
        /* <DEDUP_REMOVED lines=12> */
[----:B------:R-:W-:Y:S01]  /*0a60*/  SEL R5, R4, 0xffffffc0, !P3 ;  /* 0xffffffc004057807 */ /* 0x000fe20005800000 */
[----:B------:R-:W-:Y:S01]  /*0a70*/  IMAD.IADD R216, R226, 0x1, R3 ;  /* 0x00000001e2d87824 */ /* 0x000fe200078e0203 */
[----:B------:R-:W-:Y:S01]  /*0a80*/  SEL R4, R4, 0xffffffc0, !P5 ;  /* 0xffffffc004047807 */ /* 0x000fe20006800000 */
[----:B------:R-:W-:Y:S01]  /*0a90*/  IMAD.IADD R225, R227, 0x1, R217 ;  /* 0x00000001e3e17824 */ /* 0x000fe200078e02d9 */
[----:B------:R-:W-:Y:S01]  /*0aa0*/  LEA R220, R220, 0x20000, 0x1 ;  /* 0x00020000dcdc7811 */ /* 0x000fe200078e08ff */
[----:B------:R-:W-:Y:S01]  /*0ab0*/  IMAD.SHL.U32 R222, R0, 0x2, RZ ;  /* 0x0000000200de7824 */ /* 0x000fe200078e00ff */
[----:B------:R-:W-:Y:S01]  /*0ac0*/  @P1 IADD3 R238, R236, -0x20, RZ ;  /* 0xffffffe0ecee1810 */ /* 0x000fe20007ffe0ff */
[----:B------:R-:W-:Y:S01]  /*0ad0*/  IMAD.SHL.U32 R230, R230, 0x2, RZ ;  /* 0x00000002e6e67824 */ /* 0x000fe200078e00ff */
[----:B------:R-:W-:Y:S01]  /*0ae0*/  IADD3 R237, R233, 0x40, RZ ;  /* 0x00000040e9ed7810 */ /* 0x000fe20007ffe0ff */
[----:B------:R-:W-:Y:S01]  /*0af0*/  IMAD.IADD R218, R4, 0x1, R220 ;  /* 0x0000000104da7824 */ /* 0x000fe200078e02dc */
[----:B------:R-:W-:Y:S01]  /*0b00*/  LOP3.LUT R228, R11, 0x6, R228, 0xf8, !PT ;  /* 0x000000060be47812 */ /* 0x000fe200078ef8e4 */
[----:B------:R-:W-:Y:S01]  /*0b10*/  IMAD.IADD R219, R217, 0x1, R220 ;  /* 0x00000001d9db7824 */ /* 0x000fe200078e02dc */
[----:B------:R-:W-:Y:S01]  /*0b20*/  @P2 IADD3 R237, R233, -0x40, RZ ;  /* 0xffffffc0e9ed2810 */ /* 0x000fe20007ffe0ff */
[----:B------:R-:W-:-:S02]  /*0b30*/  IMAD R0, R0, 0x2, R5 ;  /* 0x0000000200007824 */ /* 0x000fc400078e0205 */
[----:B------:R-:W-:Y:S02]  /*0b40*/  IMAD.IADD R3, R226, 0x1, R5 ;  /* 0x00000001e2037824 */ /* 0x000fe400078e0205 */
[----:B------:R-:W-:Y:S02]  /*0b50*/  IMAD.IADD R2, R5, 0x1, R216 ;  /* 0x0000000105027824 */ /* 0x000fe400078e02d8 */
[----:B------:R-:W-:Y:S02]  /*0b60*/  IMAD.IADD R239, R236, 0x1, R7 ;  /* 0x00000001ecef7824 */ /* 0x000fe400078e0207 */
[----:B------:R-:W-:Y:S02]  /*0b70*/  IMAD.SHL.U32 R221, R221, 0x2, RZ ;  /* 0x00000002dddd7824 */ /* 0x000fe400078e00ff */
[----:B------:R-:W-:Y:S02]  /*0b80*/  IMAD.IADD R240, R7, 0x1, R238 ;  /* 0x0000000107f07824 */ /* 0x000fe400078e02ee */
[----:B------:R-:W-:-:S02]  /*0b90*/  IMAD.IADD R224, R227, 0x1, R4 ;  /* 0x00000001e3e07824 */ /* 0x000fc400078e0204 */
[----:B------:R-:W-:Y:S02]  /*0ba0*/  IMAD.IADD R223, R225, 0x1, R4 ;  /* 0x00000001e1df7824 */ /* 0x000fe400078e0204 */
[----:B----4-:R-:W-:Y:S02]  /*0bb0*/  IMAD.IADD R217, R217, 0x1, R218 ;  /* 0x00000001d9d97824 */ /* 0x010fe400078e02da */
.L_x_583:
[----:B------:R-:W-:Y:S02]  /*0bc0*/  ULDC.64 UR6, c[0x0][0x240] ;  /* 0x0000900000067ab9 */ /* 0x000fe40000000a00 */
[----:B------:R-:W-:Y:S02]  /*0bd0*/  UISETP.NE.U32.AND UP1, UPT, URZ, UR6, UPT ;  /* 0x000000063f00728c */ /* 0x000fe4000bf25070 */
[----:B------:R-:W-:Y:S02]  /*0be0*/  USHF.L.U32 UR14, UR32, 0x2, URZ ;  /* 0x00000002200e7899 */ /* 0x000fe4000800063f */
[----:B------:R-:W-:Y:S02]  /*0bf0*/  USHF.R.S32.HI UR40, URZ, 0x1f, UR32 ;  /* 0x0000001f3f287899 */ /* 0x000fe40008011420 */
[----:B------:R-:W-:-:S02]  /*0c00*/  UISETP.NE.AND.EX UP1, UPT, URZ, UR7, UPT, UP1 ;  /* 0x000000073f00728c */ /* 0x000fc4000bf25310 */
[----:B------:R-:W-:Y:S02]  /*0c10*/  ULDC.64 UR10, c[0x0][0x250] ;  /* 0x00009400000a7ab9 */ /* 0x000fe40000000a00 */
[----:B------:R-:W-:Y:S02]  /*0c20*/  UISETP.NE.U32.AND UP3, UPT, URZ, UR10, UPT ;  /* 0x0000000a3f00728c */ /* 0x000fe4000bf65070 */
[----:B------:R-:W-:Y:S01]  /*0c30*/  USHF.L.U64.HI UR13, UR32, 0x2, UR40 ;  /* 0x00000002200d7899 */ /* 0x000fe20008010228 */
[----:B------:R-:W-:Y:S01]  /*0c40*/  PLOP3.LUT P2, PT, PT, PT, UP1, 0x80, 0x0 ;  /* 0x000000000000781c */ /* 0x000fe20003f4f018 */
[----:B------:R-:W-:Y:S02]  /*0c50*/  UIADD3 UR6, UP0, UR14, UR6, URZ ;  /* 0x000000060e067290 */ /* 0x000fe4000ff1e03f */
[----:B------:R-:W-:Y:S02]  /*0c60*/  UISETP.NE.AND.EX UP3, UPT, URZ, UR11, UPT, UP3 ;  /* 0x0000000b3f00728c */ /* 0x000fe4000bf65330 */
[----:B------:R-:W-:-:S02]  /*0c70*/  UIADD3.X UR7, UR13, UR7, URZ, UP0, !UPT ;  /* 0x000000070d077290 */ /* 0x000fc400087fe43f */
[----:B-1----:R-:W-:Y:S01]  /*0c80*/  IMAD.U32 R12, RZ, RZ, UR6 ;  /* 0x00000006ff0c7e24 */ /* 0x002fe2000f8e00ff */
[----:B------:R-:W-:Y:S01]  /*0c90*/  ULDC.U8 UR12, c[0x0][0x312] ;  /* 0x0000c480000c7ab9 */ /* 0x000fe20000000000 */
[----:B------:R-:W-:Y:S01]  /*0ca0*/  PLOP3.LUT P0, PT, PT, PT, UP3, 0x80, 0x0 ;  /* 0x000000000000781c */ /* 0x000fe20003f0f038 */
[----:B------:R-:W-:Y:S01]  /*0cb0*/  ULDC.64 UR8, c[0x0][0x248] ;  /* 0x0000920000087ab9 */ /* 0x000fe20000000a00 */
[----:B------:R-:W-:Y:S01]  /*0cc0*/  IMAD.U32 R13, RZ, RZ, UR7 ;  /* 0x00000007ff0d7e24 */ /* 0x000fe2000f8e00ff */
[----:B------:R-:W-:Y:S02]  /*0cd0*/  UISETP.NE.AND UP4, UPT, UR12, URZ, UPT ;  /* 0x0000003f0c00728c */ /* 0x000fe4000bf85270 */
[----:B------:R-:W-:Y:S02]  /*0ce0*/  @UP3 UIADD3 UR6, UP0, UR14, UR10, URZ ;  /* 0x0000000a0e063290 */ /* 0x000fe4000ff1e03f */
[----:B--2---:R-:W2:Y:S01]  /*0cf0*/  @P2 LDG.E R7, [R12.64] ;  /* 0x000000040c072981 */ /* 0x004ea2000c1e1900 */
[----:B------:R-:W-:-:S02]  /*0d00*/  UISETP.EQ.U32.AND UP2, UPT, URZ, UR8, UPT ;  /* 0x000000083f00728c */ /* 0x000fc4000bf42070 */
[----:B------:R-:W-:Y:S01]  /*0d10*/  @UP3 UIADD3.X UR7, UR13, UR11, URZ, UP0, !UPT ;  /* 0x0000000b0d073290 */ /* 0x000fe200087fe43f */
[----:B------:R-:W3:Y:S01]  /*0d20*/  @P2 LDG.E R4, [R12.64+0x4] ;  /* 0x000004040c042981 */ /* 0x000ee2000c1e1900 */
[----:B------:R-:W-:Y:S01]  /*0d30*/  MOV R10, UR6 ;  /* 0x00000006000a7c02 */ /* 0x000fe20008000f00 */
[----:B------:R-:W-:-:S03]  /*0d40*/  UISETP.EQ.OR.EX UP2, UPT, URZ, UR9, !UP4, UP2 ;  /* 0x000000093f00728c */ /* 0x000fc6000e742720 */
[----:B------:R-:W-:Y:S01]  /*0d50*/  IMAD.U32 R11, RZ, RZ, UR7 ;  /* 0x00000007ff0b7e24 */ /* 0x000fe2000f8e00ff */
[----:B------:R-:W-:-:S04]  /*0d60*/  UIADD3 UR8, UP0, UR14, UR8, URZ ;  /* 0x000000080e087290 */ /* 0x000fc8000ff1e03f */
[----:B----4-:R-:W4:Y:S01]  /*0d70*/  @P0 LDG.E R5, [R10.64] ;  /* 0x000000040a050981 */ /* 0x010f22000c1e1900 */
[----:B------:R-:W-:Y:S01]  /*0d80*/  PLOP3.LUT P1, PT, PT, PT, UP2, 0x80, 0x0 ;  /* 0x000000000000781c */ /* 0x000fe20003f2f028 */
[----:B------:R-:W-:Y:S01]  /*0d90*/  UIADD3.X UR9, UR13, UR9, URZ, UP0, !UPT ;  /* 0x000000090d097290 */ /* 0x000fe200087fe43f */
[----:B------:R-:W-:-:S05]  /*0da0*/  IMAD.U32 R8, RZ, RZ, UR8 ;  /* 0x00000008ff087e24 */ /* 0x000fca000f8e00ff */
[----:B------:R-:W-:-:S06]  /*0db0*/  MOV R9, UR9 ;  /* 0x0000000900097c02 */ /* 0x000fcc0008000f00 */
[----:B-----5:R-:W5:Y:S01]  /*0dc0*/  @!P1 LDG.E R6, [R8.64] ;  /* 0x0000000408069981 */ /* 0x020f62000c1e1900 */
[----:B------:R-:W-:Y:S02]  /*0dd0*/  UMOV UR16, 0xffffffff ;  /* 0xffffffff00107882 */ /* 0x000fe40000000000 */
[----:B------:R-:W-:Y:S02]  /*0de0*/  UMOV UR21, URZ ;  /* 0x0000003f00157c82 */ /* 0x000fe40008000000 */
[----:B------:R-:W-:Y:S02]  /*0df0*/  UMOV UR24, 0xffffffff ;  /* 0xffffffff00187882 */ /* 0x000fe40000000000 */
[----:B------:R-:W-:Y:S01]  /*0e00*/  ULDC UR8, c[0x0][0x218] ;  /* 0x0000860000087ab9 */ /* 0x000fe20000000800 */
[----:B--2---:R-:W1:Y:S08]  /*0e10*/  @P2 R2UR UR16, R7 ;  /* 0x00000000071023c2 */ /* 0x004e7000000e0000 */
[----:B---3--:R-:W1:Y:S08]  /*0e20*/  @P2 R2UR UR12, R4 ;  /* 0x00000000040c23c2 */ /* 0x008e7000000e0000 */
[----:B----4-:R2:W3:Y:S01]  /*0e30*/  @P0 R2UR UR21, R5 ;  /* 0x00000000051503c2 */ /* 0x0104e200000e0000 */
[----:B------:R-:W-:-:S04]  /*0e40*/  ISETP.NE.U32.AND P0, PT, RZ, c[0x0][0x248], PT ;  /* 0x00009200ff007a0c */ /* 0x000fc80003f05070 */
[----:B------:R-:W-:Y:S01]  /*0e50*/  ISETP.NE.AND.EX P0, PT, RZ, c[0x0][0x24c], PT, P0 ;  /* 0x00009300ff007a0c */ /* 0x000fe20003f05300 */
[----:B-1----:R-:W-:Y:S02]  /*0e60*/  @UP1 UIADD3 UR12, UR12, -UR16, URZ ;  /* 0x800000100c0c1290 */ /* 0x002fe4000fffe03f */
[----:B-----5:R2:W1:Y:S05]  /*0e70*/  @!P1 R2UR UR24, R6 ;  /* 0x00000000061893c2 */ /* 0x02046a00000e0000 */
[----:B------:R-:W-:-:S05]  /*0e80*/  @!UP1 ULDC UR12, c[0x0][0x214] ;  /* 0x00008500000c9ab9 */ /* 0x000fca0000000800 */
[----:B------:R-:W-:Y:S05]  /*0e90*/  @!P0 BRA `(.L_x_553) ;  /* 0x0000007000008947 */ /* 0x000fea0003800000 */
[----:B---3--:R-:W-:-:S13]  /*0ea0*/  PLOP3.LUT P0, PT, PT, PT, UP4, 0x80, 0x0 ;  /* 0x000000000000781c */ /* 0x008fda0003f0f048 */
[----:B------:R-:W3:Y:S04]  /*0eb0*/  @P0 LDG.E R4, [R8.64+0x4] ;  /* 0x0000040408040981 */ /* 0x000ee8000c1e1900 */
[----:B--2---:R-:W2:Y:S01]  /*0ec0*/  @!P0 LDG.E R5, [R8.64] ;  /* 0x0000000408058981 */ /* 0x004ea2000c1e1900 */
[----:B---3--:R-:W3:Y:S02]  /*0ed0*/  @P0 R2UR UR6, R4 ;  /* 0x00000000040603c2 */ /* 0x008ee400000e0000 */
[----:B-1-3--:R-:W-:-:S11]  /*0ee0*/  @UP4 UIADD3 UR8, UR6, -UR24, URZ ;  /* 0x8000001806084290 */ /* 0x00afd6000fffe03f */
[----:B--2---:R1:W2:Y:S01]  /*0ef0*/  @!P0 R2UR UR8, R5 ;  /* 0x00000000050883c2 */ /* 0x0042a200000e0000 */
[----:B------:R-:W-:-:S07]  /*0f00*/  DEPBAR.LE SB1, 0x0, {2} ;  /* 0x000090040000791a */ /* 0x000fce0000000000 */
.L_x_553:
[----:B---3--:R-:W-:Y:S02]  /*0f10*/  ULDC.64 UR6, c[0x0][0x258] ;  /* 0x0000960000067ab9 */ /* 0x008fe40000000a00 */
[----:B------:R-:W-:-:S04]  /*0f20*/  UISETP.NE.U32.AND UP2, UPT, URZ, UR6, UPT ;  /* 0x000000063f00728c */ /* 0x000fc8000bf45070 */
[----:B------:R-:W-:-:S06]  /*0f30*/  UISETP.NE.AND.EX UP2, UPT, URZ, UR7, UPT, UP2 ;  /* 0x000000073f00728c */ /* 0x000fcc000bf45320 */
[----:B------:R-:W-:-:S05]  /*0f40*/  PLOP3.LUT P0, PT, PT, PT, UP2, 0x80, 0x0 ;  /* 0x000000000000781c */ /* 0x000fca0003f0f028 */
[----:B------:R-:W-:-:S04]  /*0f50*/  @UP2 UIADD3 UR6, UP0, UR14, UR6, URZ ;  /* 0x000000060e062290 */ /* 0x000fc8000ff1e03f */
[----:B------:R-:W-:Y:S02]  /*0f60*/  @UP2 UIADD3.X UR7, UR13, UR7, URZ, UP0, !UPT ;  /* 0x000000070d072290 */ /* 0x000fe400087fe43f */
[----:B------:R-:W-:-:S04]  /*0f70*/  IMAD.U32 R4, RZ, RZ, UR6 ;  /* 0x00000006ff047e24 */ /* 0x000fc8000f8e00ff */
[----:B--2---:R-:W-:Y:S01]  /*0f80*/  IMAD.U32 R5, RZ, RZ, UR7 ;  /* 0x00000007ff057e24 */ /* 0x004fe2000f8e00ff */
        /* <DEDUP_REMOVED lines=8> */
[----:B--2---:R-:W-:-:S02]  /*1010*/  @UP2 UIADD3 UR6, UR9, -UR21, URZ ;  /* 0x8000001509062290 */ /* 0x004fc4000fffe03f */
        /* <DEDUP_REMOVED lines=50> */
.L_x_555:
        /* <DEDUP_REMOVED lines=18> */
.L_x_556:
[----:B------:R-:W-:Y:S01]  /*1460*/  IABS R6, c[0x0][0x1c8] ;  /* 0x0000720000067a13 */ /* 0x000fe20000000000 */
[----:B------:R-:W-:Y:S01]  /*1470*/  ULDC.64 UR10, c[0x0][0x370] ;  /* 0x0000dc00000a7ab9 */ /* 0x000fe20000000a00 */
[----:B------:R-:W-:Y:S01]  /*1480*/  ISETP.NE.AND P2, PT, RZ, c[0x0][0x1c8], PT ;  /* 0x00007200ff007a0c */ /* 0x000fe20003f45270 */
[----:B------:R-:W-:Y:S01]  /*1490*/  @UP3 UIMAD.WIDE.U32 UR8, UR16, UR10, URZ ;  /* 0x0000000a100832a5 */ /* 0x000fe2000f8e003f */
[----:B------:R-:W1:Y:S01]  /*14a0*/  I2F.RP R7, R6 ;  /* 0x0000000600077306 */ /* 0x000e620000209400 */
[----:B------:R-:W-:Y:S02]  /*14b0*/  ULDC UR13, c[0x0][0x224] ;  /* 0x00008900000d7ab9 */ /* 0x000fe40000000800 */
[----:B------:R-:W-:Y:S02]  /*14c0*/  @UP3 UIMAD UR27, UR16, UR11, UR9 ;  /* 0x0000000b101b32a4 */ /* 0x000fe4000f8e0209 */
[----:B------:R-:W-:Y:S02]  /*14d0*/  USHF.R.S32.HI UR20, URZ, 0x1f, UR23 ;  /* 0x0000001f3f147899 */ /* 0x000fe40008011417 */
        /* <DEDUP_REMOVED lines=26> */
[----:B------:R-:W-:Y:S01]  /*1680*/  UIADD3 UR8, UP1, UR17, UR8, URZ ;  /* 0x0000000811087290 */ /* 0x000fe2000ff3e03f */
[----:B------:R-:W-:Y:S01]  /*1690*/  IMAD.MOV.U32 R8, RZ, RZ, RZ ;  /* 0x000000ffff087224 */ /* 0x000fe200078e00ff */
[----:B------:R-:W-:Y:S01]  /*16a0*/  UIMAD UR11, UR61, UR11, UR9 ;  /* 0x0000000b3d0b72a4 */ /* 0x000fe2000f8e0209 */
[----:B------:R-:W-:Y:S01]  /*16b0*/  IMAD R5, R4, R6, RZ ;  /* 0x0000000604057224 */ /* 0x000fe200078e02ff */
[----:B------:R-:W-:Y:S01]  /*16c0*/  IABS R4, UR38 ;  /* 0x0000002600047c13 */ /* 0x000fe20008000000 */
[----:B------:R-:W-:-:S02]  /*16d0*/  UIADD3.X UR9, UR28, UR7, URZ, UP1, !UPT ;  /* 0x000000071c097290 */ /* 0x000fc40008ffe43f */
[----:B------:R-:W-:Y:S01]  /*16e0*/  IMAD.HI.U32 R5, R9, R5, R8 ;  /* 0x0000000509057227 */ /* 0x000fe200078e0008 */
[----:B------:R-:W-:Y:S02]  /*16f0*/  UIMAD UR7, UR37, UR8, URZ ;  /* 0x00000008250772a4 */ /* 0x000fe4000f8e023f */
[----:B------:R-:W-:Y:S02]  /*1700*/  ULDC UR13, c[0x0][0x234] ;  /* 0x00008d00000d7ab9 */ /* 0x000fe40000000800 */
[----:B------:R-:W-:Y:S01]  /*1710*/  UIMAD UR10, UR36, UR9, UR7 ;  /* 0x00000009240a72a4 */ /* 0x000fe2000f8e0207 */
[----:B------:R-:W-:Y:S01]  /*1720*/  IMAD.HI.U32 R16, R5, R4, RZ ;  /* 0x0000000405107227 */ /* 0x000fe200078e00ff */
[----:B------:R-:W-:Y:S02]  /*1730*/  @UP5 USEL UR7, UR55, UR16, !UP3 ;  /* 0x0000001037075287 */ /* 0x000fe4000d800000 */
[----:B------:R-:W-:Y:S01]  /*1740*/  UIMAD.WIDE.U32 UR8, UR36, UR8, URZ ;  /* 0x00000008240872a5 */ /* 0x000fe2000f8e003f */
[----:B------:R-:W-:Y:S01]  /*1750*/  IMAD.MOV R5, RZ, RZ, -R16 ;  /* 0x000000ffff057224 */ /* 0x000fe200078e0a10 */
[----:B------:R-:W-:-:S02]  /*1760*/  @UP5 UIMAD UR13, UR38, UR13, UR7 ;  /* 0x0000000d260d52a4 */ /* 0x000fc4000f8e0207 */
[----:B------:R-:W-:Y:S01]  /*1770*/  USEL UR11, UR11, URZ, UP6 ;  /* 0x0000003f0b0b7287 */ /* 0x000fe2000b000000 */
[----:B------:R-:W-:Y:S01]  /*1780*/  IMAD R5, R6, R5, R4 ;  /* 0x0000000506057224 */ /* 0x000fe200078e0204 */
[----:B------:R-:W-:-:S03]  /*1790*/  UIADD3 UR10, UR9, UR10, URZ ;  /* 0x0000000a090a7290 */ /* 0x000fc6000fffe03f */
[----:B------:R-:W-:Y:S01]  /*17a0*/  @!UP5 UMOV UR13, UR50 ;  /* 0x00000032000ddc82 */ /* 0x000fe20008000000 */
[----:B------:R-:W-:-:S13]  /*17b0*/  ISETP.GT.U32.AND P0, PT, R6, R5, PT ;  /* 0x000000050600720c */ /* 0x000fda0003f04070 */
        /* <DEDUP_REMOVED lines=15> */
.L_x_557:
[----:B------:R-:W-:Y:S02]  /*18b0*/  UMOV UR15, UR51 ;  /* 0x00000033000f7c82 */ /* 0x000fe40008000000 */
.L_x_558:
[----:B------:R-:W-:Y:S01]  /*18c0*/  UIADD3 UR8, UP4, UP3, UR8, UR46, UR48 ;  /* 0x0000002e08087290 */ /* 0x000fe2000fb9e030 */
[----:B------:R-:W-:Y:S01]  /*18d0*/  SHF.R.S32.HI R5, RZ, 0x1f, R231 ;  /* 0x0000001fff057819 */ /* 0x000fe200000114e7 */
[----:B------:R-:W-:Y:S01]  /*18e0*/  IMAD.U32 R7, RZ, RZ, UR5 ;  /* 0x00000005ff077e24 */ /* 0x000fe2000f8e00ff */
[----:B------:R-:W-:Y:S01]  /*18f0*/  IADD3 R11, P0, R231, UR17, RZ ;  /* 0x00000011e70b7c10 */ /* 0x000fe2000ff1e0ff */
[----:B------:R-:W-:Y:S01]  /*1900*/  UIADD3 UR25, UP2, UP1, UR18, UR8, UR19 ;  /* 0x0000000812197290 */ /* 0x000fe2000f95e013 */
[--C-:B------:R-:W-:Y:S01]  /*1910*/  SHF.R.S32.HI R235, RZ, 0x1f, R234.reuse ;  /* 0x0000001fffeb7819 */ /* 0x100fe200000114ea */
[----:B------:R-:W-:Y:S01]  /*1920*/  UIADD3.X UR7, UR10, UR49, UR54, UP4, UP3 ;  /* 0x000000310a077290 */ /* 0x000fe2000a7e6436 */
[----:B------:R-:W-:Y:S01]  /*1930*/  IADD3.X R4, R5, UR28, RZ, P0, !PT ;  /* 0x0000001c05047c10 */ /* 0x000fe200087fe4ff */
[----:B------:R-:W-:Y:S01]  /*1940*/  ULDC.64 UR8, c[0x0][0x1a8] ;  /* 0x00006a0000087ab9 */ /* 0x000fe20000000a00 */
[----:B------:R-:W-:Y:S01]  /*1950*/  IMAD.U32 R6, RZ, RZ, UR4 ;  /* 0x00000004ff067e24 */ /* 0x000fe2000f8e00ff */
[----:B------:R-:W-:Y:S01]  /*1960*/  UIADD3.X UR19, UR11, UR7, UR14, UP2, UP1 ;  /* 0x000000070b137290 */ /* 0x000fe200097e240e */
[C---:B------:R-:W-:Y:S01]  /*1970*/  IMAD.WIDE.U32 R12, R11.reuse, c[0x0][0x190], R234 ;  /* 0x000064000b0c7a25 */ /* 0x040fe200078e00ea */
[----:B------:R-:W-:Y:S01]  /*1980*/  UIMAD UR7, UR58, UR8, URZ ;  /* 0x000000083a0772a4 */ /* 0x000fe2000f8e023f */
[----:B------:R-:W-:Y:S01]  /*1990*/  BSSY B1, `(.L_x_554) ;  /* 0x00006ce000017945 */ /* 0x000fe20003800000 */
[----:B------:R-:W-:Y:S01]  /*19a0*/  UMOV UR16, 0x4 ;  /* 0x0000000400107882 */ /* 0x000fe20000000000 */
[----:B------:R-:W-:Y:S01]  /*19b0*/  IMAD R4, R4, c[0x0][0x190], RZ ;  /* 0x0000640004047a24 */ /* 0x000fe200078e02ff */
[----:B------:R-:W-:Y:S01]  /*19c0*/  UIMAD UR18, UR38, UR9, UR7 ;  /* 0x00000009261272a4 */ /* 0x000fe2000f8e0207 */
[----:B------:R-:W-:Y:S01]  /*19d0*/  IADD3 R14, P0, R12, UR39, RZ ;  /* 0x000000270c0e7c10 */ /* 0x000fe2000ff1e0ff */
[----:B------:R-:W-:Y:S01]  /*19e0*/  ULDC.64 UR4, c[0x0][0x200] ;  /* 0x0000800000047ab9 */ /* 0x000fe20000000a00 */
[----:B------:R-:W-:Y:S01]  /*19f0*/  IMAD R4, R11, c[0x0][0x194], R4 ;  /* 0x000065000b047a24 */ /* 0x000fe200078e0204 */
[----:B------:R-:W-:Y:S01]  /*1a00*/  ULDC.64 UR8, c[0x0][0x378] ;  /* 0x0000de0000087ab9 */ /* 0x000fe20000000a00 */
[----:B------:R-:W1:Y:S01]  /*1a10*/  S2R R11, SR_TID.X ;  /* 0x00000000000b7919 */ /* 0x000e620000002100 */
[----:B------:R-:W-:Y:S01]  /*1a20*/  UIMAD UR7, UR58, UR8, URZ ;  /* 0x000000083a0772a4 */ /* 0x000fe2000f8e023f */
[----:B------:R-:W-:Y:S01]  /*1a30*/  IMAD.U32 R10, RZ, RZ, UR38 ;  /* 0x00000026ff0a7e24 */ /* 0x000fe2000f8e00ff */
[----:B------:R-:W-:Y:S01]  /*1a40*/  IADD3.X R15, R13, UR33, R4, P0, !PT ;  /* 0x000000210d0f7c10 */ /* 0x000fe200087fe404 */
[----:B------:R-:W-:Y:S01]  /*1a50*/  IMAD.U32 R4, RZ, RZ, UR17 ;  /* 0x00000011ff047e24 */ /* 0x000fe2000f8e00ff */
[----:B------:R-:W-:Y:S01]  /*1a60*/  UIMAD UR11, UR38, UR9, UR7 ;  /* 0x00000009260b72a4 */ /* 0x000fe2000f8e0207 */
[----:B------:R-:W-:-:S02]  /*1a70*/  IADD3 R12, P0, R234, UR26, RZ ;  /* 0x0000001aea0c7c10 */ /* 0x000fc4000ff1e0ff */
[----:B------:R-:W-:Y:S02]  /*1a80*/  ULDC.64 UR8, c[0x0][0x370] ;  /* 0x0000dc0000087ab9 */ /* 0x000fe40000000a00 */
[----:B------:R-:W-:Y:S01]  /*1a90*/  UIMAD UR7, UR28, UR8, URZ ;  /* 0x000000081c0772a4 */ /* 0x000fe2000f8e023f */
[----:B------:R-:W-:Y:S01]  /*1aa0*/  IADD3.X R13, R235, UR27, RZ, P0, !PT ;  /* 0x0000001beb0d7c10 */ /* 0x000fe200087fe4ff */
[----:B------:R-:W-:Y:S02]  /*1ab0*/  UIADD3 UR8, UR17, UR13, URZ ;  /* 0x0000000d11087290 */ /* 0x000fe4000fffe03f */
[----:B------:R-:W-:Y:S02]  /*1ac0*/  UIMAD UR10, UR17, UR9, UR7 ;  /* 0x00000009110a72a4 */ /* 0x000fe4000f8e0207 */
[----:B------:R-:W-:Y:S01]  /*1ad0*/  UIMAD.WIDE UR8, UR8, UR16, UR4 ;  /* 0x00000010080872a5 */ /* 0x000fe2000f8e0204 */
[----:B------:R-:W-:Y:S01]  /*1ae0*/  IMAD.WIDE.U32 R12, R4, c[0x0][0x370], R12 ;  /* 0x0000dc00040c7a25 */ /* 0x000fe200078e000c */
[----:B------:R-:W-:-:S02]  /*1af0*/  UIADD3 UR7, -UR6, UR12, UR23 ;  /* 0x0000000c06077290 */ /* 0x000fc4000fffe117 */
[----:B------:R-:W-:Y:S01]  /*1b00*/  ULDC.64 UR4, c[0x0][0x3c8] ;  /* 0x0000f20000047ab9 */ /* 0x000fe20000000a00 */
[----:B------:R-:W-:Y:S01]  /*1b10*/  IMAD R4, R5, c[0x0][0x370], RZ ;  /* 0x0000dc0005047a24 */ /* 0x000fe200078e02ff */
[----:B------:R-:W-:Y:S01]  /*1b20*/  ULDC UR28, c[0x0][0x2e8] ;  /* 0x0000ba00001c7ab9 */ /* 0x000fe20000000800 */
[----:B------:R-:W-:Y:S01]  /*1b30*/  IADD3 R13, R13, UR10, RZ ;  /* 0x0000000a0d0d7c10 */ /* 0x000fe2000fffe0ff */
[----:B------:R-:W-:Y:S01]  /*1b40*/  UMOV UR14, UR8 ;  /* 0x00000008000e7c82 */ /* 0x000fe20008000000 */
[----:B------:R-:W-:Y:S01]  /*1b50*/  IMAD R4, R231, c[0x0][0x374], R4 ;  /* 0x0000dd00e7047a24 */ /* 0x000fe200078e0204 */
[----:B------:R-:W-:Y:S02]  /*1b60*/  UIADD3 UR8, UR17, UR15, URZ ;  /* 0x0000000f11087290 */ /* 0x000fe4000fffe03f */
[----:B------:R-:W-:Y:S02]  /*1b70*/  UMOV UR13, UR9 ;  /* 0x00000009000d7c82 */ /* 0x000fe40008000000 */
[----:B------:R-:W-:Y:S01]  /*1b80*/  UIMAD.WIDE UR8, UR8, UR16, UR4 ;  /* 0x00000010080872a5 */ /* 0x000fe2000f8e0204 */
[----:B------:R1:W2:Y:S01]  /*1b90*/  R2UR UR4, R6 ;  /* 0x00000000060473c2 */ /* 0x0002a200000e0000 */
[----:B------:R-:W-:-:S04]  /*1ba0*/  UIADD3 UR7, UR7, -UR28, URZ ;  /* 0x8000001c07077290 */ /* 0x000fc8000fffe03f */
[----:B------:R-:W-:Y:S02]  /*1bb0*/  USHF.R.S32.HI UR17, URZ, 0x1f, UR7 ;  /* 0x0000001f3f117899 */ /* 0x000fe40008011407 */
        /* <DEDUP_REMOVED lines=8> */
[----:B-1----:R-:W-:-:S03]  /*1c40*/  SHF.R.S32.HI R6, RZ, 0x1f, R11 ;  /* 0x0000001fff067819 */ /* 0x002fc6000001140b */
[----:B------:R-:W-:Y:S01]  /*1c50*/  UISETP.GT.AND UP1, UPT, UR29, UR17, UPT ;  /* 0x000000111d00728c */ /* 0x000fe2000bf24270 */
[----:B---3--:R-:W-:-:S04]  /*1c60*/  LEA.HI R7, R6, R11, RZ, 0x5 ;  /* 0x0000000b06077211 */ /* 0x008fc800078f28ff */
[----:B------:R-:W-:Y:S02]  /*1c70*/  LOP3.LUT R6, R7, 0xffffffe0, RZ, 0xc0, !PT ;  /* 0xffffffe007067812 */ /* 0x000fe400078ec0ff */
[----:B------:R-:W-:-:S03]  /*1c80*/  SHF.R.S32.HI R7, RZ, 0x5, R7 ;  /* 0x00000005ff077819 */ /* 0x000fc60000011407 */
[----:B------:R-:W-:Y:S02]  /*1c90*/  IMAD.IADD R6, R11, 0x1, -R6 ;  /* 0x000000010b067824 */ /* 0x000fe400078e0a06 */
[----:B------:R-:W-:-:S04]  /*1ca0*/  IMAD.WIDE.U32 R10, R10, c[0x0][0x378], R12 ;  /* 0x0000de000a0a7a25 */ /* 0x000fc800078e000c */
[----:B------:R-:W-:Y:S01]  /*1cb0*/  IMAD R6, R7, UR47, R6 ;  /* 0x0000002f07067c24 */ /* 0x000fe2000f8e0206 */
[----:B------:R-:W-:Y:S01]  /*1cc0*/  IADD3 R11, R11, UR11, RZ ;  /* 0x0000000b0b0b7c10 */ /* 0x000fe2000fffe0ff */
[----:B------:R-:W-:-:S03]  /*1cd0*/  IMAD.U32 R12, RZ, RZ, UR38 ;  /* 0x00000026ff0c7e24 */ /* 0x000fc6000f8e00ff */
[----:B------:R-:W-:Y:S01]  /*1ce0*/  IADD3 R7, P0, R6, UR25, RZ ;  /* 0x0000001906077c10 */ /* 0x000fe2000ff1e0ff */
[----:B------:R-:W-:-:S03]  /*1cf0*/  IMAD.WIDE.U32 R12, R12, c[0x0][0x1a8], R14 ;  /* 0x00006a000c0c7a25 */ /* 0x000fc600078e000e */
[----:B------:R-:W-:Y:S01]  /*1d00*/  LEA.HI.X.SX32 R6, R6, UR19, 0x1, P0 ;  /* 0x0000001306067c11 */ /* 0x000fe200080f0eff */
[----:B------:R-:W-:Y:S01]  /*1d10*/  IMAD.WIDE.U32 R10, R231, c[0x0][0x370], R10 ;  /* 0x0000dc00e70a7a25 */ /* 0x000fe200078e000a */
[----:B------:R-:W-:Y:S02]  /*1d20*/  IADD3 R8, R13, UR18, RZ ;  /* 0x000000120d087c10 */ /* 0x000fe4000fffe0ff */
[C---:B------:R-:W-:Y:S01]  /*1d30*/  LEA R250, P0, R12.reuse, c[0x0][0x160], 0x1 ;  /* 0x000058000cfa7a11 */ /* 0x040fe200078008ff */
[----:B------:R-:W-:Y:S01]  /*1d40*/  IMAD.IADD R4, R11, 0x1, R4 ;  /* 0x000000010b047824 */ /* 0x000fe200078e0204 */
[----:B------:R-:W-:Y:S02]  /*1d50*/  LEA R246, P2, R7, c[0x0][0x350], 0x2 ;  /* 0x0000d40007f67a11 */ /* 0x000fe400078410ff */
[----:B------:R-:W-:Y:S02]  /*1d60*/  LEA.HI.X R251, R12, c[0x0][0x164], R8, 0x1, P0 ;  /* 0x000059000cfb7a11 */ /* 0x000fe400000f0c08 */
[----:B------:R-:W-:-:S02]  /*1d70*/  PLOP3.LUT P0, PT, PT, PT, UP1, 0x80, 0x0 ;  /* 0x000000000000781c */ /* 0x000fc40003f0f018 */
[C---:B------:R-:W-:Y:S02]  /*1d80*/  LEA R248, P3, R10.reuse, c[0x0][0x330], 0x1 ;  /* 0x0000cc000af87a11 */ /* 0x040fe400078608ff */
[----:B------:R-:W-:Y:S02]  /*1d90*/  LEA.HI.X R247, R7, c[0x0][0x354], R6, 0x2, P2 ;  /* 0x0000d50007f77a11 */ /* 0x000fe400010f1406 */
[----:B------:R-:W-:-:S07]  /*1da0*/  LEA.HI.X R249, R10, c[0x0][0x334], R4, 0x1, P3 ;  /* 0x0000cd000af97a11 */ /* 0x000fce00018f0c04 */
        /* <DEDUP_REMOVED lines=19> */
.L_x_560:
        /* <DEDUP_REMOVED lines=18> */
.L_x_561:
[----:B------:R-:W-:Y:S01]  /*2000*/  ULDC.64 UR8, c[0x0][0x3a0] ;  /* 0x0000e80000087ab9 */ /* 0x000fe20000000a00 */
[----:B------:R-:W-:Y:S01]  /*2010*/  IMAD.U32 R7, RZ, RZ, UR23 ;  /* 0x00000017ff077e24 */ /* 0x000fe2000f8e00ff */
[----:B------:R-:W-:Y:S01]  /*2020*/  UIMAD UR7, UR20, UR8, URZ ;  /* 0x00000008140772a4 */ /* 0x000fe2000f8e023f */
[----:B------:R-:W-:Y:S01]  /*2030*/  IMAD.U32 R8, RZ, RZ, UR38 ;  /* 0x00000026ff087e24 */ /* 0x000fe2000f8e00ff */
[----:B------:R-:W-:Y:S01]  /*2040*/  UIMAD UR6, UR22, -0x40, UR6 ;  /* 0xffffffc0160678a4 */ /* 0x000fe2000f8e0206 */
[----:B------:R-:W-:Y:S01]  /*2050*/  IMAD.WIDE.U32 R6, R7, c[0x0][0x3a0], R234 ;  /* 0x0000e80007067a25 */ /* 0x000fe200078e00ea */
[----:B------:R-:W-:Y:S01]  /*2060*/  UIMAD UR7, UR23, UR9, UR7 ;  /* 0x00000009170772a4 */ /* 0x000fe2000f8e0207 */
[----:B------:R-:W-:Y:S02]  /*2070*/  BSSY B0, `(.L_x_562) ;  /* 0x0000016000007945 */ /* 0x000fe40003800000 */
[----:B------:R-:W-:Y:S01]  /*2080*/  ULDC.64 UR8, c[0x0][0x3b8] ;  /* 0x0000ee0000087ab9 */ /* 0x000fe20000000a00 */
[----:B------:R-:W-:-:S02]  /*2090*/  IADD3 R6, P0, R6, UR14, RZ ;  /* 0x0000000e06067c10 */ /* 0x000fc4000ff1e0ff */
[----:B------:R-:W-:Y:S01]  /*20a0*/  MOV R4, UR7 ;  /* 0x0000000700047c02 */ /* 0x000fe20008000f00 */
[----:B------:R-:W-:Y:S01]  /*20b0*/  UIMAD UR7, UR58, UR8, URZ ;  /* 0x000000083a0772a4 */ /* 0x000fe2000f8e023f */
[----:B------:R-:W-:Y:S02]  /*20c0*/  ISETP.GE.AND P1, PT, R231, UR6, PT ;  /* 0x00000006e7007c0c */ /* 0x000fe4000bf26270 */
[----:B------:R-:W-:Y:S01]  /*20d0*/  IADD3.X R7, R7, UR15, R4, P0, !PT ;  /* 0x0000000f07077c10 */ /* 0x000fe200087fe404 */
[----:B------:R-:W-:-:S04]  /*20e0*/  UIMAD UR7, UR38, UR9, UR7 ;  /* 0x00000009260772a4 */ /* 0x000fc8000f8e0207 */
[----:B------:R-:W-:-:S05]  /*20f0*/  IMAD.WIDE.U32 R8, R8, c[0x0][0x3b8], R6 ;  /* 0x0000ee0008087a25 */ /* 0x000fca00078e0006 */
[----:B------:R-:W-:Y:S01]  /*2100*/  IADD3 R7, R9, UR7, RZ ;  /* 0x0000000709077c10 */ /* 0x000fe2000fffe0ff */
[----:B------:R-:W-:Y:S05]  /*2110*/  @P1 BRA `(.L_x_563) ;  /* 0x000000b000001947 */ /* 0x000fea0003800000 */
[----:B------:R-:W-:Y:S01]  /*2120*/  MOV R6, R8 ;  /* 0x0000000800067202 */ /* 0x000fe20000000f00 */
[----:B------:R-:W-:-:S04]  /*2130*/  IMAD R4, R5, c[0x0][0x3a0], RZ ;  /* 0x0000e80005047a24 */ /* 0x000fc800078e02ff */
[----:B------:R-:W-:-:S04]  /*2140*/  IMAD.WIDE.U32 R10, R231, c[0x0][0x3a0], R6 ;  /* 0x0000e800e70a7a25 */ /* 0x000fc800078e0006 */
        /* <DEDUP_REMOVED lines=8> */
.L_x_563:
[----:B------:R-:W-:Y:S05]  /*21d0*/  BSYNC B0 ;  /* 0x0000000000007941 */ /* 0x000fea0003800000 */
.L_x_562:
        /* <DEDUP_REMOVED lines=8> */
[----:B------:R-:W-:Y:S01]  /*2260*/  IMAD R4, R4, c[0x0][0x3a0], RZ ;  /* 0x0000e80004047a24 */ /* 0x000fe200078e02ff */
[----:B------:R-:W-:-:S03]  /*2270*/  LEA R8, P2, R6, c[0x0][0x340], 0x1 ;  /* 0x0000d00006087a11 */ /* 0x000fc600078408ff */
[----:B------:R-:W-:-:S05]  /*2280*/  IMAD R4, R9, c[0x0][0x3a4], R4 ;  /* 0x0000e90009047a24 */ /* 0x000fca00078e0204 */
[----:B------:R-:W-:-:S04]  /*2290*/  IADD3 R7, R7, R4, RZ ;  /* 0x0000000407077210 */ /* 0x000fc80007ffe0ff */
[----:B------:R-:W-:-:S05]  /*22a0*/  LEA.HI.X R9, R6, c[0x0][0x344], R7, 0x1, P2 ;  /* 0x0000d10006097a11 */ /* 0x000fca00010f0c07 */
[----:B------:R2:W-:Y:S04]  /*22b0*/  STG.E.128 [R8.64], RZ ;  /* 0x000000ff08007986 */ /* 0x0005e8000c101d04 */
[----:B------:R2:W-:Y:S04]  /*22c0*/  STG.E.128 [R8.64+0x80], RZ ;  /* 0x000080ff08007986 */ /* 0x0005e8000c101d04 */
[----:B------:R2:W-:Y:S04]  /*22d0*/  STG.E.128 [R8.64+0x100], RZ ;  /* 0x000100ff08007986 */ /* 0x0005e8000c101d04 */
[----:B------:R2:W-:Y:S02]  /*22e0*/  STG.E.128 [R8.64+0x180], RZ ;  /* 0x000180ff08007986 */ /* 0x0005e4000c101d04 */
.L_x_565:
[----:B------:R-:W-:Y:S05]  /*22f0*/  BSYNC B0 ;  /* 0x0000000000007941 */ /* 0x000fea0003800000 */
.L_x_564:
[----:B------:R-:W-:Y:S01]  /*2300*/  ULDC.64 UR6, c[0x0][0x3a8] ;  /* 0x0000ea0000067ab9 */ /* 0x000fe20000000a00 */
[----:B------:R-:W-:Y:S01]  /*2310*/  IMAD.U32 R7, RZ, RZ, UR23 ;  /* 0x00000017ff077e24 */ /* 0x000fe2000f8e00ff */
[----:B------:R-:W-:Y:S01]  /*2320*/  UIMAD UR6, UR20, UR6, URZ ;  /* 0x00000006140672a4 */ /* 0x000fe2000f8e023f */
[----:B--2---:R-:W-:Y:S01]  /*2330*/  IMAD.U32 R8, RZ, RZ, UR38 ;  /* 0x00000026ff087e24 */ /* 0x004fe2000f8e00ff */
[----:B------:R-:W-:Y:S01]  /*2340*/  BSSY B0, `(.L_x_566) ;  /* 0x0000017000007945 */ /* 0x000fe20003800000 */
[----:B------:R-:W-:Y:S01]  /*2350*/  IMAD.WIDE.U32 R6, R7, c[0x0][0x3a8], R234 ;  /* 0x0000ea0007067a25 */ /* 0x000fe200078e00ea */
        /* <DEDUP_REMOVED lines=10> */
[----:B------:R-:W-:Y:S01]  /*2400*/  MOV R6, R8 ;  /* 0x0000000800067202 */ /* 0x000fe20000000f00 */
[----:B------:R-:W-:-:S04]  /*2410*/  IMAD R4, R5, c[0x0][0x3a8], RZ ;  /* 0x0000ea0005047a24 */ /* 0x000fc800078e02ff */
[----:B------:R-:W-:-:S04]  /*2420*/  IMAD.WIDE.U32 R10, R231, c[0x0][0x3a8], R6 ;  /* 0x0000ea00e70a7a25 */ /* 0x000fc800078e0006 */
[----:B------:R-:W-:Y:S01]  /*2430*/  IMAD R4, R231, c[0x0][0x3ac], R4 ;  /* 0x0000eb00e7047a24 */ /* 0x000fe200078e0204 */
[----:B-1----:R-:W-:-:S04]  /*2440*/  LEA R12, P1, R10, c[0x0][0x348], 0x1 ;  /* 0x0000d2000a0c7a11 */ /* 0x002fc800078208ff */
[----:B------:R-:W-:-:S04]  /*2450*/  IADD3 R4, R11, R4, RZ ;  /* 0x000000040b047210 */ /* 0x000fc80007ffe0ff */
[----:B------:R-:W-:-:S05]  /*2460*/  LEA.HI.X R13, R10, c[0x0][0x34c], R4, 0x1, P1 ;  /* 0x0000d3000a0d7a11 */ /* 0x000fca00008f0c04 */
[----:B------:R1:W-:Y:S04]  /*2470*/  STG.E.128 [R12.64], RZ ;  /* 0x000000ff0c007986 */ /* 0x0003e8000c101d04 */
[----:B------:R1:W-:Y:S04]  /*2480*/  STG.E.128 [R12.64+0x80], RZ ;  /* 0x000080ff0c007986 */ /* 0x0003e8000c101d04 */
[----:B------:R1:W-:Y:S04]  /*2490*/  STG.E.128 [R12.64+0x100], RZ ;  /* 0x000100ff0c007986 */ /* 0x0003e8000c101d04 */
[----:B------:R1:W-:Y:S02]  /*24a0*/  STG.E.128 [R12.64+0x180], RZ ;  /* 0x000180ff0c007986 */ /* 0x0003e4000c101d04 */
.L_x_567:
[----:B------:R-:W-:Y:S05]  /*24b0*/  BSYNC B0 ;  /* 0x0000000000007941 */ /* 0x000fea0003800000 */
.L_x_566:
[----:B------:R-:W-:Y:S05]  /*24c0*/  @P0 BRA `(.L_x_568) ;  /* 0x000061a000000947 */ /* 0x000fea0003800000 */
[----:B------:R-:W-:Y:S02]  /*24d0*/  IADD3 R4, P0, R231, 0x20, RZ ;  /* 0x00000020e7047810 */ /* 0x000fe40007f1e0ff */
        /* <DEDUP_REMOVED lines=11> */
[----:B------:R2:W-:Y:S01]  /*2590*/  STG.E.128 [R4.64+0x180], RZ ;  /* 0x000180ff04007986 */ /* 0x0005e2000c101d04 */
[----:B------:R-:W-:Y:S05]  /*25a0*/  BRA `(.L_x_568) ;  /* 0x000060c000007947 */ /* 0x000fea0003800000 */
.L_x_559:
[----:B------:R-:W-:Y:S01]  /*25b0*/  ULDC.64 UR10, c[0x0][0x198] ;  /* 0x00006600000a7ab9 */ /* 0x000fe20000000a00 */
[----:B------:R-:W-:Y:S01]  /*25c0*/  IADD3 R8, R231, 0x20, RZ ;  /* 0x00000020e7087810 */ /* 0x000fe20007ffe0ff */
[----:B------:R-:W-:Y:S01]  /*25d0*/  ULDC.64 UR8, c[0x0][0x1a0] ;  /* 0x0000680000087ab9 */ /* 0x000fe20000000a00 */
[----:B------:R-:W-:Y:S01]  /*25e0*/  IMAD.MOV.U32 R7, RZ, RZ, 0x40 ;  /* 0x00000040ff077424 */ /* 0x000fe200078e00ff */
[----:B------:R-:W-:Y:S01]  /*25f0*/  UIMAD UR10, UR20, UR10, URZ ;  /* 0x0000000a140a72a4 */ /* 0x000fe2000f8e023f */
[----:B------:R-:W-:Y:S01]  /*2600*/  IMAD R11, R9, c[0x0][0x1b0], RZ ;  /* 0x00006c00090b7a24 */ /* 0x000fe200078e02ff */
[----:B------:R-:W-:Y:S01]  /*2610*/  UIMAD UR8, UR20, UR8, URZ ;  /* 0x00000008140872a4 */ /* 0x000fe2000f8e023f */
[----:B------:R-:W-:Y:S01]  /*2620*/  IMAD.WIDE.U32 R20, R7, c[0x0][0x370], RZ ;  /* 0x0000dc0007147a25 */ /* 0x000fe200078e00ff */
[----:B------:R-:W-:Y:S01]  /*2630*/  UIMAD UR11, UR23, UR11, UR10 ;  /* 0x0000000b170b72a4 */ /* 0x000fe2000f8e020a */
[----:B------:R-:W-:Y:S01]  /*2640*/  SHF.L.U32 R242, R229, 0x2, RZ ;  /* 0x00000002e5f27819 */ /* 0x000fe200000006ff */
[----:B------:R-:W-:Y:S01]  /*2650*/  UIMAD UR10, UR23, UR9, UR8 ;  /* 0x00000009170a72a4 */ /* 0x000fe2000f8e0208 */
[----:B------:R-:W-:Y:S01]  /*2660*/  IMAD R22, R16, c[0x0][0x1b4], R11 ;  /* 0x00006d0010167a24 */ /* 0x000fe200078e020b */
[----:B------:R-:W-:Y:S01]  /*2670*/  UIMAD UR8, UR7, -0x40, UR12 ;  /* 0xffffffc0070878a4 */ /* 0x000fe2000f8e020c */
[----:B------:R-:W-:Y:S01]  /*2680*/  IMAD R11, R7, c[0x0][0x374], RZ ;  /* 0x0000dd00070b7a24 */ /* 0x000fe200078e02ff */
[----:B------:R-:W-:Y:S01]  /*2690*/  UIMAD UR9, UR22, -0x40, UR6 ;  /* 0xffffffc0160978a4 */ /* 0x000fe2000f8e0206 */
[----:B------:R-:W-:Y:S01]  /*26a0*/  IMAD.U32 R15, RZ, RZ, UR23 ;  /* 0x00000017ff0f7e24 */ /* 0x000fe2000f8e00ff */
[----:B------:R-:W-:Y:S01]  /*26b0*/  MOV R6, UR11 ;  /* 0x0000000b00067c02 */ /* 0x000fe20008000f00 */
[----:B------:R-:W-:Y:S01]  /*26c0*/  IMAD.U32 R13, RZ, RZ, UR23 ;  /* 0x00000017ff0d7e24 */ /* 0x000fe2000f8e00ff */
[C---:B------:R-:W-:Y:S01]  /*26d0*/  ISETP.GE.AND P2, PT, R8.reuse, UR8, PT ;  /* 0x0000000808007c0c */ /* 0x040fe2000bf46270 */
[----:B------:R-:W-:Y:S01]  /*26e0*/  IMAD.WIDE.U32 R14, R15, c[0x0][0x198], R234 ;  /* 0x000066000f0e7a25 */ /* 0x000fe200078e00ea */
[----:B------:R-:W-:-:S02]  /*26f0*/  ISETP.GE.AND P0, PT, R8, UR9, PT ;  /* 0x0000000908007c0c */ /* 0x000fc4000bf06270 */
[----:B------:R-:W-:Y:S01]  /*2700*/  MOV R244, 0x7f800000 ;  /* 0x7f80000000f47802 */ /* 0x000fe20000000f00 */
[----:B------:R-:W-:Y:S01]  /*2710*/  IMAD.WIDE.U32 R12, R13, c[0x0][0x1a0], R234 ;  /* 0x000068000d0c7a25 */ /* 0x000fe200078e00ea */
[----:B------:R-:W-:-:S03]  /*2720*/  IADD3 R14, P3, R14, UR34, RZ ;  /* 0x000000220e0e7c10 */ /* 0x000fc6000ff7e0ff */
[----:B------:R-:W-:Y:S01]  /*2730*/  IMAD.WIDE.U32 R18, R7, c[0x0][0x190], RZ ;  /* 0x0000640007127a25 */ /* 0x000fe200078e00ff */
[----:B------:R-:W-:Y:S02]  /*2740*/  IADD3 R12, P1, R12, UR30, RZ ;  /* 0x0000001e0c0c7c10 */ /* 0x000fe4000ff3e0ff */
[----:B------:R-:W-:Y:S01]  /*2750*/  IADD3.X R15, R15, UR35, R6, P3, !PT ;  /* 0x000000230f0f7c10 */ /* 0x000fe20009ffe406 */
[----:B------:R-:W-:Y:S01]  /*2760*/  IMAD.U32 R4, RZ, RZ, UR10 ;  /* 0x0000000aff047e24 */ /* 0x000fe2000f8e00ff */
[----:B------:R-:W-:Y:S01]  /*2770*/  @!P2 IADD3 R20, P4, R248, R20, RZ ;  /* 0x00000014f814a210 */ /* 0x000fe20007f9e0ff */
[----:B------:R-:W-:Y:S01]  /*2780*/  IMAD R7, R7, c[0x0][0x194], RZ ;  /* 0x0000650007077a24 */ /* 0x000fe200078e02ff */
[----:B------:R-:W-:Y:S01]  /*2790*/  @!P2 IADD3 R18, P3, R250, R18, RZ ;  /* 0x00000012fa12a210 */ /* 0x000fe20007f7e0ff */
[----:B------:R-:W-:Y:S01]  /*27a0*/  IMAD R9, R9, c[0x0][0x1b8], RZ ;  /* 0x00006e0009097a24 */ /* 0x000fe200078e02ff */
[----:B------:R-:W-:Y:S01]  /*27b0*/  @!P2 IADD3.X R21, R249, R21, R11, P4, !PT ;  /* 0x00000015f915a210 */ /* 0x000fe200027fe40b */
[----:B------:R-:W-:Y:S01]  /*27c0*/  IMAD.WIDE.U32 R14, R16, c[0x0][0x1b0], R14 ;  /* 0x00006c00100e7a25 */ /* 0x000fe200078e000e */
[----:B------:R-:W-:-:S02]  /*27d0*/  PLOP3.LUT P4, PT, PT, PT, UP6, 0x80, 0x0 ;  /* 0x000000000000781c */ /* 0x000fc40003f8f068 */
[----:B------:R-:W-:Y:S01]  /*27e0*/  IADD3.X R13, R13, UR31, R4, P1, !PT ;  /* 0x0000001f0d0d7c10 */ /* 0x000fe20008ffe404 */
[C---:B------:R-:W-:Y:S01]  /*27f0*/  IMAD R9, R16.reuse, c[0x0][0x1bc], R9 ;  /* 0x00006f0010097a24 */ /* 0x040fe200078e0209 */
[----:B------:R-:W-:Y:S01]  /*2800*/  @!P2 IADD3.X R19, R251, R19, R7, P3, !PT ;  /* 0x00000013fb13a210 */ /* 0x000fe20001ffe407 */
[----:B------:R-:W-:Y:S01]  /*2810*/  IMAD.MOV.U32 R243, RZ, RZ, 0x7f800000 ;  /* 0x7f800000fff37424 */ /* 0x000fe200078e00ff */
[C---:B------:R-:W-:Y:S01]  /*2820*/  @!P0 IADD3 R8, P3, R231.reuse, 0x20, RZ ;  /* 0x00000020e7088810 */ /* 0x040fe20007f7e0ff */
[----:B------:R-:W-:Y:S01]  /*2830*/  IMAD.WIDE.U32 R16, R16, c[0x0][0x1b8], R12 ;  /* 0x00006e0010107a25 */ /* 0x000fe200078e000c */
[C---:B------:R-:W-:Y:S02]  /*2840*/  ISETP.GE.AND P1, PT, R231.reuse, UR9, PT ;  /* 0x00000009e7007c0c */ /* 0x040fe4000bf26270 */
[----:B------:R-:W-:Y:S02]  /*2850*/  @!P0 IADD3.X R13, RZ, R5, RZ, P3, !PT ;  /* 0x00000005ff0d8210 */ /* 0x000fe40001ffe4ff */
[----:B------:R-:W-:Y:S01]  /*2860*/  ISETP.GE.AND P3, PT, R231, UR8, PT ;  /* 0x00000008e7007c0c */ /* 0x000fe2000bf66270 */
[----:B------:R-:W-:Y:S01]  /*2870*/  @P4 BAR.SYNC.DEFER_BLOCKING 0x0 ;  /* 0x0000000000004b1d */ /* 0x000fe20000010000 */
[----:B------:R-:W-:Y:S01]  /*2880*/  IADD3 R23, R15, R22, RZ ;  /* 0x000000160f177210 */ /* 0x000fe20007ffe0ff */
[----:B------:R-:W-:Y:S01]  /*2890*/  @!P0 IMAD R13, R13, c[0x0][0x198], RZ ;  /* 0x000066000d0d8a24 */ /* 0x000fe200078e02ff */
[----:B------:R-:W-:-:S02]  /*28a0*/  @!P0 IADD3 R7, P5, R231, 0x20, RZ ;  /* 0x00000020e7078810 */ /* 0x000fc40007fbe0ff */
[----:B------:R-:W-:Y:S01]  /*28b0*/  IADD3 R17, R17, R9, RZ ;  /* 0x0000000911117210 */ /* 0x000fe20007ffe0ff */
[--C-:B------:R-:W-:Y:S02]  /*28c0*/  @!P0 IMAD.MOV.U32 R15, RZ, RZ, R23.reuse ;  /* 0x000000ffff0f8224 */ /* 0x100fe400078e0017 */
[----:B------:R-:W-:Y:S02]  /*28d0*/  @!P1 IMAD.MOV.U32 R22, RZ, RZ, R14 ;  /* 0x000000ffff169224 */ /* 0x000fe400078e000e */
[----:B------:R-:W-:Y:S02]  /*28e0*/  @!P1 IMAD R4, R5, c[0x0][0x198], RZ ;  /* 0x0000660005049a24 */ /* 0x000fe400078e02ff */
[----:B------:R-:W-:-:S04]  /*28f0*/  @!P1 IMAD.WIDE.U32 R22, R231, c[0x0][0x198], R22 ;  /* 0x00006600e7169a25 */ /* 0x000fc800078e0016 */
[----:B------:R-:W-:Y:S01]  /*2900*/  @!P1 IMAD R11, R231, c[0x0][0x19c], R4 ;  /* 0x00006700e70b9a24 */ /* 0x000fe200078e0204 */
[----:B------:R-:W-:Y:S01]  /*2910*/  IADD3 R4, R229, 0x8, RZ ;  /* 0x00000008e5047810 */ /* 0x000fe20007ffe0ff */
[----:B------:R-:W-:Y:S01]  /*2920*/  @!P0 IMAD.X R6, RZ, RZ, R5, P5 ;  /* 0x000000ffff068224 */ /* 0x000fe200028e0605 */
[----:B------:R-:W-:Y:S01]  /*2930*/  @!P1 LEA R12, P5, R22, c[0x0][0x168], 0x1 ;  /* 0x00005a00160c9a11 */ /* 0x000fe200078a08ff */
[----:B------:R-:W-:Y:S01]  /*2940*/  @!P1 IMAD.IADD R11, R23, 0x1, R11 ;  /* 0x00000001170b9824 */ /* 0x000fe200078e020b */
[----:B------:R-:W-:Y:S01]  /*2950*/  ISETP.GE.AND P6, PT, R4, UR8, PT ;  /* 0x0000000804007c0c */ /* 0x000fe2000bfc6270 */
[C---:B------:R-:W-:Y:S01]  /*2960*/  @!P0 IMAD R10, R8.reuse, c[0x0][0x19c], R13 ;  /* 0x00006700080a8a24 */ /* 0x040fe200078e020d */
[----:B------:R1:W-:Y:S01]  /*2970*/  @P3 STS.128 [R230+0x8000], RZ ;  /* 0x008000ffe6003388 */ /* 0x0003e20000000c00 */
[----:B------:R-:W-:Y:S01]  /*2980*/  @!P0 IMAD.WIDE.U32 R14, R8, c[0x0][0x198], R14 ;  /* 0x00006600080e8a25 */ /* 0x000fe200078e000e */
[----:B------:R-:W-:Y:S02]  /*2990*/  @!P1 LEA.HI.X R13, R22, c[0x0][0x16c], R11, 0x1, P5 ;  /* 0x00005b00160d9a11 */ /* 0x000fe400028f0c0b */
[----:B------:R1:W-:Y:S01]  /*29a0*/  @P3 STS.128 [R230+0xa000], RZ ;  /* 0x00a000ffe6003388 */ /* 0x0003e20000000c00 */
[----:B------:R-:W-:Y:S01]  /*29b0*/  @!P1 IMAD R4, R5, c[0x0][0x1a0], RZ ;  /* 0x0000680005049a24 */ /* 0x000fe200078e02ff */
[----:B------:R-:W-:Y:S01]  /*29c0*/  @!P0 MOV R22, R16 ;  /* 0x0000001000168202 */ /* 0x000fe20000000f00 */
[----:B------:R-:W-:Y:S01]  /*29d0*/  @!P0 IMAD.IADD R10, R15, 0x1, R10 ;  /* 0x000000010f0a8824 */ /* 0x000fe200078e020a */
[----:B------:R1:W-:Y:S01]  /*29e0*/  @P3 STS.128 [R230+0xc000], RZ ;  /* 0x00c000ffe6003388 */ /* 0x0003e20000000c00 */
[--C-:B------:R-:W-:Y:S01]  /*29f0*/  @!P0 IMAD.MOV.U32 R23, RZ, RZ, R17.reuse ;  /* 0x000000ffff178224 */ /* 0x100fe200078e0011 */
[C---:B------:R-:W-:Y:S01]  /*2a00*/  @!P0 LEA R8, P5, R14.reuse, c[0x0][0x168], 0x1 ;  /* 0x00005a000e088a11 */ /* 0x040fe200078a08ff */
[C---:B------:R-:W-:Y:S01]  /*2a10*/  @!P1 IMAD R4, R231.reuse, c[0x0][0x1a4], R4 ;  /* 0x00006900e7049a24 */ /* 0x040fe200078e0204 */
[----:B------:R1:W-:Y:S01]  /*2a20*/  @P3 STS.128 [R230+0xe000], RZ ;  /* 0x00e000ffe6003388 */ /* 0x0003e20000000c00 */
[----:B------:R-:W-:Y:S01]  /*2a30*/  @!P1 IMAD.WIDE.U32 R16, R231, c[0x0][0x1a0], R16 ;  /* 0x00006800e7109a25 */ /* 0x000fe200078e0010 */
[----:B------:R-:W-:-:S02]  /*2a40*/  @!P0 LEA.HI.X R9, R14, c[0x0][0x16c], R10, 0x1, P5 ;  /* 0x00005b000e098a11 */ /* 0x000fc400028f0c0a */
[----:B------:R-:W-:Y:S01]  /*2a50*/  @!PT LDS RZ, [RZ] ;  /* 0x00000000fffff984 */ /* 0x000fe20000000800 */
[----:B------:R-:W-:Y:S01]  /*2a60*/  @!PT LDS RZ, [RZ] ;  /* 0x00000000fffff984 */ /* 0x000fe20000000800 */
[----:B------:R-:W-:Y:S01]  /*2a70*/  @!PT LDS RZ, [RZ] ;  /* 0x00000000fffff984 */ /* 0x000fe20000000800 */
[----:B------:R1:W-:Y:S01]  /*2a80*/  @!P3 LDGSTS.E.BYPASS.LTC128B.128 [R230+0x8000], [R248.64] ;  /* 0x08000000f8e6bfae */ /* 0x0003e2000b901d44 */
[----:B------:R-:W-:Y:S01]  /*2a90*/  @!P0 IMAD R6, R6, c[0x0][0x1a0], RZ ;  /* 0x0000680006068a24 */ /* 0x000fe200078e02ff */
[----:B------:R-:W-:Y:S01]  /*2aa0*/  @!P1 IADD3 R4, R17, R4, RZ ;  /* 0x0000000411049210 */ /* 0x000fe20007ffe0ff */
[C---:B------:R-:W-:Y:S01]  /*2ab0*/  @!P0 IMAD.WIDE.U32 R22, R7.reuse, c[0x0][0x1a0], R22 ;  /* 0x0000680007168a25 */ /* 0x040fe200078e0016 */
[----:B------:R1:W-:Y:S01]  /*2ac0*/  @!P3 LDGSTS.E.BYPASS.LTC128B.128 [R230+0xa000], [R248.64+0x80] ;  /* 0x0a000080f8e6bfae */ /* 0x0003e2000b901d44 */
[C---:B------:R-:W-:Y:S02]  /*2ad0*/  @!P1 LEA R14, P5, R16.reuse, c[0x0][0x170], 0x1 ;  /* 0x00005c00100e9a11 */ /* 0x040fe400078a08ff */
[----:B------:R-:W-:Y:S01]  /*2ae0*/  @!P0 IMAD R6, R7, c[0x0][0x1a4], R6 ;  /* 0x0000690007068a24 */ /* 0x000fe200078e0206 */
[----:B------:R1:W-:Y:S01]  /*2af0*/  @!P3 LDGSTS.E.BYPASS.LTC128B.128 [R230+0xc000], [R248.64+0x100] ;  /* 0x0c000100f8e6bfae */ /* 0x0003e2000b901d44 */
[----:B------:R-:W-:Y:S02]  /*2b00*/  @!P1 LEA.HI.X R15, R16, c[0x0][0x174], R4, 0x1, P5 ;  /* 0x00005d00100f9a11 */ /* 0x000fe400028f0c04 */
[----:B------:R-:W-:Y:S01]  /*2b10*/  SHF.R.S32.HI R4, RZ, 0x1f, R229 ;  /* 0x0000001fff047819 */ /* 0x000fe200000114e5 */
[----:B------:R1:W-:Y:S01]  /*2b20*/  @!P3 LDGSTS.E.BYPASS.LTC128B.128 [R230+0xe000], [R248.64+0x180] ;  /* 0x0e000180f8e6bfae */ /* 0x0003e2000b901d44 */
[----:B------:R-:W-:Y:S01]  /*2b30*/  @!P0 IMAD.IADD R6, R23, 0x1, R6 ;  /* 0x0000000117068824 */ /* 0x000fe200078e0206 */
[----:B------:R-:W-:-:S02]  /*2b40*/  @!P0 LEA R10, P4, R22, c[0x0][0x170], 0x1 ;  /* 0x00005c00160a8a11 */ /* 0x000fc400078808ff */
[----:B------:R1:W-:Y:S01]  /*2b50*/  @P2 STS.128 [R230+0x9000], RZ ;  /* 0x009000ffe6002388 */ /* 0x0003e20000000c00 */
[C---:B------:R-:W-:Y:S02]  /*2b60*/  SHF.L.U64.HI R241, R229.reuse, 0x2, R4 ;  /* 0x00000002e5f17819 */ /* 0x040fe40000010204 */
[----:B------:R-:W-:Y:S01]  /*2b70*/  @!P0 LEA.HI.X R11, R22, c[0x0][0x174], R6, 0x1, P4 ;  /* 0x00005d00160b8a11 */ /* 0x000fe200020f0c06 */
        /* <DEDUP_REMOVED lines=66> */
[----:B------:R-:W-:-:S03]  /*2fa0*/  IADD3 R4, P1, R242, UR14, RZ ;  /* 0x0000000ef2047c10 */ /* 0x000fc6000ff3e0ff */
[----:B------:R1:W-:Y:S01]  /*2fb0*/  @P0 STS.128 [R230+0x19000], RZ ;  /* 0x019000ffe6000388 */ /* 0x0003e20000000c00 */
[----:B------:R-:W-:-:S03]  /*2fc0*/  IADD3.X R5, R241, UR13, RZ, P1, !PT ;  /* 0x0000000df1057c10 */ /* 0x000fc60008ffe4ff */
[----:B------:R1:W-:Y:S04]  /*2fd0*/  @P0 STS.128 [R230+0x1b000], RZ ;  /* 0x01b000ffe6000388 */ /* 0x0003e80000000c00 */
[----:B------:R1:W5:Y:S04]  /*2fe0*/  @!P2 LDG.E R243, [R4.64] ;  /* 0x0000000404f3a981 */ /* 0x000368000c1e1900 */
[----:B------:R1:W5:Y:S04]  /*2ff0*/  @!P6 LDG.E R244, [R4.64+0x20] ;  /* 0x0000200404f4e981 */ /* 0x000368000c1e1900 */
        /* <DEDUP_REMOVED lines=75> */
[----:B--2---:R-:W-:Y:S01]  /*34b0*/  CS2R R20, SRZ ;  /* 0x0000000000147805 */ /* 0x004fe2000001ff00 */
[----:B------:R-:W-:-:S02]  /*34c0*/  ULDC UR25, c[0x0][0x2e8] ;  /* 0x0000ba0000197ab9 */ /* 0x000fc40000000800 */
[----:B------:R-:W-:Y:S02]  /*34d0*/  UIADD3 UR20, UR23, 0x40, URZ ;  /* 0x0000004017147890 */ /* 0x000fe4000fffe03f */
[----:B------:R-:W-:Y:S02]  /*34e0*/  UIADD3 UR19, UR19, -UR25, URZ ;  /* 0x8000001913137290 */ /* 0x000fe4000fffe03f */
[----:B-1----:R-:W-:Y:S02]  /*34f0*/  ULDC UR10, c[0x0][0x2e4] ;  /* 0x0000b900000a7ab9 */ /* 0x002fe40000000800 */
.L_x_573:
        /* <DEDUP_REMOVED lines=124> */
[----:B------:R-:W-:Y:S01]  /*3cc0*/  UIADD3 UR11, UR10, UR18, -UR6 ;  /* 0x000000120a0b7290 */ /* 0x000fe2000fffe806 */
        /* <DEDUP_REMOVED lines=8> */
.L_x_569:
[----:B------:R-:W-:Y:S01]  /*3d50*/  IADD3 R87, R229, UR9, RZ ;  /* 0x00000009e5577c10 */ /* 0x000fe2000fffe0ff */
[----:B------:R-:W-:Y:S01]  /*3d60*/  UIADD3 UR11, UR6, 0x1, -UR12 ;  /* 0x00000001060b7890 */ /* 0x000fe2000fffe80c */
[----:B------:R-:W-:Y:S01]  /*3d70*/  IMAD.U32 R85, RZ, RZ, UR22 ;  /* 0x00000016ff557e24 */ /* 0x000fe2000f8e00ff */
[----:B------:R-:W-:Y:S01]  /*3d80*/  UIADD3 UR10, -UR8, UR6, -UR12 ;  /* 0x00000006080a7290 */ /* 0x000fe2000fffe90c */
[----:B------:R-:W-:Y:S01]  /*3d90*/  IADD3 R84, R87, 0x8, RZ ;  /* 0x0000000857547810 */ /* 0x000fe20007ffe0ff */
[----:B------:R-:W-:Y:S01]  /*3da0*/  UIADD3 UR9, UR11, UR41, URZ ;  /* 0x000000290b097290 */ /* 0x000fe2000fffe03f */
[----:B------:R-:W-:Y:S03]  /*3db0*/  IMAD R100, R85, 0x40, R228 ;  /* 0x0000004055647824 */ /* 0x000fe600078e02e4 */
[C---:B------:R-:W-:Y:S02]  /*3dc0*/  IADD3 R89, R87.reuse, UR10, RZ ;  /* 0x0000000a57597c10 */ /* 0x040fe4000fffe0ff */
[----:B------:R-:W-:Y:S02]  /*3dd0*/  IADD3 R87, R87, UR9, RZ ;  /* 0x0000000957577c10 */ /* 0x000fe4000fffe0ff */
[----:B------:R-:W-:Y:S02]  /*3de0*/  IMNMX R89, RZ, R89, !PT ;  /* 0x00000059ff597217 */ /* 0x000fe40007800200 */
[----:B------:R-:W-:Y:S02]  /*3df0*/  IADD3 R98, R100, 0x1, RZ ;  /* 0x0000000164627810 */ /* 0x000fe40007ffe0ff */
[----:B------:R-:W-:Y:S01]  /*3e00*/  IADD3 R85, R84, UR10, RZ ;  /* 0x0000000a54557c10 */ /* 0x000fe2000fffe0ff */
[----:B------:R-:W-:Y:S01]  /*3e10*/  UMOV UR10, UR8 ;  /* 0x00000008000a7c82 */ /* 0x000fe20008000000 */
        /* <DEDUP_REMOVED lines=58> */
.L_x_570:
        /* <DEDUP_REMOVED lines=9> */
[----:B------:R-:W-:Y:S02]  /*4250*/  FMUL.FTZ R4, R244, 1.4426950216293334961 ;  /* 0x3fb8aa3bf4047820 */ /* 0x000fe40000410000 */
[--C-:B------:R-:W-:Y:S02]  /*4260*/  FFMA.FTZ R115, R5, c[0x0][0x23c], -R84.reuse ;  /* 0x00008f0005737a23 */ /* 0x100fe40000010854 */
[--C-:B------:R-:W-:Y:S01]  /*4270*/  FFMA.FTZ R118, R8, c[0x0][0x23c], -R84.reuse ;  /* 0x00008f0008767a23 */ /* 0x100fe20000010854 */
[----:B------:R-:W-:Y:S01]  /*4280*/  FSEL R4, R4, RZ, P0 ;  /* 0x000000ff04047208 */ /* 0x000fe20000000000 */
[--C-:B------:R-:W-:Y:S01]  /*4290*/  FFMA.FTZ R119, R9, c[0x0][0x23c], -R84.reuse ;  /* 0x00008f0009777a23 */ /* 0x100fe20000010854 */
[----:B------:R-:W-:Y:S01]  /*42a0*/  MUFU.EX2 R114, R114 ;  /* 0x0000007200727308 */ /* 0x000fe20000000800 */
[----:B------:R-:W-:Y:S02]  /*42b0*/  FFMA.FTZ R122, R12, c[0x0][0x23c], -R84 ;  /* 0x00008f000c7a7a23 */ /* 0x000fe40000010854 */
[--C-:B------:R-:W-:Y:S02]  /*42c0*/  FFMA.FTZ R116, R6, c[0x0][0x23c], -R4.reuse ;  /* 0x00008f0006747a23 */ /* 0x100fe40000010804 */
[--C-:B------:R-:W-:Y:S02]  /*42d0*/  FFMA.FTZ R117, R7, c[0x0][0x23c], -R4.reuse ;  /* 0x00008f0007757a23 */ /* 0x100fe40000010804 */
[--C-:B------:R-:W-:Y:S02]  /*42e0*/  FFMA.FTZ R120, R10, c[0x0][0x23c], -R4.reuse ;  /* 0x00008f000a787a23 */ /* 0x100fe40000010804 */
[----:B------:R-:W-:Y:S01]  /*42f0*/  FFMA.FTZ R121, R11, c[0x0][0x23c], -R4 ;  /* 0x00008f000b797a23 */ /* 0x000fe20000010804 */
[----:B------:R-:W-:Y:S01]  /*4300*/  MUFU.EX2 R115, R115 ;  /* 0x0000007300737308 */ /* 0x000fe20000000800 */
[----:B------:R-:W-:Y:S02]  /*4310*/  FFMA.FTZ R123, R13, c[0x0][0x23c], -R84 ;  /* 0x00008f000d7b7a23 */ /* 0x000fe40000010854 */
[--C-:B------:R-:W-:Y:S02]  /*4320*/  FFMA.FTZ R124, R14, c[0x0][0x23c], -R4.reuse ;  /* 0x00008f000e7c7a23 */ /* 0x100fe40000010804 */
[----:B------:R-:W-:Y:S02]  /*4330*/  FFMA.FTZ R125, R15, c[0x0][0x23c], -R4 ;  /* 0x00008f000f7d7a23 */ /* 0x000fe40000010804 */
[----:B------:R-:W-:Y:S02]  /*4340*/  FFMA.FTZ R126, R16, c[0x0][0x23c], -R84 ;  /* 0x00008f00107e7a23 */ /* 0x000fe40000010854 */
[----:B------:R-:W-:Y:S01]  /*4350*/  FFMA.FTZ R128, R18, c[0x0][0x23c], -R4 ;  /* 0x00008f0012807a23 */ /* 0x000fe20000010804 */
[----:B------:R-:W-:Y:S01]  /*4360*/  MUFU.EX2 R116, R116 ;  /* 0x0000007400747308 */ /* 0x000fe20000000800 */
[----:B------:R-:W-:Y:S02]  /*4370*/  FFMA.FTZ R84, R17, c[0x0][0x23c], -R84 ;  /* 0x00008f0011547a23 */ /* 0x000fe40000010854 */
[----:B------:R-:W-:Y:S07]  /*4380*/  FFMA.FTZ R4, R19, c[0x0][0x23c], -R4 ;  /* 0x00008f0013047a23 */ /* 0x000fee0000010804 */
        /* <DEDUP_REMOVED lines=162> */
[----:B------:R-:W-:Y:S01]  /*4db0*/  FADD.FTZ R4, -R113, R13 ;  /* 0x0000000d71047221 */ /* 0x000fe20000010100 */
[----:B------:R-:W-:Y:S01]  /*4dc0*/  F2FP.PACK_AB R88, R10, R9 ;  /* 0x000000090a58723e */ /* 0x000fe200000000ff */
[----:B------:R-:W-:Y:S01]  /*4dd0*/  FADD.FTZ R13, -R112, R14 ;  /* 0x0000000e700d7221 */ /* 0x000fe20000010100 */
[----:B------:R-:W-:Y:S01]  /*4de0*/  F2FP.PACK_AB R14, R8, R7 ;  /* 0x00000007080e723e */ /* 0x000fe200000000ff */
[----:B------:R-:W-:Y:S02]  /*4df0*/  FADD.FTZ R6, -R112, R15 ;  /* 0x0000000f70067221 */ /* 0x000fe40000010100 */
[----:B------:R-:W-:Y:S01]  /*4e00*/  FMUL.FTZ R11, R122, R11 ;  /* 0x0000000b7a0b7220 */ /* 0x000fe20000410000 */
[----:B------:R-:W-:Y:S01]  /*4e10*/  STS [R239+0x20400], R88 ;  /* 0x02040058ef007388 */ /* 0x000fe20000000800 */
[----:B------:R-:W-:Y:S02]  /*4e20*/  FMUL.FTZ R4, R123, R4 ;  /* 0x000000047b047220 */ /* 0x000fe40000410000 */
[----:B------:R-:W-:Y:S02]  /*4e30*/  FMUL.FTZ R13, R124, R13 ;  /* 0x0000000d7c0d7220 */ /* 0x000fe40000410000 */
[----:B------:R-:W-:Y:S01]  /*4e40*/  FMUL.FTZ R6, R125, R6 ;  /* 0x000000067d067220 */ /* 0x000fe20000410000 */
[----:B------:R-:W-:Y:S01]  /*4e50*/  STS [R239+0x20000], R14 ;  /* 0x0200000eef007388 */ /* 0x000fe20000000800 */
[C---:B------:R-:W-:Y:S01]  /*4e60*/  FADD.FTZ R15, -R113.reuse, R16 ;  /* 0x00000010710f7221 */ /* 0x040fe20000010100 */
[----:B------:R-:W-:Y:S01]  /*4e70*/  F2FP.PACK_AB R93, R4, R11 ;  /* 0x0000000b045d723e */ /* 0x000fe200000000ff */
[----:B------:R-:W-:Y:S01]  /*4e80*/  FADD.FTZ R12, -R113, R17 ;  /* 0x00000011710c7221 */ /* 0x000fe20000010100 */
[----:B------:R-:W-:Y:S01]  /*4e90*/  F2FP.PACK_AB R95, R6, R13 ;  /* 0x0000000d065f723e */ /* 0x000fe200000000ff */
[C---:B------:R-:W-:Y:S02]  /*4ea0*/  FADD.FTZ R17, -R112.reuse, R18 ;  /* 0x0000001270117221 */ /* 0x040fe40000010100 */
[----:B------:R-:W-:Y:S01]  /*4eb0*/  FADD.FTZ R112, -R112, R19 ;  /* 0x0000001370707221 */ /* 0x000fe20000010100 */
[----:B------:R-:W-:Y:S01]  /*4ec0*/  STS [R238+0x20000], R93 ;  /* 0x0200005dee007388 */ /* 0x000fe20000000800 */
[----:B------:R-:W-:Y:S02]  /*4ed0*/  FMUL.FTZ R15, R126, R15 ;  /* 0x0000000f7e0f7220 */ /* 0x000fe40000410000 */
[----:B------:R-:W-:Y:S02]  /*4ee0*/  FMUL.FTZ R12, R127, R12 ;  /* 0x0000000c7f0c7220 */ /* 0x000fe40000410000 */
[----:B------:R-:W-:Y:S01]  /*4ef0*/  FMUL.FTZ R17, R128, R17 ;  /* 0x0000001180117220 */ /* 0x000fe20000410000 */
[----:B------:R-:W-:Y:S01]  /*4f00*/  STS [R238+0x20400], R95 ;  /* 0x0204005fee007388 */ /* 0x000fe20000000800 */
[----:B------:R-:W-:Y:S01]  /*4f10*/  FMUL.FTZ R112, R129, R112 ;  /* 0x0000007081707220 */ /* 0x000fe20000410000 */
[----:B------:R-:W-:Y:S04]  /*4f20*/  F2FP.PACK_AB R97, R12, R15 ;  /* 0x0000000f0c61723e */ /* 0x000fe800000000ff */
[----:B------:R-:W-:Y:S01]  /*4f30*/  F2FP.PACK_AB R99, R112, R17 ;  /* 0x000000117063723e */ /* 0x000fe200000000ff */
        /* <DEDUP_REMOVED lines=96> */
[----:B------:R-:W-:Y:S04]  /*5540*/  IMAD.MOV.U32 R7, RZ, RZ, c[0x0][0x370] ;  /* 0x0000dc00ff077624 */ /* 0x000fe800078e00ff */
[----:B------:R-:W-:Y:S05]  /*5550*/  IMAD.U32 R5, R7, -0x40, RZ ;  /* 0xffffffc007057824 */ /* 0x000fea00078e00ff */
[C---:B------:R-:W-:Y:S04]  /*5560*/  LEA R248, P0, R5.reuse, R248, 0x1 ;  /* 0x000000f805f87211 */ /* 0x040fe800078008ff */
[----:B------:R-:W-:Y:S01]  /*5570*/  LEA.HI.X.SX32 R249, R5, R249, 0x1, P0 ;  /* 0x000000f905f97211 */ /* 0x000fe200000f0eff */
[----:B------:R-:W-:Y:S01]  /*5580*/  IMAD.MOV.U32 R5, RZ, RZ, c[0x0][0x374] ;  /* 0x0000dd00ff057624 */ /* 0x000fe200078e00ff */
        /* <DEDUP_REMOVED lines=14> */
.L_x_571:
        /* <DEDUP_REMOVED lines=14> */
[----:B------:R-:W-:Y:S05]  /*5750*/  LDSM.16.MT88.4 R212, [R221+0x14800] ;  /* 0x01480000ddd4783b */ /* 0x000fea0000004200 */
        /* <DEDUP_REMOVED lines=25> */
[----:B------:R-:W-:Y:S07]  /*58f0*/  LDSM.16.M88.4 R196, [R218] ;  /* 0x00000000dac4783b */ /* 0x000fee0000000200 */
[-C--:B------:R-:W-:Y:S08]  /*5900*/  HMMA.16816.F32 R100, R200, R212.reuse, R100 ;  /* 0x000000d4c864723c */ /* 0x080ff00000001864 */
[C---:B------:R-:W-:Y:S08]  /*5910*/  HMMA.16816.F32 R104, R208.reuse, R212, R104 ;  /* 0x000000d4d068723c */ /* 0x040ff00000001868 */
[-C--:B------:R-:W-:Y:S08]  /*5920*/  HMMA.16816.F32 R108, R208, R214.reuse, R108 ;  /* 0x000000d6d06c723c */ /* 0x080ff0000000186c */
[C---:B------:R-:W-:Y:S01]  /*5930*/  HMMA.16816.F32 R112, R200.reuse, R214, R112 ;  /* 0x000000d6c870723c */ /* 0x040fe20000001870 */
[----:B------:R-:W1:Y:S07]  /*5940*/  LDSM.16.MT88.4 R212, [R221+0x11000] ;  /* 0x01100000ddd4783b */ /* 0x000e6e0000004200 */
[-C--:B--2---:R-:W-:Y:S08]  /*5950*/  HMMA.16816.F32 R116, R200, R204.reuse, R116 ;  /* 0x000000ccc874723c */ /* 0x084ff00000001874 */
[C---:B------:R-:W-:Y:S08]  /*5960*/  HMMA.16816.F32 R120, R208.reuse, R204, R120 ;  /* 0x000000ccd078723c */ /* 0x040ff00000001878 */
[-C--:B------:R-:W-:Y:S01]  /*5970*/  HMMA.16816.F32 R124, R208, R206.reuse, R124 ;  /* 0x000000ced07c723c */ /* 0x080fe2000000187c */
[----:B------:R-:W2:Y:S07]  /*5980*/  LDSM.16.M88.4 R208, [R218+0x1000] ;  /* 0x00100000dad0783b */ /* 0x000eae0000000200 */
[----:B------:R-:W-:Y:S01]  /*5990*/  HMMA.16816.F32 R128, R200, R206, R128 ;  /* 0x000000cec880723c */ /* 0x000fe20000001880 */
[----:B------:R-:W3:Y:S05]  /*59a0*/  LDSM.16.MT88.4 R200, [R221+0x13000] ;  /* 0x01300000ddc8783b */ /* 0x000eea0000004200 */
[----:B------:R-:W4:Y:S02]  /*59b0*/  LDSM.16.MT88.4 R204, [R221+0x15000] ;  /* 0x01500000ddcc783b */ /* 0x000f240000004200 */
        /* <DEDUP_REMOVED lines=9> */
[----:B------:R-:W-:Y:S07]  /*5a50*/  LDSM.16.M88.4 R200, [R217] ;  /* 0x00000000d9c8783b */ /* 0x000fee0000000200 */
[-C--:B----4-:R-:W-:Y:S08]  /*5a60*/  HMMA.16816.F32 R100, R196, R204.reuse, R100 ;  /* 0x000000ccc464723c */ /* 0x090ff00000001864 */
        /* <DEDUP_REMOVED lines=10> */
[----:B------:R-:W4:Y:S02]  /*5b10*/  LDSM.16.MT88.4 R212, [R221+0x15800] ;  /* 0x01580000ddd4783b */ /* 0x000f240000004200 */
[-C--:B--2---:R-:W-:Y:S08]  /*5b20*/  HMMA.16816.F32 R4, R200, R204.reuse, R4 ;  /* 0x000000ccc804723c */ /* 0x084ff00000001804 */
[C---:B-1----:R-:W-:Y:S08]  /*5b30*/  HMMA.16816.F32 R8, R208.reuse, R204, R8 ;  /* 0x000000ccd008723c */ /* 0x042ff00000001808 */
[-C--:B------:R-:W-:Y:S08]  /*5b40*/  HMMA.16816.F32 R12, R208, R206.reuse, R12 ;  /* 0x000000ced00c723c */ /* 0x080ff0000000180c */
[C---:B------:R-:W-:Y:S01]  /*5b50*/  HMMA.16816.F32 R16, R200.reuse, R206, R16 ;  /* 0x000000cec810723c */ /* 0x040fe20000001810 */
[----:B------:R-:W1:Y:S07]  /*5b60*/  LDSM.16.MT88.4 R204, [R221+0x17800] ;  /* 0x01780000ddcc783b */ /* 0x000e6e0000004200 */
[-C--:B---3--:R-:W-:Y:S08]  /*5b70*/  HMMA.16816.F32 R84, R200, R196.reuse, R84 ;  /* 0x000000c4c854723c */ /* 0x088ff00000001854 */
[C---:B------:R-:W-:Y:S08]  /*5b80*/  HMMA.16816.F32 R88, R208.reuse, R196, R88 ;  /* 0x000000c4d058723c */ /* 0x040ff00000001858 */
[-C--:B------:R-:W-:Y:S08]  /*5b90*/  HMMA.16816.F32 R92, R208, R198.reuse, R92 ;  /* 0x000000c6d05c723c */ /* 0x080ff0000000185c */
[C---:B------:R-:W-:Y:S08]  /*5ba0*/  HMMA.16816.F32 R96, R200.reuse, R198, R96 ;  /* 0x000000c6c860723c */ /* 0x040ff00000001860 */
[-C--:B----4-:R-:W-:Y:S08]  /*5bb0*/  HMMA.16816.F32 R100, R200, R212.reuse, R100 ;  /* 0x000000d4c864723c */ /* 0x090ff00000001864 */
        /* <DEDUP_REMOVED lines=10> */
[----:B------:R-:W-:Y:S05]  /*5c60*/  RED.E.ADD.F32.FTZ.RN.STRONG.GPU [R246.64], R4 ;  /* 0x00000004f600798e */ /* 0x000fea000c10e784 */
[C---:B------:R-:W-:Y:S07]  /*5c70*/  HMMA.16816.F32 R120, R208.reuse, R204, R120 ;  /* 0x000000ccd078723c */ /* 0x040fee0000001878 */
[----:B------:R-:W-:Y:S01]  /*5c80*/  IMAD.SHL.U32 R205, R245, 0x8, RZ ;  /* 0x00000008f5cd7824 */ /* 0x000fe200078e00ff */
[-C--:B------:R-:W-:Y:S07]  /*5c90*/  HMMA.16816.F32 R124, R208, R206.reuse, R124 ;  /* 0x000000ced07c723c */ /* 0x080fee000000187c */
[-C--:B------:R-:W-:Y:S01]  /*5ca0*/  LEA R210, P0, R205, R246.reuse, 0x2 ;  /* 0x000000f6cdd27211 */ /* 0x080fe200078010ff */
[----:B------:R-:W-:Y:S04]  /*5cb0*/  HMMA.16816.F32 R128, R200, R206, R128 ;  /* 0x000000cec880723c */ /* 0x000fe80000001880 */
[----:B------:R-:W-:Y:S01]  /*5cc0*/  IMAD.SHL.U32 R209, R245, 0x10, RZ ;  /* 0x00000010f5d17824 */ /* 0x000fe200078e00ff */
[-C--:B------:R-:W-:Y:S02]  /*5cd0*/  LEA.HI.X.SX32 R211, R205, R247.reuse, 0x2, P0 ;  /* 0x000000f7cdd37211 */ /* 0x080fe400000f16ff */
[----:B------:R-:W-:Y:S02]  /*5ce0*/  IMAD R201, R245, 0x18, RZ ;  /* 0x00000018f5c97824 */ /* 0x000fe400078e02ff */
[-C--:B------:R-:W-:Y:S01]  /*5cf0*/  LEA R198, P1, R209, R246.reuse, 0x2 ;  /* 0x000000f6d1c67211 */ /* 0x080fe200078210ff */
[----:B------:R1:W-:Y:S02]  /*5d00*/  RED.E.ADD.F32.FTZ.RN.STRONG.GPU [R210.64], R5 ;  /* 0x00000005d200798e */ /* 0x0003e4000c10e784 */
[-C--:B------:R-:W-:Y:S01]  /*5d10*/  LEA R214, P0, R201, R246.reuse, 0x2 ;  /* 0x000000f6c9d67211 */ /* 0x080fe200078010ff */
[----:B------:R-:W-:Y:S01]  /*5d20*/  IMAD.SHL.U32 R203, R245, 0x20, RZ ;  /* 0x00000020f5cb7824 */ /* 0x000fe200078e00ff */
[-C--:B------:R-:W-:Y:S01]  /*5d30*/  LEA.HI.X.SX32 R199, R209, R247.reuse, 0x2, P1 ;  /* 0x000000f7d1c77211 */ /* 0x080fe200008f16ff */
[----:B------:R-:W-:Y:S01]  /*5d40*/  IMAD R207, R245, 0x28, RZ ;  /* 0x00000028f5cf7824 */ /* 0x000fe200078e02ff */
[-C--:B------:R-:W-:Y:S01]  /*5d50*/  LEA.HI.X.SX32 R215, R201, R247.reuse, 0x2, P0 ;  /* 0x000000f7c9d77211 */ /* 0x080fe200000f16ff */
[----:B------:R-:W-:Y:S01]  /*5d60*/  IMAD R201, R245, 0x30, RZ ;  /* 0x00000030f5c97824 */ /* 0x000fe200078e02ff */
[-C--:B------:R-:W-:Y:S01]  /*5d70*/  LEA R202, P1, R203, R246.reuse, 0x2 ;  /* 0x000000f6cbca7211 */ /* 0x080fe200078210ff */
[----:B------:R-:W-:Y:S01]  /*5d80*/  RED.E.ADD.F32.FTZ.RN.STRONG.GPU [R198.64], R6 ;  /* 0x00000006c600798e */ /* 0x000fe2000c10e784 */
[-C--:B------:R-:W-:Y:S01]  /*5d90*/  LEA R206, P0, R207, R246.reuse, 0x2 ;  /* 0x000000f6cfce7211 */ /* 0x080fe200078010ff */
[----:B------:R-:W-:Y:S01]  /*5da0*/  IMAD R245, R245, 0x38, RZ ;  /* 0x00000038f5f57824 */ /* 0x000fe200078e02ff */
[-C--:B------:R-:W-:Y:S02]  /*5db0*/  LEA.HI.X.SX32 R203, R203, R247.reuse, 0x2, P1 ;  /* 0x000000f7cbcb7211 */ /* 0x080fe400008f16ff */
[----:B------:R3:W-:Y:S01]  /*5dc0*/  RED.E.ADD.F32.FTZ.RN.STRONG.GPU [R214.64], R7 ;  /* 0x00000007d600798e */ /* 0x0007e2000c10e784 */
[-C--:B------:R-:W-:Y:S02]  /*5dd0*/  LEA.HI.X.SX32 R207, R207, R247.reuse, 0x2, P0 ;  /* 0x000000f7cfcf7211 */ /* 0x080fe400000f16ff */
[-C--:B------:R-:W-:Y:S02]  /*5de0*/  LEA R200, P1, R201, R246.reuse, 0x2 ;  /* 0x000000f6c9c87211 */ /* 0x080fe400078210ff */
[----:B------:R4:W-:Y:S01]  /*5df0*/  RED.E.ADD.F32.FTZ.RN.STRONG.GPU [R202.64], R8 ;  /* 0x00000008ca00798e */ /* 0x0009e2000c10e784 */
[-C--:B--2---:R-:W-:Y:S02]  /*5e00*/  LEA R212, P0, R245, R246.reuse, 0x2 ;  /* 0x000000f6f5d47211 */ /* 0x084fe400078010ff */
[-C--:B------:R-:W-:Y:S02]  /*5e10*/  LEA.HI.X.SX32 R201, R201, R247.reuse, 0x2, P1 ;  /* 0x000000f7c9c97211 */ /* 0x080fe400008f16ff */
[----:B------:R-:W-:Y:S01]  /*5e20*/  RED.E.ADD.F32.FTZ.RN.STRONG.GPU [R206.64], R9 ;  /* 0x00000009ce00798e */ /* 0x000fe2000c10e784 */
[-C--:B------:R-:W-:Y:S02]  /*5e30*/  LEA.HI.X.SX32 R213, R245, R247.reuse, 0x2, P0 ;  /* 0x000000f7f5d57211 */ /* 0x080fe400000f16ff */
[----:B-1----:R-:W-:Y:S02]  /*5e40*/  IADD3 R5, R209, 0x20, RZ ;  /* 0x00000020d1057810 */ /* 0x002fe40007ffe0ff */
[----:B------:R1:W-:Y:S05]  /*5e50*/  RED.E.ADD.F32.FTZ.RN.STRONG.GPU [R200.64], R10 ;  /* 0x0000000ac800798e */ /* 0x0003ea000c10e784 */
[----:B------:R2:W-:Y:S05]  /*5e60*/  RED.E.ADD.F32.FTZ.RN.STRONG.GPU [R212.64], R11 ;  /* 0x0000000bd400798e */ /* 0x0005ea000c10e784 */
[----:B------:R2:W-:Y:S01]  /*5e70*/  RED.E.ADD.F32.FTZ.RN.STRONG.GPU [R246.64+0x80], R16 ;  /* 0x00008010f600798e */ /* 0x0005e2000c10e784 */
[-C--:B---3--:R-:W-:Y:S01]  /*5e80*/  LEA R214, P0, R5, R246.reuse, 0x2 ;  /* 0x000000f605d67211 */ /* 0x088fe200078010ff */
[----:B------:R-:W-:Y:S03]  /*5e90*/  IMAD.IADD R7, R205, 0x1, R5 ;  /* 0x00000001cd077824 */ /* 0x000fe600078e0205 */
[----:B------:R3:W-:Y:S01]  /*5ea0*/  RED.E.ADD.F32.FTZ.RN.STRONG.GPU [R210.64+0x80], R17 ;  /* 0x00008011d200798e */ /* 0x0007e2000c10e784 */
[-C--:B------:R-:W-:Y:S01]  /*5eb0*/  LEA.HI.X.SX32 R215, R5, R247.reuse, 0x2, P0 ;  /* 0x000000f705d77211 */ /* 0x080fe200000f16ff */
[----:B------:R-:W-:Y:S01]  /*5ec0*/  IMAD.IADD R5, R205, 0x1, R7 ;  /* 0x00000001cd057824 */ /* 0x000fe200078e0207 */
[CC--:B----4-:R-:W-:Y:S03]  /*5ed0*/  LEA R202, P0, R7.reuse, R246.reuse, 0x2 ;  /* 0x000000f607ca7211 */ /* 0x0d0fe600078010ff */
[----:B------:R4:W-:Y:S01]  /*5ee0*/  RED.E.ADD.F32.FTZ.RN.STRONG.GPU [R214.64], R18 ;  /* 0x00000012d600798e */ /* 0x0009e2000c10e784 */
[-C--:B------:R-:W-:Y:S01]  /*5ef0*/  LEA.HI.X.SX32 R203, R7, R247.reuse, 0x2, P0 ;  /* 0x000000f707cb7211 */ /* 0x080fe200000f16ff */
[----:B------:R-:W-:Y:S01]  /*5f00*/  IMAD.IADD R7, R205, 0x1, R5 ;  /* 0x00000001cd077824 */ /* 0x000fe200078e0205 */
[-C--:B-1----:R-:W-:Y:S03]  /*5f10*/  LEA R200, P1, R5, R246.reuse, 0x2 ;  /* 0x000000f605c87211 */ /* 0x082fe600078210ff */
[----:B------:R1:W-:Y:S01]  /*5f20*/  RED.E.ADD.F32.FTZ.RN.STRONG.GPU [R202.64], R19 ;  /* 0x00000013ca00798e */ /* 0x0003e2000c10e784 */
[-C--:B------:R-:W-:Y:S01]  /*5f30*/  LEA R6, P0, R7, R246.reuse, 0x2 ;  /* 0x000000f607067211 */ /* 0x080fe200078010ff */
[----:B------:R-:W-:Y:S01]  /*5f40*/  IMAD.IADD R9, R205, 0x1, R7 ;  /* 0x00000001cd097824 */ /* 0x000fe200078e0207 */
[-C--:B------:R-:W-:Y:S02]  /*5f50*/  LEA.HI.X.SX32 R201, R5, R247.reuse, 0x2, P1 ;  /* 0x000000f705c97211 */ /* 0x080fe400008f16ff */
[-C--:B------:R-:W-:Y:S01]  /*5f60*/  LEA.HI.X.SX32 R7, R7, R247.reuse, 0x2, P0 ;  /* 0x000000f707077211 */ /* 0x080fe200000f16ff */
[----:B------:R-:W-:Y:S01]  /*5f70*/  IMAD.IADD R5, R205, 0x1, R9 ;  /* 0x00000001cd057824 */ /* 0x000fe200078e0209 */
[CC--:B------:R-:W-:Y:S01]  /*5f80*/  LEA R10, P0, R9.reuse, R246.reuse, 0x2 ;  /* 0x000000f6090a7211 */ /* 0x0c0fe200078010ff */
[----:B------:R1:W-:Y:S03]  /*5f90*/  RED.E.ADD.F32.FTZ.RN.STRONG.GPU [R200.64], R12 ;  /* 0x0000000cc800798e */ /* 0x0003e6000c10e784 */
[-C--:B--2---:R-:W-:Y:S02]  /*5fa0*/  LEA.HI.X.SX32 R11, R9, R247.reuse, 0x2, P0 ;  /* 0x000000f7090b7211 */ /* 0x084fe400000f16ff */
[----:B------:R-:W-:Y:S01]  /*5fb0*/  RED.E.ADD.F32.FTZ.RN.STRONG.GPU [R6.64], R13 ;  /* 0x0000000d0600798e */ /* 0x000fe2000c10e784 */
[-C--:B------:R-:W-:Y:S02]  /*5fc0*/  LEA R16, P0, R5, R246.reuse, 0x2 ;  /* 0x000000f605107211 */ /* 0x080fe400078010ff */
[----:B------:R-:W-:Y:S02]  /*5fd0*/  IADD3 R9, R209, 0x40, RZ ;  /* 0x00000040d1097810 */ /* 0x000fe40007ffe0ff */
[----:B------:R2:W-:Y:S01]  /*5fe0*/  RED.E.ADD.F32.FTZ.RN.STRONG.GPU [R10.64], R14 ;  /* 0x0000000e0a00798e */ /* 0x0005e2000c10e784 */
[-C--:B---3--:R-:W-:Y:S02]  /*5ff0*/  LEA.HI.X.SX32 R17, R5, R247.reuse, 0x2, P0 ;  /* 0x000000f705117211 */ /* 0x088fe400000f16ff */
[-C--:B----4-:R-:W-:Y:S01]  /*6000*/  LEA R18, P0, R9, R246.reuse, 0x2 ;  /* 0x000000f609127211 */ /* 0x090fe200078010ff */
[----:B------:R-:W-:Y:S02]  /*6010*/  IMAD.IADD R5, R205, 0x1, R9 ;  /* 0x00000001cd057824 */ /* 0x000fe400078e0209 */
[----:B------:R3:W-:Y:S01]  /*6020*/  RED.E.ADD.F32.FTZ.RN.STRONG.GPU [R16.64], R15 ;  /* 0x0000000f1000798e */ /* 0x0007e2000c10e784 */
[-C--:B-1----:R-:W-:Y:S01]  /*6030*/  LEA.HI.X.SX32 R19, R9, R247.reuse, 0x2, P0 ;  /* 0x000000f709137211 */ /* 0x082fe200000f16ff */
[----:B------:R-:W-:Y:S03]  /*6040*/  IMAD.IADD R9, R205, 0x1, R5 ;  /* 0x00000001cd097824 */ /* 0x000fe600078e0205 */
[----:B------:R-:W-:Y:S05]  /*6050*/  RED.E.ADD.F32.FTZ.RN.STRONG.GPU [R246.64+0x100], R84 ;  /* 0x00010054f600798e */ /* 0x000fea000c10e784 */
[----:B------:R-:W-:Y:S01]  /*6060*/  RED.E.ADD.F32.FTZ.RN.STRONG.GPU [R210.64+0x100], R85 ;  /* 0x00010055d200798e */ /* 0x000fe2000c10e784 */
[CC--:B------:R-:W-:Y:S04]  /*6070*/  LEA R200, P0, R5.reuse, R246.reuse, 0x2 ;  /* 0x000000f605c87211 */ /* 0x0c0fe800078010ff */
[----:B------:R-:W-:Y:S01]  /*6080*/  RED.E.ADD.F32.FTZ.RN.STRONG.GPU [R18.64], R86 ;  /* 0x000000561200798e */ /* 0x000fe2000c10e784 */
[-C--:B------:R-:W-:Y:S01]  /*6090*/  LEA.HI.X.SX32 R201, R5, R247.reuse, 0x2, P0 ;  /* 0x000000f705c97211 */ /* 0x080fe200000f16ff */
[----:B------:R-:W-:Y:S01]  /*60a0*/  IMAD.IADD R5, R205, 0x1, R9 ;  /* 0x00000001cd057824 */ /* 0x000fe200078e0209 */
[-C--:B--2---:R-:W-:Y:S03]  /*60b0*/  LEA R10, P1, R9, R246.reuse, 0x2 ;  /* 0x000000f6090a7211 */ /* 0x084fe600078210ff */
[----:B------:R-:W-:Y:S01]  /*60c0*/  RED.E.ADD.F32.FTZ.RN.STRONG.GPU [R200.64], R87 ;  /* 0x00000057c800798e */ /* 0x000fe2000c10e784 */
[-C--:B------:R-:W-:Y:S01]  /*60d0*/  LEA R8, P0, R5, R246.reuse, 0x2 ;  /* 0x000000f605087211 */ /* 0x080fe200078010ff */
[----:B------:R-:W-:Y:S01]  /*60e0*/  IMAD.IADD R7, R205, 0x1, R5 ;  /* 0x00000001cd077824 */ /* 0x000fe200078e0205 */
[-C--:B------:R-:W-:Y:S02]  /*60f0*/  LEA.HI.X.SX32 R11, R9, R247.reuse, 0x2, P1 ;  /* 0x000000f7090b7211 */ /* 0x080fe400008f16ff */
[-C--:B------:R-:W-:Y:S01]  /*6100*/  LEA.HI.X.SX32 R9, R5, R247.reuse, 0x2, P0 ;  /* 0x000000f705097211 */ /* 0x080fe200000f16ff */
[----:B------:R-:W-:Y:S01]  /*6110*/  IMAD.IADD R5, R205, 0x1, R7 ;  /* 0x00000001cd057824 */ /* 0x000fe200078e0207 */
[CC--:B------:R-:W-:Y:S01]  /*6120*/  LEA R12, P0, R7.reuse, R246.reuse, 0x2 ;  /* 0x000000f6070c7211 */ /* 0x0c0fe200078010ff */
[----:B------:R1:W-:Y:S03]  /*6130*/  RED.E.ADD.F32.FTZ.RN.STRONG.GPU [R10.64], R88 ;  /* 0x000000580a00798e */ /* 0x0003e6000c10e784 */
[-C--:B------:R-:W-:Y:S02]  /*6140*/  LEA.HI.X.SX32 R13, R7, R247.reuse, 0x2, P0 ;  /* 0x000000f7070d7211 */ /* 0x080fe400000f16ff */
[----:B------:R2:W-:Y:S01]  /*6150*/  RED.E.ADD.F32.FTZ.RN.STRONG.GPU [R8.64], R89 ;  /* 0x000000590800798e */ /* 0x0005e2000c10e784 */
[-C--:B------:R-:W-:Y:S02]  /*6160*/  LEA R14, P0, R5, R246.reuse, 0x2 ;  /* 0x000000f6050e7211 */ /* 0x080fe400078010ff */
[----:B------:R-:W-:Y:S02]  /*6170*/  IADD3 R7, R209, 0x60, RZ ;  /* 0x00000060d1077810 */ /* 0x000fe40007ffe0ff */
[----:B------:R4:W-:Y:S01]  /*6180*/  RED.E.ADD.F32.FTZ.RN.STRONG.GPU [R12.64], R90 ;  /* 0x0000005a0c00798e */ /* 0x0009e2000c10e784 */
[-C--:B---3--:R-:W-:Y:S02]  /*6190*/  LEA.HI.X.SX32 R15, R5, R247.reuse, 0x2, P0 ;  /* 0x000000f7050f7211 */ /* 0x088fe400000f16ff */
[-C--:B------:R-:W-:Y:S01]  /*61a0*/  LEA R16, P0, R7, R246.reuse, 0x2 ;  /* 0x000000f607107211 */ /* 0x080fe200078010ff */
[----:B------:R-:W-:Y:S01]  /*61b0*/  IMAD.IADD R5, R205, 0x1, R7 ;  /* 0x00000001cd057824 */ /* 0x000fe200078e0207 */
[----:B------:R-:W-:Y:S02]  /*61c0*/  LDSM.16.MT88.4 R84, [R221+0x4000] ;  /* 0x00400000dd54783b */ /* 0x000fe40000004200 */
[-C--:B------:R-:W-:Y:S01]  /*61d0*/  LEA.HI.X.SX32 R17, R7, R247.reuse, 0x2, P0 ;  /* 0x000000f707117211 */ /* 0x080fe200000f16ff */
[----:B------:R-:W-:Y:S02]  /*61e0*/  IMAD.IADD R7, R205, 0x1, R5 ;  /* 0x00000001cd077824 */ /* 0x000fe400078e0205 */
[----:B------:R3:W-:Y:S05]  /*61f0*/  RED.E.ADD.F32.FTZ.RN.STRONG.GPU [R14.64], R91 ;  /* 0x0000005b0e00798e */ /* 0x0007ea000c10e784 */
[----:B------:R-:W-:Y:S01]  /*6200*/  RED.E.ADD.F32.FTZ.RN.STRONG.GPU [R246.64+0x180], R96 ;  /* 0x00018060f600798e */ /* 0x000fe2000c10e784 */
[CC--:B-1----:R-:W-:Y:S04]  /*6210*/  LEA R10, P0, R5.reuse, R246.reuse, 0x2 ;  /* 0x000000f6050a7211 */ /* 0x0c2fe800078010ff */
[----:B------:R-:W-:Y:S01]  /*6220*/  RED.E.ADD.F32.FTZ.RN.STRONG.GPU [R210.64+0x180], R97 ;  /* 0x00018061d200798e */ /* 0x000fe2000c10e784 */
[-C--:B------:R-:W-:Y:S01]  /*6230*/  LEA.HI.X.SX32 R11, R5, R247.reuse, 0x2, P0 ;  /* 0x000000f7050b7211 */ /* 0x080fe200000f16ff */
[C---:B------:R-:W-:Y:S03]  /*6240*/  IMAD.IADD R5, R205.reuse, 0x1, R7 ;  /* 0x00000001cd057824 */ /* 0x040fe600078e0207 */
[----:B------:R1:W-:Y:S01]  /*6250*/  RED.E.ADD.F32.FTZ.RN.STRONG.GPU [R16.64], R98 ;  /* 0x000000621000798e */ /* 0x0003e2000c10e784 */
[----:B--2---:R-:W-:Y:S01]  /*6260*/  IMAD.IADD R9, R205, 0x1, R5 ;  /* 0x00000001cd097824 */ /* 0x004fe200078e0205 */
[-C--:B----4-:R-:W-:Y:S02]  /*6270*/  LEA R12, P1, R7, R246.reuse, 0x2 ;  /* 0x000000f6070c7211 */ /* 0x090fe400078210ff */
[-C--:B------:R-:W-:Y:S01]  /*6280*/  LEA R6, P0, R5, R246.reuse, 0x2 ;  /* 0x000000f605067211 */ /* 0x080fe200078010ff */
[----:B------:R2:W-:Y:S01]  /*6290*/  RED.E.ADD.F32.FTZ.RN.STRONG.GPU [R10.64], R99 ;  /* 0x000000630a00798e */ /* 0x0005e2000c10e784 */
[-C--:B------:R-:W-:Y:S02]  /*62a0*/  LEA.HI.X.SX32 R13, R7, R247.reuse, 0x2, P1 ;  /* 0x000000f7070d7211 */ /* 0x080fe400008f16ff */
[-C--:B------:R-:W-:Y:S01]  /*62b0*/  LEA.HI.X.SX32 R7, R5, R247.reuse, 0x2, P0 ;  /* 0x000000f705077211 */ /* 0x080fe200000f16ff */
[----:B------:R-:W-:Y:S01]  /*62c0*/  IMAD.IADD R5, R205, 0x1, R9 ;  /* 0x00000001cd057824 */ /* 0x000fe200078e0209 */
[----:B------:R-:W-:Y:S01]  /*62d0*/  LDSM.16.MT88.4 R88, [R221+0x6000] ;  /* 0x00600000dd58783b */ /* 0x000fe20000004200 */
[CC--:B---3--:R-:W-:Y:S04]  /*62e0*/  LEA R14, P0, R9.reuse, R246.reuse, 0x2 ;  /* 0x000000f6090e7211 */ /* 0x0c8fe800078010ff */
[----:B------:R3:W-:Y:S01]  /*62f0*/  RED.E.ADD.F32.FTZ.RN.STRONG.GPU [R12.64], R92 ;  /* 0x0000005c0c00798e */ /* 0x0007e2000c10e784 */
[-C--:B------:R-:W-:Y:S02]  /*6300*/  LEA.HI.X.SX32 R15, R9, R247.reuse, 0x2, P0 ;  /* 0x000000f7090f7211 */ /* 0x080fe400000f16ff */
[----:B------:R-:W-:Y:S02]  /*6310*/  IADD3 R9, R209, 0x80, RZ ;  /* 0x00000080d1097810 */ /* 0x000fe40007ffe0ff */
[----:B------:R-:W-:Y:S05]  /*6320*/  RED.E.ADD.F32.FTZ.RN.STRONG.GPU [R6.64], R93 ;  /* 0x0000005d0600798e */ /* 0x000fea000c10e784 */
[----:B------:R4:W-:Y:S01]  /*6330*/  RED.E.ADD.F32.FTZ.RN.STRONG.GPU [R14.64], R94 ;  /* 0x0000005e0e00798e */ /* 0x0009e2000c10e784 */
[CC--:B-1----:R-:W-:Y:S04]  /*6340*/  LEA R16, P0, R5.reuse, R246.reuse, 0x2 ;  /* 0x000000f605107211 */ /* 0x0c2fe800078010ff */
[-C--:B------:R-:W-:Y:S01]  /*6350*/  LEA.HI.X.SX32 R17, R5, R247.reuse, 0x2, P0 ;  /* 0x000000f705117211 */ /* 0x080fe200000f16ff */
[----:B------:R-:W-:Y:S01]  /*6360*/  IMAD.IADD R5, R205, 0x1, R9 ;  /* 0x00000001cd057824 */ /* 0x000fe200078e0209 */
[CC--:B--2---:R-:W-:Y:S03]  /*6370*/  LEA R10, P0, R9.reuse, R246.reuse, 0x2 ;  /* 0x000000f6090a7211 */ /* 0x0c4fe600078010ff */
[----:B------:R1:W-:Y:S01]  /*6380*/  RED.E.ADD.F32.FTZ.RN.STRONG.GPU [R16.64], R95 ;  /* 0x0000005f1000798e */ /* 0x0003e2000c10e784 */
[-C--:B------:R-:W-:Y:S01]  /*6390*/  LEA.HI.X.SX32 R11, R9, R247.reuse, 0x2, P0 ;  /* 0x000000f7090b7211 */ /* 0x080fe200000f16ff */
[----:B------:R-:W-:Y:S03]  /*63a0*/  IMAD.IADD R9, R205, 0x1, R5 ;  /* 0x00000001cd097824 */ /* 0x000fe600078e0205 */
[----:B------:R-:W-:Y:S01]  /*63b0*/  RED.E.ADD.F32.FTZ.RN.STRONG.GPU [R246.64+0x200], R100 ;  /* 0x00020064f600798e */ /* 0x000fe2000c10e784 */
[CC--:B---3--:R-:W-:Y:S04]  /*63c0*/  LEA R12, P0, R5.reuse, R246.reuse, 0x2 ;  /* 0x000000f6050c7211 */ /* 0x0c8fe800078010ff */
[----:B------:R-:W-:Y:S01]  /*63d0*/  RED.E.ADD.F32.FTZ.RN.STRONG.GPU [R210.64+0x200], R101 ;  /* 0x00020065d200798e */ /* 0x000fe2000c10e784 */
[-C--:B------:R-:W-:Y:S01]  /*63e0*/  LEA.HI.X.SX32 R13, R5, R247.reuse, 0x2, P0 ;  /* 0x000000f7050d7211 */ /* 0x080fe200000f16ff */
[----:B------:R-:W-:Y:S03]  /*63f0*/  IMAD.IADD R5, R205, 0x1, R9 ;  /* 0x00000001cd057824 */ /* 0x000fe600078e0209 */
[----:B------:R2:W-:Y:S01]  /*6400*/  RED.E.ADD.F32.FTZ.RN.STRONG.GPU [R10.64], R102 ;  /* 0x000000660a00798e */ /* 0x0005e2000c10e784 */
[-C--:B----4-:R-:W-:Y:S01]  /*6410*/  LEA R14, P1, R9, R246.reuse, 0x2 ;  /* 0x000000f6090e7211 */ /* 0x090fe200078210ff */
[----:B------:R-:W-:Y:S01]  /*6420*/  IMAD.IADD R7, R205, 0x1, R5 ;  /* 0x00000001cd077824 */ /* 0x000fe200078e0205 */
[-C--:B------:R-:W-:Y:S02]  /*6430*/  LEA R8, P0, R5, R246.reuse, 0x2 ;  /* 0x000000f605087211 */ /* 0x080fe400078010ff */
[----:B------:R3:W-:Y:S01]  /*6440*/  RED.E.ADD.F32.FTZ.RN.STRONG.GPU [R12.64], R103 ;  /* 0x000000670c00798e */ /* 0x0007e2000c10e784 */
[-C--:B------:R-:W-:Y:S02]  /*6450*/  LEA.HI.X.SX32 R15, R9, R247.reuse, 0x2, P1 ;  /* 0x000000f7090f7211 */ /* 0x080fe400008f16ff */
[-C--:B------:R-:W-:Y:S01]  /*6460*/  LEA.HI.X.SX32 R9, R5, R247.reuse, 0x2, P0 ;  /* 0x000000f705097211 */ /* 0x080fe200000f16ff */
[----:B------:R-:W-:Y:S01]  /*6470*/  IMAD.IADD R5, R205, 0x1, R7 ;  /* 0x00000001cd057824 */ /* 0x000fe200078e0207 */
[----:B------:R-:W-:Y:S01]  /*6480*/  LDSM.16.MT88.4 R100, [R221+0x2800] ;  /* 0x00280000dd64783b */ /* 0x000fe20000004200 */
[CC--:B-1----:R-:W-:Y:S04]  /*6490*/  LEA R16, P0, R7.reuse, R246.reuse, 0x2 ;  /* 0x000000f607107211 */ /* 0x0c2fe800078010ff */
[----:B------:R1:W-:Y:S01]  /*64a0*/  RED.E.ADD.F32.FTZ.RN.STRONG.GPU [R14.64], R104 ;  /* 0x000000680e00798e */ /* 0x0003e2000c10e784 */
[-C--:B------:R-:W-:Y:S02]  /*64b0*/  LEA.HI.X.SX32 R17, R7, R247.reuse, 0x2, P0 ;  /* 0x000000f707117211 */ /* 0x080fe400000f16ff */
[----:B------:R-:W-:Y:S02]  /*64c0*/  IADD3 R7, R209, 0xa0, RZ ;  /* 0x000000a0d1077810 */ /* 0x000fe40007ffe0ff */
[----:B------:R-:W-:Y:S05]  /*64d0*/  RED.E.ADD.F32.FTZ.RN.STRONG.GPU [R8.64], R105 ;  /* 0x000000690800798e */ /* 0x000fea000c10e784 */
[----:B------:R4:W-:Y:S01]  /*64e0*/  RED.E.ADD.F32.FTZ.RN.STRONG.GPU [R16.64], R106 ;  /* 0x0000006a1000798e */ /* 0x0009e2000c10e784 */
[CC--:B--2---:R-:W-:Y:S04]  /*64f0*/  LEA R10, P0, R5.reuse, R246.reuse, 0x2 ;  /* 0x000000f6050a7211 */ /* 0x0c4fe800078010ff */
[-C--:B------:R-:W-:Y:S01]  /*6500*/  LEA.HI.X.SX32 R11, R5, R247.reuse, 0x2, P0 ;  /* 0x000000f7050b7211 */ /* 0x080fe200000f16ff */
[----:B------:R-:W-:Y:S01]  /*6510*/  IMAD.IADD R5, R205, 0x1, R7 ;  /* 0x00000001cd057824 */ /* 0x000fe200078e0207 */
[CC--:B---3--:R-:W-:Y:S03]  /*6520*/  LEA R12, P0, R7.reuse, R246.reuse, 0x2 ;  /* 0x000000f6070c7211 */ /* 0x0c8fe600078010ff */
[----:B------:R2:W-:Y:S01]  /*6530*/  RED.E.ADD.F32.FTZ.RN.STRONG.GPU [R10.64], R107 ;  /* 0x0000006b0a00798e */ /* 0x0005e2000c10e784 */
[-C--:B------:R-:W-:Y:S01]  /*6540*/  LEA.HI.X.SX32 R13, R7, R247.reuse, 0x2, P0 ;  /* 0x000000f7070d7211 */ /* 0x080fe200000f16ff */
[----:B------:R-:W-:Y:S03]  /*6550*/  IMAD.IADD R7, R205, 0x1, R5 ;  /* 0x00000001cd077824 */ /* 0x000fe600078e0205 */
[----:B------:R-:W-:Y:S01]  /*6560*/  RED.E.ADD.F32.FTZ.RN.STRONG.GPU [R246.64+0x280], R112 ;  /* 0x00028070f600798e */ /* 0x000fe2000c10e784 */
[CC--:B-1----:R-:W-:Y:S04]  /*6570*/  LEA R14, P0, R5.reuse, R246.reuse, 0x2 ;  /* 0x000000f6050e7211 */ /* 0x0c2fe800078010ff */
        /* <DEDUP_REMOVED lines=12> */
[CC--:B--2---:R-:W-:Y:S04]  /*6640*/  LEA R10, P0, R9.reuse, R246.reuse, 0x2 ;  /* 0x000000f6090a7211 */ /* 0x0c4fe800078010ff */
[----:B------:R2:W-:Y:S01]  /*6650*/  RED.E.ADD.F32.FTZ.RN.STRONG.GPU [R16.64], R108 ;  /* 0x0000006c1000798e */ /* 0x0005e2000c10e784 */
[-C--:B------:R-:W-:Y:S02]  /*6660*/  LEA.HI.X.SX32 R11, R9, R247.reuse, 0x2, P0 ;  /* 0x000000f7090b7211 */ /* 0x080fe400000f16ff */
[C---:B------:R-:W-:Y:S02]  /*6670*/  IADD3 R9, R209.reuse, 0xc0, RZ ;  /* 0x000000c0d1097810 */ /* 0x040fe40007ffe0ff */
[----:B------:R-:W-:Y:S01]  /*6680*/  RED.E.ADD.F32.FTZ.RN.STRONG.GPU [R6.64], R109 ;  /* 0x0000006d0600798e */ /* 0x000fe2000c10e784 */
[----:B------:R-:W-:Y:S04]  /*6690*/  IADD3 R209, R209, 0xe0, RZ ;  /* 0x000000e0d1d17810 */ /* 0x000fe80007ffe0ff */
[----:B------:R4:W-:Y:S01]  /*66a0*/  RED.E.ADD.F32.FTZ.RN.STRONG.GPU [R10.64], R110 ;  /* 0x0000006e0a00798e */ /* 0x0009e2000c10e784 */
[CC--:B-1----:R-:W-:Y:S04]  /*66b0*/  LEA R12, P0, R5.reuse, R246.reuse, 0x2 ;  /* 0x000000f6050c7211 */ /* 0x0c2fe800078010ff */
[-C--:B------:R-:W-:Y:S01]  /*66c0*/  LEA.HI.X.SX32 R13, R5, R247.reuse, 0x2, P0 ;  /* 0x000000f7050d7211 */ /* 0x080fe200000f16ff */
[----:B------:R-:W-:Y:S01]  /*66d0*/  IMAD.IADD R5, R205, 0x1, R9 ;  /* 0x00000001cd057824 */ /* 0x000fe200078e0209 */
[CC--:B---3--:R-:W-:Y:S03]  /*66e0*/  LEA R14, P0, R9.reuse, R246.reuse, 0x2 ;  /* 0x000000f6090e7211 */ /* 0x0c8fe600078010ff */
[----:B------:R1:W-:Y:S01]  /*66f0*/  RED.E.ADD.F32.FTZ.RN.STRONG.GPU [R12.64], R111 ;  /* 0x0000006f0c00798e */ /* 0x0003e2000c10e784 */
[-C--:B------:R-:W-:Y:S01]  /*6700*/  LEA.HI.X.SX32 R15, R9, R247.reuse, 0x2, P0 ;  /* 0x000000f7090f7211 */ /* 0x080fe200000f16ff */
[----:B------:R-:W-:Y:S03]  /*6710*/  IMAD.IADD R9, R205, 0x1, R5 ;  /* 0x00000001cd097824 */ /* 0x000fe600078e0205 */
[----:B------:R-:W-:Y:S01]  /*6720*/  RED.E.ADD.F32.FTZ.RN.STRONG.GPU [R246.64+0x300], R116 ;  /* 0x00030074f600798e */ /* 0x000fe2000c10e784 */
[CC--:B--2---:R-:W-:Y:S04]  /*6730*/  LEA R16, P0, R5.reuse, R246.reuse, 0x2 ;  /* 0x000000f605107211 */ /* 0x0c4fe800078010ff */
        /* <DEDUP_REMOVED lines=11> */
[CC--:B------:R-:W-:Y:S01]  /*67f0*/  LEA R6, P0, R7.reuse, R246.reuse, 0x2 ;  /* 0x000000f607067211 */ /* 0x0c0fe200078010ff */
[----:B------:R-:W-:Y:S03]  /*6800*/  RED.E.ADD.F32.FTZ.RN.STRONG.GPU [R10.64], R120 ;  /* 0x000000780a00798e */ /* 0x000fe6000c10e784 */
[-C--:B------:R-:W-:Y:S02]  /*6810*/  LEA.HI.X.SX32 R7, R7, R247.reuse, 0x2, P0 ;  /* 0x000000f707077211 */ /* 0x080fe400000f16ff */
[----:B------:R4:W-:Y:S01]  /*6820*/  RED.E.ADD.F32.FTZ.RN.STRONG.GPU [R8.64], R121 ;  /* 0x000000790800798e */ /* 0x0009e2000c10e784 */
[CC--:B-1----:R-:W-:Y:S04]  /*6830*/  LEA R12, P0, R5.reuse, R246.reuse, 0x2 ;  /* 0x000000f6050c7211 */ /* 0x0c2fe800078010ff */
[-C--:B------:R-:W-:Y:S01]  /*6840*/  LEA.HI.X.SX32 R13, R5, R247.reuse, 0x2, P0 ;  /* 0x000000f7050d7211 */ /* 0x080fe200000f16ff */
[C---:B------:R-:W-:Y:S01]  /*6850*/  IMAD.IADD R5, R205.reuse, 0x1, R209 ;  /* 0x00000001cd057824 */ /* 0x040fe200078e02d1 */
[----:B------:R-:W-:Y:S03]  /*6860*/  RED.E.ADD.F32.FTZ.RN.STRONG.GPU [R6.64], R122 ;  /* 0x0000007a0600798e */ /* 0x000fe6000c10e784 */
[----:B--2---:R-:W-:Y:S02]  /*6870*/  IMAD.IADD R15, R205, 0x1, R5 ;  /* 0x00000001cd0f7824 */ /* 0x004fe400078e0205 */
[----:B------:R-:W-:Y:S01]  /*6880*/  RED.E.ADD.F32.FTZ.RN.STRONG.GPU [R12.64], R123 ;  /* 0x0000007b0c00798e */ /* 0x000fe2000c10e784 */
[CC--:B---3--:R-:W-:Y:S04]  /*6890*/  LEA R16, P0, R209.reuse, R246.reuse, 0x2 ;  /* 0x000000f6d1107211 */ /* 0x0c8fe800078010ff */
[----:B------:R-:W-:Y:S01]  /*68a0*/  RED.E.ADD.F32.FTZ.RN.STRONG.GPU [R246.64+0x380], R128 ;  /* 0x00038080f600798e */ /* 0x000fe2000c10e784 */
[-C--:B------:R-:W-:Y:S02]  /*68b0*/  LEA.HI.X.SX32 R17, R209, R247.reuse, 0x2, P0 ;  /* 0x000000f7d1117211 */ /* 0x080fe400000f16ff */
[CC--:B------:R-:W-:Y:S02]  /*68c0*/  LEA R18, P0, R5.reuse, R246.reuse, 0x2 ;  /* 0x000000f605127211 */ /* 0x0c0fe400078010ff */
[----:B------:R-:W-:Y:S02]  /*68d0*/  RED.E.ADD.F32.FTZ.RN.STRONG.GPU [R210.64+0x380], R129 ;  /* 0x00038081d200798e */ /* 0x000fe4000c10e784 */
[-C--:B------:R-:W-:Y:S01]  /*68e0*/  LEA.HI.X.SX32 R19, R5, R247.reuse, 0x2, P0 ;  /* 0x000000f705137211 */ /* 0x080fe200000f16ff */
[----:B----4-:R-:W-:Y:S01]  /*68f0*/  IMAD.IADD R9, R205, 0x1, R15 ;  /* 0x00000001cd097824 */ /* 0x010fe200078e020f */
[-C--:B------:R-:W-:Y:S01]  /*6900*/  LEA R92, P0, R15, R246.reuse, 0x2 ;  /* 0x000000f60f5c7211 */ /* 0x080fe200078010ff */
[----:B------:R-:W-:Y:S02]  /*6910*/  RED.E.ADD.F32.FTZ.RN.STRONG.GPU [R16.64], R130 ;  /* 0x000000821000798e */ /* 0x000fe4000c10e784 */
[----:B------:R-:W-:Y:S01]  /*6920*/  IMAD.IADD R5, R205, 0x1, R9 ;  /* 0x00000001cd057824 */ /* 0x000fe200078e0209 */
[-C--:B------:R-:W-:Y:S02]  /*6930*/  LEA R98, P2, R9, R246.reuse, 0x2 ;  /* 0x000000f609627211 */ /* 0x080fe400078410ff */
[-C--:B------:R-:W-:Y:S01]  /*6940*/  LEA.HI.X.SX32 R93, R15, R247.reuse, 0x2, P0 ;  /* 0x000000f70f5d7211 */ /* 0x080fe200000f16ff */
        /* <DEDUP_REMOVED lines=10> */
[----:B------:R-:W2:Y:S05]  /*69f0*/  LDSM.16.MT88.4 R16, [R221+0x2000] ;  /* 0x00200000dd10783b */ /* 0x000eaa0000004200 */
[----:B------:R-:W-:Y:S05]  /*6a00*/  LDSM.16.MT88.4 R108, [R221+0x6800] ;  /* 0x00680000dd6c783b */ /* 0x000fea0000004200 */
        /* <DEDUP_REMOVED lines=85> */
[----:B------:R-:W-:Y:S04]  /*6f60*/  IMAD.MOV.U32 R7, RZ, RZ, c[0x0][0x190] ;  /* 0x00006400ff077624 */ /* 0x000fe800078e00ff */
[----:B------:R-:W-:Y:S05]  /*6f70*/  IMAD.U32 R5, R7, -0x40, RZ ;  /* 0xffffffc007057824 */ /* 0x000fea00078e00ff */
[C---:B------:R-:W-:Y:S04]  /*6f80*/  LEA R250, P0, R5.reuse, R250, 0x1 ;  /* 0x000000fa05fa7211 */ /* 0x040fe800078008ff */
[----:B------:R-:W-:Y:S01]  /*6f90*/  LEA.HI.X.SX32 R251, R5, R251, 0x1, P0 ;  /* 0x000000fb05fb7211 */ /* 0x000fe200000f0eff */
[----:B------:R-:W-:Y:S01]  /*6fa0*/  IMAD.MOV.U32 R5, RZ, RZ, c[0x0][0x194] ;  /* 0x00006500ff057624 */ /* 0x000fe200078e00ff */
[C---:B------:R-:W-:Y:S04]  /*6fb0*/  LEA R6, P0, R7.reuse, R250, 0x6 ;  /* 0x000000fa07067211 */ /* 0x040fe800078030ff */
[----:B------:R-:W-:Y:S01]  /*6fc0*/  LEA.HI.X R7, R7, R251, R5, 0x6, P0 ;  /* 0x000000fb07077211 */ /* 0x000fe200000f3405 */
[----:B------:R-:W-:Y:S01]  /*6fd0*/  @!PT LDS RZ, [RZ] ;  /* 0x00000000fffff984 */ /* 0x000fe20000000800 */
[----:B------:R-:W-:Y:S01]  /*6fe0*/  @!PT LDS RZ, [RZ] ;  /* 0x00000000fffff984 */ /* 0x000fe20000000800 */
[----:B------:R-:W-:Y:S01]  /*6ff0*/  @!PT LDS RZ, [RZ] ;  /* 0x00000000fffff984 */ /* 0x000fe20000000800 */
[----:B------:R1:W-:Y:S04]  /*7000*/  LDGSTS.E.BYPASS.LTC128B.128 [R230], [R250.64] ;  /* 0x00000000fae67fae */ /* 0x0003e8000b901d44 */
        /* <DEDUP_REMOVED lines=8> */
.L_x_572:
        /* <DEDUP_REMOVED lines=218> */
.L_x_574:
        /* <DEDUP_REMOVED lines=18> */
.L_x_575:
        /* <DEDUP_REMOVED lines=9> */
[----:B-1----:R-:W-:Y:S01]  /*7fe0*/  IMAD.WIDE.U32 R6, R4, c[0x0][0x3a0], R72 ;  /* 0x0000e80004067a25 */ /* 0x002fe200078e0048 */
        /* <DEDUP_REMOVED lines=8> */
[----:B------:R1:W2:Y:S01]  /*8070*/  LDS.128 R64, [R230+0x11000] ;  /* 0x01100000e6407984 */ /* 0x0002a20000000c00 */
[----:B------:R-:W-:Y:S01]  /*8080*/  IMAD.U32 R4, RZ, RZ, UR38 ;  /* 0x00000026ff047e24 */ /* 0x000fe2000f8e00ff */
[----:B------:R-:W-:Y:S02]  /*8090*/  UIMAD UR7, UR38, UR9, UR7 ;  /* 0x00000009260772a4 */ /* 0x000fe4000f8e0207 */
[----:B------:R1:W3:Y:S01]  /*80a0*/  LDS.128 R60, [R230+0x13000] ;  /* 0x01300000e63c7984 */ /* 0x0002e20000000c00 */
[----:B------:R-:W-:-:S03]  /*80b0*/  IMAD.WIDE.U32 R74, R4, c[0x0][0x3b8], R74 ;  /* 0x0000ee00044a7a25 */ /* 0x000fc600078e004a */
[----:B------:R1:W4:Y:S02]  /*80c0*/  LDS.128 R56, [R230+0x15000] ;  /* 0x01500000e6387984 */ /* 0x0003240000000c00 */
        /* <DEDUP_REMOVED lines=15> */
[----:B------:R-:W3:Y:S02]  /*81c0*/  LDS.128 R8, [R230+0x12000] ;  /* 0x01200000e6087984 */ /* 0x000ee40000000c00 */
[----:B------:R-:W-:-:S02]  /*81d0*/  IMAD R69, R231, c[0x0][0x3a4], R70 ;  /* 0x0000e900e7457a24 */ /* 0x000fc400078e0246 */
[----:B------:R-:W4:Y:S01]  /*81e0*/  LDS.128 R4, [R230+0x10000] ;  /* 0x01000000e6047984 */ /* 0x000f220000000c00 */
[----:B------:R-:W-:-:S03]  /*81f0*/  IMAD.WIDE.U32 R76, R231, c[0x0][0x3a0], R76 ;  /* 0x0000e800e74c7a25 */ /* 0x000fc600078e004c */
[----:B------:R-:W1:Y:S02]  /*8200*/  LDS.128 R16, [R230+0x16000] ;  /* 0x01600000e6107984 */ /* 0x000e640000000c00 */
[----:B------:R-:W-:Y:S02]  /*8210*/  IADD3 R69, R69, R77, RZ ;  /* 0x0000004d45457210 */ /* 0x000fe40007ffe0ff */
[----:B------:R-:W-:-:S04]  /*8220*/  LEA R78, P0, R76, c[0x0][0x340], 0x1 ;  /* 0x0000d0004c4e7a11 */ /* 0x000fc800078008ff */
[----:B------:R-:W-:-:S05]  /*8230*/  LEA.HI.X R79, R76, c[0x0][0x344], R69, 0x1, P0 ;  /* 0x0000d1004c4f7a11 */ /* 0x000fca00000f0c45 */
[----:B--2---:R2:W-:Y:S04]  /*8240*/  STG.E.128 [R78.64+0x100], R12 ;  /* 0x0001000c4e007986 */ /* 0x0045e8000c101d04 */
[----:B---3--:R2:W-:Y:S04]  /*8250*/  STG.E.128 [R78.64+0x80], R8 ;  /* 0x000080084e007986 */ /* 0x0085e8000c101d04 */
[----:B----4-:R2:W-:Y:S04]  /*8260*/  STG.E.128 [R78.64], R4 ;  /* 0x000000044e007986 */ /* 0x0105e8000c101d04 */
[----:B-1----:R2:W-:Y:S02]  /*8270*/  STG.E.128 [R78.64+0x180], R16 ;  /* 0x000180104e007986 */ /* 0x0025e4000c101d04 */
.L_x_577:
[----:B--23--:R-:W-:Y:S05]  /*8280*/  BSYNC B0 ;  /* 0x0000000000007941 */ /* 0x00cfea0003800000 */
.L_x_576:
        /* <DEDUP_REMOVED lines=13> */
[----:B------:R2:W-:Y:S04]  /*8360*/  STG.E.128 [R8.64], R64 ;  /* 0x0000004008007986 */ /* 0x0005e8000c101d04 */
[----:B------:R2:W-:Y:S04]  /*8370*/  STG.E.128 [R8.64+0x80], R60 ;  /* 0x0000803c08007986 */ /* 0x0005e8000c101d04 */
[----:B----4-:R2:W-:Y:S04]  /*8380*/  STG.E.128 [R8.64+0x100], R56 ;  /* 0x0001003808007986 */ /* 0x0105e8000c101d04 */
[----:B-1----:R2:W-:Y:S02]  /*8390*/  STG.E.128 [R8.64+0x180], R52 ;  /* 0x0001803408007986 */ /* 0x0025e4000c101d04 */
.L_x_579:
[----:B------:R-:W-:Y:S05]  /*83a0*/  BSYNC B0 ;  /* 0x0000000000007941 */ /* 0x000fea0003800000 */
.L_x_578:
        /* <DEDUP_REMOVED lines=16> */
[----:B--2---:R-:W-:Y:S01]  /*84b0*/  MOV R8, R6 ;  /* 0x0000000600087202 */ /* 0x004fe20000000f00 */
[----:B------:R-:W-:Y:S01]  /*84c0*/  IMAD R4, R68, c[0x0][0x3a8], RZ ;  /* 0x0000ea0044047a24 */ /* 0x000fe200078e02ff */
[----:B------:R-:W-:-:S03]  /*84d0*/  MOV R9, R5 ;  /* 0x0000000500097202 */ /* 0x000fc60000000f00 */
[C---:B------:R-:W-:Y:S02]  /*84e0*/  IMAD R4, R231.reuse, c[0x0][0x3ac], R4 ;  /* 0x0000eb00e7047a24 */ /* 0x040fe400078e0204 */
[----:B------:R-:W-:-:S05]  /*84f0*/  IMAD.WIDE.U32 R8, R231, c[0x0][0x3a8], R8 ;  /* 0x0000ea00e7087a25 */ /* 0x000fca00078e0008 */
[----:B------:R-:W-:Y:S02]  /*8500*/  IADD3 R4, R4, R9, RZ ;  /* 0x0000000904047210 */ /* 0x000fe40007ffe0ff */
[----:B------:R-:W-:-:S04]  /*8510*/  LEA R10, P0, R8, c[0x0][0x348], 0x1 ;  /* 0x0000d200080a7a11 */ /* 0x000fc800078008ff */
[----:B------:R-:W-:-:S05]  /*8520*/  LEA.HI.X R11, R8, c[0x0][0x34c], R4, 0x1, P0 ;  /* 0x0000d300080b7a11 */ /* 0x000fca00000f0c04 */
[----:B-1----:R1:W-:Y:S04]  /*8530*/  STG.E.128 [R10.64], R48 ;  /* 0x000000300a007986 */ /* 0x0023e8000c101d04 */
[----:B------:R1:W-:Y:S04]  /*8540*/  STG.E.128 [R10.64+0x80], R40 ;  /* 0x000080280a007986 */ /* 0x0003e8000c101d04 */
[----:B------:R1:W-:Y:S04]  /*8550*/  STG.E.128 [R10.64+0x100], R32 ;  /* 0x000100200a007986 */ /* 0x0003e8000c101d04 */
[----:B------:R1:W-:Y:S02]  /*8560*/  STG.E.128 [R10.64+0x180], R24 ;  /* 0x000180180a007986 */ /* 0x0003e4000c101d04 */
.L_x_581:
[----:B------:R-:W-:Y:S05]  /*8570*/  BSYNC B0 ;  /* 0x0000000000007941 */ /* 0x000fea0003800000 */
.L_x_580:
[----:B------:R-:W-:Y:S05]  /*8580*/  @P1 BRA `(.L_x_568) ;  /* 0x000000e000001947 */ /* 0x000fea0003800000 */
[----:B------:R-:W-:Y:S01]  /*8590*/  IADD3 R4, P0, R231, 0x20, RZ ;  /* 0x00000020e7047810 */ /* 0x000fe20007f1e0ff */
[----:B--2---:R-:W-:Y:S01]  /*85a0*/  IMAD.MOV.U32 R8, RZ, RZ, R6 ;  /* 0x000000ffff087224 */ /* 0x004fe200078e0006 */
[----:B------:R-:W-:-:S03]  /*85b0*/  MOV R9, R5 ;  /* 0x0000000500097202 */ /* 0x000fc60000000f00 */
[----:B------:R-:W-:Y:S02]  /*85c0*/  IMAD.X R7, RZ, RZ, R68, P0 ;  /* 0x000000ffff077224 */ /* 0x000fe400000e0644 */
[----:B------:R-:W-:-:S04]  /*85d0*/  IMAD.WIDE.U32 R8, R4, c[0x0][0x3a8], R8 ;  /* 0x0000ea0004087a25 */ /* 0x000fc800078e0008 */
[----:B------:R-:W-:-:S04]  /*85e0*/  IMAD R7, R7, c[0x0][0x3a8], RZ ;  /* 0x0000ea0007077a24 */ /* 0x000fc800078e02ff */
[----:B------:R-:W-:Y:S01]  /*85f0*/  IMAD R7, R4, c[0x0][0x3ac], R7 ;  /* 0x0000eb0004077a24 */ /* 0x000fe200078e0207 */
[----:B------:R-:W-:-:S04]  /*8600*/  LEA R4, P0, R8, c[0x0][0x348], 0x1 ;  /* 0x0000d20008047a11 */ /* 0x000fc800078008ff */
[----:B------:R-:W-:-:S04]  /*8610*/  IADD3 R7, R7, R9, RZ ;  /* 0x0000000907077210 */ /* 0x000fc80007ffe0ff */
[----:B------:R-:W-:-:S05]  /*8620*/  LEA.HI.X R5, R8, c[0x0][0x34c], R7, 0x1, P0 ;  /* 0x0000d30008057a11 */ /* 0x000fca00000f0c07 */
[----:B-1----:R1:W-:Y:S04]  /*8630*/  STG.E.128 [R4.64], R44 ;  /* 0x0000002c04007986 */ /* 0x0023e8000c101d04 */
[----:B------:R1:W-:Y:S04]  /*8640*/  STG.E.128 [R4.64+0x80], R36 ;  /* 0x0000802404007986 */ /* 0x0003e8000c101d04 */
[----:B------:R1:W-:Y:S04]  /*8650*/  STG.E.128 [R4.64+0x100], R28 ;  /* 0x0001001c04007986 */ /* 0x0003e8000c101d04 */
[----:B------:R1:W-:Y:S02]  /*8660*/  STG.E.128 [R4.64+0x180], R20 ;  /* 0x0001801404007986 */ /* 0x0003e4000c101d04 */
.L_x_568:
[----:B------:R-:W-:Y:S05]  /*8670*/  BSYNC B1 ;  /* 0x0000000000017941 */ /* 0x000fea0003800000 */
.L_x_554:
        /* <DEDUP_REMOVED lines=11> */
.L_x_582:
[----:B------:R-:W-:Y:S05]  /*8730*/  EXIT ;  /* 0x000000000000794d */ /* 0x000fea0003800000 */
.L_x_584:
        /* <DEDUP_REMOVED lines=12> */
.L_x_2016:


//--------------------- .text._ZN5flash44flash_bwd_dq_dk_dv_loop_seqk_parallel_kernelI23Flash_bwd_kernel_traitsILi256ELi64ELi64ELi8ELi4ELi2ELi2ELb0ELb1EN7cutlass6half_tE19Flash_kernel_traitsILi256ELi64ELi64ELi8ES3_EELb0ELb0ELb1ELb1ELb0ELb0ELb0EEEvNS_16Flash_bwd_paramsE --------------------------
	.section	.text._ZN5flash44flash_bwd_dq_dk_dv_loop_seqk_parallel_kernelI23Flash_bwd_kernel_traitsILi256ELi64ELi64ELi8ELi4ELi2ELi2ELb0ELb1EN7cutlass6half_tE19Flash_kernel_traitsILi256ELi64ELi64ELi8ES3_EELb0ELb0ELb1ELb1ELb0ELb0ELb0EEEvNS_16Flash_bwd_paramsE,"ax",@progbits
	.sectioninfo	@"SHI_REGISTERS=254"
	.align	128
        .global         _ZN5flash44flash_bwd_dq_dk_dv_loop_seqk_parallel_kernelI23Flash_bwd_kernel_traitsILi256ELi64ELi64ELi8ELi4ELi2ELi2ELb0ELb1EN7cutlass6half_tE19Flash_kernel_traitsILi256ELi64ELi64ELi8ES3_EELb0ELb0ELb1ELb1ELb0ELb0ELb0EEEvNS_16Flash_bwd_paramsE
        .type           _ZN5flash44flash_bwd_dq_dk_dv_loop_seqk_parallel_kernelI23Flash_bwd_kernel_traitsILi256ELi64ELi64ELi8ELi4ELi2ELi2ELb0ELb1EN7cutlass6half_tE19Flash_kernel_traitsILi256ELi64ELi64ELi8ES3_EELb0ELb0ELb1ELb1ELb0ELb0ELb0EEEvNS_16Flash_bwd_paramsE,@function
        .size           _ZN5flash44flash_bwd_dq_dk_dv_loop_seqk_parallel_kernelI23Flash_bwd_kernel_traitsILi256ELi64ELi64ELi8ELi4ELi2ELi2ELb0ELb1EN7cutlass6half_tE19Flash_kernel_traitsILi256ELi64ELi64ELi8ES3_EELb0ELb0ELb1ELb1ELb0ELb0ELb0EEEvNS_16Flash_bwd_paramsE,(.L_x_2017 - _ZN5flash44flash_bwd_dq_dk_dv_loop_seqk_parallel_kernelI23Flash_bwd_kernel_traitsILi256ELi64ELi64ELi8ELi4ELi2ELi2ELb0ELb1EN7cutlass6half_tE19Flash_kernel_traitsILi256ELi64ELi64ELi8ES3_EELb0ELb0ELb1ELb1ELb0ELb0ELb0EEEvNS_16Flash_bwd_paramsE)
        .other          _ZN5flash44flash_bwd_dq_dk_dv_loop_seqk_parallel_kernelI23Flash_bwd_kernel_traitsILi256ELi64ELi64ELi8ELi4ELi2ELi2ELb0ELb1EN7cutlass6half_tE19Flash_kernel_traitsILi256ELi64ELi64ELi8ES3_EELb0ELb0ELb1ELb1ELb0ELb0ELb0EEEvNS_16Flash_bwd_paramsE,@"STO_CUDA_ENTRY STV_DEFAULT"
_ZN5flash44flash_bwd_dq_dk_dv_loop_seqk_parallel_kernelI23Flash_bwd_kernel_traitsILi256ELi64ELi64ELi8ELi4ELi2ELi2ELb0ELb1EN7cutlass6half_tE19Flash_kernel_traitsILi256ELi64ELi64ELi8ES3_EELb0ELb0ELb1ELb1ELb0ELb0ELb0EEEvNS_16Flash_bwd_paramsE:
.text._ZN5flash44flash_bwd_dq_dk_dv_loop_seqk_parallel_kernelI23Flash_bwd_kernel_traitsILi256ELi64ELi64ELi8ELi4ELi2ELi2ELb0ELb1EN7cutlass6half_tE19Flash_kernel_traitsILi256ELi64ELi64ELi8ES3_EELb0ELb0ELb1ELb1ELb0ELb0ELb0EEEvNS_16Flash_bwd_paramsE:
        /* <DEDUP_REMOVED lines=88> */
[----:B------:R-:W-:Y:S01]  /*0580*/  ULDC.64 UR4, c[0x0][0x118] ;  /* 0x0000460000047ab9 */ /* 0x000fe20000000a00 */
[----:B------:R-:W-:Y:S01]  /*0590*/  ISETP.NE.U32.AND P0, PT, R0, 0x1, PT ;  /* 0x000000010000780c */ /* 0x000fe20003f05070 */
[----:B------:R-:W-:Y:S01]  /*05a0*/  ULOP3.LUT UR58, UR37, UR58, URZ, 0x3c, !UPT ;  /* 0x0000003a253a7292 */ /* 0x000fe2000f8e3c3f */
[----:B------:R-:W-:Y:S01]  /*05b0*/  LOP3.LUT R0, R8, 0x10, R15, 0xf8, !PT ;  /* 0x0000001008007812 */ /* 0x000fe200078ef80f */
[----:B------:R-:W-:Y:S01]  /*05c0*/  UISETP.NE.AND UP6, UPT, UR10, URZ, UPT ;  /* 0x0000003f0a00728c */ /* 0x000fe2000bfc5270 */
[----:B------:R-:W-:Y:S01]  /*05d0*/  LEA.HI R4, R4, R11, RZ, 0x2 ;  /* 0x0000000b04047211 */ /* 0x000fe200078f10ff */
[----:B------:R-:W-:Y:S01]  /*05e0*/  USHF.R.S32.HI UR59, URZ, 0x1f, UR37 ;  /* 0x0000001f3f3b7899 */ /* 0x000fe20008011425 */
[----:B------:R-:W-:Y:S01]  /*05f0*/  LOP3.LUT R10, R9, 0x38, R232, 0xf8, !PT ;  /* 0x00000038090a7812 */ /* 0x000fe200078ef8e8 */
[----:B------:R-:W-:Y:S01]  /*0600*/  USHF.R.S32.HI UR61, URZ, 0x1f, UR36 ;  /* 0x0000001f3f3d7899 */ /* 0x000fe20008011424 */
[----:B------:R-:W-:Y:S01]  /*0610*/  LOP3.LUT R222, R8, 0x8, R17, 0xf8, !PT ;  /* 0x0000000808de7812 */ /* 0x000fe200078ef811 */
[----:B------:R-:W-:Y:S01]  /*0620*/  USHF.R.S32.HI UR60, URZ, 0x1f, UR37 ;  /* 0x0000001f3f3c7899 */ /* 0x000fe20008011425 */
[----:B------:R-:W-:Y:S01]  /*0630*/  SHF.R.U32.HI R15, RZ, 0x3, R8 ;  /* 0x00000003ff0f7819 */ /* 0x000fe20000011608 */
[----:B------:R-:W-:Y:S01]  /*0640*/  UIMAD.WIDE.U32 UR44, UR38, UR46, URZ ;  /* 0x0000002e262c72a5 */ /* 0x000fe2000f8e003f */
[----:B------:R-:W-:Y:S01]  /*0650*/  SHF.R.U32.HI R9, RZ, 0x3, R9 ;  /* 0x00000003ff097819 */ /* 0x000fe20000011609 */
[----:B------:R-:W-:Y:S01]  /*0660*/  UIMAD UR53, UR39, UR46, URZ ;  /* 0x0000002e273572a4 */ /* 0x000fe2000f8e023f */
[CC--:B------:R-:W-:Y:S01]  /*0670*/  LEA.HI R11, R19.reuse, R224.reuse, RZ, 0x7 ;  /* 0x000000e0130b7211 */ /* 0x0c0fe200078f38ff */
[----:B------:R-:W-:Y:S01]  /*0680*/  USHF.R.S32.HI UR55, URZ, 0x1f, UR49 ;  /* 0x0000001f3f377899 */ /* 0x000fe20008011431 */
[----:B------:R-:W-:Y:S01]  /*0690*/  LEA.HI R8, R19, R224, RZ, 0x6 ;  /* 0x000000e013087211 */ /* 0x000fe200078f30ff */
[----:B------:R-:W-:Y:S01]  /*06a0*/  UIMAD UR52, UR6, UR52, URZ ;  /* 0x00000034063472a4 */ /* 0x000fe2000f8e023f */
[----:B------:R-:W-:Y:S01]  /*06b0*/  LOP3.LUT R9, R10, R9, RZ, 0x3c, !PT ;  /* 0x000000090a097212 */ /* 0x000fe200078e3cff */
[----:B------:R-:W-:Y:S01]  /*06c0*/  IMAD.SHL.U32 R10, R6, 0x200, RZ ;  /* 0x00000200060a7824 */ /* 0x000fe200078e00ff */
[----:B------:R-:W-:Y:S01]  /*06d0*/  SHF.R.S32.HI R11, RZ, 0x7, R11 ;  /* 0x00000007ff0b7819 */ /* 0x000fe2000001140b */
[----:B------:R-:W-:Y:S01]  /*06e0*/  @!UP5 UIMAD UR51, UR7, UR51, URZ ;  /* 0x000000330733d2a4 */ /* 0x000fe2000f8e023f */
[----:B------:R-:W-:Y:S01]  /*06f0*/  SHF.R.S32.HI R8, RZ, 0x6, R8 ;  /* 0x00000006ff087819 */ /* 0x000fe20000011408 */
[----:B------:R-:W-:Y:S01]  /*0700*/  USHF.R.S32.HI UR50, URZ, 0x1f, UR43 ;  /* 0x0000001f3f327899 */ /* 0x000fe2000801142b */
        /* <DEDUP_REMOVED lines=71> */
[----:B------:R-:W-:Y:S01]  /*0b80*/  IMAD.IADD R238, R235, 0x1, R6 ;  /* 0x00000001ebee7824 */ /* 0x000fe200078e0206 */
[----:B------:R-:W-:Y:S01]  /*0b90*/  ULDC UR42, c[0x0][0x2e8] ;  /* 0x0000ba00002a7ab9 */ /* 0x000fe20000000800 */
[----:B------:R-:W-:-:S02]  /*0ba0*/  IMAD.SHL.U32 R217, R217, 0x2, RZ ;  /* 0x00000002d9d97824 */ /* 0x000fc400078e00ff */
[----:B------:R-:W-:Y:S02]  /*0bb0*/  IMAD.IADD R239, R6, 0x1, R237 ;  /* 0x0000000106ef7824 */ /* 0x000fe400078e02ed */
[--C-:B------:R-:W-:Y:S02]  /*0bc0*/  IMAD.IADD R220, R223, 0x1, R4.reuse ;  /* 0x00000001dfdc7824 */ /* 0x100fe400078e0204 */
[----:B------:R-:W-:Y:S02]  /*0bd0*/  IMAD.IADD R219, R221, 0x1, R4 ;  /* 0x00000001dddb7824 */ /* 0x000fe400078e0204 */
[----:B------:R-:W-:Y:S02]  /*0be0*/  IMAD.IADD R213, R213, 0x1, R214 ;  /* 0x00000001d5d57824 */ /* 0x000fe400078e02d6 */
.L_x_631:
        /* <DEDUP_REMOVED lines=14> */
[----:B-1----:R-:W-:Y:S01]  /*0cd0*/  IMAD.U32 R12, RZ, RZ, UR6 ;  /* 0x00000006ff0c7e24 */ /* 0x002fe2000f8e00ff */
[----:B------:R-:W-:Y:S02]  /*0ce0*/  UISETP.NE.AND UP4, UPT, UR14, URZ, UPT ;  /* 0x0000003f0e00728c */ /* 0x000fe4000bf85270 */
[----:B------:R-:W-:Y:S01]  /*0cf0*/  UISETP.EQ.U32.AND UP2, UPT, URZ, UR8, UPT ;  /* 0x000000083f00728c */ /* 0x000fe2000bf42070 */
[----:B------:R-:W-:Y:S01]  /*0d00*/  IMAD.U32 R13, RZ, RZ, UR7 ;  /* 0x00000007ff0d7e24 */ /* 0x000fe2000f8e00ff */
[----:B------:R-:W-:-:S02]  /*0d10*/  @UP3 UIADD3 UR6, UP0, UR13, UR10, URZ ;  /* 0x0000000a0d063290 */ /* 0x000fc4000ff1e03f */
[----:B------:R-:W-:Y:S02]  /*0d20*/  UISETP.EQ.OR.EX UP2, UPT, URZ, UR9, !UP4, UP2 ;  /* 0x000000093f00728c */ /* 0x000fe4000e742720 */
[----:B------:R-:W-:Y:S01]  /*0d30*/  @UP3 UIADD3.X UR7, UR12, UR11, URZ, UP0, !UPT ;  /* 0x0000000b0c073290 */ /* 0x000fe200087fe43f */
[----:B--2---:R-:W2:Y:S01]  /*0d40*/  @P2 LDG.E R9, [R12.64] ;  /* 0x000000040c092981 */ /* 0x004ea2000c1e1900 */
[----:B------:R-:W-:Y:S02]  /*0d50*/  UIADD3 UR8, UP0, UR13, UR8, URZ ;  /* 0x000000080d087290 */ /* 0x000fe4000ff1e03f */
[----:B------:R-:W-:Y:S01]  /*0d60*/  PLOP3.LUT P1, PT, PT, PT, UP2, 0x80, 0x0 ;  /* 0x000000000000781c */ /* 0x000fe20003f2f028 */
[----:B---3--:R-:W3:Y:S01]  /*0d70*/  @P2 LDG.E R4, [R12.64+0x4] ;  /* 0x000004040c042981 */ /* 0x008ee2000c1e1900 */
[----:B------:R-:W-:Y:S01]  /*0d80*/  UIADD3.X UR9, UR12, UR9, URZ, UP0, !UPT ;  /* 0x000000090c097290 */ /* 0x000fe200087fe43f */
[----:B------:R-:W-:Y:S01]  /*0d90*/  PLOP3.LUT P0, PT, PT, PT, UP3, 0x80, 0x0 ;  /* 0x000000000000781c */ /* 0x000fe20003f0f038 */
[----:B------:R-:W-:-:S02]  /*0da0*/  IMAD.U32 R6, RZ, RZ, UR8 ;  /* 0x00000008ff067e24 */ /* 0x000fc4000f8e00ff */
[----:B------:R-:W-:Y:S02]  /*0db0*/  IMAD.U32 R10, RZ, RZ, UR6 ;  /* 0x00000006ff0a7e24 */ /* 0x000fe4000f8e00ff */
[----:B------:R-:W-:Y:S02]  /*0dc0*/  IMAD.U32 R7, RZ, RZ, UR9 ;  /* 0x00000009ff077e24 */ /* 0x000fe4000f8e00ff */
[----:B------:R-:W-:-:S03]  /*0dd0*/  IMAD.U32 R11, RZ, RZ, UR7 ;  /* 0x00000007ff0b7e24 */ /* 0x000fc6000f8e00ff */
[----:B------:R-:W4:Y:S04]  /*0de0*/  @!P1 LDG.E R8, [R6.64] ;  /* 0x0000000406089981 */ /* 0x000f28000c1e1900 */
        /* <DEDUP_REMOVED lines=11> */
[----:B--2---:R-:W1:Y:S08]  /*0ea0*/  @P2 R2UR UR16, R9 ;  /* 0x00000000091023c2 */ /* 0x004e7000000e0000 */
[----:B---3--:R-:W1:Y:S08]  /*0eb0*/  @P2 R2UR UR11, R4 ;  /* 0x00000000040b23c2 */ /* 0x008e7000000e0000 */
[----:B----4-:R2:W3:Y:S01]  /*0ec0*/  @!P1 R2UR UR30, R8 ;  /* 0x00000000081e93c2 */ /* 0x0104e200000e0000 */
[----:B------:R-:W-:-:S04]  /*0ed0*/  ISETP.NE.U32.AND P1, PT, RZ, c[0x0][0x248], PT ;  /* 0x00009200ff007a0c */ /* 0x000fc80003f25070 */
[----:B------:R-:W-:-:S03]  /*0ee0*/  ISETP.NE.AND.EX P1, PT, RZ, c[0x0][0x24c], PT, P1 ;  /* 0x00009300ff007a0c */ /* 0x000fc60003f25310 */
[----:B-----5:R2:W4:Y:S01]  /*0ef0*/  @P0 R2UR UR25, R5 ;  /* 0x00000000051903c2 */ /* 0x02052200000e0000 */
[----:B------:R-:W-:Y:S01]  /*0f00*/  IADD3 R12, P0, R230, UR6, RZ ;  /* 0x00000006e60c7c10 */ /* 0x000fe2000ff1e0ff */
[----:B-1----:R-:W-:Y:S01]  /*0f10*/  @UP1 UIADD3 UR11, UR11, -UR16, URZ ;  /* 0x800000100b0b1290 */ /* 0x002fe2000fffe03f */
[----:B------:R-:W-:-:S06]  /*0f20*/  SHF.R.S32.HI R4, RZ, 0x1f, R230 ;  /* 0x0000001fff047819 */ /* 0x000fcc00000114e6 */
[----:B------:R-:W-:Y:S01]  /*0f30*/  @!UP1 ULDC UR11, c[0x0][0x214] ;  /* 0x00008500000b9ab9 */ /* 0x000fe20000000800 */
[----:B------:R-:W-:Y:S01]  /*0f40*/  LEA.HI.X.SX32 R11, R11, R4, 0x1, P0 ;  /* 0x000000040b0b7211 */ /* 0x000fe200000f0eff */
[----:B------:R-:W-:Y:S05]  /*0f50*/  @!P1 BRA `(.L_x_585) ;  /* 0x0000007000009947 */ /* 0x000fea0003800000 */
[----:B---3--:R-:W-:-:S13]  /*0f60*/  PLOP3.LUT P0, PT, PT, PT, UP4, 0x80, 0x0 ;  /* 0x000000000000781c */ /* 0x008fda0003f0f048 */
[----:B--2---:R-:W2:Y:S04]  /*0f70*/  @P0 LDG.E R5, [R6.64+0x4] ;  /* 0x0000040406050981 */ /* 0x004ea8000c1e1900 */
[----:B------:R-:W3:Y:S01]  /*0f80*/  @!P0 LDG.E R8, [R6.64] ;  /* 0x0000000406088981 */ /* 0x000ee2000c1e1900 */
[----:B--2---:R-:W1:Y:S02]  /*0f90*/  @P0 R2UR UR6, R5 ;  /* 0x00000000050603c2 */ /* 0x004e6400000e0000 */
[----:B-1----:R-:W-:-:S11]  /*0fa0*/  @UP4 UIADD3 UR8, UR6, -UR30, URZ ;  /* 0x8000001e06084290 */ /* 0x002fd6000fffe03f */
[----:B---3--:R1:W2:Y:S01]  /*0fb0*/  @!P0 R2UR UR8, R8 ;  /* 0x00000000080883c2 */ /* 0x0082a200000e0000 */
[----:B------:R-:W-:-:S07]  /*0fc0*/  DEPBAR.LE SB1, 0x0, {2} ;  /* 0x000090040000791a */ /* 0x000fce0000000000 */
.L_x_585:
        /* <DEDUP_REMOVED lines=9> */
[----:B--2---:R-:W2:Y:S01]  /*1060*/  @P0 LDG.E R5, [R6.64] ;  /* 0x0000000406050981 */ /* 0x004ea2000c1e1900 */
[----:B------:R-:W-:Y:S02]  /*1070*/  @!UP2 UISETP.NE.U32.AND UP0, UPT, URZ, UR6, UPT ;  /* 0x000000063f00a28c */ /* 0x000fe4000bf05070 */
[----:B------:R-:W-:Y:S02]  /*1080*/  ULDC UR10, c[0x0][0x21c] ;  /* 0x00008700000a7ab9 */ /* 0x000fe40000000800 */
[----:B------:R-:W-:Y:S02]  /*1090*/  @!UP2 UISETP.NE.AND.EX UP0, UPT, URZ, UR7, UPT, UP0 ;  /* 0x000000073f00a28c */ /* 0x000fe4000bf05300 */
[----:B------:R-:W-:Y:S02]  /*10a0*/  USHF.L.U32 UR19, UR24, 0x6, URZ ;  /* 0x0000000618137899 */ /* 0x000fe4000800063f */
[----:B------:R-:W-:Y:S01]  /*10b0*/  @!UP2 USEL UR6, URZ, UR10, !UP0 ;  /* 0x0000000a3f06a287 */ /* 0x000fe2000c000000 */
[----:B--2---:R-:W1:Y:S02]  /*10c0*/  @P0 R2UR UR9, R5 ;  /* 0x00000000050903c2 */ /* 0x004e6400000e0000 */
[----:B-1--4-:R-:W-:-:S02]  /*10d0*/  @UP2 UIADD3 UR7, UR9, -UR25, URZ ;  /* 0x8000001909072290 */ /* 0x012fc4000fffe03f */
        /* <DEDUP_REMOVED lines=18> */
[----:B------:R-:W-:Y:S02]  /*1200*/  UISETP.NE.AND UP0, UPT, UR30, -0x1, UPT ;  /* 0xffffffff1e00788c */ /* 0x000fe4000bf05270 */
        /* <DEDUP_REMOVED lines=31> */
.L_x_587:
[----:B------:R-:W-:Y:S01]  /*1400*/  IABS R7, c[0x0][0x1c8] ;  /* 0x0000720000077a13 */ /* 0x000fe20000000000 */
[----:B------:R-:W-:Y:S01]  /*1410*/  @UP0 UIADD3 UR6, UR25, UR30, URZ ;  /* 0x0000001e19060290 */ /* 0x000fe2000fffe03f */
[----:B------:R-:W-:Y:S01]  /*1420*/  ISETP.LE.AND P0, PT, RZ, UR58, PT ;  /* 0x0000003aff007c0c */ /* 0x000fe2000bf03270 */
[----:B------:R-:W-:Y:S01]  /*1430*/  ULDC.64 UR12, c[0x0][0x1a0] ;  /* 0x00006800000c7ab9 */ /* 0x000fe20000000a00 */
[----:B------:R-:W1:Y:S01]  /*1440*/  I2F.RP R13, R7 ;  /* 0x00000007000d7306 */ /* 0x000e620000209400 */
[----:B------:R-:W-:-:S04]  /*1450*/  @UP0 UIMAD.WIDE.U32 UR8, UR6, UR12, URZ ;  /* 0x0000000c060802a5 */ /* 0x000fc8000f8e003f */
[----:B------:R-:W-:-:S03]  /*1460*/  @UP0 UIMAD UR26, UR6, UR13, UR9 ;  /* 0x0000000d061a02a4 */ /* 0x000fc6000f8e0209 */
[----:B------:R-:W-:Y:S01]  /*1470*/  @UP0 UMOV UR22, UR8 ;  /* 0x0000000800160c82 */ /* 0x000fe20008000000 */
[----:B-1----:R-:W1:Y:S02]  /*1480*/  MUFU.RCP R8, R13 ;  /* 0x0000000d00087308 */ /* 0x002e640000001000 */
[----:B-1----:R-:W-:-:S06]  /*1490*/  IADD3 R8, R8, 0xffffffe, RZ ;  /* 0x0ffffffe08087810 */ /* 0x002fcc0007ffe0ff */
[----:B------:R-:W1:Y:S02]  /*14a0*/  F2I.FTZ.U32.TRUNC.NTZ R9, R8 ;  /* 0x0000000800097305 */ /* 0x000e64000021f000 */
[----:B-1----:R-:W-:Y:S02]  /*14b0*/  IMAD.MOV R5, RZ, RZ, -R9 ;  /* 0x000000ffff057224 */ /* 0x002fe400078e0a09 */
[----:B------:R-:W-:Y:S02]  /*14c0*/  IMAD.MOV.U32 R8, RZ, RZ, RZ ;  /* 0x000000ffff087224 */ /* 0x000fe400078e00ff */
        /* <DEDUP_REMOVED lines=28> */
.L_x_588:
        /* <DEDUP_REMOVED lines=45> */
.L_x_589:
[----:B------:R-:W-:Y:S02]  /*1960*/  UMOV UR13, UR52 ;  /* 0x00000034000d7c82 */ /* 0x000fe40008000000 */
.L_x_590:
[----:B------:R-:W-:Y:S01]  /*1970*/  UIADD3 UR8, UP4, UP3, UR8, UR43, UR49 ;  /* 0x0000002b08087290 */ /* 0x000fe2000fb9e031 */
[----:B------:R-:W1:Y:S01]  /*1980*/  S2R R9, SR_TID.X ;  /* 0x0000000000097919 */ /* 0x000e620000002100 */
[----:B------:R-:W-:Y:S01]  /*1990*/  IMAD.U32 R6, RZ, RZ, UR5 ;  /* 0x00000005ff067e24 */ /* 0x000fe2000f8e00ff */
[----:B------:R-:W-:Y:S01]  /*19a0*/  UMOV UR16, 0x4 ;  /* 0x0000000400107882 */ /* 0x000fe20000000000 */
[----:B------:R-:W-:Y:S01]  /*19b0*/  IMAD.U32 R5, RZ, RZ, UR4 ;  /* 0x00000004ff057e24 */ /* 0x000fe2000f8e00ff */
[----:B------:R-:W-:Y:S01]  /*19c0*/  UIADD3 UR32, UP2, UP1, UR17, UR8, UR29 ;  /* 0x0000000811207290 */ /* 0x000fe2000f95e01d */
[--C-:B------:R-:W-:Y:S01]  /*19d0*/  SHF.R.S32.HI R233, RZ, 0x1f, R232.reuse ;  /* 0x0000001fffe97819 */ /* 0x100fe200000114e8 */
        /* <DEDUP_REMOVED lines=8> */
[----:B------:R-:W-:Y:S01]  /*1a60*/  ULDC.64 UR4, c[0x0][0x3c8] ;  /* 0x0000f20000047ab9 */ /* 0x000fe20000000a00 */
[----:B------:R-:W-:Y:S01]  /*1a70*/  IMAD.WIDE.U32 R22, R15, c[0x0][0x190], R232 ;  /* 0x000064000f167a25 */ /* 0x000fe200078e00e8 */
[----:B------:R-:W-:Y:S01]  /*1a80*/  UIMAD UR12, UR37, UR9, UR6 ;  /* 0x00000009250c72a4 */ /* 0x000fe2000f8e0206 */
[----:B------:R-:W-:Y:S02]  /*1a90*/  BSSY B1, `(.L_x_586) ;  /* 0x000089f000017945 */ /* 0x000fe40003800000 */
[----:B------:R-:W-:Y:S01]  /*1aa0*/  ULDC.64 UR8, c[0x0][0x370] ;  /* 0x0000dc0000087ab9 */ /* 0x000fe20000000a00 */
[----:B------:R-:W-:Y:S01]  /*1ab0*/  IMAD.WIDE.U32 R20, R20, c[0x0][0x370], R16 ;  /* 0x0000dc0014147a25 */ /* 0x000fe200078e0010 */
[----:B------:R-:W-:-:S03]  /*1ac0*/  UIMAD UR6, UR34, UR8, URZ ;  /* 0x00000008220672a4 */ /* 0x000fc6000f8e023f */
[----:B------:R-:W-:Y:S01]  /*1ad0*/  IMAD.U32 R16, RZ, RZ, UR37 ;  /* 0x00000025ff107e24 */ /* 0x000fe2000f8e00ff */
[----:B------:R-:W-:-:S03]  /*1ae0*/  UIMAD UR14, UR15, UR9, UR6 ;  /* 0x000000090f0e72a4 */ /* 0x000fc6000f8e0206 */
[----:B------:R-:W-:Y:S02]  /*1af0*/  ULDC.64 UR8, c[0x0][0x378] ;  /* 0x0000de0000087ab9 */ /* 0x000fe40000000a00 */
[----:B------:R-:W-:Y:S01]  /*1b00*/  UIMAD UR6, UR59, UR8, URZ ;  /* 0x000000083b0672a4 */ /* 0x000fe2000f8e023f */
[----:B------:R-:W-:Y:S01]  /*1b10*/  IADD3 R21, R21, UR14, RZ ;  /* 0x0000000e15157c10 */ /* 0x000fe2000fffe0ff */
[----:B------:R-:W-:Y:S02]  /*1b20*/  UIADD3 UR8, UR15, UR13, URZ ;  /* 0x0000000d0f087290 */ /* 0x000fe4000fffe03f */
[----:B------:R-:W-:Y:S02]  /*1b30*/  UIMAD UR10, UR37, UR9, UR6 ;  /* 0x00000009250a72a4 */ /* 0x000fe4000f8e0206 */
[----:B------:R-:W-:Y:S01]  /*1b40*/  UIMAD.WIDE UR8, UR8, UR16, UR4 ;  /* 0x00000010080872a5 */ /* 0x000fe2000f8e0204 */
[----:B------:R-:W-:Y:S01]  /*1b50*/  IMAD.WIDE.U32 R16, R16, c[0x0][0x378], R20 ;  /* 0x0000de0010107a25 */ /* 0x000fe200078e0014 */
[----:B------:R-:W-:-:S02]  /*1b60*/  UIADD3 UR6, -UR7, UR11, UR19 ;  /* 0x0000000b07067290 */ /* 0x000fc4000fffe113 */
[----:B------:R-:W-:Y:S01]  /*1b70*/  ULDC.64 UR4, c[0x0][0x200] ;  /* 0x0000800000047ab9 */ /* 0x000fe20000000a00 */
[----:B------:R-:W-:Y:S01]  /*1b80*/  IMAD.U32 R20, RZ, RZ, UR37 ;  /* 0x00000025ff147e24 */ /* 0x000fe2000f8e00ff */
[----:B------:R-:W-:Y:S01]  /*1b90*/  ULDC UR13, c[0x0][0x2e8] ;  /* 0x0000ba00000d7ab9 */ /* 0x000fe20000000800 */
[----:B------:R-:W-:Y:S01]  /*1ba0*/  IADD3 R17, R17, UR10, RZ ;  /* 0x0000000a11117c10 */ /* 0x000fe2000fffe0ff */
[----:B------:R-:W-:Y:S02]  /*1bb0*/  UMOV UR18, UR8 ;  /* 0x0000000800127c82 */ /* 0x000fe40008000000 */
[----:B------:R-:W-:Y:S02]  /*1bc0*/  UIADD3 UR8, UR15, UR20, URZ ;  /* 0x000000140f087290 */ /* 0x000fe4000fffe03f */
[----:B------:R-:W-:Y:S01]  /*1bd0*/  UMOV UR17, UR9 ;  /* 0x0000000900117c82 */ /* 0x000fe20008000000 */
[----:B------:R-:W-:Y:S01]  /*1be0*/  IMAD.WIDE.U32 R16, R230, c[0x0][0x370], R16 ;  /* 0x0000dc00e6107a25 */ /* 0x000fe200078e0010 */
[----:B------:R-:W-:Y:S01]  /*1bf0*/  UIMAD.WIDE UR8, UR8, UR16, UR4 ;  /* 0x00000010080872a5 */ /* 0x000fe2000f8e0204 */
[----:B------:R1:W2:Y:S01]  /*1c00*/  R2UR UR5, R6 ;  /* 0x00000000060573c2 */ /* 0x0002a200000e0000 */
[----:B------:R-:W-:-:S02]  /*1c10*/  UIADD3 UR6, UR6, -UR13, URZ ;  /* 0x8000000d06067290 */ /* 0x000fc4000fffe03f */
[----:B------:R-:W-:Y:S02]  /*1c20*/  LEA R244, P3, R16, c[0x0][0x330], 0x1 ;  /* 0x0000cc0010f47a11 */ /* 0x000fe400078608ff */
[----:B------:R-:W-:Y:S02]  /*1c30*/  USHF.R.S32.HI UR20, URZ, 0x1f, UR6 ;  /* 0x0000001f3f147899 */ /* 0x000fe40008011406 */
[----:B------:R-:W-:Y:S01]  /*1c40*/  UMOV UR16, UR8 ;  /* 0x0000000800107c82 */ /* 0x000fe20008000000 */
[----:B------:R3:W4:Y:S01]  /*1c50*/  R2UR UR4, R5 ;  /* 0x00000000050473c2 */ /* 0x00072200000e0000 */
[----:B------:R-:W-:Y:S02]  /*1c60*/  ULEA.HI UR20, UR20, UR6, URZ, 0x6 ;  /* 0x0000000614147291 */ /* 0x000fe4000f8f303f */
[----:B------:R-:W-:Y:S02]  /*1c70*/  UMOV UR15, UR9 ;  /* 0x00000009000f7c82 */ /* 0x000fe40008000000 */
[----:B------:R-:W-:-:S02]  /*1c80*/  USHF.R.S32.HI UR20, URZ, 0x6, UR20 ;  /* 0x000000063f147899 */ /* 0x000fc40008011414 */
[----:B------:R-:W-:Y:S02]  /*1c90*/  UIADD3 UR8, UR35, -0x1, URZ ;  /* 0xffffffff23087890 */ /* 0x000fe4000fffe03f */
[----:B------:R-:W-:-:S04]  /*1ca0*/  UISETP.LT.AND UP1, UPT, URZ, UR20, UPT ;  /* 0x000000143f00728c */ /* 0x000fc8000bf21270 */
[----:B------:R-:W-:Y:S01]  /*1cb0*/  USEL UR20, URZ, UR20, !UP1 ;  /* 0x000000143f147287 */ /* 0x000fe2000c800000 */
[----:B-1----:R-:W-:-:S03]  /*1cc0*/  SHF.R.S32.HI R6, RZ, 0x1f, R9 ;  /* 0x0000001fff067819 */ /* 0x002fc60000011409 */
[----:B------:R-:W-:Y:S01]  /*1cd0*/  UISETP.GT.AND UP1, UPT, UR35, UR20, UPT ;  /* 0x000000142300728c */ /* 0x000fe2000bf24270 */
[----:B------:R-:W-:-:S04]  /*1ce0*/  LEA.HI R7, R6, R9, RZ, 0x5 ;  /* 0x0000000906077211 */ /* 0x000fc800078f28ff */
[----:B------:R-:W-:Y:S02]  /*1cf0*/  LOP3.LUT R6, R7, 0xffffffe0, RZ, 0xc0, !PT ;  /* 0xffffffe007067812 */ /* 0x000fe400078ec0ff */
[----:B------:R-:W-:Y:S02]  /*1d00*/  SHF.R.S32.HI R7, RZ, 0x5, R7 ;  /* 0x00000005ff077819 */ /* 0x000fe40000011407 */
[C---:B---3--:R-:W-:Y:S01]  /*1d10*/  IADD3.X R5, R4.reuse, UR34, RZ, P0, !PT ;  /* 0x0000002204057c10 */ /* 0x048fe200087fe4ff */
[----:B------:R-:W-:Y:S02]  /*1d20*/  IMAD.IADD R6, R9, 0x1, -R6 ;  /* 0x0000000109067824 */ /* 0x000fe400078e0a06 */
[----:B------:R-:W-:Y:S02]  /*1d30*/  IMAD R9, R4, c[0x0][0x370], RZ ;  /* 0x0000dc0004097a24 */ /* 0x000fe400078e02ff */
[----:B------:R-:W-:Y:S02]  /*1d40*/  IMAD R6, R7, UR48, R6 ;  /* 0x0000003007067c24 */ /* 0x000fe4000f8e0206 */
[----:B------:R-:W-:-:S02]  /*1d50*/  IMAD R18, R5, c[0x0][0x190], RZ ;  /* 0x0000640005127a24 */ /* 0x000fc400078e02ff */
[----:B------:R-:W-:Y:S01]  /*1d60*/  IMAD R9, R230, c[0x0][0x374], R9 ;  /* 0x0000dd00e6097a24 */ /* 0x000fe200078e0209 */
[C---:B------:R-:W-:Y:S01]  /*1d70*/  IADD3 R7, P0, R6.reuse, UR32, RZ ;  /* 0x0000002006077c10 */ /* 0x040fe2000ff1e0ff */
[----:B------:R-:W-:Y:S02]  /*1d80*/  IMAD R18, R15, c[0x0][0x194], R18 ;  /* 0x000065000f127a24 */ /* 0x000fe400078e0212 */
[----:B------:R-:W-:Y:S01]  /*1d90*/  IMAD.IADD R9, R17, 0x1, R9 ;  /* 0x0000000111097824 */ /* 0x000fe200078e0209 */
[----:B------:R-:W-:Y:S02]  /*1da0*/  LEA.HI.X.SX32 R6, R6, UR29, 0x1, P0 ;  /* 0x0000001d06067c11 */ /* 0x000fe400080f0eff */
[----:B------:R-:W-:Y:S02]  /*1db0*/  IADD3 R22, P0, R22, UR33, RZ ;  /* 0x0000002116167c10 */ /* 0x000fe4000ff1e0ff */
[----:B------:R-:W-:Y:S02]  /*1dc0*/  LEA R250, P2, R7, c[0x0][0x350], 0x2 ;  /* 0x0000d40007fa7a11 */ /* 0x000fe400078410ff */
[----:B------:R-:W-:-:S02]  /*1dd0*/  IADD3.X R23, R23, UR31, R18, P0, !PT ;  /* 0x0000001f17177c10 */ /* 0x000fc400087fe412 */
        /* <DEDUP_REMOVED lines=26> */
.L_x_592:
        /* <DEDUP_REMOVED lines=18> */
.L_x_593:
        /* <DEDUP_REMOVED lines=34> */
.L_x_595:
[----:B------:R-:W-:Y:S05]  /*22c0*/  BSYNC B0 ;  /* 0x0000000000007941 */ /* 0x000fea0003800000 */
.L_x_594:
        /* <DEDUP_REMOVED lines=21> */
.L_x_597:
[----:B------:R-:W-:Y:S05]  /*2420*/  BSYNC B0 ;  /* 0x0000000000007941 */ /* 0x000fea0003800000 */
.L_x_596:
        /* <DEDUP_REMOVED lines=31> */
.L_x_599:
[----:B------:R-:W-:Y:S05]  /*2620*/  BSYNC B0 ;  /* 0x0000000000007941 */ /* 0x000fea0003800000 */
.L_x_598:
[----:B------:R-:W-:Y:S05]  /*2630*/  @P4 BRA `(.L_x_600) ;  /* 0x00007e4000004947 */ /* 0x000fea0003800000 */
[----:B------:R-:W-:Y:S02]  /*2640*/  IADD3 R6, P0, R230, 0x20, RZ ;  /* 0x00000020e6067810 */ /* 0x000fe40007f1e0ff */
[----:B------:R-:W-:-:S02]  /*2650*/  ISETP.GE.AND P2, PT, R232, c[0x0][0x220], PT ;  /* 0x00008800e8007a0c */ /* 0x000fc40003f46270 */
[----:B------:R-:W-:Y:S01]  /*2660*/  ISETP.GE.AND P1, PT, R229, c[0x0][0x220], PT ;  /* 0x00008800e5007a0c */ /* 0x000fe20003f26270 */
[----:B------:R-:W-:Y:S01]  /*2670*/  IMAD.X R4, RZ, RZ, R4, P0 ;  /* 0x000000ffff047224 */ /* 0x000fe200000e0604 */
[----:B------:R-:W-:-:S03]  /*2680*/  ISETP.GE.AND P0, PT, R228, c[0x0][0x220], PT ;  /* 0x00008800e4007a0c */ /* 0x000fc60003f06270 */
[----:B------:R-:W-:Y:S02]  /*2690*/  IMAD R7, R4, c[0x0][0x3a8], RZ ;  /* 0x0000ea0004077a24 */ /* 0x000fe400078e02ff */
[----:B------:R-:W-:Y:S02]  /*26a0*/  IMAD.MOV.U32 R4, RZ, RZ, R8 ;  /* 0x000000ffff047224 */ /* 0x000fe400078e0008 */
[C---:B------:R-:W-:Y:S02]  /*26b0*/  IMAD R7, R6.reuse, c[0x0][0x3ac], R7 ;  /* 0x0000eb0006077a24 */ /* 0x040fe400078e0207 */
[----:B------:R-:W-:-:S04]  /*26c0*/  IMAD.WIDE.U32 R4, R6, c[0x0][0x3a8], R4 ;  /* 0x0000ea0006047a25 */ /* 0x000fc800078e0004 */
[----:B------:R-:W-:Y:S01]  /*26d0*/  IMAD.IADD R7, R5, 0x1, R7 ;  /* 0x0000000105077824 */ /* 0x000fe200078e0207 */
        /* <DEDUP_REMOVED lines=9> */
.L_x_591:
        /* <DEDUP_REMOVED lines=10> */
[----:B------:R-:W-:Y:S01]  /*2810*/  IMAD R6, R5, c[0x0][0x370], RZ ;  /* 0x0000dc0005067a24 */ /* 0x000fe200078e02ff */
[----:B------:R-:W-:Y:S01]  /*2820*/  ISETP.GE.AND P4, PT, R232, c[0x0][0x220], PT ;  /* 0x00008800e8007a0c */ /* 0x000fe20003f86270 */
[----:B------:R-:W-:Y:S01]  /*2830*/  IMAD.U32 R22, RZ, RZ, UR21 ;  /* 0x00000015ff167e24 */ /* 0x000fe2000f8e00ff */
[----:B------:R-:W-:Y:S01]  /*2840*/  ISETP.GE.AND P3, PT, R229, c[0x0][0x220], PT ;  /* 0x00008800e5007a0c */ /* 0x000fe20003f66270 */
[----:B------:R-:W-:Y:S01]  /*2850*/  IMAD.U32 R23, RZ, RZ, UR23 ;  /* 0x00000017ff177e24 */ /* 0x000fe2000f8e00ff */
[----:B------:R-:W-:Y:S01]  /*2860*/  ISETP.GE.AND P2, PT, R228, c[0x0][0x220], PT ;  /* 0x00008800e4007a0c */ /* 0x000fe20003f46270 */
[----:B------:R-:W-:Y:S01]  /*2870*/  IMAD R5, R15, c[0x0][0x374], R6 ;  /* 0x0000dd000f057a24 */ /* 0x000fe200078e0206 */
[----:B------:R-:W-:Y:S01]  /*2880*/  ISETP.GE.AND P1, PT, R227, c[0x0][0x220], PT ;  /* 0x00008800e3007a0c */ /* 0x000fe20003f26270 */
[----:B------:R-:W-:-:S04]  /*2890*/  IMAD.WIDE.U32 R6, R15, c[0x0][0x370], R22 ;  /* 0x0000dc000f067a25 */ /* 0x000fc800078e0016 */
[----:B------:R-:W-:Y:S01]  /*28a0*/  IMAD.MOV.U32 R22, RZ, RZ, R6 ;  /* 0x000000ffff167224 */ /* 0x000fe200078e0006 */
[----:B------:R-:W-:Y:S01]  /*28b0*/  IADD3 R23, R7, R5, RZ ;  /* 0x0000000507177210 */ /* 0x000fe20007ffe0ff */
[----:B------:R-:W-:Y:S01]  /*28c0*/  IMAD.U32 R5, RZ, RZ, UR37 ;  /* 0x00000025ff057e24 */ /* 0x000fe2000f8e00ff */
[----:B------:R-:W-:Y:S01]  /*28d0*/  MOV R7, 0x2 ;  /* 0x0000000200077802 */ /* 0x000fe20000000f00 */
        /* <DEDUP_REMOVED lines=26> */
.L_x_602:
[----:B------:R-:W-:Y:S05]  /*2a80*/  BSYNC B0 ;  /* 0x0000000000007941 */ /* 0x000fea0003800000 */
.L_x_601:
[----:B--23--:R-:W-:Y:S01]  /*2a90*/  IADD3 R6, R230, 0x20, RZ ;  /* 0x00000020e6067810 */ /* 0x00cfe20007ffe0ff */
        /* <DEDUP_REMOVED lines=18> */
[----:B------:R-:W-:Y:S02]  /*2bc0*/  @!P2 LEA R24, P1, R7, c[0x0][0x330], 0x1 ;  /* 0x0000cc000718aa11 */ /* 0x000fe400078208ff */
        /* <DEDUP_REMOVED lines=22> */
[----:B---3--:R-:W-:-:S04]  /*2d30*/  LEA R22, P0, R7, c[0x0][0x330], 0x1 ;  /* 0x0000cc0007167a11 */ /* 0x008fc800078008ff */
[----:B------:R-:W-:-:S05]  /*2d40*/  LEA.HI.X R23, R7, c[0x0][0x334], R16, 0x1, P0 ;  /* 0x0000cd0007177a11 */ /* 0x000fca00000f0c10 */
[----:B------:R-:W-:Y:S01]  /*2d50*/  @!PT LDS RZ, [RZ] ;  /* 0x00000000fffff984 */ /* 0x000fe20000000800 */
[----:B------:R-:W-:Y:S01]  /*2d60*/  @!PT LDS RZ, [RZ] ;  /* 0x00000000fffff984 */ /* 0x000fe20000000800 */
[----:B------:R-:W-:Y:S01]  /*2d70*/  @!PT LDS RZ, [RZ] ;  /* 0x00000000fffff984 */ /* 0x000fe20000000800 */
[----:B------:R3:W-:Y:S04]  /*2d80*/  LDGSTS.E.BYPASS.LTC128B.128 [R226+0xf000], [R22.64+0x180] ;  /* 0x0f00018016e27fae */ /* 0x0007e8000b901d44 */
.L_x_604:
[----:B------:R-:W-:Y:S05]  /*2d90*/  BSYNC B0 ;  /* 0x0000000000007941 */ /* 0x000fea0003800000 */
.L_x_603:
[----:B------:R4:W-:Y:S01]  /*2da0*/  @P6 STS.128 [R226], RZ ;  /* 0x000000ffe2006388 */ /* 0x0009e20000000c00 */
[----:B------:R-:W-:Y:S03]  /*2db0*/  BSSY B0, `(.L_x_605) ;  /* 0x000002a000007945 */ /* 0x000fe60003800000 */
[----:B------:R4:W-:Y:S04]  /*2dc0*/  @P6 STS.128 [R226+0x2000], RZ ;  /* 0x002000ffe2006388 */ /* 0x0009e80000000c00 */
[----:B------:R4:W-:Y:S04]  /*2dd0*/  @P6 STS.128 [R226+0x4000], RZ ;  /* 0x004000ffe2006388 */ /* 0x0009e80000000c00 */
[----:B------:R4:W-:Y:S01]  /*2de0*/  @P6 STS.128 [R226+0x6000], RZ ;  /* 0x006000ffe2006388 */ /* 0x0009e20000000c00 */
[----:B------:R-:W-:Y:S05]  /*2df0*/  @P6 BRA `(.L_x_606) ;  /* 0x0000025000006947 */ /* 0x000fea0003800000 */
[----:B------:R-:W-:Y:S01]  /*2e00*/  IMAD.U32 R16, RZ, RZ, UR33 ;  /* 0x00000021ff107e24 */ /* 0x000fe2000f8e00ff */
[----:B------:R-:W-:Y:S01]  /*2e10*/  ISETP.GE.AND P3, PT, R232, c[0x0][0x220], PT ;  /* 0x00008800e8007a0c */ /* 0x000fe20003f66270 */
[----:B------:R-:W-:Y:S01]  /*2e20*/  IMAD.U32 R17, RZ, RZ, UR31 ;  /* 0x0000001fff117e24 */ /* 0x000fe2000f8e00ff */
[----:B------:R-:W-:Y:S01]  /*2e30*/  MOV R7, UR37 ;  /* 0x0000002500077c02 */ /* 0x000fe20008000f00 */
[----:B------:R-:W-:Y:S01]  /*2e40*/  IMAD.MOV.U32 R9, RZ, RZ, 0x2 ;  /* 0x00000002ff097424 */ /* 0x000fe200078e00ff */
[----:B------:R-:W-:Y:S01]  /*2e50*/  ISETP.GE.AND P2, PT, R229, c[0x0][0x220], PT ;  /* 0x00008800e5007a0c */ /* 0x000fe20003f46270 */
[----:B------:R-:W-:Y:S01]  /*2e60*/  IMAD.WIDE.U32 R14, R15, c[0x0][0x190], R16 ;  /* 0x000064000f0e7a25 */ /* 0x000fe200078e0010 */
[----:B------:R-:W-:-:S02]  /*2e70*/  ISETP.GE.AND P1, PT, R228, c[0x0][0x220], PT ;  /* 0x00008800e4007a0c */ /* 0x000fc40003f26270 */
[----:B------:R-:W-:Y:S01]  /*2e80*/  ISETP.GE.AND P0, PT, R227, c[0x0][0x220], PT ;  /* 0x00008800e3007a0c */ /* 0x000fe20003f06270 */
[----:B------:R-:W-:Y:S02]  /*2e90*/  IMAD.IADD R15, R18, 0x1, R15 ;  /* 0x00000001120f7824 */ /* 0x000fe400078e020f */
[----:B------:R-:W-:Y:S02]  /*2ea0*/  IMAD.WIDE R16, R232, R9, c[0x0][0x160] ;  /* 0x00005800e8107625 */ /* 0x000fe400078e0209 */
[----:B------:R-:W-:Y:S01]  /*2eb0*/  @!P3 MOV R240, R242 ;  /* 0x000000f200f0b202 */ /* 0x000fe20000000f00 */
[----:B------:R1:W-:Y:S01]  /*2ec0*/  @P3 STS.128 [R226], RZ ;  /* 0x000000ffe2003388 */ /* 0x0003e20000000c00 */
[----:B------:R-:W-:-:S03]  /*2ed0*/  IMAD.WIDE.U32 R14, R7, c[0x0][0x1a8], R14 ;  /* 0x00006a00070e7a25 */ /* 0x000fc600078e000e */
[----:B------:R-:W-:Y:S01]  /*2ee0*/  @!PT LDS RZ, [RZ] ;  /* 0x00000000fffff984 */ /* 0x000fe20000000800 */
[----:B------:R-:W-:Y:S01]  /*2ef0*/  @!PT LDS RZ, [RZ] ;  /* 0x00000000fffff984 */ /* 0x000fe20000000800 */
[----:B------:R-:W-:Y:S01]  /*2f00*/  @!PT LDS RZ, [RZ] ;  /* 0x00000000fffff984 */ /* 0x000fe20000000800 */
[----:B------:R1:W-:Y:S02]  /*2f10*/  @!P3 LDGSTS.E.BYPASS.LTC128B.128 [R226], [R240.64] ;  /* 0x00000000f0e2bfae */ /* 0x0003e4000b901d44 */
[----:B------:R-:W-:Y:S02]  /*2f20*/  IADD3 R7, R15, UR12, RZ ;  /* 0x0000000c0f077c10 */ /* 0x000fe4000fffe0ff */
[C---:B------:R-:W-:Y:S01]  /*2f30*/  LEA R16, P4, R14.reuse, R16, 0x1 ;  /* 0x000000100e107211 */ /* 0x040fe200078808ff */
[----:B------:R1:W-:Y:S03]  /*2f40*/  @P2 STS.128 [R226+0x2000], RZ ;  /* 0x002000ffe2002388 */ /* 0x0003e60000000c00 */
        /* <DEDUP_REMOVED lines=16> */
.L_x_606:
[----:B------:R-:W-:Y:S05]  /*3050*/  BSYNC B0 ;  /* 0x0000000000007941 */ /* 0x000fea0003800000 */
.L_x_605:
        /* <DEDUP_REMOVED lines=17> */
[C---:B------:R-:W-:Y:S02]  /*3170*/  @!P4 LEA R18, P0, R7.reuse, R242, 0x6 ;  /* 0x000000f20712c211 */ /* 0x040fe400078030ff */
        /* <DEDUP_REMOVED lines=27> */
.L_x_608:
[----:B------:R-:W-:Y:S05]  /*3330*/  BSYNC B0 ;  /* 0x0000000000007941 */ /* 0x000fea0003800000 */
.L_x_607:
[C---:B------:R-:W-:Y:S01]  /*3340*/  IADD3 R5, R225.reuse, 0x8, RZ ;  /* 0x00000008e1057810 */ /* 0x040fe20007ffe0ff */
[C---:B------:R-:W-:Y:S01]  /*3350*/  IMAD.SHL.U32 R247, R225.reuse, 0x4, RZ ;  /* 0x00000004e1f77824 */ /* 0x040fe200078e00ff */
[----:B------:R-:W-:Y:S01]  /*3360*/  ISETP.GE.AND P2, PT, R225, UR6, PT ;  /* 0x00000006e1007c0c */ /* 0x000fe2000bf46270 */
[----:B------:R-:W-:Y:S01]  /*3370*/  IMAD.MOV.U32 R248, RZ, RZ, 0x7f800000 ;  /* 0x7f800000fff87424 */ /* 0x000fe200078e00ff */
[----:B------:R-:W-:Y:S01]  /*3380*/  ISETP.GE.AND P1, PT, R5, UR6, PT ;  /* 0x0000000605007c0c */ /* 0x000fe2000bf26270 */
[----:B------:R-:W-:Y:S01]  /*3390*/  IMAD.MOV.U32 R249, RZ, RZ, 0x7f800000 ;  /* 0x7f800000fff97424 */ /* 0x000fe200078e00ff */
[----:B------:R-:W-:Y:S01]  /*33a0*/  SHF.R.S32.HI R246, RZ, 0x1f, R225 ;  /* 0x0000001ffff67819 */ /* 0x000fe200000114e1 */
[----:B------:R-:W-:Y:S01]  /*33b0*/  USHF.R.S32.HI UR9, URZ, 0x1f, UR19 ;  /* 0x0000001f3f097899 */ /* 0x000fe20008011413 */
[----:B-1----:R-:W-:Y:S01]  /*33c0*/  IADD3 R18, P0, R247, UR16, RZ ;  /* 0x00000010f7127c10 */ /* 0x002fe2000ff1e0ff */
[----:B------:R-:W-:Y:S01]  /*33d0*/  ULDC.64 UR12, c[0x0][0x198] ;  /* 0x00006600000c7ab9 */ /* 0x000fe20000000a00 */
[----:B------:R-:W-:Y:S01]  /*33e0*/  SHF.L.U64.HI R246, R225, 0x2, R246 ;  /* 0x00000002e1f67819 */ /* 0x000fe200000102f6 */
[----:B------:R-:W-:-:S02]  /*33f0*/  UIADD3 UR6, -UR19, UR7, URZ ;  /* 0x0000000713067290 */ /* 0x000fc4000fffe13f */
[----:B------:R-:W-:Y:S01]  /*3400*/  UIMAD UR10, UR9, UR12, URZ ;  /* 0x0000000c090a72a4 */ /* 0x000fe2000f8e023f */
[----:B------:R-:W-:-:S03]  /*3410*/  IADD3.X R19, R246, UR15, RZ, P0, !PT ;  /* 0x0000000ff6137c10 */ /* 0x000fc600087fe4ff */
[----:B------:R-:W-:Y:S01]  /*3420*/  ISETP.GE.AND P5, PT, R230, UR6, PT ;  /* 0x00000006e6007c0c */ /* 0x000fe2000bfa6270 */
[----:B------:R-:W-:Y:S01]  /*3430*/  IMAD.U32 R5, RZ, RZ, UR19 ;  /* 0x00000013ff057e24 */ /* 0x000fe2000f8e00ff */
[----:B------:R1:W5:Y:S01]  /*3440*/  @!P2 LDG.E R248, [R18.64] ;  /* 0x0000000412f8a981 */ /* 0x000362000c1e1900 */
[----:B------:R-:W-:-:S03]  /*3450*/  UIMAD UR10, UR19, UR13, UR10 ;  /* 0x0000000d130a72a4 */ /* 0x000fc6000f8e020a */
[----:B------:R1:W5:Y:S01]  /*3460*/  @!P1 LDG.E R249, [R18.64+0x20] ;  /* 0x0000200412f99981 */ /* 0x000362000c1e1900 */
[----:B------:R-:W-:-:S04]  /*3470*/  IMAD.WIDE.U32 R14, R5, c[0x0][0x198], R232 ;  /* 0x00006600050e7a25 */ /* 0x000fc800078e00e8 */
[----:B------:R-:W-:Y:S02]  /*3480*/  IMAD.U32 R7, RZ, RZ, UR10 ;  /* 0x0000000aff077e24 */ /* 0x000fe4000f8e00ff */
[----:B------:R1:W-:Y:S04]  /*3490*/  @P5 STS.128 [R226+0x10000], RZ ;  /* 0x010000ffe2005388 */ /* 0x0003e80000000c00 */
[----:B------:R1:W-:Y:S04]  /*34a0*/  @P5 STS.128 [R226+0x12000], RZ ;  /* 0x012000ffe2005388 */ /* 0x0003e80000000c00 */
[----:B------:R1:W-:Y:S04]  /*34b0*/  @P5 STS.128 [R226+0x14000], RZ ;  /* 0x014000ffe2005388 */ /* 0x0003e80000000c00 */
[----:B------:R1:W-:Y:S01]  /*34c0*/  @P5 STS.128 [R226+0x16000], RZ ;  /* 0x016000ffe2005388 */ /* 0x0003e20000000c00 */
[----:B------:R-:W-:-:S04]  /*34d0*/  IADD3 R16, P0, R14, UR27, RZ ;  /* 0x0000001b0e107c10 */ /* 0x000fc8000ff1e0ff */
[----:B------:R-:W-:Y:S01]  /*34e0*/  IADD3.X R17, R15, UR28, R7, P0, !PT ;  /* 0x0000001c0f117c10 */ /* 0x000fe200087fe407 */
[----:B------:R-:W-:Y:S01]  /*34f0*/  IMAD R7, R8, c[0x0][0x1b0], RZ ;  /* 0x00006c0008077a24 */ /* 0x000fe200078e02ff */
[----:B------:R-:W-:Y:S03]  /*3500*/  BSSY B0, `(.L_x_609) ;  /* 0x0000033000007945 */ /* 0x000fe60003800000 */
[C---:B------:R-:W-:Y:S02]  /*3510*/  IMAD R14, R10.reuse, c[0x0][0x1b4], R7 ;  /* 0x00006d000a0e7a24 */ /* 0x040fe400078e0207 */
[----:B------:R-:W-:-:S04]  /*3520*/  IMAD.WIDE.U32 R16, R10, c[0x0][0x1b0], R16 ;  /* 0x00006c000a107a25 */ /* 0x000fc800078e0010 */
[----:B------:R-:W-:Y:S01]  /*3530*/  IMAD.IADD R9, R17, 0x1, R14 ;  /* 0x0000000111097824 */ /* 0x000fe200078e020e */
[----:B------:R-:W-:Y:S05]  /*3540*/  @P5 BRA `(.L_x_610) ;  /* 0x000002e000005947 */ /* 0x000fea0003800000 */
[----:B------:R-:W-:Y:S01]  /*3550*/  ISETP.GE.AND P3, PT, R232, c[0x0][0x220], PT ;  /* 0x00008800e8007a0c */ /* 0x000fe20003f66270 */
[----:B------:R-:W-:Y:S01]  /*3560*/  IMAD R7, R11, c[0x0][0x198], RZ ;  /* 0x000066000b077a24 */ /* 0x000fe200078e02ff */
[----:B-1----:R-:W-:Y:S02]  /*3570*/  MOV R18, UR27 ;  /* 0x0000001b00127c02 */ /* 0x002fe40008000f00 */
[----:B------:R-:W-:Y:S01]  /*3580*/  MOV R19, UR28 ;  /* 0x0000001c00137c02 */ /* 0x000fe20008000f00 */
[C---:B------:R-:W-:Y:S01]  /*3590*/  IMAD R20, R12.reuse, c[0x0][0x19c], R7 ;  /* 0x000067000c147a24 */ /* 0x040fe200078e0207 */
        /* <DEDUP_REMOVED lines=15> */
[----:B---3--:R-:W-:Y:S01]  /*3690*/  @!P3 LEA R24, P6, R18, c[0x0][0x168], 0x1 ;  /* 0x00005a001218ba11 */ /* 0x008fe200078c08ff */
        /* <DEDUP_REMOVED lines=25> */
.L_x_610:
[----:B------:R-:W-:Y:S05]  /*3830*/  BSYNC B0 ;  /* 0x0000000000007941 */ /* 0x000fea0003800000 */
.L_x_609:
        /* <DEDUP_REMOVED lines=30> */
[----:B---3--:R-:W-:Y:S01]  /*3a20*/  IMAD.WIDE R22, R232, R7, c[0x0][0x168] ;  /* 0x00005a00e8167625 */ /* 0x008fe200078e0207 */
        /* <DEDUP_REMOVED lines=24> */
.L_x_612:
[----:B------:R-:W-:Y:S05]  /*3bb0*/  BSYNC B0 ;  /* 0x0000000000007941 */ /* 0x000fea0003800000 */
.L_x_611:
        /* <DEDUP_REMOVED lines=26> */
[----:B------:R-:W-:Y:S01]  /*3d60*/  @!P3 IMAD.MOV.U32 R6, RZ, RZ, R14 ;  /* 0x000000ffff06b224 */ /* 0x000fe200078e000e */
[----:B------:R3:W-:Y:S01]  /*3d70*/  @P3 STS.128 [R226+0x18000], RZ ;  /* 0x018000ffe2003388 */ /* 0x0007e20000000c00 */
[----:B------:R-:W-:Y:S01]  /*3d80*/  @!P3 IMAD R9, R4, c[0x0][0x1a0], RZ ;  /* 0x000068000409ba24 */ /* 0x000fe200078e02ff */
[----:B------:R-:W-:Y:S01]  /*3d90*/  IADD3 R19, R17, R18, RZ ;  /* 0x0000001211137210 */ /* 0x000fe20007ffe0ff */
[----:B------:R-:W-:Y:S01]  /*3da0*/  IMAD.MOV.U32 R5, RZ, RZ, 0x2 ;  /* 0x00000002ff057424 */ /* 0x000fe200078e00ff */
[----:B------:R-:W-:Y:S01]  /*3db0*/  MOV R18, R16 ;  /* 0x0000001000127202 */ /* 0x000fe20000000f00 */
[----:B------:R-:W-:-:S04]  /*3dc0*/  @!P3 IMAD.WIDE.U32 R16, R230, c[0x0][0x1a0], R6 ;  /* 0x00006800e610ba25 */ /* 0x000fc800078e0006 */
[----:B------:R-:W-:Y:S01]  /*3dd0*/  @!P3 IMAD R6, R230, c[0x0][0x1a4], R9 ;  /* 0x00006900e606ba24 */ /* 0x000fe200078e0209 */
[----:B------:R-:W-:Y:S01]  /*3de0*/  @!P3 LEA R22, P6, R16, c[0x0][0x170], 0x1 ;  /* 0x00005c001016ba11 */ /* 0x000fe200078c08ff */
[----:B------:R-:W-:-:S03]  /*3df0*/  IMAD.WIDE.U32 R18, R10, c[0x0][0x1b8], R18 ;  /* 0x00006e000a127a25 */ /* 0x000fc600078e0012 */
[----:B------:R-:W-:Y:S01]  /*3e00*/  @!P3 IADD3 R6, R17, R6, RZ ;  /* 0x000000061106b210 */ /* 0x000fe20007ffe0ff */
        /* <DEDUP_REMOVED lines=25> */
.L_x_614:
[----:B------:R-:W-:Y:S05]  /*3fa0*/  BSYNC B0 ;  /* 0x0000000000007941 */ /* 0x000fea0003800000 */
.L_x_613:
        /* <DEDUP_REMOVED lines=14> */
[----:B------:R-:W-:Y:S01]  /*4090*/  MOV R6, R14 ;  /* 0x0000000e00067202 */ /* 0x000fe20000000f00 */
[----:B------:R-:W-:Y:S01]  /*40a0*/  IMAD R4, R4, c[0x0][0x1a0], RZ ;  /* 0x0000680004047a24 */ /* 0x000fe200078e02ff */
[----:B------:R-:W-:Y:S01]  /*40b0*/  ISETP.GE.AND P2, PT, R229, c[0x0][0x220], PT ;  /* 0x00008800e5007a0c */ /* 0x000fe20003f46270 */
[----:B------:R-:W-:Y:S01]  /*40c0*/  IMAD.WIDE.U32 R16, R12, c[0x0][0x1a0], R16 ;  /* 0x000068000c107a25 */ /* 0x000fe200078e0010 */
[----:B------:R-:W-:-:S02]  /*40d0*/  ISETP.GE.AND P1, PT, R228, c[0x0][0x220], PT ;  /* 0x00008800e4007a0c */ /* 0x000fc40003f26270 */
[----:B------:R-:W-:Y:S01]  /*40e0*/  ISETP.GE.AND P0, PT, R227, c[0x0][0x220], PT ;  /* 0x00008800e3007a0c */ /* 0x000fe20003f06270 */
[----:B------:R-:W-:Y:S02]  /*40f0*/  IMAD R11, R12, c[0x0][0x1a4], R11 ;  /* 0x000069000c0b7a24 */ /* 0x000fe400078e020b */
[C---:B------:R-:W-:Y:S02]  /*4100*/  IMAD.WIDE.U32 R6, R5.reuse, c[0x0][0x1a0], R6 ;  /* 0x0000680005067a25 */ /* 0x040fe400078e0006 */
[----:B------:R1:W-:Y:S02]  /*4110*/  @P3 STS.128 [R226+0x19000], RZ ;  /* 0x019000ffe2003388 */ /* 0x0003e40000000c00 */
[----:B------:R-:W-:Y:S01]  /*4120*/  IMAD R4, R5, c[0x0][0x1a4], R4 ;  /* 0x0000690005047a24 */ /* 0x000fe200078e0204 */
[----:B------:R-:W-:Y:S01]  /*4130*/  @!P3 LEA R14, P5, R6, c[0x0][0x170], 0x1 ;  /* 0x00005c00060eba11 */ /* 0x000fe200078a08ff */
[----:B------:R-:W-:Y:S02]  /*4140*/  IMAD.IADD R17, R17, 0x1, R11 ;  /* 0x0000000111117824 */ /* 0x000fe400078e020b */
[----:B------:R-:W-:-:S02]  /*4150*/  IMAD.MOV.U32 R5, RZ, RZ, 0x2 ;  /* 0x00000002ff057424 */ /* 0x000fc400078e00ff */
        /* <DEDUP_REMOVED lines=27> */
.L_x_616:
[----:B------:R-:W-:Y:S05]  /*4310*/  BSYNC B0 ;  /* 0x0000000000007941 */ /* 0x000fea0003800000 */
.L_x_615:
        /* <DEDUP_REMOVED lines=15> */
[----:B------:R-:W-:-:S05]  /*4410*/  IMAD.U32 R7, RZ, RZ, UR23 ;  /* 0x00000017ff077e24 */ /* 0x000fca000f8e00ff */
[----:B-12---:R-:W2:Y:S01]  /*4420*/  @P0 LDG.E R5, [R6.64] ;  /* 0x0000000406050981 */ /* 0x006ea2000c1e1900 */
[----:B------:R-:W2:Y:S01]  /*4430*/  @P0 MUFU.RCP R4, c[0x0][0x238] ;  /* 0x00008e0000040b08 */ /* 0x000ea20000001000 */
        /* <DEDUP_REMOVED lines=66> */
[----:B------:R-:W-:-:S02]  /*4860*/  ULDC UR14, c[0x0][0x2e8] ;  /* 0x0000ba00000e7ab9 */ /* 0x000fc40000000800 */
[----:B------:R-:W-:Y:S02]  /*4870*/  UMOV UR6, URZ ;  /* 0x0000003f00067c82 */ /* 0x000fe40008000000 */
[----:B------:R-:W-:Y:S02]  /*4880*/  ULDC UR13, c[0x0][0x2e4] ;  /* 0x0000b900000d7ab9 */ /* 0x000fe40000000800 */
[----:B------:R-:W-:Y:S01]  /*4890*/  UIADD3 UR21, UR9, -UR14, URZ ;  /* 0x8000000e09157290 */ /* 0x000fe2000fffe03f */
[----:B--2---:R-:W-:Y:S01]  /*48a0*/  @P0 FMUL.FTZ R4, R5, R4 ;  /* 0x0000000405040220 */ /* 0x004fe20000410000 */
[----:B------:R-:W-:-:S03]  /*48b0*/  MOV R5, UR24 ;  /* 0x0000001800057c02 */ /* 0x000fc60008000f00 */
[----:B------:R-:W1:Y:S02]  /*48c0*/  @P0 R2UR UR10, R4 ;  /* 0x00000000040a03c2 */ /* 0x000e6400000e0000 */
[----:B------:R-:W-:-:S05]  /*48d0*/  IMAD R240, R5, 0x40, R224 ;  /* 0x0000004005f07824 */ /* 0x000fca00078e02e0 */
[----:B------:R-:W-:-:S04]  /*48e0*/  IADD3 R240, R225, -UR11, -R240 ;  /* 0x8000000be1f07c10 */ /* 0x000fc8000fffe8f0 */
[----:B------:R-:W-:Y:S01]  /*48f0*/  IADD3 R240, R240, UR7, RZ ;  /* 0x00000007f0f07c10 */ /* 0x000fe2000fffe0ff */
[----:B-1----:R-:W-:Y:S02]  /*4900*/  @UP1 UMOV UR6, UR10 ;  /* 0x0000000a00061c82 */ /* 0x002fe40008000000 */
.L_x_621:
[----:B------:R-:W0:Y:S01]  /*4910*/  LDGDEPBAR ;  /* 0x00000000000079af */ /* 0x000e220000000000 */
[----:B------:R-:W-:Y:S01]  /*4920*/  IADD3 R118, P0, R247, UR18, RZ ;  /* 0x00000012f7767c10 */ /* 0x000fe2000ff1e0ff */
[----:B------:R-:W-:Y:S02]  /*4930*/  USHF.L.U32 UR9, UR8, 0x6, URZ ;  /* 0x0000000608097899 */ /* 0x000fe4000800063f */
[----:B------:R-:W-:Y:S01]  /*4940*/  ULDC UR10, c[0x0][0x2e4] ;  /* 0x0000b900000a7ab9 */ /* 0x000fe20000000800 */
[----:B------:R-:W-:Y:S01]  /*4950*/  IADD3.X R119, R246, UR17, RZ, P0, !PT ;  /* 0x00000011f6777c10 */ /* 0x000fe200087fe4ff */
[----:B------:R-:W-:Y:S01]  /*4960*/  UISETP.GE.AND UP0, UPT, UR9, UR21, UPT ;  /* 0x000000150900728c */ /* 0x000fe2000bf06270 */
        /* <DEDUP_REMOVED lines=8> */
[----:B------:R-:W-:Y:S05]  /*49f0*/  LDSM.16.M88.4 R108, [R3+0x10000] ;  /* 0x01000000036c783b */ /* 0x000fea0000000200 */
[----:B------:R-:W-:Y:S05]  /*4a00*/  LDSM.16.M88.4 R112, [R3+0x10800] ;  /* 0x010800000370783b */ /* 0x000fea0000000200 */
[----:B-----5:R3:W5:Y:S01]  /*4a10*/  LDG.E R117, [R118.64] ;  /* 0x0000000476757981 */ /* 0x020762000c1e1900 */
[C---:B-1----:R-:W-:Y:S04]  /*4a20*/  HMMA.16816.F32 R4, R84.reuse, R88, RZ ;  /* 0x000000585404723c */ /* 0x042fe800000018ff */
[----:B------:R3:W5:Y:S04]  /*4a30*/  LDG.E R116, [R118.64+0x20] ;  /* 0x0000200476747981 */ /* 0x000768000c1e1900 */
[C---:B------:R-:W-:Y:S01]  /*4a40*/  HMMA.16816.F32 R8, R84.reuse, R90, RZ ;  /* 0x0000005a5408723c */ /* 0x040fe200000018ff */
[----:B------:R-:W1:Y:S07]  /*4a50*/  LDSM.16.M88.4 R88, [R220] ;  /* 0x00000000dc58783b */ /* 0x000e6e0000000200 */
[C---:B--2---:R-:W-:Y:S08]  /*4a60*/  HMMA.16816.F32 R12, R84.reuse, R92, RZ ;  /* 0x0000005c540c723c */ /* 0x044ff000000018ff */
[----:B------:R-:W-:Y:S01]  /*4a70*/  HMMA.16816.F32 R16, R84, R94, RZ ;  /* 0x0000005e5410723c */ /* 0x000fe200000018ff */
[----:B------:R-:W-:Y:S03]  /*4a80*/  LDSM.16.M88.4 R84, [R219] ;  /* 0x00000000db54783b */ /* 0x000fe60000000200 */
[----:B---3--:R-:W-:Y:S02]  /*4a90*/  IADD3 R118, R240, UR9, RZ ;  /* 0x00000009f0767c10 */ /* 0x008fe4000fffe0ff */
[----:B------:R-:W2:Y:S02]  /*4aa0*/  LDSM.16.M88.4 R92, [R2+0x10000] ;  /* 0x01000000025c783b */ /* 0x000ea40000000200 */
[C---:B------:R-:W-:Y:S05]  /*4ab0*/  HMMA.16816.F32 R4, R96.reuse, R100, R4 ;  /* 0x000000646004723c */ /* 0x040fea0000001804 */
[C---:B------:R-:W-:Y:S02]  /*4ac0*/  IADD3 R120, R118.reuse, 0x7, RZ ;  /* 0x0000000776787810 */ /* 0x040fe40007ffe0ff */
[----:B------:R-:W-:Y:S01]  /*4ad0*/  IADD3 R121, R118, 0x8, RZ ;  /* 0x0000000876797810 */ /* 0x000fe20007ffe0ff */
[C---:B------:R-:W-:Y:S01]  /*4ae0*/  HMMA.16816.F32 R8, R96.reuse, R102, R8 ;  /* 0x000000666008723c */ /* 0x040fe20000001808 */
[----:B------:R-:W3:Y:S02]  /*4af0*/  LDSM.16.M88.4 R100, [R2+0x10800] ;  /* 0x010800000264783b */ /* 0x000ee40000000200 */
[----:B------:R-:W-:Y:S02]  /*4b00*/  ISETP.GE.AND P0, PT, R120, RZ, PT ;  /* 0x000000ff7800720c */ /* 0x000fe40003f06270 */
[----:B------:R-:W-:Y:S02]  /*4b10*/  ISETP.GE.AND P1, PT, R121, RZ, PT ;  /* 0x000000ff7900720c */ /* 0x000fe40003f26270 */
[C---:B------:R-:W-:Y:S01]  /*4b20*/  IADD3 R123, R118.reuse, -0x8, RZ ;  /* 0xfffffff8767b7810 */ /* 0x040fe20007ffe0ff */
[C---:B----4-:R-:W-:Y:S04]  /*4b30*/  HMMA.16816.F32 R12, R96.reuse, R104, R12 ;  /* 0x00000068600c723c */ /* 0x050fe8000000180c */
[C---:B------:R-:W-:Y:S02]  /*4b40*/  IADD3 R122, R118.reuse, -0x1, RZ ;  /* 0xffffffff767a7810 */ /* 0x040fe40007ffe0ff */
[C---:B------:R-:W-:Y:S02]  /*4b50*/  IADD3 R125, R118.reuse, -0x10, RZ ;  /* 0xfffffff0767d7810 */ /* 0x040fe40007ffe0ff */
[----:B------:R-:W-:Y:S01]  /*4b60*/  HMMA.16816.F32 R16, R96, R106, R16 ;  /* 0x0000006a6010723c */ /* 0x000fe20000001810 */
[----:B------:R-:W-:Y:S03]  /*4b70*/  LDSM.16.M88.4 R96, [R223+0x2000] ;  /* 0x00200000df60783b */ /* 0x000fe60000000200 */
[C---:B------:R-:W-:Y:S02]  /*4b80*/  @!P0 IADD3 R120, -R118.reuse, -0x7, RZ ;  /* 0xfffffff976788810 */ /* 0x040fe40007ffe1ff */
[----:B------:R-:W4:Y:S01]  /*4b90*/  LDSM.16.M88.4 R104, [R222+0x12000] ;  /* 0x01200000de68783b */ /* 0x000f220000000200 */
[----:B------:R-:W-:Y:S01]  /*4ba0*/  ISETP.GE.AND P0, PT, R123, RZ, PT ;  /* 0x000000ff7b00720c */ /* 0x000fe20003f06270 */
[C---:B-1----:R-:W-:Y:S02]  /*4bb0*/  HMMA.16816.F32 R4, R88.reuse, R108, R4 ;  /* 0x0000006c5804723c */ /* 0x042fe40000001804 */
[----:B------:R-:W-:Y:S03]  /*4bc0*/  I2F R120, R120 ;  /* 0x0000007800787306 */ /* 0x000fe60000201400 */
[----:B------:R-:W-:Y:S02]  /*4bd0*/  @!P1 IADD3 R121, -R118, -0x8, RZ ;  /* 0xfffffff876799810 */ /* 0x000fe40007ffe1ff */
[----:B------:R-:W-:Y:S01]  /*4be0*/  ISETP.GE.AND P1, PT, R122, RZ, PT ;  /* 0x000000ff7a00720c */ /* 0x000fe20003f26270 */
[C---:B------:R-:W-:Y:S01]  /*4bf0*/  HMMA.16816.F32 R8, R88.reuse, R110, R8 ;  /* 0x0000006e5808723c */ /* 0x040fe20000001808 */
[----:B------:R-:W1:Y:S03]  /*4c00*/  LDSM.16.M88.4 R108, [R222+0x12800] ;  /* 0x01280000de6c783b */ /* 0x000e660000000200 */
[C---:B------:R-:W-:Y:S01]  /*4c10*/  IADD3 R124, R118.reuse, -0x9, RZ ;  /* 0xfffffff7767c7810 */ /* 0x040fe20007ffe0ff */
[----:B------:R-:W1:Y:S01]  /*4c20*/  I2F R121, R121 ;  /* 0x0000007900797306 */ /* 0x000e620000201400 */
[C---:B------:R-:W-:Y:S02]  /*4c30*/  @!P0 IADD3 R123, -R118.reuse, 0x8, RZ ;  /* 0x00000008767b8810 */ /* 0x040fe40007ffe1ff */
[C---:B------:R-:W-:Y:S03]  /*4c40*/  HMMA.16816.F32 R12, R88.reuse, R112, R12 ;  /* 0x00000070580c723c */ /* 0x040fe6000000180c */
[----:B------:R-:W-:Y:S02]  /*4c50*/  ISETP.GE.AND P0, PT, R125, RZ, PT ;  /* 0x000000ff7d00720c */ /* 0x000fe40003f06270 */
[----:B------:R-:W-:Y:S02]  /*4c60*/  @!P1 IADD3 R122, -R118, 0x1, RZ ;  /* 0x00000001767a9810 */ /* 0x000fe40007ffe1ff */
[----:B------:R-:W-:Y:S01]  /*4c70*/  ISETP.GE.AND P1, PT, R124, RZ, PT ;  /* 0x000000ff7c00720c */ /* 0x000fe20003f26270 */
[----:B------:R-:W-:Y:S01]  /*4c80*/  HMMA.16816.F32 R16, R88, R114, R16 ;  /* 0x000000725810723c */ /* 0x000fe20000001810 */
[----:B------:R-:W-:Y:S01]  /*4c90*/  LDSM.16.M88.4 R88, [R221+0x2000] ;  /* 0x00200000dd58783b */ /* 0x000fe20000000200 */
[----:B------:R-:W-:Y:S02]  /*4ca0*/  I2F R123, R123 ;  /* 0x0000007b007b7306 */ /* 0x000fe40000201400 */
[C---:B------:R-:W-:Y:S02]  /*4cb0*/  IADD3 R126, R118.reuse, -0x19, RZ ;  /* 0xffffffe7767e7810 */ /* 0x040fe40007ffe0ff */
[----:B------:R-:W-:Y:S01]  /*4cc0*/  LDSM.16.M88.4 R112, [R212+0x12800] ;  /* 0x01280000d470783b */ /* 0x000fe20000000200 */
[C---:B------:R-:W-:Y:S01]  /*4cd0*/  IADD3 R127, R118.reuse, -0x11, RZ ;  /* 0xffffffef767f7810 */ /* 0x040fe20007ffe0ff */
[C---:B--2---:R-:W-:Y:S04]  /*4ce0*/  HMMA.16816.F32 R4, R84.reuse, R92, R4 ;  /* 0x0000005c5404723c */ /* 0x044fe80000001804 */
[----:B------:R-:W2:Y:S01]  /*4cf0*/  I2F R122, R122 ;  /* 0x0000007a007a7306 */ /* 0x000ea20000201400 */
[C---:B------:R-:W-:Y:S02]  /*4d00*/  IADD3 R128, R118.reuse, -0x18, RZ ;  /* 0xffffffe876807810 */ /* 0x040fe40007ffe0ff */
[----:B------:R-:W-:Y:S01]  /*4d10*/  @!P0 IADD3 R125, -R118, 0x10, RZ ;  /* 0x00000010767d8810 */ /* 0x000fe20007ffe1ff */
[C---:B------:R-:W-:Y:S01]  /*4d20*/  HMMA.16816.F32 R8, R84.reuse, R94, R8 ;  /* 0x0000005e5408723c */ /* 0x040fe20000001808 */
[----:B------:R-:W2:Y:S02]  /*4d30*/  LDSM.16.M88.4 R92, [R212+0x12000] ;  /* 0x01200000d45c783b */ /* 0x000ea40000000200 */
[----:B------:R-:W-:Y:S02]  /*4d40*/  ISETP.GE.AND P0, PT, R126, RZ, PT ;  /* 0x000000ff7e00720c */ /* 0x000fe40003f06270 */
[----:B------:R-:W-:Y:S01]  /*4d50*/  @!P1 IADD3 R124, -R118, 0x9, RZ ;  /* 0x00000009767c9810 */ /* 0x000fe20007ffe1ff */
[----:B------:R-:W-:Y:S01]  /*4d60*/  I2F R125, R125 ;  /* 0x0000007d007d7306 */ /* 0x000fe20000201400 */
[----:B------:R-:W-:Y:S01]  /*4d70*/  ISETP.GE.AND P2, PT, R127, RZ, PT ;  /* 0x000000ff7f00720c */ /* 0x000fe20003f46270 */
[C---:B---3--:R-:W-:Y:S03]  /*4d80*/  HMMA.16816.F32 R12, R84.reuse, R100, R12 ;  /* 0x00000064540c723c */ /* 0x048fe6000000180c */
[----:B------:R-:W-:Y:S02]  /*4d90*/  ISETP.GE.AND P1, PT, R128, RZ, PT ;  /* 0x000000ff8000720c */ /* 0x000fe40003f26270 */
[----:B------:R-:W-:Y:S03]  /*4da0*/  IABS R119, R118 ;  /* 0x0000007600777213 */ /* 0x000fe60000000000 */
[----:B------:R-:W-:Y:S01]  /*4db0*/  HMMA.16816.F32 R16, R84, R102, R16 ;  /* 0x000000665410723c */ /* 0x000fe20000001810 */
[----:B------:R-:W-:Y:S01]  /*4dc0*/  LDSM.16.M88.4 R84, [R220+0x2000] ;  /* 0x00200000dc54783b */ /* 0x000fe20000000200 */
[----:B------:R-:W-:Y:S02]  /*4dd0*/  I2F R124, R124 ;  /* 0x0000007c007c7306 */ /* 0x000fe40000201400 */
[C---:B------:R-:W-:Y:S02]  /*4de0*/  @!P0 IADD3 R126, -R118.reuse, 0x19, RZ ;  /* 0x00000019767e8810 */ /* 0x040fe40007ffe1ff */
[----:B------:R-:W3:Y:S01]  /*4df0*/  LDSM.16.M88.4 R100, [R3+0x12000] ;  /* 0x012000000364783b */ /* 0x000ee20000000200 */
[C---:B------:R-:W-:Y:S01]  /*4e00*/  @!P2 IADD3 R127, -R118.reuse, 0x11, RZ ;  /* 0x00000011767fa810 */ /* 0x040fe20007ffe1ff */
[C---:B----4-:R-:W-:Y:S01]  /*4e10*/  HMMA.16816.F32 R4, R96.reuse, R104, R4 ;  /* 0x000000686004723c */ /* 0x050fe20000001804 */
[----:B------:R-:W-:Y:S03]  /*4e20*/  PLOP3.LUT P0, PT, PT, PT, UP0, 0x80, 0x0 ;  /* 0x000000000000781c */ /* 0x000fe60003f0f008 */
[----:B------:R-:W4:Y:S01]  /*4e30*/  I2F R119, R119 ;  /* 0x0000007700777306 */ /* 0x000f220000201400 */
[----:B------:R-:W-:Y:S03]  /*4e40*/  @!P1 IADD3 R128, -R118, 0x18, RZ ;  /* 0x0000001876809810 */ /* 0x000fe60007ffe1ff */
[C---:B------:R-:W-:Y:S01]  /*4e50*/  HMMA.16816.F32 R8, R96.reuse, R106, R8 ;  /* 0x0000006a6008723c */ /* 0x040fe20000001808 */
[----:B------:R-:W-:Y:S05]  /*4e60*/  LDSM.16.M88.4 R104, [R2+0x12000] ;  /* 0x012000000268783b */ /* 0x000fea0000000200 */
[----:B------:R-:W3:Y:S02]  /*4e70*/  I2F R130, R127 ;  /* 0x0000007f00827306 */ /* 0x000ee40000201400 */
[C---:B-1----:R-:W-:Y:S08]  /*4e80*/  HMMA.16816.F32 R12, R96.reuse, R108, R12 ;  /* 0x0000006c600c723c */ /* 0x042ff0000000180c */
[----:B------:R-:W-:Y:S01]  /*4e90*/  HMMA.16816.F32 R16, R96, R110, R16 ;  /* 0x0000006e6010723c */ /* 0x000fe20000001810 */
[----:B------:R-:W1:Y:S01]  /*4ea0*/  LDSM.16.M88.4 R96, [R3+0x12800] ;  /* 0x012800000360783b */ /* 0x000e620000000200 */
[----:B------:R-:W1:Y:S04]  /*4eb0*/  I2F R129, R128 ;  /* 0x0000008000817306 */ /* 0x000e680000201400 */
[----:B------:R-:W-:Y:S02]  /*4ec0*/  LDSM.16.M88.4 R108, [R222+0x14000] ;  /* 0x01400000de6c783b */ /* 0x000fe40000000200 */
[C---:B--2---:R-:W-:Y:S04]  /*4ed0*/  HMMA.16816.F32 R4, R88.reuse, R92, R4 ;  /* 0x0000005c5804723c */ /* 0x044fe80000001804 */
[----:B------:R-:W2:Y:S04]  /*4ee0*/  I2F R126, R126 ;  /* 0x0000007e007e7306 */ /* 0x000ea80000201400 */
[C---:B------:R-:W-:Y:S01]  /*4ef0*/  HMMA.16816.F32 R8, R88.reuse, R94, R8 ;  /* 0x0000005e5808723c */ /* 0x040fe20000001808 */
[----:B------:R-:W2:Y:S07]  /*4f00*/  LDSM.16.M88.4 R92, [R219+0x2000] ;  /* 0x00200000db5c783b */ /* 0x000eae0000000200 */
[C---:B------:R-:W-:Y:S08]  /*4f10*/  HMMA.16816.F32 R12, R88.reuse, R112, R12 ;  /* 0x00000070580c723c */ /* 0x040ff0000000180c */
[----:B------:R-:W-:Y:S01]  /*4f20*/  HMMA.16816.F32 R16, R88, R114, R16 ;  /* 0x000000725810723c */ /* 0x000fe20000001810 */
[----:B------:R-:W4:Y:S07]  /*4f30*/  LDSM.16.M88.4 R88, [R2+0x12800] ;  /* 0x012800000258783b */ /* 0x000f2e0000000200 */
[C---:B---3--:R-:W-:Y:S08]  /*4f40*/  HMMA.16816.F32 R4, R84.reuse, R100, R4 ;  /* 0x000000645404723c */ /* 0x048ff00000001804 */
[C---:B------:R-:W-:Y:S01]  /*4f50*/  HMMA.16816.F32 R8, R84.reuse, R102, R8 ;  /* 0x000000665408723c */ /* 0x040fe20000001808 */
[----:B------:R-:W3:Y:S07]  /*4f60*/  LDSM.16.M88.4 R100, [R223+0x4000] ;  /* 0x00400000df64783b */ /* 0x000eee0000000200 */
[C---:B-1----:R-:W-:Y:S08]  /*4f70*/  HMMA.16816.F32 R12, R84.reuse, R96, R12 ;  /* 0x00000060540c723c */ /* 0x042ff0000000180c */
[----:B------:R-:W-:Y:S01]  /*4f80*/  HMMA.16816.F32 R16, R84, R98, R16 ;  /* 0x000000625410723c */ /* 0x000fe20000001810 */
[----:B------:R-:W1:Y:S05]  /*4f90*/  LDSM.16.M88.4 R84, [R222+0x14800] ;  /* 0x01480000de54783b */ /* 0x000e6a0000000200 */
[----:B------:R-:W-:Y:S02]  /*4fa0*/  LDSM.16.M88.4 R96, [R221+0x4000] ;  /* 0x00400000dd60783b */ /* 0x000fe40000000200 */
[C---:B--2---:R-:W-:Y:S08]  /*4fb0*/  HMMA.16816.F32 R4, R92.reuse, R104, R4 ;  /* 0x000000685c04723c */ /* 0x044ff00000001804 */
[C---:B------:R-:W-:Y:S01]  /*4fc0*/  HMMA.16816.F32 R8, R92.reuse, R106, R8 ;  /* 0x0000006a5c08723c */ /* 0x040fe20000001808 */
[----:B------:R-:W2:Y:S07]  /*4fd0*/  LDSM.16.M88.4 R104, [R212+0x14000] ;  /* 0x01400000d468783b */ /* 0x000eae0000000200 */
[C---:B----4-:R-:W-:Y:S08]  /*4fe0*/  HMMA.16816.F32 R12, R92.reuse, R88, R12 ;  /* 0x000000585c0c723c */ /* 0x050ff0000000180c */
[----:B------:R-:W-:Y:S01]  /*4ff0*/  HMMA.16816.F32 R16, R92, R90, R16 ;  /* 0x0000005a5c10723c */ /* 0x000fe20000001810 */
[----:B------:R-:W4:Y:S05]  /*5000*/  LDSM.16.M88.4 R88, [R212+0x14800] ;  /* 0x01480000d458783b */ /* 0x000f2a0000000200 */
[----:B------:R-:W-:Y:S02]  /*5010*/  LDSM.16.M88.4 R92, [R220+0x4000] ;  /* 0x00400000dc5c783b */ /* 0x000fe40000000200 */
        /* <DEDUP_REMOVED lines=29> */
[C---:B------:R-:W-:Y:S08]  /*51f0*/  HMMA.16816.F32 R8, R96.reuse, R110, R8 ;  /* 0x0000006e6008723c */ /* 0x040ff00000001808 */
[C---:B-1----:R-:W-:Y:S08]  /*5200*/  HMMA.16816.F32 R12, R96.reuse, R84, R12 ;  /* 0x00000054600c723c */ /* 0x042ff0000000180c */
[----:B------:R-:W-:Y:S01]  /*5210*/  HMMA.16816.F32 R16, R96, R86, R16 ;  /* 0x000000566010723c */ /* 0x000fe20000001810 */
[----:B------:R-:W-:Y:S05]  /*5220*/  LDSM.16.M88.4 R84, [R220+0x6000] ;  /* 0x00600000dc54783b */ /* 0x000fea0000000200 */
[----:B------:R-:W1:Y:S02]  /*5230*/  LDSM.16.M88.4 R96, [R3+0x16000] ;  /* 0x016000000360783b */ /* 0x000e640000000200 */
[C---:B--2---:R-:W-:Y:S08]  /*5240*/  HMMA.16816.F32 R4, R92.reuse, R104, R4 ;  /* 0x000000685c04723c */ /* 0x044ff00000001804 */
[C---:B------:R-:W-:Y:S08]  /*5250*/  HMMA.16816.F32 R8, R92.reuse, R106, R8 ;  /* 0x0000006a5c08723c */ /* 0x040ff00000001808 */
[C---:B----4-:R-:W-:Y:S08]  /*5260*/  HMMA.16816.F32 R12, R92.reuse, R88, R12 ;  /* 0x000000585c0c723c */ /* 0x050ff0000000180c */
[----:B------:R-:W-:Y:S01]  /*5270*/  HMMA.16816.F32 R16, R92, R90, R16 ;  /* 0x0000005a5c10723c */ /* 0x000fe20000001810 */
[----:B------:R-:W-:Y:S05]  /*5280*/  LDSM.16.M88.4 R88, [R219+0x6000] ;  /* 0x00600000db58783b */ /* 0x000fea0000000200 */
[----:B------:R-:W2:Y:S02]  /*5290*/  LDSM.16.M88.4 R92, [R2+0x16000] ;  /* 0x01600000025c783b */ /* 0x000ea40000000200 */
[C---:B-1----:R-:W-:Y:S08]  /*52a0*/  HMMA.16816.F32 R4, R84.reuse, R96, R4 ;  /* 0x000000605404723c */ /* 0x042ff00000001804 */
[C---:B------:R-:W-:Y:S01]  /*52b0*/  HMMA.16816.F32 R8, R84.reuse, R98, R8 ;  /* 0x000000625408723c */ /* 0x040fe20000001808 */
[----:B------:R-:W1:Y:S07]  /*52c0*/  LDSM.16.M88.4 R96, [R2+0x16800] ;  /* 0x016800000260783b */ /* 0x000e6e0000000200 */
[C---:B------:R-:W-:Y:S08]  /*52d0*/  HMMA.16816.F32 R12, R84.reuse, R100, R12 ;  /* 0x00000064540c723c */ /* 0x040ff0000000180c */
[----:B------:R-:W-:Y:S08]  /*52e0*/  HMMA.16816.F32 R16, R84, R102, R16 ;  /* 0x000000665410723c */ /* 0x000ff00000001810 */
[C---:B--2---:R-:W-:Y:S08]  /*52f0*/  HMMA.16816.F32 R4, R88.reuse, R92, R4 ;  /* 0x0000005c5804723c */ /* 0x044ff00000001804 */
[C---:B------:R-:W-:Y:S08]  /*5300*/  HMMA.16816.F32 R8, R88.reuse, R94, R8 ;  /* 0x0000005e5808723c */ /* 0x040ff00000001808 */
[C---:B-1----:R-:W-:Y:S08]  /*5310*/  HMMA.16816.F32 R12, R88.reuse, R96, R12 ;  /* 0x00000060580c723c */ /* 0x042ff0000000180c */
[----:B------:R-:W-:Y:S01]  /*5320*/  FFMA.FTZ R6, R121, -UR6, R6 ;  /* 0x8000000679067c23 */ /* 0x000fe20008010006 */
[----:B------:R-:W-:Y:S03]  /*5330*/  HMMA.16816.F32 R16, R88, R98, R16 ;  /* 0x000000625810723c */ /* 0x000fe60000001810 */
[----:B------:R-:W-:Y:S02]  /*5340*/  FFMA.FTZ R7, R120, -UR6, R7 ;  /* 0x8000000678077c23 */ /* 0x000fe40008010007 */
[C---:B------:R-:W-:Y:S02]  /*5350*/  FFMA.FTZ R5, R122.reuse, -UR6, R5 ;  /* 0x800000067a057c23 */ /* 0x040fe40008010005 */
[C---:B------:R-:W-:Y:S02]  /*5360*/  FFMA.FTZ R4, R119.reuse, -UR6, R4 ;  /* 0x8000000677047c23 */ /* 0x040fe40008010004 */
[----:B------:R-:W-:Y:S03]  /*5370*/  FFMA.FTZ R11, R122, -UR6, R11 ;  /* 0x800000067a0b7c23 */ /* 0x000fe6000801000b */
[----:B------:R-:W-:Y:S02]  /*5380*/  FFMA.FTZ R10, R119, -UR6, R10 ;  /* 0x80000006770a7c23 */ /* 0x000fe4000801000a */
[C---:B------:R-:W-:Y:S02]  /*5390*/  FFMA.FTZ R8, R123.reuse, -UR6, R8 ;  /* 0x800000067b087c23 */ /* 0x040fe40008010008 */
[C---:B------:R-:W-:Y:S02]  /*53a0*/  FFMA.FTZ R9, R124.reuse, -UR6, R9 ;  /* 0x800000067c097c23 */ /* 0x040fe40008010009 */
[----:B------:R-:W-:Y:S02]  /*53b0*/  FFMA.FTZ R14, R123, -UR6, R14 ;  /* 0x800000067b0e7c23 */ /* 0x000fe4000801000e */
[----:B------:R-:W-:Y:S02]  /*53c0*/  FFMA.FTZ R15, R124, -UR6, R15 ;  /* 0x800000067c0f7c23 */ /* 0x000fe4000801000f */
[C---:B------:R-:W-:Y:S02]  /*53d0*/  FFMA.FTZ R12, R125.reuse, -UR6, R12 ;  /* 0x800000067d0c7c23 */ /* 0x040fe4000801000c */
[C---:B------:R-:W-:Y:S02]  /*53e0*/  FFMA.FTZ R13, R130.reuse, -UR6, R13 ;  /* 0x80000006820d7c23 */ /* 0x040fe4000801000d */
[----:B------:R-:W-:Y:S02]  /*53f0*/  FFMA.FTZ R18, R125, -UR6, R18 ;  /* 0x800000067d127c23 */ /* 0x000fe40008010012 */
[----:B------:R-:W-:Y:S02]  /*5400*/  FFMA.FTZ R19, R130, -UR6, R19 ;  /* 0x8000000682137c23 */ /* 0x000fe40008010013 */
[----:B------:R-:W-:Y:S02]  /*5410*/  FFMA.FTZ R16, R129, -UR6, R16 ;  /* 0x8000000681107c23 */ /* 0x000fe40008010010 */
[----:B------:R-:W-:Y:S01]  /*5420*/  FFMA.FTZ R17, R126, -UR6, R17 ;  /* 0x800000067e117c23 */ /* 0x000fe20008010011 */
[----:B------:R-:W-:-:S05]  /*5430*/  @!P0 BRA `(.L_x_617) ;  /* 0x000000c000008947 */ /* 0x000fca0003800000 */
        /* <DEDUP_REMOVED lines=12> */
.L_x_617:
[----:B------:R-:W-:Y:S01]  /*5500*/  IADD3 R89, R225, UR9, RZ ;  /* 0x00000009e1597c10 */ /* 0x000fe2000fffe0ff */
[----:B------:R-:W-:Y:S01]  /*5510*/  UIADD3 UR13, UR7, 0x1, -UR11 ;  /* 0x00000001070d7890 */ /* 0x000fe2000fffe80b */
[----:B------:R-:W-:Y:S01]  /*5520*/  IMAD.U32 R87, RZ, RZ, UR24 ;  /* 0x00000018ff577e24 */ /* 0x000fe2000f8e00ff */
[----:B------:R-:W-:Y:S01]  /*5530*/  UIADD3 UR12, -UR10, UR7, -UR11 ;  /* 0x000000070a0c7290 */ /* 0x000fe2000fffe90b */
[----:B------:R-:W-:Y:S01]  /*5540*/  IADD3 R85, R89, 0x8, RZ ;  /* 0x0000000859557810 */ /* 0x000fe20007ffe0ff */
[----:B------:R-:W-:Y:S01]  /*5550*/  UIADD3 UR9, UR13, UR42, URZ ;  /* 0x0000002a0d097290 */ /* 0x000fe2000fffe03f */
[----:B------:R-:W-:Y:S02]  /*5560*/  IMAD R84, R87, 0x40, R224 ;  /* 0x0000004057547824 */ /* 0x000fe400078e02e0 */
[----:B------:R-:W-:Y:S01]  /*5570*/  UMOV UR13, UR10 ;  /* 0x0000000a000d7c82 */ /* 0x000fe20008000000 */
[C---:B------:R-:W-:Y:S02]  /*5580*/  IADD3 R91, R89.reuse, UR12, RZ ;  /* 0x0000000c595b7c10 */ /* 0x040fe4000fffe0ff */
[----:B------:R-:W-:Y:S02]  /*5590*/  IADD3 R89, R89, UR9, RZ ;  /* 0x0000000959597c10 */ /* 0x000fe4000fffe0ff */
[----:B------:R-:W-:Y:S02]  /*55a0*/  IMNMX R91, RZ, R91, !PT ;  /* 0x0000005bff5b7217 */ /* 0x000fe40007800200 */
[C---:B------:R-:W-:Y:S02]  /*55b0*/  IADD3 R98, R84.reuse, 0x1, RZ ;  /* 0x0000000154627810 */ /* 0x040fe40007ffe0ff */
        /* <DEDUP_REMOVED lines=59> */
.L_x_618:
        /* <DEDUP_REMOVED lines=171> */
[C---:B------:R-:W-:Y:S02]  /*6420*/  FADD.FTZ R7, -R116.reuse, R7 ;  /* 0x0000000774077221 */ /* 0x040fe40000010100 */
[----:B------:R-:W-:Y:S04]  /*6430*/  FADD.FTZ R4, -R117, R4 ;  /* 0x0000000475047221 */ /* 0x000fe80000010100 */
[----:B------:R-:W-:Y:S02]  /*6440*/  FADD.FTZ R6, -R116, R6 ;  /* 0x0000000674067221 */ /* 0x000fe40000010100 */
[----:B------:R-:W-:Y:S02]  /*6450*/  FMUL.FTZ R5, R128, R5 ;  /* 0x0000000580057220 */ /* 0x000fe40000410000 */
[----:B------:R-:W-:Y:S02]  /*6460*/  FMUL.FTZ R7, R120, R7 ;  /* 0x0000000778077220 */ /* 0x000fe40000410000 */
[----:B------:R-:W-:Y:S02]  /*6470*/  FMUL.FTZ R4, R129, R4 ;  /* 0x0000000481047220 */ /* 0x000fe40000410000 */
[----:B------:R-:W-:Y:S02]  /*6480*/  FMUL.FTZ R6, R121, R6 ;  /* 0x0000000679067220 */ /* 0x000fe40000410000 */
[----:B------:R-:W-:Y:S01]  /*6490*/  FADD.FTZ R8, -R117, R8 ;  /* 0x0000000875087221 */ /* 0x000fe20000010100 */
        /* <DEDUP_REMOVED lines=196> */
.L_x_619:
        /* <DEDUP_REMOVED lines=104> */
[----:B------:R-:W-:Y:S01]  /*7760*/  RED.E.ADD.F32.FTZ.RN.STRONG.GPU [R250.64], R4 ;  /* 0x00000004fa00798e */ /* 0x000fe2000c10e784 */
        /* <DEDUP_REMOVED lines=11> */
[C---:B-1----:R-:W-:Y:S03]  /*7820*/  IMAD R205, R243.reuse, 0x28, RZ ;  /* 0x00000028f3cd7824 */ /* 0x042fe600078e02ff */
[----:B------:R1:W-:Y:S01]  /*7830*/  RED.E.ADD.F32.FTZ.RN.STRONG.GPU [R210.64], R8 ;  /* 0x00000008d200798e */ /* 0x0003e2000c10e784 */
[----:B------:R-:W-:Y:S01]  /*7840*/  IMAD R243, R243, 0x38, RZ ;  /* 0x00000038f3f37824 */ /* 0x000fe200078e02ff */
[-C--:B------:R-:W-:Y:S02]  /*7850*/  LEA.HI.X.SX32 R207, R207, R251.reuse, 0x2, P2 ;  /* 0x000000fbcfcf7211 */ /* 0x080fe400010f16ff */
[CC--:B------:R-:W-:Y:S04]  /*7860*/  LEA R204, P0, R205.reuse, R250.reuse, 0x2 ;  /* 0x000000facdcc7211 */ /* 0x0c0fe800078010ff */
[-C--:B------:R-:W-:Y:S02]  /*7870*/  LEA.HI.X.SX32 R205, R205, R251.reuse, 0x2, P0 ;  /* 0x000000fbcdcd7211 */ /* 0x080fe400000f16ff */
[----:B--2---:R-:W-:Y:S03]  /*7880*/  IADD3 R5, R203, 0x20, RZ ;  /* 0x00000020cb057810 */ /* 0x004fe60007ffe0ff */
[----:B------:R2:W-:Y:S05]  /*7890*/  RED.E.ADD.F32.FTZ.RN.STRONG.GPU [R204.64], R9 ;  /* 0x00000009cc00798e */ /* 0x0005ea000c10e784 */
[----:B------:R-:W-:Y:S01]  /*78a0*/  RED.E.ADD.F32.FTZ.RN.STRONG.GPU [R206.64], R10 ;  /* 0x0000000ace00798e */ /* 0x000fe2000c10e784 */
[----:B---3--:R-:W-:Y:S01]  /*78b0*/  IMAD.IADD R7, R201, 0x1, R5 ;  /* 0x00000001c9077824 */ /* 0x008fe200078e0205 */
        /* <DEDUP_REMOVED lines=279> */
[----:B------:R-:W-:Y:S01]  /*8a30*/  IMAD.MOV.U32 R4, RZ, RZ, c[0x0][0x194] ;  /* 0x00006500ff047624 */ /* 0x000fe200078e00ff */
[----:B------:R-:W-:Y:S02]  /*8a40*/  ISETP.GE.AND P2, PT, R227, c[0x0][0x220], PT ;  /* 0x00008800e3007a0c */ /* 0x000fe40003f46270 */
[-C--:B------:R-:W-:Y:S02]  /*8a50*/  LEA R10, P0, R7, R242.reuse, 0x1 ;  /* 0x000000f2070a7211 */ /* 0x080fe400078008ff */
[----:B------:R-:W-:Y:S02]  /*8a60*/  LEA R6, P1, R5, R7, 0x5 ;  /* 0x0000000705067211 */ /* 0x000fe400078228ff */
[----:B------:R-:W-:Y:S02]  /*8a70*/  LEA.HI.X.SX32 R11, R7, R243, 0x1, P0 ;  /* 0x000000f3070b7211 */ /* 0x000fe400000f0eff */
        /* <DEDUP_REMOVED lines=53> */
.L_x_620:
        /* <DEDUP_REMOVED lines=218> */
.L_x_622:
        /* <DEDUP_REMOVED lines=18> */
.L_x_623:
        /* <DEDUP_REMOVED lines=55> */
.L_x_625:
[----:B---34-:R-:W-:Y:S05]  /*a000*/  BSYNC B0 ;  /* 0x0000000000007941 */ /* 0x018fea0003800000 */
.L_x_624:
        /* <DEDUP_REMOVED lines=21> */
.L_x_627:
[----:B------:R-:W-:Y:S05]  /*a160*/  BSYNC B0 ;  /* 0x0000000000007941 */ /* 0x000fea0003800000 */
.L_x_626:
        /* <DEDUP_REMOVED lines=30> */
.L_x_629:
[----:B------:R-:W-:Y:S05]  /*a350*/  BSYNC B0 ;  /* 0x0000000000007941 */ /* 0x000fea0003800000 */
.L_x_628:
        /* <DEDUP_REMOVED lines=18> */
.L_x_600:
[----:B------:R-:W-:Y:S05]  /*a480*/  BSYNC B1 ;  /* 0x0000000000017941 */ /* 0x000fea0003800000 */
.L_x_586:
        /* <DEDUP_REMOVED lines=12> */
.L_x_630:
[----:B------:R-:W-:Y:S05]  /*a550*/  EXIT ;  /* 0x000000000000794d */ /* 0x000fea0003800000 */
.L_x_632:
        /* <DEDUP_REMOVED lines=10> */
.L_x_2017:


//--------------------- .text._ZN5flash44flash_bwd_dq_dk_dv_loop_seqk_parallel_kernelI23Flash_bwd_kernel_traitsILi256ELi64ELi64ELi8ELi4ELi2ELi2ELb0ELb0EN7cutlass6half_tE19Flash_kernel_traitsILi256ELi64ELi64ELi8ES3_EELb0ELb0ELb0ELb0ELb0ELb0ELb0EEEvNS_16Flash_bwd_paramsE --------------------------
	.section	.text._ZN5flash44flash_bwd_dq_dk_dv_loop_seqk_parallel_kernelI23Flash_bwd_kernel_traitsILi256ELi64ELi64ELi8ELi4ELi2ELi2ELb0ELb0EN7cutlass6half_tE19Flash_kernel_traitsILi256ELi64ELi64ELi8ES3_EELb0ELb0ELb0ELb0ELb0ELb0ELb0EEEvNS_16Flash_bwd_paramsE,"ax",@progbits
	.sectioninfo	@"SHI_REGISTERS=255"
	.align	128
        .global         _ZN5flash44flash_bwd_dq_dk_dv_loop_seqk_parallel_kernelI23Flash_bwd_kernel_traitsILi256ELi64ELi64ELi8ELi4ELi2ELi2ELb0ELb0EN7cutlass6half_tE19Flash_kernel_traitsILi256ELi64ELi64ELi8ES3_EELb0ELb0ELb0ELb0ELb0ELb0ELb0EEEvNS_16Flash_bwd_paramsE
        .type           _ZN5flash44flash_bwd_dq_dk_dv_loop_seqk_parallel_kernelI23Flash_bwd_kernel_traitsILi256ELi64ELi64ELi8ELi4ELi2ELi2ELb0ELb0EN7cutlass6half_tE19Flash_kernel_traitsILi256ELi64ELi64ELi8ES3_EELb0ELb0ELb0ELb0ELb0ELb0ELb0EEEvNS_16Flash_bwd_paramsE,@function
        .size           _ZN5flash44flash_bwd_dq_dk_dv_loop_seqk_parallel_kernelI23Flash_bwd_kernel_traitsILi256ELi64ELi64ELi8ELi4ELi2ELi2ELb0ELb0EN7cutlass6half_tE19Flash_kernel_traitsILi256ELi64ELi64ELi8ES3_EELb0ELb0ELb0ELb0ELb0ELb0ELb0EEEvNS_16Flash_bwd_paramsE,(.L_x_2018 - _ZN5flash44flash_bwd_dq_dk_dv_loop_seqk_parallel_kernelI23Flash_bwd_kernel_traitsILi256ELi64ELi64ELi8ELi4ELi2ELi2ELb0ELb0EN7cutlass6half_tE19Flash_kernel_traitsILi256ELi64ELi64ELi8ES3_EELb0ELb0ELb0ELb0ELb0ELb0ELb0EEEvNS_16Flash_bwd_paramsE)
        .other          _ZN5flash44flash_bwd_dq_dk_dv_loop_seqk_parallel_kernelI23Flash_bwd_kernel_traitsILi256ELi64ELi64ELi8ELi4ELi2ELi2ELb0ELb0EN7cutlass6half_tE19Flash_kernel_traitsILi256ELi64ELi64ELi8ES3_EELb0ELb0ELb0ELb0ELb0ELb0ELb0EEEvNS_16Flash_bwd_paramsE,@"STO_CUDA_ENTRY STV_DEFAULT"
_ZN5flash44flash_bwd_dq_dk_dv_loop_seqk_parallel_kernelI23Flash_bwd_kernel_traitsILi256ELi64ELi64ELi8ELi4ELi2ELi2ELb0ELb0EN7cutlass6half_tE19Flash_kernel_traitsILi256ELi64ELi64ELi8ES3_EELb0ELb0ELb0ELb0ELb0ELb0ELb0EEEvNS_16Flash_bwd_paramsE:
.text._ZN5flash44flash_bwd_dq_dk_dv_loop_seqk_parallel_kernelI23Flash_bwd_kernel_traitsILi256ELi64ELi64ELi8ELi4ELi2ELi2ELb0ELb0EN7cutlass6half_tE19Flash_kernel_traitsILi256ELi64ELi64ELi8ES3_EELb0ELb0ELb0ELb0ELb0ELb0ELb0EEEvNS_16Flash_bwd_paramsE:
[----:B------:R-:W-:Y:S02]  /*0000*/  MOV R1, c[0x0][0x28] ;  /* 0x00000a0000017a02 */ /* 0x000fe40000000f00 */
[----:B------:R-:W1:Y:S01]  /*0010*/  S2UR UR20, SR_CTAID.X ;  /* 0x00000000001479c3 */ /* 0x000e620000002500 */
[----:B------:R-:W-:Y:S01]  /*0020*/  ULDC UR4, c[0x0][0x218] ;  /* 0x0000860000047ab9 */ /* 0x000fe20000000800 */
[----:B------:R-:W-:Y:S01]  /*0030*/  IADD3 R1, R1, -0x58, RZ ;  /* 0xffffffa801017810 */ /* 0x000fe20007ffe0ff */
        /* <DEDUP_REMOVED lines=13> */
[----:B------:R-:W-:Y:S01]  /*0110*/  ULDC.U8 UR9, c[0x0][0x328] ;  /* 0x0000ca0000097ab9 */ /* 0x000fe20000000000 */
[----:B------:R-:W-:Y:S01]  /*0120*/  IMAD.MOV.U32 R248, RZ, RZ, -0x10 ;  /* 0xfffffff0fff87424 */ /* 0x000fe200078e00ff */
        /* <DEDUP_REMOVED lines=21> */
[----:B------:R-:W-:Y:S01]  /*0280*/  UIMAD UR55, UR8, UR6, UR55 ;  /* 0x00000006083772a4 */ /* 0x000fe2000f8e0237 */
[----:B------:R-:W-:Y:S01]  /*0290*/  LEA.HI R3, R3, R0, RZ, 0x2 ;  /* 0x0000000003037211 */ /* 0x000fe200078f10ff */
[----:B------:R-:W-:Y:S01]  /*02a0*/  UIMAD UR52, UR7, UR33, URZ ;  /* 0x00000021073472a4 */ /* 0x000fe2000f8e023f */
[----:B------:R-:W-:Y:S01]  /*02b0*/  LOP3.LUT R2, R2, 0xfffffffe, RZ, 0xc0, !PT ;  /* 0xfffffffe02027812 */ /* 0x000fe200078ec0ff */
[----:B------:R-:W-:Y:S01]  /*02c0*/  UIMAD UR6, UR33, UR11, UR35 ;  /* 0x0000000b210672a4 */ /* 0x000fe2000f8e0223 */
[----:B------:R-:W-:Y:S01]  /*02d0*/  LOP3.LUT R3, R3, 0xfffffffc, RZ, 0xc0, !PT ;  /* 0xfffffffc03037812 */ /* 0x000fe200078ec0ff */
[----:B------:R-:W-:Y:S01]  /*02e0*/  @!UP1 UIMAD UR7, UR33, UR13, UR35 ;  /* 0x0000000d210792a4 */ /* 0x000fe2000f8e0223 */
[CC--:B------:R-:W-:Y:S01]  /*02f0*/  LEA.HI R15, R13.reuse, R14.reuse, RZ, 0x2 ;  /* 0x0000000e0d0f7211 */ /* 0x0c0fe200078f10ff */
[C---:B------:R-:W-:Y:S01]  /*0300*/  IMAD.IADD R227, R0.reuse, 0x1, -R2 ;  /* 0x0000000100e37824 */ /* 0x040fe200078e0a02 */
[CC--:B------:R-:W-:Y:S01]  /*0310*/  LEA.HI R11, R13.reuse, R14.reuse, RZ, 0x3 ;  /* 0x0000000e0d0b7211 */ /* 0x0c0fe200078f18ff */
[----:B------:R-:W-:Y:S01]  /*0320*/  IMAD.IADD R233, R0, 0x1, -R3 ;  /* 0x0000000100e97824 */ /* 0x000fe200078e0a03 */
[----:B------:R-:W-:Y:S01]  /*0330*/  SHF.R.S32.HI R3, RZ, 0x4, R4 ;  /* 0x00000004ff037819 */ /* 0x000fe20000011404 */
[----:B------:R-:W-:Y:S01]  /*0340*/  USHF.L.U32 UR41, UR46, 0x6, URZ ;  /* 0x000000062e297899 */ /* 0x000fe2000800063f */
[--C-:B------:R-:W-:Y:S01]  /*0350*/  SHF.R.S32.HI R5, RZ, 0x2, R15.reuse ;  /* 0x00000002ff057819 */ /* 0x100fe2000001140f */
[----:B------:R-:W-:Y:S01]  /*0360*/  ULDC UR49, c[0x0][0x214] ;  /* 0x0000850000317ab9 */ /* 0x000fe20000000800 */
[----:B------:R-:W-:Y:S01]  /*0370*/  SHF.R.S32.HI R0, RZ, 0x1f, R15 ;  /* 0x0000001fff007819 */ /* 0x000fe2000001140f */
[----:B------:R-:W-:Y:S01]  /*0380*/  ULDC UR56, c[0x0][0x1c8] ;  /* 0x0000720000387ab9 */ /* 0x000fe20000000800 */
[----:B------:R-:W-:Y:S01]  /*0390*/  LEA.HI R2, R4, R3, RZ, 0x1 ;  /* 0x0000000304027211 */ /* 0x000fe200078f08ff */
[----:B------:R-:W-:Y:S01]  /*03a0*/  ULDC.U8 UR10, c[0x0][0x3d0] ;  /* 0x0000f400000a7ab9 */ /* 0x000fe20000000000 */
[----:B------:R-:W-:Y:S01]  /*03b0*/  LEA.HI R0, R0, R5, RZ, 0x3 ;  /* 0x0000000500007211 */ /* 0x000fe200078f18ff */
[----:B------:R-:W-:Y:S01]  /*03c0*/  ULDC UR50, c[0x0][0x224] ;  /* 0x0000890000327ab9 */ /* 0x000fe20000000800 */
[----:B------:R-:W-:Y:S01]  /*03d0*/  LOP3.LUT R2, R2, 0xfffffffe, RZ, 0xc0, !PT ;  /* 0xfffffffe02027812 */ /* 0x000fe200078ec0ff */
[----:B------:R-:W-:Y:S01]  /*03e0*/  @UP1 UIMAD UR54, UR33, UR49, URZ ;  /* 0x00000031213612a4 */ /* 0x000fe2000f8e023f */
[----:B------:R-:W-:Y:S01]  /*03f0*/  LOP3.LUT R0, R0, 0xfffffff8, RZ, 0xc0, !PT ;  /* 0xfffffff800007812 */ /* 0x000fe200078ec0ff */
[----:B------:R-:W-:Y:S01]  /*0400*/  UMOV UR39, URZ ;  /* 0x0000003f00277c82 */ /* 0x000fe20008000000 */
[----:B------:R-:W-:Y:S01]  /*0410*/  LEA.HI R6, R13, R14, RZ, 0x7 ;  /* 0x0000000e0d067211 */ /* 0x000fe200078f38ff */
[----:B------:R-:W-:Y:S01]  /*0420*/  IMAD.IADD R9, R3, 0x1, -R2 ;  /* 0x0000000103097824 */ /* 0x000fe200078e0a02 */
[----:B------:R-:W-:Y:S01]  /*0430*/  LOP3.LUT R2, R4, 0xfffffff0, RZ, 0xc0, !PT ;  /* 0xfffffff004027812 */ /* 0x000fe200078ec0ff */
[----:B------:R-:W-:Y:S01]  /*0440*/  IMAD.IADD R7, R5, 0x1, -R0 ;  /* 0x0000000105077824 */ /* 0x000fe200078e0a00 */
[----:B------:R-:W-:Y:S01]  /*0450*/  SHF.R.S32.HI R3, RZ, 0x3, R11 ;  /* 0x00000003ff037819 */ /* 0x000fe2000001140b */
[----:B------:R-:W-:Y:S01]  /*0460*/  ULDC.64 UR4, c[0x0][0x118] ;  /* 0x0000460000047ab9 */ /* 0x000fe20000000a00 */
[----:B------:R-:W-:Y:S01]  /*0470*/  LOP3.LUT R0, R11, 0xfffffff8, RZ, 0xc0, !PT ;  /* 0xfffffff80b007812 */ /* 0x000fe200078ec0ff */
[C---:B------:R-:W-:Y:S01]  /*0480*/  IMAD.IADD R2, R14.reuse, 0x1, -R2 ;  /* 0x000000010e027824 */ /* 0x040fe200078e0a02 */
[----:B------:R-:W-:Y:S01]  /*0490*/  SHF.R.S32.HI R6, RZ, 0x7, R6 ;  /* 0x00000007ff067819 */ /* 0x000fe20000011406 */
[----:B------:R-:W-:Y:S01]  /*04a0*/  IMAD.SHL.U32 R3, R3, 0x40, RZ ;  /* 0x0000004003037824 */ /* 0x000fe200078e00ff */
[----:B------:R-:W-:Y:S01]  /*04b0*/  ULOP3.LUT UR56, UR35, UR56, URZ, 0x3c, !UPT ;  /* 0x0000003823387292 */ /* 0x000fe2000f8e3c3f */
[----:B------:R-:W-:Y:S01]  /*04c0*/  IMAD.IADD R0, R14, 0x1, -R0 ;  /* 0x000000010e007824 */ /* 0x000fe200078e0a00 */
[----:B------:R-:W-:Y:S01]  /*04d0*/  SHF.R.S32.HI R4, RZ, 0x1f, R2 ;  /* 0x0000001fff047819 */ /* 0x000fe20000011402 */
[----:B------:R-:W-:Y:S01]  /*04e0*/  UISETP.NE.AND UP2, UPT, UR10, URZ, UPT ;  /* 0x0000003f0a00728c */ /* 0x000fe2000bf45270 */
[----:B------:R-:W-:Y:S01]  /*04f0*/  LOP3.LUT R3, R3, 0x1c0, RZ, 0xc0, !PT ;  /* 0x000001c003037812 */ /* 0x000fe200078ec0ff */
[----:B------:R-:W-:Y:S01]  /*0500*/  IMAD.SHL.U32 R240, R0, 0x8, RZ ;  /* 0x0000000800f07824 */ /* 0x000fe200078e00ff */
[----:B------:R-:W-:Y:S01]  /*0510*/  LEA.HI R10, R4, R2, RZ, 0x3 ;  /* 0x00000002040a7211 */ /* 0x000fe200078f18ff */
[----:B------:R-:W-:Y:S01]  /*0520*/  USHF.R.S32.HI UR61, URZ, 0x1f, UR35 ;  /* 0x0000001f3f3d7899 */ /* 0x000fe20008011423 */
[----:B------:R-:W-:Y:S01]  /*0530*/  SHF.R.U32.HI R5, RZ, 0x3, R3 ;  /* 0x00000003ff057819 */ /* 0x000fe20000011603 */
[----:B------:R-:W-:Y:S01]  /*0540*/  USHF.R.S32.HI UR60, URZ, 0x1f, UR33 ;  /* 0x0000001f3f3c7899 */ /* 0x000fe20008011421 */
        /* <DEDUP_REMOVED lines=15> */
[----:B------:R-:W-:Y:S01]  /*0640*/  UIMAD.WIDE.U32 UR42, UR36, UR44, URZ ;  /* 0x0000002c242a72a5 */ /* 0x000fe2000f8e003f */
[C-C-:B------:R-:W-:Y:S01]  /*0650*/  LOP3.LUT R3, R0.reuse, 0x8, R11.reuse, 0xf8, !PT ;  /* 0x0000000800037812 */ /* 0x140fe200078ef80b */
[----:B------:R-:W-:Y:S01]  /*0660*/  UIMAD UR51, UR37, UR44, URZ ;  /* 0x0000002c253372a4 */ /* 0x000fe2000f8e023f */
[----:B------:R-:W-:Y:S01]  /*0670*/  SHF.R.U32.HI R220, RZ, 0x3, R0 ;  /* 0x00000003ffdc7819 */ /* 0x000fe20000011600 */
[----:B------:R-:W-:Y:S01]  /*0680*/  USHF.R.S32.HI UR53, URZ, 0x1f, UR47 ;  /* 0x0000001f3f357899 */ /* 0x000fe2000801142f */
[----:B------:R-:W-:Y:S01]  /*0690*/  LOP3.LUT R2, R0, 0x10, R2, 0xf8, !PT ;  /* 0x0000001000027812 */ /* 0x000fe200078ef802 */
[----:B------:R-:W-:Y:S01]  /*06a0*/  IMAD R0, R6, 0x800, R4 ;  /* 0x0000080006007824 */ /* 0x000fe200078e0204 */
[----:B------:R-:W-:Y:S01]  /*06b0*/  LOP3.LUT R3, R3, R220, RZ, 0x3c, !PT ;  /* 0x000000dc03037212 */ /* 0x000fe200078e3cff */
[----:B------:R-:W-:Y:S01]  /*06c0*/  UIMAD UR50, UR6, UR50, URZ ;  /* 0x00000032063272a4 */ /* 0x000fe2000f8e023f */
[----:B------:R-:W-:Y:S01]  /*06d0*/  LEA.HI R5, R13, R14, RZ, 0x6 ;  /* 0x0000000e0d057211 */ /* 0x000fe200078f30ff */
[----:B------:R-:W-:Y:S01]  /*06e0*/  @!UP1 UIMAD UR49, UR7, UR49, URZ ;  /* 0x00000031073192a4 */ /* 0x000fe2000f8e023f */
[----:B------:R-:W-:Y:S01]  /*06f0*/  LOP3.LUT R2, R2, 0x8, R11, 0xf8, !PT ;  /* 0x0000000802027812 */ /* 0x000fe200078ef80b */
[----:B------:R-:W-:Y:S01]  /*0700*/  IMAD.IADD R3, R0, 0x1, R3 ;  /* 0x0000000100037824 */ /* 0x000fe200078e0203 */
[----:B------:R-:W-:Y:S01]  /*0710*/  SHF.R.S32.HI R0, RZ, 0x6, R5 ;  /* 0x00000006ff007819 */ /* 0x000fe20000011405 */
[----:B------:R-:W-:Y:S01]  /*0720*/  IMAD.U32 R11, RZ, RZ, UR14 ;  /* 0x0000000eff0b7e24 */ /* 0x000fe2000f8e00ff */
[----:B------:R-:W-:Y:S01]  /*0730*/  LOP3.LUT R220, R4, R2, R220, 0xf6, !PT ;  /* 0x0000000204dc7212 */ /* 0x000fe200078ef6dc */
[----:B------:R-:W-:Y:S01]  /*0740*/  IMAD.SHL.U32 R3, R3, 0x2, RZ ;  /* 0x0000000203037824 */ /* 0x000fe200078e00ff */
[----:B------:R-:W-:Y:S01]  /*0750*/  LOP3.LUT R2, R15, 0x7ffffffc, RZ, 0xc0, !PT ;  /* 0x7ffffffc0f027812 */ /* 0x000fe200078ec0ff */
[C---:B------:R-:W-:Y:S01]  /*0760*/  IMAD R4, R0.reuse, 0x200, R8 ;  /* 0x0000020000047824 */ /* 0x040fe200078e0208 */
[C---:B------:R-:W-:Y:S01]  /*0770*/  R2P PR, R7.reuse, 0x6 ;  /* 0x0000000607007804 */ /* 0x040fe20000000000 */
[----:B------:R-:W-:Y:S01]  /*0780*/  IMAD.SHL.U32 R5, R0, 0x8, RZ ;  /* 0x0000000800057824 */ /* 0x000fe200078e00ff */
[----:B------:R-:W-:Y:S01]  /*0790*/  SEL R216, R216, 0xffffffe0, !P3 ;  /* 0xffffffe0d8d87807 */ /* 0x000fe20005800000 */
[----:B------:R-:W-:Y:S01]  /*07a0*/  IMAD.SHL.U32 R0, R7, 0x40, RZ ;  /* 0x0000004007007824 */ /* 0x000fe200078e00ff */
[----:B------:R1:W-:Y:S01]  /*07b0*/  STL [R1+0x54], R4 ;  /* 0x0000540401007387 */ /* 0x0003e20000100800 */
[C---:B------:R-:W-:Y:S01]  /*07c0*/  IMAD.IADD R7, R14.reuse, 0x1, -R2 ;  /* 0x000000010e077824 */ /* 0x040fe200078e0a02 */
[----:B------:R-:W-:Y:S01]  /*07d0*/  LOP3.LUT R2, R5, 0x18, RZ, 0xc0, !PT ;  /* 0x0000001805027812 */ /* 0x000fe200078ec0ff */
[----:B------:R-:W-:Y:S01]  /*07e0*/  IMAD.SHL.U32 R14, R14, 0x2, RZ ;  /* 0x000000020e0e7824 */ /* 0x000fe200078e00ff */
[----:B------:R-:W-:Y:S01]  /*07f0*/  LOP3.LUT R0, R0, 0x1c0, RZ, 0xc0, !PT ;  /* 0x000001c000007812 */ /* 0x000fe200078ec0ff */
[----:B------:R-:W-:Y:S01]  /*0800*/  IMAD.IADD R216, R3, 0x1, R216 ;  /* 0x0000000103d87824 */ /* 0x000fe200078e02d8 */
[----:B------:R-:W-:Y:S01]  /*0810*/  SEL R217, R217, 0xffffffc0, !P4 ;  /* 0xffffffc0d9d97807 */ /* 0x000fe20006000000 */
[----:B------:R-:W-:Y:S01]  /*0820*/  IMAD.SHL.U32 R221, R220, 0x2, RZ ;  /* 0x00000002dcdd7824 */ /* 0x000fe200078e00ff */
[----:B------:R-:W-:Y:S01]  /*0830*/  SHF.R.U32.HI R5, RZ, 0x3, R0 ;  /* 0x00000003ff057819 */ /* 0x000fe20000011600 */
[----:B------:R-:W-:Y:S01]  /*0840*/  USHF.R.S32.HI UR48, URZ, 0x1f, UR41 ;  /* 0x0000001f3f307899 */ /* 0x000fe20008011429 */
[----:B------:R-:W-:Y:S01]  /*0850*/  SEL R248, R248, 0x10, !P0 ;  /* 0x00000010f8f87807 */ /* 0x000fe20004000000 */
[--C-:B------:R-:W-:Y:S01]  /*0860*/  IMAD R220, R220, 0x2, R217.reuse ;  /* 0x00000002dcdc7824 */ /* 0x100fe200078e02d9 */
[----:B------:R-:W-:Y:S01]  /*0870*/  UMOV UR40, 0xffff8000 ;  /* 0xffff800000287882 */ /* 0x000fe20000000000 */
[----:B------:R-:W-:-:S02]  /*0880*/  IMAD.IADD R218, R3, 0x1, R217 ;  /* 0x0000000103da7824 */ /* 0x000fc400078e02d9 */
[----:B------:R-:W-:Y:S02]  /*0890*/  IMAD.IADD R217, R217, 0x1, R216 ;  /* 0x00000001d9d97824 */ /* 0x000fe400078e02d8 */
[----:B-1----:R-:W-:Y:S02]  /*08a0*/  IMAD.SHL.U32 R4, R6, 0x20, RZ ;  /* 0x0000002006047824 */ /* 0x002fe400078e00ff */
[----:B------:R-:W-:-:S03]  /*08b0*/  IMAD.SHL.U32 R6, R9, 0x20, RZ ;  /* 0x0000002009067824 */ /* 0x000fc600078e00ff */
[----:B------:R-:W-:Y:S02]  /*08c0*/  LOP3.LUT R11, R4, 0x6, R14, 0xf8, !PT ;  /* 0x00000006040b7812 */ /* 0x000fe400078ef80e */
[----:B------:R-:W-:Y:S02]  /*08d0*/  LOP3.LUT R8, R2, 0x20, R6, 0xf8, !PT ;  /* 0x0000002002087812 */ /* 0x000fe400078ef806 */
[----:B------:R-:W-:Y:S01]  /*08e0*/  LOP3.LUT R4, R0, 0x20, R4, 0xf8, !PT ;  /* 0x0000002000047812 */ /* 0x000fe200078ef804 */
[----:B------:R1:W-:Y:S01]  /*08f0*/  STL [R1+0x50], R11 ;  /* 0x0000500b01007387 */ /* 0x0003e20000100800 */
[----:B------:R-:W-:Y:S01]  /*0900*/  LOP3.LUT R6, R5, R0, R2, 0x1e, !PT ;  /* 0x0000000005067212 */ /* 0x000fe200078e1e02 */
[----:B------:R-:W-:Y:S01]  /*0910*/  IMAD.SHL.U32 R0, R7, 0x2, RZ ;  /* 0x0000000207007824 */ /* 0x000fe200078e00ff */
[----:B------:R-:W-:Y:S01]  /*0920*/  LOP3.LUT R5, R4, R5, RZ, 0x3c, !PT ;  /* 0x0000000504057212 */ /* 0x000fe200078e3cff */
[----:B------:R-:W-:Y:S02]  /*0930*/  IMAD.SHL.U32 R4, R12, 0x40, RZ ;  /* 0x000000400c047824 */ /* 0x000fe400078e00ff */
[----:B------:R-:W-:-:S02]  /*0940*/  IMAD R2, R233, 0x400, R0 ;  /* 0x00000400e9027824 */ /* 0x000fc400078e0200 */
[----:B------:R-:W-:Y:S02]  /*0950*/  IMAD R0, R227, 0x400, R0 ;  /* 0x00000400e3007824 */ /* 0x000fe400078e0200 */
[----:B------:R-:W-:Y:S01]  /*0960*/  IMAD.IADD R246, R2, 0x1, R5 ;  /* 0x0000000102f67824 */ /* 0x000fe200078e0205 */
[----:B------:R-:W-:Y:S01]  /*0970*/  LOP3.LUT R2, R4, 0x1c0, RZ, 0xc0, !PT ;  /* 0x000001c004027812 */ /* 0x000fe200078ec0ff */
[----:B------:R-:W-:Y:S02]  /*0980*/  IMAD.IADD R7, R0, 0x1, R6 ;  /* 0x0000000100077824 */ /* 0x000fe400078e0206 */
[----:B------:R-:W-:Y:S01]  /*0990*/  IMAD.SHL.U32 R0, R9, 0x8, RZ ;  /* 0x0000000809007824 */ /* 0x000fe200078e00ff */
[----:B------:R-:W-:Y:S01]  /*09a0*/  SHF.R.U32.HI R4, RZ, 0x3, R2 ;  /* 0x00000003ff047819 */ /* 0x000fe20000011602 */
[----:B------:R-:W-:Y:S02]  /*09b0*/  IMAD.SHL.U32 R5, R10, 0x40, RZ ;  /* 0x000000400a057824 */ /* 0x000fe400078e00ff */
[----:B------:R-:W-:Y:S01]  /*09c0*/  IMAD.SHL.U32 R246, R246, 0x2, RZ ;  /* 0x00000002f6f67824 */ /* 0x000fe200078e00ff */
[----:B------:R-:W-:-:S02]  /*09d0*/  LOP3.LUT R6, R2, 0x8, R0, 0xf8, !PT ;  /* 0x0000000802067812 */ /* 0x000fc400078ef800 */
[----:B------:R-:W-:Y:S01]  /*09e0*/  LOP3.LUT R0, R5, 0xfffffe00, RZ, 0xc0, !PT ;  /* 0xfffffe0005007812 */ /* 0x000fe200078ec0ff */
[----:B------:R-:W-:Y:S01]  /*09f0*/  IMAD.IADD R249, R246, 0x1, R248 ;  /* 0x00000001f6f97824 */ /* 0x000fe200078e02f8 */
[----:B------:R-:W-:Y:S02]  /*0a00*/  LOP3.LUT R2, R4, R8, R2, 0x1e, !PT ;  /* 0x0000000804027212 */ /* 0x000fe400078e1e02 */
[----:B-1----:R-:W-:Y:S01]  /*0a10*/  LEA R11, R7, 0x18000, 0x1 ;  /* 0x00018000070b7811 */ /* 0x002fe200078e08ff */
[--C-:B------:R-:W-:Y:S01]  /*0a20*/  IMAD R233, R233, 0x400, R0.reuse ;  /* 0x00000400e9e97824 */ /* 0x100fe200078e0200 */
[----:B------:R-:W-:Y:S01]  /*0a30*/  LOP3.LUT R232, R2, R0, RZ, 0xfc, !PT ;  /* 0x0000000002e87212 */ /* 0x000fe200078efcff */
[----:B------:R-:W-:Y:S01]  /*0a40*/  IMAD R227, R227, 0x400, R0 ;  /* 0x00000400e3e37824 */ /* 0x000fe200078e0200 */
[C---:B------:R-:W-:Y:S01]  /*0a50*/  IADD3 R0, R11.reuse, 0x40, RZ ;  /* 0x000000400b007810 */ /* 0x040fe20007ffe0ff */
[----:B------:R1:W-:Y:S01]  /*0a60*/  STL [R1+0x48], R11 ;  /* 0x0000480b01007387 */ /* 0x0003e20000100800 */
[----:B------:R-:W-:-:S02]  /*0a70*/  @P2 IADD3 R0, R11, -0x40, RZ ;  /* 0xffffffc00b002810 */ /* 0x000fc40007ffe0ff */
[----:B------:R-:W-:Y:S02]  /*0a80*/  LOP3.LUT R4, R6, R4, RZ, 0x3c, !PT ;  /* 0x0000000406047212 */ /* 0x000fe400078e3cff */
[C---:B------:R-:W-:Y:S01]  /*0a90*/  IADD3 R247, R246.reuse, 0x20, RZ ;  /* 0x00000020f6f77810 */ /* 0x040fe20007ffe0ff */
[----:B------:R1:W-:Y:S01]  /*0aa0*/  STL [R1+0x4c], R0 ;  /* 0x00004c0001007387 */ /* 0x0003e20000100800 */
[----:B------:R-:W-:Y:S01]  /*0ab0*/  @P1 IADD3 R247, R246, -0x20, RZ ;  /* 0xffffffe0f6f71810 */ /* 0x000fe20007ffe0ff */
[----:B------:R-:W-:Y:S02]  /*0ac0*/  IMAD.IADD R227, R4, 0x1, R227 ;  /* 0x0000000104e37824 */ /* 0x000fe400078e02e3 */
[----:B------:R-:W-:Y:S02]  /*0ad0*/  IMAD.IADD R233, R233, 0x1, R4 ;  /* 0x00000001e9e97824 */ /* 0x000fe400078e0204 */
[----:B------:R-:W-:Y:S01]  /*0ae0*/  IMAD.IADD R248, R248, 0x1, R247 ;  /* 0x00000001f8f87824 */ /* 0x000fe200078e02f7 */
[----:B------:R-:W-:-:S02]  /*0af0*/  LEA R227, R227, 0x28000, 0x1 ;  /* 0x00028000e3e37811 */ /* 0x000fc400078e08ff */
.L_x_679:
        /* <DEDUP_REMOVED lines=14> */
[----:B-12---:R-:W-:Y:S01]  /*0be0*/  IMAD.U32 R4, RZ, RZ, UR6 ;  /* 0x00000006ff047e24 */ /* 0x006fe2000f8e00ff */
[----:B------:R-:W-:-:S02]  /*0bf0*/  UISETP.NE.AND UP4, UPT, UR14, URZ, UPT ;  /* 0x0000003f0e00728c */ /* 0x000fc4000bf85270 */
[----:B------:R-:W-:Y:S01]  /*0c00*/  UISETP.EQ.U32.AND UP6, UPT, URZ, UR8, UPT ;  /* 0x000000083f00728c */ /* 0x000fe2000bfc2070 */
[----:B------:R-:W-:Y:S01]  /*0c10*/  IMAD.U32 R5, RZ, RZ, UR7 ;  /* 0x00000007ff057e24 */ /* 0x000fe2000f8e00ff */
[----:B------:R-:W-:Y:S02]  /*0c20*/  @UP3 UIADD3 UR6, UP0, UR13, UR10, URZ ;  /* 0x0000000a0d063290 */ /* 0x000fe4000ff1e03f */
[----:B------:R-:W-:Y:S02]  /*0c30*/  UISETP.EQ.OR.EX UP6, UPT, URZ, UR9, !UP4, UP6 ;  /* 0x000000093f00728c */ /* 0x000fe4000e7c2760 */
[----:B------:R-:W-:Y:S01]  /*0c40*/  @UP3 UIADD3.X UR7, UR12, UR11, URZ, UP0, !UPT ;  /* 0x0000000b0c073290 */ /* 0x000fe200087fe43f */
[----:B------:R2:W3:Y:S01]  /*0c50*/  @P2 LDG.E R8, [R4.64] ;  /* 0x0000000404082981 */ /* 0x0004e2000c1e1900 */
[----:B------:R-:W-:Y:S02]  /*0c60*/  UIADD3 UR8, UP0, UR13, UR8, URZ ;  /* 0x000000080d087290 */ /* 0x000fe4000ff1e03f */
[----:B------:R-:W-:Y:S01]  /*0c70*/  PLOP3.LUT P1, PT, PT, PT, UP6, 0x80, 0x0 ;  /* 0x000000000000781c */ /* 0x000fe20003f2f068 */
[----:B----4-:R2:W4:Y:S01]  /*0c80*/  @P2 LDG.E R2, [R4.64+0x4] ;  /* 0x0000040404022981 */ /* 0x010522000c1e1900 */
[----:B------:R-:W-:Y:S01]  /*0c90*/  UIADD3.X UR9, UR12, UR9, URZ, UP0, !UPT ;  /* 0x000000090c097290 */ /* 0x000fe200087fe43f */
[----:B------:R-:W-:Y:S01]  /*0ca0*/  PLOP3.LUT P0, PT, PT, PT, UP3, 0x80, 0x0 ;  /* 0x000000000000781c */ /* 0x000fe20003f0f038 */
[----:B------:R-:W-:-:S02]  /*0cb0*/  IMAD.U32 R6, RZ, RZ, UR6 ;  /* 0x00000006ff067e24 */ /* 0x000fc4000f8e00ff */
[----:B------:R-:W-:-:S10]  /*0cc0*/  IMAD.U32 R7, RZ, RZ, UR7 ;  /* 0x00000007ff077e24 */ /* 0x000fd4000f8e00ff */
[----:B-----5:R-:W5:Y:S01]  /*0cd0*/  @P0 LDG.E R6, [R6.64] ;  /* 0x0000000406060981 */ /* 0x020f62000c1e1900 */
[----:B--2---:R-:W-:Y:S02]  /*0ce0*/  IMAD.U32 R4, RZ, RZ, UR8 ;  /* 0x00000008ff047e24 */ /* 0x004fe4000f8e00ff */
[----:B------:R-:W-:-:S05]  /*0cf0*/  IMAD.U32 R5, RZ, RZ, UR9 ;  /* 0x00000009ff057e24 */ /* 0x000fca000f8e00ff */
[----:B-1----:R-:W2:Y:S01]  /*0d00*/  @!P1 LDG.E R0, [R4.64] ;  /* 0x0000000404009981 */ /* 0x002ea2000c1e1900 */
[----:B------:R-:W1:Y:S01]  /*0d10*/  S2UR UR16, SR_CTAID.X ;  /* 0x00000000001079c3 */ /* 0x000e620000002500 */
[----:B------:R-:W-:Y:S02]  /*0d20*/  UMOV UR15, 0xffffffff ;  /* 0xffffffff000f7882 */ /* 0x000fe40000000000 */
[----:B------:R-:W1:Y:S01]  /*0d30*/  S2R R27, SR_TID.X ;  /* 0x00000000001b7919 */ /* 0x000e620000002100 */
[----:B------:R-:W-:Y:S02]  /*0d40*/  UMOV UR25, 0xffffffff ;  /* 0xffffffff00197882 */ /* 0x000fe40000000000 */
[----:B------:R-:W-:Y:S02]  /*0d50*/  ULDC UR8, c[0x0][0xc] ;  /* 0x0000030000087ab9 */ /* 0x000fe40000000800 */
[----:B------:R-:W-:Y:S02]  /*0d60*/  USHF.L.U32 UR8, UR8, 0x6, URZ ;  /* 0x0000000608087899 */ /* 0x000fe4000800063f */
[----:B------:R-:W-:-:S02]  /*0d70*/  UMOV UR17, URZ ;  /* 0x0000003f00117c82 */ /* 0x000fc40008000000 */
[----:B-1----:R-:W-:Y:S01]  /*0d80*/  USHF.L.U32 UR6, UR16, 0x6, URZ ;  /* 0x0000000610067899 */ /* 0x002fe2000800063f */
[----:B------:R-:W-:-:S03]  /*0d90*/  SHF.R.S32.HI R26, RZ, 0x1f, R27 ;  /* 0x0000001fff1a7819 */ /* 0x000fc6000001141b */
[----:B------:R-:W-:-:S03]  /*0da0*/  UIMAD UR6, UR8, UR39, UR6 ;  /* 0x00000027080672a4 */ /* 0x000fc6000f8e0206 */
[----:B------:R-:W-:Y:S01]  /*0db0*/  ULDC UR8, c[0x0][0x218] ;  /* 0x0000860000087ab9 */ /* 0x000fe20000000800 */
[----:B---3--:R-:W1:Y:S08]  /*0dc0*/  @P2 R2UR UR15, R8 ;  /* 0x00000000080f23c2 */ /* 0x008e7000000e0000 */
[----:B----4-:R-:W1:Y:S08]  /*0dd0*/  @P2 R2UR UR7, R2 ;  /* 0x00000000020723c2 */ /* 0x010e7000000e0000 */
[----:B-----5:R3:W4:Y:S08]  /*0de0*/  @P0 R2UR UR17, R6 ;  /* 0x00000000061103c2 */ /* 0x02073000000e0000 */
[----:B--2---:R2:W3:Y:S01]  /*0df0*/  @!P1 R2UR UR25, R0 ;  /* 0x00000000001993c2 */ /* 0x0044e200000e0000 */
[----:B------:R-:W-:-:S04]  /*0e00*/  ISETP.NE.U32.AND P1, PT, RZ, c[0x0][0x248], PT ;  /* 0x00009200ff007a0c */ /* 0x000fc80003f25070 */
[----:B------:R-:W-:Y:S01]  /*0e10*/  ISETP.NE.AND.EX P1, PT, RZ, c[0x0][0x24c], PT, P1 ;  /* 0x00009300ff007a0c */ /* 0x000fe20003f25310 */
[----:B-1----:R-:W-:-:S07]  /*0e20*/  @UP5 UIADD3 UR32, UR7, -UR15, URZ ;  /* 0x8000000f07205290 */ /* 0x002fce000fffe03f */
[----:B------:R-:W-:Y:S01]  /*0e30*/  @!UP5 ULDC UR32, c[0x0][0x214] ;  /* 0x000085000020dab9 */ /* 0x000fe20000000800 */
[----:B--2---:R-:W-:-:S04]  /*0e40*/  LEA.HI R0, R26, R27, RZ, 0x3 ;  /* 0x0000001b1a007211 */ /* 0x004fc800078f18ff */
[----:B------:R-:W-:Y:S01]  /*0e50*/  SHF.R.S32.HI R14, RZ, 0x3, R0 ;  /* 0x00000003ff0e7819 */ /* 0x000fe20000011400 */
[----:B------:R-:W-:-:S03]  /*0e60*/  IMAD.U32 R0, RZ, RZ, UR6 ;  /* 0x00000006ff007e24 */ /* 0x000fc6000f8e00ff */
[----:B------:R-:W-:Y:S02]  /*0e70*/  IADD3 R19, P0, R14, UR6, RZ ;  /* 0x000000060e137c10 */ /* 0x000fe4000ff1e0ff */
[----:B------:R-:W-:-:S04]  /*0e80*/  SHF.R.S32.HI R24, RZ, 0x1f, R14 ;  /* 0x0000001fff187819 */ /* 0x000fc8000001140e */
[----:B------:R-:W-:Y:S01]  /*0e90*/  LEA.HI.X.SX32 R20, R0, R24, 0x1, P0 ;  /* 0x0000001800147211 */ /* 0x000fe200000f0eff */
[----:B------:R-:W-:Y:S05]  /*0ea0*/  @!P1 BRA `(.L_x_633) ;  /* 0x0000007000009947 */ /* 0x000fea0003800000 */
[----:B---34-:R-:W-:-:S13]  /*0eb0*/  PLOP3.LUT P0, PT, PT, PT, UP4, 0x80, 0x0 ;  /* 0x000000000000781c */ /* 0x018fda0003f0f048 */
[----:B------:R-:W2:Y:S04]  /*0ec0*/  @P0 LDG.E R0, [R4.64+0x4] ;  /* 0x0000040404000981 */ /* 0x000ea8000c1e1900 */
[----:B------:R-:W3:Y:S01]  /*0ed0*/  @!P0 LDG.E R4, [R4.64] ;  /* 0x0000000404048981 */ /* 0x000ee2000c1e1900 */
[----:B--2---:R-:W1:Y:S02]  /*0ee0*/  @P0 R2UR UR6, R0 ;  /* 0x00000000000603c2 */ /* 0x004e6400000e0000 */
[----:B-1----:R-:W-:-:S11]  /*0ef0*/  @UP4 UIADD3 UR8, UR6, -UR25, URZ ;  /* 0x8000001906084290 */ /* 0x002fd6000fffe03f */
[----:B---3--:R1:W2:Y:S01]  /*0f00*/  @!P0 R2UR UR8, R4 ;  /* 0x00000000040883c2 */ /* 0x0082a200000e0000 */
[----:B------:R-:W-:-:S07]  /*0f10*/  DEPBAR.LE SB1, 0x0, {2} ;  /* 0x000090040000791a */ /* 0x000fce0000000000 */
.L_x_633:
[----:B---34-:R-:W-:Y:S02]  /*0f20*/  ULDC.64 UR6, c[0x0][0x258] ;  /* 0x0000960000067ab9 */ /* 0x018fe40000000a00 */
        /* <DEDUP_REMOVED lines=15> */
[----:B-1----:R-:W-:-:S02]  /*1020*/  @UP3 UIADD3 UR6, UR9, -UR17, URZ ;  /* 0x8000001109063290 */ /* 0x002fc4000fffe03f */
[----:B------:R-:W-:-:S04]  /*1030*/  @!UP3 UIADD3 UR6, UR7, UR8, -UR17 ;  /* 0x000000080706b290 */ /* 0x000fc8000fffe811 */
[----:B------:R-:W-:-:S06]  /*1040*/  UISETP.GT.AND UP0, UPT, UR6, UR24, UPT ;  /* 0x000000180600728c */ /* 0x000fcc000bf04270 */
[----:B------:R-:W-:-:S13]  /*1050*/  PLOP3.LUT P0, PT, PT, PT, UP0, 0x80, 0x0 ;  /* 0x000000000000781c */ /* 0x000fda0003f0f008 */
[----:B------:R-:W-:Y:S05]  /*1060*/  @!P0 BRA `(.L_x_634) ;  /* 0x00009ff000008947 */ /* 0x000fea0003800000 */
[----:B------:R-:W-:Y:S02]  /*1070*/  ULDC.64 UR10, c[0x0][0x178] ;  /* 0x00005e00000a7ab9 */ /* 0x000fe40000000a00 */
[----:B------:R-:W-:Y:S02]  /*1080*/  UISETP.NE.AND UP0, UPT, UR25, -0x1, UPT ;  /* 0xffffffff1900788c */ /* 0x000fe4000bf05270 */
[----:B------:R-:W-:Y:S02]  /*1090*/  UIADD3 UR7, UR32, 0x3f, URZ ;  /* 0x0000003f20077890 */ /* 0x000fe4000fffe03f */
[----:B------:R-:W-:Y:S02]  /*10a0*/  UIMAD UR12, UR38, UR10, URZ ;  /* 0x0000000a260c72a4 */ /* 0x000fe4000f8e023f */
[----:B------:R-:W-:Y:S01]  /*10b0*/  UIMAD.WIDE.U32 UR8, UR33, UR10, URZ ;  /* 0x0000000a210872a5 */ /* 0x000fe2000f8e003f */
[----:B------:R-:W-:Y:S01]  /*10c0*/  PLOP3.LUT P0, PT, PT, PT, UP0, 0x80, 0x0 ;  /* 0x000000000000781c */ /* 0x000fe20003f0f008 */
[----:B------:R-:W-:-:S02]  /*10d0*/  USHF.R.S32.HI UR10, URZ, 0x1f, UR7 ;  /* 0x0000001f3f0a7899 */ /* 0x000fc40008011407 */
[----:B------:R-:W-:Y:S02]  /*10e0*/  UIMAD UR14, UR33, UR11, UR12 ;  /* 0x0000000b210e72a4 */ /* 0x000fe4000f8e020c */
[----:B------:R-:W-:Y:S02]  /*10f0*/  ULEA.HI UR34, UR10, UR7, URZ, 0x6 ;  /* 0x000000070a227291 */ /* 0x000fe4000f8f303f */
[----:B------:R-:W-:Y:S02]  /*1100*/  ULDC.64 UR12, c[0x0][0x190] ;  /* 0x00006400000c7ab9 */ /* 0x000fe40000000a00 */
[----:B------:R-:W-:Y:S02]  /*1110*/  UISETP.NE.AND UP3, UPT, UR15, -0x1, UPT ;  /* 0xffffffff0f00788c */ /* 0x000fe4000bf65270 */
[----:B------:R-:W-:Y:S02]  /*1120*/  UIMAD.WIDE.U32 UR10, UR15, UR12, URZ ;  /* 0x0000000c0f0a72a5 */ /* 0x000fe4000f8e003f */
[----:B------:R-:W-:-:S02]  /*1130*/  @UP0 UIADD3 UR7, UR17, UR25, URZ ;  /* 0x0000001911070290 */ /* 0x000fc4000fffe03f */
[----:B------:R-:W-:Y:S02]  /*1140*/  ULDC.64 UR18, c[0x0][0x198] ;  /* 0x0000660000127ab9 */ /* 0x000fe40000000a00 */
[----:B------:R-:W-:Y:S02]  /*1150*/  UIADD3 UR29, UR9, UR14, URZ ;  /* 0x0000000e091d7290 */ /* 0x000fe4000fffe03f */
[----:B------:R-:W-:Y:S02]  /*1160*/  USEL UR30, UR8, UR10, !UP3 ;  /* 0x0000000a081e7287 */ /* 0x000fe4000d800000 */
[----:B------:R-:W-:-:S04]  /*1170*/  @UP0 UIMAD.WIDE.U32 UR8, UR7, UR18, URZ ;  /* 0x00000012070802a5 */ /* 0x000fc8000f8e003f */
[----:B------:R-:W-:Y:S02]  /*1180*/  @UP0 UIMAD UR27, UR7, UR19, UR9 ;  /* 0x00000013071b02a4 */ /* 0x000fe4000f8e0209 */
[----:B------:R-:W-:Y:S02]  /*1190*/  ULOP3.LUT UR9, UR34, 0xffffffc0, URZ, 0xc0, !UPT ;  /* 0xffffffc022097892 */ /* 0x000fe4000f8ec03f */
[----:B------:R-:W-:Y:S02]  /*11a0*/  UIMAD UR7, UR15, UR13, URZ ;  /* 0x0000000d0f0772a4 */ /* 0x000fe4000f8e023f */
[----:B------:R-:W-:Y:S02]  /*11b0*/  UIADD3 UR18, UR9, -0x40, URZ ;  /* 0xffffffc009127890 */ /* 0x000fe4000fffe03f */
[----:B------:R-:W-:Y:S02]  /*11c0*/  @UP3 UIADD3 UR29, UR11, UR7, URZ ;  /* 0x000000070b1d3290 */ /* 0x000fe4000fffe03f */
        /* <DEDUP_REMOVED lines=15> */
.L_x_635:
[----:B------:R-:W-:Y:S01]  /*12c0*/  IABS R6, c[0x0][0x1c8] ;  /* 0x0000720000067a13 */ /* 0x000fe20000000000 */
[----:B------:R-:W-:Y:S01]  /*12d0*/  @UP0 UIADD3 UR7, UR17, UR25, URZ ;  /* 0x0000001911070290 */ /* 0x000fe2000fffe03f */
[----:B------:R-:W-:Y:S01]  /*12e0*/  IABS R2, UR35 ;  /* 0x0000002300027c13 */ /* 0x000fe20008000000 */
        /* <DEDUP_REMOVED lines=11> */
[----:B------:R-:W-:-:S04]  /*13a0*/  IMAD R0, R0, R6, RZ ;  /* 0x0000000600007224 */ /* 0x000fc800078e02ff */
        /* <DEDUP_REMOVED lines=27> */
.L_x_636:
        /* <DEDUP_REMOVED lines=45> */
.L_x_637:
[----:B------:R-:W-:-:S03]  /*1830*/  UMOV UR12, UR50 ;  /* 0x00000032000c7c82 */ /* 0x000fc60008000000 */
.L_x_638:
[----:B------:R-:W-:Y:S01]  /*1840*/  LEA.HI R23, R26, R27, RZ, 0x5 ;  /* 0x0000001b1a177211 */ /* 0x000fe200078f28ff */
[----:B------:R-:W-:Y:S01]  /*1850*/  UIADD3 UR8, UP5, UP4, UR8, UR41, UR47 ;  /* 0x0000002908087290 */ /* 0x000fe2000fcbe02f */
[----:B------:R-:W-:Y:S01]  /*1860*/  SHF.R.S32.HI R241, RZ, 0x1f, R240 ;  /* 0x0000001ffff17819 */ /* 0x000fe200000114f0 */
[----:B------:R-:W-:Y:S01]  /*1870*/  IMAD.U32 R2, RZ, RZ, UR18 ;  /* 0x00000012ff027e24 */ /* 0x000fe2000f8e00ff */
[----:B------:R-:W-:Y:S01]  /*1880*/  LOP3.LUT R0, R23, 0xffffffe0, RZ, 0xc0, !PT ;  /* 0xffffffe017007812 */ /* 0x000fe200078ec0ff */
[----:B------:R-:W-:Y:S01]  /*1890*/  UIADD3 UR15, UP3, UP0, UR16, UR8, UR28 ;  /* 0x00000008100f7290 */ /* 0x000fe2000f87e01c */
[----:B------:R-:W-:Y:S01]  /*18a0*/  SHF.R.S32.HI R21, RZ, 0x5, R23 ;  /* 0x00000005ff157819 */ /* 0x000fe20000011417 */
[----:B------:R-:W-:Y:S01]  /*18b0*/  UIADD3.X UR7, UR10, UR48, UR53, UP5, UP4 ;  /* 0x000000300a077290 */ /* 0x000fe2000afe8435 */
[----:B------:R-:W-:Y:S01]  /*18c0*/  IADD3 R4, P1, R240, UR19, RZ ;  /* 0x00000013f0047c10 */ /* 0x000fe2000ff3e0ff */
[----:B------:R-:W-:Y:S01]  /*18d0*/  IMAD.IADD R18, R27, 0x1, -R0 ;  /* 0x000000011b127824 */ /* 0x000fe200078e0a00 */
[----:B------:R-:W-:Y:S01]  /*18e0*/  IADD3 R12, P0, R14, UR18, RZ ;  /* 0x000000120e0c7c10 */ /* 0x000fe2000ff1e0ff */
[----:B------:R-:W-:Y:S01]  /*18f0*/  UIADD3.X UR11, UR11, UR7, UR13, UP3, UP0 ;  /* 0x000000070b0b7290 */ /* 0x000fe20009fe040d */
[----:B------:R-:W-:Y:S01]  /*1900*/  IADD3.X R5, R241, UR22, RZ, P1, !PT ;  /* 0x00000016f1057c10 */ /* 0x000fe20008ffe4ff */
[----:B------:R-:W-:Y:S01]  /*1910*/  IMAD R0, R21, UR46, R18 ;  /* 0x0000002e15007c24 */ /* 0x000fe2000f8e0212 */
[----:B------:R-:W-:Y:S01]  /*1920*/  IADD3.X R13, R24, UR31, RZ, P0, !PT ;  /* 0x0000001f180d7c10 */ /* 0x000fe200087fe4ff */
[----:B------:R-:W-:Y:S01]  /*1930*/  ULDC.64 UR8, c[0x0][0x370] ;  /* 0x0000dc0000087ab9 */ /* 0x000fe20000000a00 */
[----:B------:R-:W-:Y:S01]  /*1940*/  IMAD.U32 R8, RZ, RZ, UR35 ;  /* 0x00000023ff087e24 */ /* 0x000fe2000f8e00ff */
[----:B------:R-:W-:Y:S01]  /*1950*/  UISETP.GE.AND UP0, UPT, UR32, 0x1, UPT ;  /* 0x000000012000788c */ /* 0x000fe2000bf06270 */
[----:B------:R-:W-:Y:S01]  /*1960*/  IADD3 R10, P0, R0, UR15, RZ ;  /* 0x0000000f000a7c10 */ /* 0x000fe2000ff1e0ff */
[----:B------:R-:W-:Y:S01]  /*1970*/  IMAD.WIDE.U32 R4, R2, c[0x0][0x370], R4 ;  /* 0x0000dc0002047a25 */ /* 0x000fe200078e0004 */
[----:B------:R-:W-:Y:S01]  /*1980*/  UIMAD UR7, UR31, UR8, URZ ;  /* 0x000000081f0772a4 */ /* 0x000fe2000f8e023f */
[----:B------:R-:W-:Y:S01]  /*1990*/  BSSY B1, `(.L_x_634) ;  /* 0x000096c000017945 */ /* 0x000fe20003800000 */
[----:B------:R-:W-:Y:S01]  /*19a0*/  LEA.HI.X.SX32 R2, R0, UR11, 0x1, P0 ;  /* 0x0000000b00027c11 */ /* 0x000fe200080f0eff */
[----:B------:R-:W-:Y:S01]  /*19b0*/  IMAD R0, R13, c[0x0][0x190], RZ ;  /* 0x000064000d007a24 */ /* 0x000fe200078e02ff */
[----:B------:R-:W-:Y:S01]  /*19c0*/  LEA R234, P0, R10, c[0x0][0x350], 0x2 ;  /* 0x0000d4000aea7a11 */ /* 0x000fe200078010ff */
[----:B------:R-:W-:Y:S01]  /*19d0*/  UIMAD UR10, UR18, UR9, UR7 ;  /* 0x00000009120a72a4 */ /* 0x000fe2000f8e0207 */
[----:B------:R-:W-:Y:S01]  /*19e0*/  IMAD.WIDE.U32 R6, R12, c[0x0][0x190], R240 ;  /* 0x000064000c067a25 */ /* 0x000fe200078e00f0 */
[----:B------:R-:W-:Y:S01]  /*19f0*/  UIADD3 UR14, UR18, UR14, URZ ;  /* 0x0000000e120e7290 */ /* 0x000fe2000fffe03f */
[----:B------:R-:W-:Y:S01]  /*1a00*/  LEA.HI.X R235, R10, c[0x0][0x354], R2, 0x2, P0 ;  /* 0x0000d5000aeb7a11 */ /* 0x000fe200000f1402 */
[----:B------:R-:W-:Y:S01]  /*1a10*/  ULDC.64 UR8, c[0x0][0x378] ;  /* 0x0000de0000087ab9 */ /* 0x000fe20000000a00 */
[----:B------:R-:W-:Y:S01]  /*1a20*/  PLOP3.LUT P0, PT, PT, PT, UP0, 0x80, 0x0 ;  /* 0x000000000000781c */ /* 0x000fe20003f0f008 */
[----:B------:R-:W-:Y:S01]  /*1a30*/  UIMAD UR7, UR61, UR8, URZ ;  /* 0x000000083d0772a4 */ /* 0x000fe2000f8e023f */
[----:B------:R-:W-:Y:S01]  /*1a40*/  IADD3 R5, R5, UR10, RZ ;  /* 0x0000000a05057c10 */ /* 0x000fe2000fffe0ff */
[----:B------:R-:W-:Y:S01]  /*1a50*/  UIADD3 UR8, UR18, UR12, URZ ;  /* 0x0000000c12087290 */ /* 0x000fe2000fffe03f */
[----:B------:R-:W-:Y:S01]  /*1a60*/  IMAD R15, R12, c[0x0][0x194], R0 ;  /* 0x000065000c0f7a24 */ /* 0x000fe200078e0200 */
[----:B------:R-:W-:-:S02]  /*1a70*/  UIMAD UR16, UR35, UR9, UR7 ;  /* 0x00000009231072a4 */ /* 0x000fc4000f8e0207 */
[----:B------:R-:W-:Y:S01]  /*1a80*/  IMAD.WIDE.U32 R4, R8, c[0x0][0x378], R4 ;  /* 0x0000de0008047a25 */ /* 0x000fe200078e0004 */
[----:B------:R-:W-:Y:S01]  /*1a90*/  UMOV UR38, 0x4 ;  /* 0x0000000400267882 */ /* 0x000fe20000000000 */
[----:B------:R-:W-:Y:S01]  /*1aa0*/  IADD3 R8, P1, R6, UR30, RZ ;  /* 0x0000001e06087c10 */ /* 0x000fe2000ff3e0ff */
[----:B------:R-:W-:Y:S02]  /*1ab0*/  ULDC.64 UR12, c[0x0][0x3c8] ;  /* 0x0000f200000c7ab9 */ /* 0x000fe40000000a00 */
[----:B------:R-:W-:Y:S01]  /*1ac0*/  ULDC.64 UR10, c[0x0][0x200] ;  /* 0x00008000000a7ab9 */ /* 0x000fe20000000a00 */
[----:B------:R-:W-:Y:S01]  /*1ad0*/  IADD3 R5, R5, UR16, RZ ;  /* 0x0000001005057c10 */ /* 0x000fe2000fffe0ff */
[----:B------:R-:W-:Y:S01]  /*1ae0*/  ULEA.HI.SX32 UR7, UR34, 0xffffffff, 0x1a ;  /* 0xffffffff22077891 */ /* 0x000fe2000f8fd23f */
[----:B------:R-:W-:Y:S01]  /*1af0*/  IADD3.X R9, R7, UR29, R15, P1, !PT ;  /* 0x0000001d07097c10 */ /* 0x000fe20008ffe40f */
[----:B------:R-:W-:Y:S02]  /*1b00*/  UIMAD.WIDE UR8, UR8, UR38, UR12 ;  /* 0x00000026080872a5 */ /* 0x000fe4000f8e020c */
[----:B------:R-:W-:Y:S01]  /*1b10*/  UIMAD.WIDE UR14, UR14, UR38, UR10 ;  /* 0x000000260e0e72a5 */ /* 0x000fe2000f8e020a */
[----:B------:R-:W-:Y:S05]  /*1b20*/  @!P0 BRA `(.L_x_639) ;  /* 0x00008b7000008947 */ /* 0x000fea0003800000 */
[----:B------:R-:W2:Y:S01]  /*1b30*/  LDL R30, [R1+0x54] ;  /* 0x00005400011e7983 */ /* 0x000ea20000100800 */
[----:B------:R-:W-:Y:S01]  /*1b40*/  PLOP3.LUT P0, PT, PT, PT, UP2, 0x80, 0x0 ;  /* 0x000000000000781c */ /* 0x000fe20003f0f028 */
[----:B------:R-:W-:Y:S01]  /*1b50*/  UMOV UR12, UR8 ;  /* 0x00000008000c7c82 */ /* 0x000fe20008000000 */
[C---:B------:R-:W-:Y:S01]  /*1b60*/  IADD3 R29, R240.reuse, 0x40, RZ ;  /* 0x00000040f01d7810 */ /* 0x040fe20007ffe0ff */
[----:B------:R-:W-:Y:S01]  /*1b70*/  UMOV UR11, UR9 ;  /* 0x00000009000b7c82 */ /* 0x000fe20008000000 */
[----:B------:R-:W-:Y:S01]  /*1b80*/  IADD3 R28, R240, 0xc0, RZ ;  /* 0x000000c0f01c7810 */ /* 0x000fe20007ffe0ff */
[----:B------:R-:W-:Y:S01]  /*1b90*/  ULDC.64 UR8, c[0x0][0x1a8] ;  /* 0x00006a0000087ab9 */ /* 0x000fe20000000a00 */
[----:B------:R-:W-:Y:S01]  /*1ba0*/  IMAD.U32 R10, RZ, RZ, UR35 ;  /* 0x00000023ff0a7e24 */ /* 0x000fe2000f8e00ff */
[----:B------:R-:W-:Y:S01]  /*1bb0*/  UIMAD UR13, UR61, UR8, URZ ;  /* 0x000000083d0d72a4 */ /* 0x000fe2000f8e023f */
[----:B------:R1:W-:Y:S01]  /*1bc0*/  STL [R1], R29 ;  /* 0x0000001d01007387 */ /* 0x0003e20000100800 */
[----:B------:R-:W-:Y:S01]  /*1bd0*/  ULEA.HI UR8, UR7, UR7, URZ, 0x1 ;  /* 0x0000000707087291 */ /* 0x000fe2000f8f083f */
[----:B------:R-:W-:Y:S01]  /*1be0*/  IMAD R0, R24, c[0x0][0x370], RZ ;  /* 0x0000dc0018007a24 */ /* 0x000fe200078e02ff */
[----:B------:R-:W-:Y:S01]  /*1bf0*/  UIMAD UR13, UR35, UR9, UR13 ;  /* 0x00000009230d72a4 */ /* 0x000fe2000f8e020d */
[----:B------:R1:W-:Y:S01]  /*1c00*/  STL [R1+0x4], R28 ;  /* 0x0000041c01007387 */ /* 0x0003e20000100800 */
[----:B------:R-:W-:Y:S01]  /*1c10*/  ULOP3.LUT UR8, UR8, 0xfffffffe, URZ, 0xc0, !UPT ;  /* 0xfffffffe08087892 */ /* 0x000fe2000f8ec03f */
[----:B------:R-:W-:Y:S01]  /*1c20*/  IMAD.WIDE.U32 R6, R14, c[0x0][0x370], R4 ;  /* 0x0000dc000e067a25 */ /* 0x000fe200078e0004 */
[----:B------:R-:W-:Y:S01]  /*1c30*/  UMOV UR10, UR14 ;  /* 0x0000000e000a7c82 */ /* 0x000fe20008000000 */
[----:B------:R-:W-:Y:S01]  /*1c40*/  @P0 BAR.SYNC.DEFER_BLOCKING 0x0 ;  /* 0x0000000000000b1d */ /* 0x000fe20000010000 */
[----:B------:R-:W-:Y:S01]  /*1c50*/  UIADD3 UR8, UR7, -UR8, URZ ;  /* 0x8000000807087290 */ /* 0x000fe2000fffe03f */
[----:B------:R-:W-:Y:S01]  /*1c60*/  IMAD.WIDE.U32 R10, R10, c[0x0][0x1a8], R8 ;  /* 0x00006a000a0a7a25 */ /* 0x000fe200078e0008 */
[----:B------:R-:W-:-:S02]  /*1c70*/  LEA R242, P0, R6, c[0x0][0x330], 0x1 ;  /* 0x0000cc0006f27a11 */ /* 0x000fc400078008ff */
[----:B------:R-:W-:Y:S01]  /*1c80*/  UISETP.NE.AND UP0, UPT, UR8, 0x1, UPT ;  /* 0x000000010800788c */ /* 0x000fe2000bf05270 */
[----:B------:R-:W-:Y:S01]  /*1c90*/  IMAD R0, R14, c[0x0][0x374], R0 ;  /* 0x0000dd000e007a24 */ /* 0x000fe200078e0200 */
[----:B------:R-:W-:Y:S01]  /*1ca0*/  UIMAD UR8, UR7, -0x40, UR32 ;  /* 0xffffffc0070878a4 */ /* 0x000fe2000f8e0220 */
[----:B------:R-:W-:Y:S01]  /*1cb0*/  LEA R243, P1, R10, c[0x0][0x160], 0x1 ;  /* 0x000058000af37a11 */ /* 0x000fe200078208ff */
[----:B------:R-:W-:Y:S01]  /*1cc0*/  UMOV UR9, UR15 ;  /* 0x0000000f00097c82 */ /* 0x000fe20008000000 */
[----:B------:R-:W-:Y:S01]  /*1cd0*/  IMAD.IADD R2, R7, 0x1, R0 ;  /* 0x0000000107027824 */ /* 0x000fe200078e0200 */
[----:B------:R-:W-:Y:S01]  /*1ce0*/  IADD3 R17, R11, UR13, RZ ;  /* 0x0000000d0b117c10 */ /* 0x000fe2000fffe0ff */
[----:B------:R-:W-:Y:S01]  /*1cf0*/  BSSY B0, `(.L_x_640) ;  /* 0x0000033000007945 */ /* 0x000fe20003800000 */
[----:B------:R-:W-:Y:S02]  /*1d00*/  ISETP.GE.AND P6, PT, R14, UR8, PT ;  /* 0x000000080e007c0c */ /* 0x000fe4000bfc6270 */
[----:B------:R-:W-:-:S02]  /*1d10*/  IADD3 R252, R240, 0x80, RZ ;  /* 0x00000080f0fc7810 */ /* 0x000fc40007ffe0ff */
[----:B------:R-:W-:Y:S02]  /*1d20*/  LEA.HI.X R245, R6, c[0x0][0x334], R2, 0x1, P0 ;  /* 0x0000cd0006f57a11 */ /* 0x000fe400000f0c02 */
[----:B------:R-:W-:Y:S01]  /*1d30*/  LEA.HI.X R244, R10, c[0x0][0x164], R17, 0x1, P1 ;  /* 0x000059000af47a11 */ /* 0x000fe200008f0c11 */
[----:B--2---:R-:W-:-:S06]  /*1d40*/  IMAD.SHL.U32 R237, R30, 0x2, RZ ;  /* 0x000000021eed7824 */ /* 0x004fcc00078e00ff */
[----:B------:R1:W-:Y:S04]  /*1d50*/  @P6 STS.128 [R237+0x10000], RZ ;  /* 0x010000ffed006388 */ /* 0x0003e80000000c00 */
[----:B------:R1:W-:Y:S04]  /*1d60*/  @P6 STS.128 [R237+0x12000], RZ ;  /* 0x012000ffed006388 */ /* 0x0003e80000000c00 */
[----:B------:R1:W-:Y:S04]  /*1d70*/  @P6 STS.128 [R237+0x14000], RZ ;  /* 0x014000ffed006388 */ /* 0x0003e80000000c00 */
[----:B------:R1:W-:Y:S01]  /*1d80*/  @P6 STS.128 [R237+0x16000], RZ ;  /* 0x016000ffed006388 */ /* 0x0003e20000000c00 */
[----:B------:R-:W-:Y:S05]  /*1d90*/  @P6 BRA `(.L_x_641) ;  /* 0x0000028000006947 */ /* 0x000fea0003800000 */
[----:B------:R-:W-:Y:S01]  /*1da0*/  MOV R5, UR22 ;  /* 0x0000001600057c02 */ /* 0x000fe20008000f00 */
[----:B------:R-:W-:Y:S01]  /*1db0*/  IMAD R0, R13, c[0x0][0x370], RZ ;  /* 0x0000dc000d007a24 */ /* 0x000fe200078e02ff */
[----:B------:R-:W-:Y:S01]  /*1dc0*/  MOV R8, UR35 ;  /* 0x0000002300087c02 */ /* 0x000fe20008000f00 */
[----:B------:R-:W-:Y:S01]  /*1dd0*/  IMAD.U32 R4, RZ, RZ, UR19 ;  /* 0x00000013ff047e24 */ /* 0x000fe2000f8e00ff */
[----:B------:R-:W-:Y:S01]  /*1de0*/  ISETP.GE.AND P4, PT, R240, c[0x0][0x220], PT ;  /* 0x00008800f0007a0c */ /* 0x000fe20003f86270 */
[C---:B------:R-:W-:Y:S01]  /*1df0*/  IMAD R0, R12.reuse, c[0x0][0x374], R0 ;  /* 0x0000dd000c007a24 */ /* 0x040fe200078e0200 */
[----:B------:R-:W-:Y:S01]  /*1e00*/  ISETP.GE.AND P3, PT, R29, c[0x0][0x220], PT ;  /* 0x000088001d007a0c */ /* 0x000fe20003f66270 */
[----:B------:R-:W-:Y:S01]  /*1e10*/  IMAD.WIDE.U32 R4, R12, c[0x0][0x370], R4 ;  /* 0x0000dc000c047a25 */ /* 0x000fe200078e0004 */
[----:B------:R-:W-:-:S02]  /*1e20*/  ISETP.GE.AND P2, PT, R252, c[0x0][0x220], PT ;  /* 0x00008800fc007a0c */ /* 0x000fc40003f46270 */
[----:B------:R-:W-:Y:S01]  /*1e30*/  ISETP.GE.AND P1, PT, R28, c[0x0][0x220], PT ;  /* 0x000088001c007a0c */ /* 0x000fe20003f26270 */
[----:B------:R-:W-:Y:S02]  /*1e40*/  IMAD.IADD R5, R5, 0x1, R0 ;  /* 0x0000000105057824 */ /* 0x000fe400078e0200 */
[----:B------:R-:W-:Y:S02]  /*1e50*/  IMAD.MOV.U32 R0, RZ, RZ, 0x2 ;  /* 0x00000002ff007424 */ /* 0x000fe400078e00ff */
[----:B------:R-:W-:Y:S02]  /*1e60*/  IMAD.WIDE.U32 R8, R8, c[0x0][0x378], R4 ;  /* 0x0000de0008087a25 */ /* 0x000fe400078e0004 */
[----:B------:R2:W-:Y:S02]  /*1e70*/  @P4 STS.128 [R237+0x10000], RZ ;  /* 0x010000ffed004388 */ /* 0x0005e40000000c00 */
[----:B------:R-:W-:Y:S01]  /*1e80*/  IMAD.WIDE R4, R240, R0, c[0x0][0x330] ;  /* 0x0000cc00f0047625 */ /* 0x000fe200078e0200 */
[----:B------:R-:W-:-:S03]  /*1e90*/  IADD3 R0, R9, UR16, RZ ;  /* 0x0000001009007c10 */ /* 0x000fc6000fffe0ff */
        /* <DEDUP_REMOVED lines=24> */
.L_x_641:
[----:B------:R-:W-:Y:S05]  /*2020*/  BSYNC B0 ;  /* 0x0000000000007941 */ /* 0x000fea0003800000 */
.L_x_640:
        /* <DEDUP_REMOVED lines=10> */
[----:B--2---:R-:W-:Y:S01]  /*20d0*/  IMAD.WIDE.U32 R8, R231, c[0x0][0x370], RZ ;  /* 0x0000dc00e7087a25 */ /* 0x004fe200078e00ff */
[----:B------:R-:W-:-:S02]  /*20e0*/  ISETP.GE.AND P3, PT, R29, c[0x0][0x220], PT ;  /* 0x000088001d007a0c */ /* 0x000fc40003f66270 */
[----:B------:R-:W-:Y:S02]  /*20f0*/  ISETP.GE.AND P2, PT, R252, c[0x0][0x220], PT ;  /* 0x00008800fc007a0c */ /* 0x000fe40003f46270 */
[----:B------:R-:W-:Y:S01]  /*2100*/  IADD3 R0, P1, R6, R8, RZ ;  /* 0x0000000806007210 */ /* 0x000fe20007f3e0ff */
[----:B------:R-:W-:-:S05]  /*2110*/  IMAD R6, R231, c[0x0][0x374], RZ ;  /* 0x0000dd00e7067a24 */ /* 0x000fca00078e02ff */
[----:B------:R-:W-:Y:S01]  /*2120*/  IADD3.X R2, R2, R9, R6, P1, !PT ;  /* 0x0000000902027210 */ /* 0x000fe20000ffe406 */
[----:B---3--:R-:W-:Y:S01]  /*2130*/  @!P4 IMAD.MOV.U32 R4, RZ, RZ, c[0x0][0x370] ;  /* 0x0000dc00ff04c624 */ /* 0x008fe200078e00ff */
        /* <DEDUP_REMOVED lines=31> */
.L_x_643:
[----:B------:R-:W-:Y:S05]  /*2330*/  BSYNC B0 ;  /* 0x0000000000007941 */ /* 0x000fea0003800000 */
.L_x_642:
[----:B------:R-:W-:Y:S01]  /*2340*/  PLOP3.LUT P0, PT, PT, PT, UP0, 0x80, 0x0 ;  /* 0x000000000000781c */ /* 0x000fe20003f0f008 */
[----:B------:R-:W-:Y:S01]  /*2350*/  BSSY B0, `(.L_x_644) ;  /* 0x0000048000007945 */ /* 0x000fe20003800000 */
[----:B------:R-:W-:-:S04]  /*2360*/  IADD3 R0, R30, 0x4000, RZ ;  /* 0x000040001e007810 */ /* 0x000fc80007ffe0ff */
[----:B------:R-:W-:-:S05]  /*2370*/  SEL R0, R0, R30, !P0 ;  /* 0x0000001e00007207 */ /* 0x000fca0004000000 */
[----:B------:R-:W-:Y:S01]  /*2380*/  IMAD.SHL.U32 R236, R0, 0x2, RZ ;  /* 0x0000000200ec7824 */ /* 0x000fe200078e00ff */
[----:B------:R-:W-:Y:S05]  /*2390*/  @!P6 BRA `(.L_x_645) ;  /* 0x000001100000e947 */ /* 0x000fea0003800000 */
[----:B------:R1:W-:Y:S04]  /*23a0*/  STS [R236], RZ ;  /* 0x000000ffec007388 */ /* 0x0003e80000000800 */
[----:B------:R1:W-:Y:S04]  /*23b0*/  STS [R236+0x4], RZ ;  /* 0x000004ffec007388 */ /* 0x0003e80000000800 */
        /* <DEDUP_REMOVED lines=13> */
[----:B------:R1:W-:Y:S01]  /*2490*/  STS [R236+0x600c], RZ ;  /* 0x00600cffec007388 */ /* 0x0003e20000000800 */
[----:B------:R-:W-:Y:S05]  /*24a0*/  BRA `(.L_x_646) ;  /* 0x0000032000007947 */ /* 0x000fea0003800000 */
.L_x_645:
[----:B--23--:R-:W-:Y:S01]  /*24b0*/  IMAD.U32 R4, RZ, RZ, UR30 ;  /* 0x0000001eff047e24 */ /* 0x00cfe2000f8e00ff */
[----:B------:R-:W-:Y:S01]  /*24c0*/  ISETP.GE.AND P1, PT, R240, c[0x0][0x220], PT ;  /* 0x00008800f0007a0c */ /* 0x000fe20003f26270 */
[----:B------:R-:W-:Y:S01]  /*24d0*/  IMAD.U32 R5, RZ, RZ, UR29 ;  /* 0x0000001dff057e24 */ /* 0x000fe2000f8e00ff */
[----:B------:R-:W-:Y:S01]  /*24e0*/  MOV R0, 0x2 ;  /* 0x0000000200007802 */ /* 0x000fe20000000f00 */
[----:B------:R-:W-:Y:S01]  /*24f0*/  IMAD.U32 R6, RZ, RZ, UR35 ;  /* 0x00000023ff067e24 */ /* 0x000fe2000f8e00ff */
[----:B------:R-:W-:Y:S01]  /*2500*/  ISETP.GE.AND P3, PT, R29, c[0x0][0x220], PT ;  /* 0x000088001d007a0c */ /* 0x000fe20003f66270 */
[----:B------:R-:W-:Y:S01]  /*2510*/  IMAD.WIDE.U32 R4, R12, c[0x0][0x190], R4 ;  /* 0x000064000c047a25 */ /* 0x000fe200078e0004 */
[----:B------:R-:W-:-:S04]  /*2520*/  ISETP.GE.AND P2, PT, R252, c[0x0][0x220], PT ;  /* 0x00008800fc007a0c */ /* 0x000fc80003f46270 */
[----:B------:R-:W-:-:S03]  /*2530*/  IADD3 R5, R15, R5, RZ ;  /* 0x000000050f057210 */ /* 0x000fc60007ffe0ff */
[----:B------:R-:W-:Y:S01]  /*2540*/  @!P1 IMAD.MOV.U32 R8, RZ, RZ, R243 ;  /* 0x000000ffff089224 */ /* 0x000fe200078e00f3 */
[----:B------:R-:W-:Y:S01]  /*2550*/  @!P1 MOV R9, R244 ;  /* 0x000000f400099202 */ /* 0x000fe20000000f00 */
[----:B------:R-:W-:Y:S01]  /*2560*/  IMAD.WIDE.U32 R6, R6, c[0x0][0x1a8], R4 ;  /* 0x00006a0006067a25 */ /* 0x000fe200078e0004 */
[----:B------:R2:W-:Y:S03]  /*2570*/  @P1 STS [R236], RZ ;  /* 0x000000ffec001388 */ /* 0x0005e60000000800 */
[----:B------:R-:W-:Y:S01]  /*2580*/  IMAD.WIDE R4, R240, R0, c[0x0][0x160] ;  /* 0x00005800f0047625 */ /* 0x000fe200078e0200 */
[----:B------:R2:W-:Y:S01]  /*2590*/  @P1 STS [R236+0x4], RZ ;  /* 0x000004ffec001388 */ /* 0x0005e20000000800 */
[----:B------:R-:W-:-:S03]  /*25a0*/  IADD3 R0, R7, UR13, RZ ;  /* 0x0000000d07007c10 */ /* 0x000fc6000fffe0ff */
[----:B------:R2:W-:Y:S01]  /*25b0*/  @P1 STS [R236+0x8], RZ ;  /* 0x000008ffec001388 */ /* 0x0005e20000000800 */
[----:B------:R-:W-:-:S03]  /*25c0*/  LEA R4, P4, R6, R4, 0x1 ;  /* 0x0000000406047211 */ /* 0x000fc600078808ff */
[----:B------:R2:W-:Y:S01]  /*25d0*/  @P1 STS [R236+0xc], RZ ;  /* 0x00000cffec001388 */ /* 0x0005e20000000800 */
[----:B------:R-:W-:-:S03]  /*25e0*/  LEA.HI.X R5, R6, R5, R0, 0x1, P4 ;  /* 0x0000000506057211 */ /* 0x000fc600020f0c00 */
[----:B------:R-:W-:Y:S01]  /*25f0*/  @!PT LDS RZ, [RZ] ;  /* 0x00000000fffff984 */ /* 0x000fe20000000800 */
[----:B------:R-:W-:Y:S01]  /*2600*/  @!PT LDS RZ, [RZ] ;  /* 0x00000000fffff984 */ /* 0x000fe20000000800 */
[----:B------:R-:W-:Y:S01]  /*2610*/  @!PT LDS RZ, [RZ] ;  /* 0x00000000fffff984 */ /* 0x000fe20000000800 */
[----:B------:R2:W-:Y:S01]  /*2620*/  @!P1 LDGSTS.E.BYPASS.LTC128B.128 [R236], [R8.64] ;  /* 0x0000000008ec9fae */ /* 0x0005e2000b901d44 */
[----:B------:R-:W-:-:S03]  /*2630*/  ISETP.GE.AND P1, PT, R28, c[0x0][0x220], PT ;  /* 0x000088001c007a0c */ /* 0x000fc60003f26270 */
[----:B------:R2:W-:Y:S04]  /*2640*/  @P3 STS [R236+0x2000], RZ ;  /* 0x002000ffec003388 */ /* 0x0005e80000000800 */
[----:B------:R2:W-:Y:S04]  /*2650*/  @P3 STS [R236+0x2004], RZ ;  /* 0x002004ffec003388 */ /* 0x0005e80000000800 */
[----:B------:R2:W-:Y:S04]  /*2660*/  @P3 STS [R236+0x2008], RZ ;  /* 0x002008ffec003388 */ /* 0x0005e80000000800 */
[----:B------:R2:W-:Y:S04]  /*2670*/  @P3 STS [R236+0x200c], RZ ;  /* 0x00200cffec003388 */ /* 0x0005e80000000800 */
[----:B------:R-:W-:Y:S01]  /*2680*/  @!PT LDS RZ, [RZ] ;  /* 0x00000000fffff984 */ /* 0x000fe20000000800 */
[----:B------:R-:W-:Y:S01]  /*2690*/  @!PT LDS RZ, [RZ] ;  /* 0x00000000fffff984 */ /* 0x000fe20000000800 */
[----:B------:R-:W-:Y:S01]  /*26a0*/  @!PT LDS RZ, [RZ] ;  /* 0x00000000fffff984 */ /* 0x000fe20000000800 */
[----:B------:R2:W-:Y:S04]  /*26b0*/  @!P3 LDGSTS.E.BYPASS.LTC128B.128 [R236+0x2000], [R4.64+0x80] ;  /* 0x0200008004ecbfae */ /* 0x0005e8000b901d44 */
        /* <DEDUP_REMOVED lines=11> */
[----:B------:R2:W-:Y:S01]  /*2770*/  @P1 STS [R236+0x600c], RZ ;  /* 0x00600cffec001388 */ /* 0x0005e20000000800 */
[----:B------:R-:W-:Y:S05]  /*2780*/  @P1 BRA `(.L_x_646) ;  /* 0x0000004000001947 */ /* 0x000fea0003800000 */
[----:B------:R-:W-:Y:S01]  /*2790*/  @!PT LDS RZ, [RZ] ;  /* 0x00000000fffff984 */ /* 0x000fe20000000800 */
[----:B------:R-:W-:Y:S01]  /*27a0*/  @!PT LDS RZ, [RZ] ;  /* 0x00000000fffff984 */ /* 0x000fe20000000800 */
[----:B------:R-:W-:Y:S01]  /*27b0*/  @!PT LDS RZ, [RZ] ;  /* 0x00000000fffff984 */ /* 0x000fe20000000800 */
[----:B------:R3:W-:Y:S02]  /*27c0*/  LDGSTS.E.BYPASS.LTC128B.128 [R236+0x6000], [R4.64+0x180] ;  /* 0x0600018004ec7fae */ /* 0x0007e4000b901d44 */
.L_x_646:
[----:B------:R-:W-:Y:S05]  /*27d0*/  BSYNC B0 ;  /* 0x0000000000007941 */ /* 0x000fea0003800000 */
.L_x_644:
[----:B------:R-:W-:Y:S01]  /*27e0*/  BSSY B0, `(.L_x_647) ;  /* 0x0000046000007945 */ /* 0x000fe20003800000 */
[----:B------:R-:W-:-:S02]  /*27f0*/  IMAD R2, R231, c[0x0][0x194], RZ ;  /* 0x00006500e7027a24 */ /* 0x000fc400078e02ff */
[----:B--2---:R-:W-:Y:S01]  /*2800*/  IMAD.WIDE.U32 R6, R231, c[0x0][0x190], RZ ;  /* 0x00006400e7067a25 */ /* 0x004fe200078e00ff */
[----:B------:R-:W-:Y:S05]  /*2810*/  @!P5 BRA `(.L_x_648) ;  /* 0x000001100000d947 */ /* 0x000fea0003800000 */
        /* <DEDUP_REMOVED lines=17> */
.L_x_648:
[----:B------:R-:W-:Y:S02]  /*2930*/  ISETP.GE.AND P4, PT, R240, c[0x0][0x220], PT ;  /* 0x00008800f0007a0c */ /* 0x000fe40003f86270 */
[----:B------:R-:W-:-:S02]  /*2940*/  ISETP.GE.AND P2, PT, R252, c[0x0][0x220], PT ;  /* 0x00008800fc007a0c */ /* 0x000fc40003f46270 */
[----:B------:R-:W-:Y:S02]  /*2950*/  ISETP.GE.AND P3, PT, R29, c[0x0][0x220], PT ;  /* 0x000088001d007a0c */ /* 0x000fe40003f66270 */
[----:B------:R-:W-:-:S04]  /*2960*/  IADD3 R0, P5, R10, R6, RZ ;  /* 0x000000060a007210 */ /* 0x000fc80007fbe0ff */
[----:B------:R-:W-:-:S03]  /*2970*/  IADD3.X R2, R17, R7, R2, P5, !PT ;  /* 0x0000000711027210 */ /* 0x000fc60002ffe402 */
[----:B---3--:R-:W-:Y:S01]  /*2980*/  @!P4 IMAD.MOV.U32 R4, RZ, RZ, c[0x0][0x190] ;  /* 0x00006400ff04c624 */ /* 0x008fe200078e00ff */
[----:B------:R2:W-:Y:S01]  /*2990*/  @P4 STS [R236+0x1000], RZ ;  /* 0x001000ffec004388 */ /* 0x0005e20000000800 */
[----:B------:R-:W-:Y:S02]  /*29a0*/  @!P4 IMAD.MOV.U32 R5, RZ, RZ, c[0x0][0x194] ;  /* 0x00006500ff05c624 */ /* 0x000fe400078e00ff */
[----:B------:R-:W-:Y:S01]  /*29b0*/  @!P3 LEA R6, P5, R0, c[0x0][0x160], 0x1 ;  /* 0x000058000006ba11 */ /* 0x000fe200078a08ff */
[----:B------:R2:W-:Y:S01]  /*29c0*/  @P4 STS [R236+0x1004], RZ ;  /* 0x001004ffec004388 */ /* 0x0005e20000000800 */
[----:B------:R-:W-:Y:S02]  /*29d0*/  @!P4 LEA R8, P1, R4, R243, 0x6 ;  /* 0x000000f30408c211 */ /* 0x000fe400078230ff */
[----:B------:R-:W-:Y:S01]  /*29e0*/  @!P3 LEA.HI.X R7, R0, c[0x0][0x164], R2, 0x1, P5 ;  /* 0x000059000007ba11 */ /* 0x000fe200028f0c02 */
[----:B------:R2:W-:Y:S01]  /*29f0*/  @P4 STS [R236+0x1008], RZ ;  /* 0x001008ffec004388 */ /* 0x0005e20000000800 */
[----:B------:R-:W-:-:S02]  /*2a00*/  @!P4 LEA.HI.X R9, R4, R244, R5, 0x6, P1 ;  /* 0x000000f40409c211 */ /* 0x000fc400008f3405 */
[C---:B------:R-:W-:Y:S01]  /*2a10*/  @!P2 LEA R4, P1, R0.reuse, c[0x0][0x160], 0x1 ;  /* 0x000058000004aa11 */ /* 0x040fe200078208ff */
[----:B------:R2:W-:Y:S03]  /*2a20*/  @P4 STS [R236+0x100c], RZ ;  /* 0x00100cffec004388 */ /* 0x0005e60000000800 */
[----:B------:R-:W-:Y:S01]  /*2a30*/  @!P2 LEA.HI.X R5, R0, c[0x0][0x164], R2, 0x1, P1 ;  /* 0x000059000005aa11 */ /* 0x000fe200008f0c02 */
[----:B------:R-:W-:Y:S01]  /*2a40*/  @!PT LDS RZ, [RZ] ;  /* 0x00000000fffff984 */ /* 0x000fe20000000800 */
[----:B------:R-:W-:Y:S01]  /*2a50*/  @!PT LDS RZ, [RZ] ;  /* 0x00000000fffff984 */ /* 0x000fe20000000800 */
[----:B------:R-:W-:Y:S01]  /*2a60*/  @!PT LDS RZ, [RZ] ;  /* 0x00000000fffff984 */ /* 0x000fe20000000800 */
[----:B------:R2:W-:Y:S01]  /*2a70*/  @!P4 LDGSTS.E.BYPASS.LTC128B.128 [R236+0x1000], [R8.64] ;  /* 0x0100000008eccfae */ /* 0x0005e2000b901d44 */
        /* <DEDUP_REMOVED lines=22> */
[----:B--2---:R-:W-:-:S04]  /*2be0*/  LEA R4, P1, R0, c[0x0][0x160], 0x1 ;  /* 0x0000580000047a11 */ /* 0x004fc800078208ff */
[----:B------:R-:W-:-:S05]  /*2bf0*/  LEA.HI.X R5, R0, c[0x0][0x164], R2, 0x1, P1 ;  /* 0x0000590000057a11 */ /* 0x000fca00008f0c02 */
[----:B------:R-:W-:Y:S01]  /*2c00*/  @!PT LDS RZ, [RZ] ;  /* 0x00000000fffff984 */ /* 0x000fe20000000800 */
[----:B------:R-:W-:Y:S01]  /*2c10*/  @!PT LDS RZ, [RZ] ;  /* 0x00000000fffff984 */ /* 0x000fe20000000800 */
[----:B------:R-:W-:Y:S01]  /*2c20*/  @!PT LDS RZ, [RZ] ;  /* 0x00000000fffff984 */ /* 0x000fe20000000800 */
[----:B------:R2:W-:Y:S04]  /*2c30*/  LDGSTS.E.BYPASS.LTC128B.128 [R236+0x7000], [R4.64+0x180] ;  /* 0x0700018004ec7fae */ /* 0x0005e8000b901d44 */
.L_x_649:
[----:B------:R-:W-:Y:S05]  /*2c40*/  BSYNC B0 ;  /* 0x0000000000007941 */ /* 0x000fea0003800000 */
.L_x_647:
        /* <DEDUP_REMOVED lines=13> */
[C---:B--23--:R-:W-:Y:S01]  /*2d20*/  IMAD.SHL.U32 R5, R0.reuse, 0x4, RZ ;  /* 0x0000000400057824 */ /* 0x04cfe200078e00ff */
[C---:B------:R-:W-:Y:S02]  /*2d30*/  IADD3 R2, R0.reuse, 0x8, RZ ;  /* 0x0000000800027810 */ /* 0x040fe40007ffe0ff */
[----:B------:R-:W-:Y:S02]  /*2d40*/  SHF.R.S32.HI R4, RZ, 0x1f, R0 ;  /* 0x0000001fff047819 */ /* 0x000fe40000011400 */
[----:B------:R-:W-:Y:S01]  /*2d50*/  ISETP.GE.AND P3, PT, R0, UR8, PT ;  /* 0x0000000800007c0c */ /* 0x000fe2000bf66270 */
[----:B------:R2:W-:Y:S01]  /*2d60*/  STL [R1+0x44], R5 ;  /* 0x0000440501007387 */ /* 0x0005e20000100800 */
[----:B------:R-:W-:Y:S01]  /*2d70*/  ISETP.GE.AND P2, PT, R2, UR8, PT ;  /* 0x0000000802007c0c */ /* 0x000fe2000bf46270 */
[----:B------:R-:W-:Y:S01]  /*2d80*/  USHF.R.S32.HI UR8, URZ, 0x1f, UR24 ;  /* 0x0000001f3f087899 */ /* 0x000fe20008011418 */
[----:B------:R-:W-:Y:S02]  /*2d90*/  SHF.L.U64.HI R6, R0, 0x2, R4 ;  /* 0x0000000200067819 */ /* 0x000fe40000010204 */
[----:B------:R-:W-:Y:S01]  /*2da0*/  IADD3 R4, P1, R5, UR10, RZ ;  /* 0x0000000a05047c10 */ /* 0x000fe2000ff3e0ff */
[----:B------:R-:W-:Y:S01]  /*2db0*/  UIMAD UR14, UR8, UR14, URZ ;  /* 0x0000000e080e72a4 */ /* 0x000fe2000f8e023f */
[----:B------:R-:W-:Y:S01]  /*2dc0*/  IMAD.U32 R18, RZ, RZ, UR24 ;  /* 0x00000018ff127e24 */ /* 0x000fe2000f8e00ff */
[----:B------:R3:W-:Y:S02]  /*2dd0*/  STL [R1+0x40], R6 ;  /* 0x0000400601007387 */ /* 0x0007e40000100800 */
[----:B------:R-:W-:-:S02]  /*2de0*/  UIMAD UR14, UR24, UR15, UR14 ;  /* 0x0000000f180e72a4 */ /* 0x000fc4000f8e020e */
[----:B------:R3:W-:Y:S04]  /*2df0*/  @P6 STS.128 [R237+0x18000], RZ ;  /* 0x018000ffed006388 */ /* 0x0007e80000000c00 */
[----:B------:R3:W-:Y:S04]  /*2e00*/  @P6 STS.128 [R237+0x1a000], RZ ;  /* 0x01a000ffed006388 */ /* 0x0007e80000000c00 */
[----:B------:R3:W-:Y:S01]  /*2e10*/  @P6 STS.128 [R237+0x1c000], RZ ;  /* 0x01c000ffed006388 */ /* 0x0007e20000000c00 */
[----:B--2---:R-:W-:-:S03]  /*2e20*/  IADD3.X R5, R6, UR9, RZ, P1, !PT ;  /* 0x0000000906057c10 */ /* 0x004fc60008ffe4ff */
[----:B------:R3:W-:Y:S04]  /*2e30*/  @P6 STS.128 [R237+0x1e000], RZ ;  /* 0x01e000ffed006388 */ /* 0x0007e80000000c00 */
[----:B------:R2:W5:Y:S04]  /*2e40*/  @!P3 LDG.E R250, [R4.64] ;  /* 0x0000000404fab981 */ /* 0x000568000c1e1900 */
[----:B------:R2:W5:Y:S01]  /*2e50*/  @!P2 LDG.E R251, [R4.64+0x20] ;  /* 0x0000200404fba981 */ /* 0x000562000c1e1900 */
[----:B------:R-:W-:Y:S01]  /*2e60*/  IMAD.U32 R0, RZ, RZ, UR14 ;  /* 0x0000000eff007e24 */ /* 0x000fe2000f8e00ff */
[----:B------:R-:W-:Y:S01]  /*2e70*/  BSSY B0, `(.L_x_650) ;  /* 0x0000036000007945 */ /* 0x000fe20003800000 */
[----:B--2---:R-:W-:-:S05]  /*2e80*/  IMAD.WIDE.U32 R4, R18, c[0x0][0x198], R240 ;  /* 0x0000660012047a25 */ /* 0x004fca00078e00f0 */
[----:B------:R-:W-:-:S04]  /*2e90*/  IADD3 R4, P1, R4, UR26, RZ ;  /* 0x0000001a04047c10 */ /* 0x000fc8000ff3e0ff */
[----:B------:R-:W-:Y:S01]  /*2ea0*/  IADD3.X R5, R5, UR27, R0, P1, !PT ;  /* 0x0000001b05057c10 */ /* 0x000fe20008ffe400 */
[----:B------:R-:W-:-:S04]  /*2eb0*/  IMAD R0, R22, c[0x0][0x1b0], RZ ;  /* 0x00006c0016007a24 */ /* 0x000fc800078e02ff */
[C---:B------:R-:W-:Y:S02]  /*2ec0*/  IMAD R15, R16.reuse, c[0x0][0x1b4], R0 ;  /* 0x00006d00100f7a24 */ /* 0x040fe400078e0200 */
[----:B------:R-:W-:-:S04]  /*2ed0*/  IMAD.WIDE.U32 R10, R16, c[0x0][0x1b0], R4 ;  /* 0x00006c00100a7a25 */ /* 0x000fc800078e0004 */
[----:B------:R-:W-:Y:S01]  /*2ee0*/  IMAD.IADD R17, R11, 0x1, R15 ;  /* 0x000000010b117824 */ /* 0x000fe200078e020f */
[----:B------:R-:W-:Y:S05]  /*2ef0*/  @P6 BRA `(.L_x_651) ;  /* 0x000002d000006947 */ /* 0x000fea0003800000 */
[----:B---3--:R-:W-:Y:S01]  /*2f00*/  ISETP.GE.AND P4, PT, R240, c[0x0][0x220], PT ;  /* 0x00008800f0007a0c */ /* 0x008fe20003f86270 */
[----:B------:R-:W-:Y:S01]  /*2f10*/  IMAD.U32 R4, RZ, RZ, UR26 ;  /* 0x0000001aff047e24 */ /* 0x000fe2000f8e00ff */
[----:B------:R-:W-:Y:S01]  /*2f20*/  ISETP.GE.AND P3, PT, R29, c[0x0][0x220], PT ;  /* 0x000088001d007a0c */ /* 0x000fe20003f66270 */
[----:B------:R-:W-:Y:S01]  /*2f30*/  IMAD.U32 R5, RZ, RZ, UR27 ;  /* 0x0000001bff057e24 */ /* 0x000fe2000f8e00ff */
[----:B------:R-:W-:Y:S01]  /*2f40*/  ISETP.GE.AND P2, PT, R252, c[0x0][0x220], PT ;  /* 0x00008800fc007a0c */ /* 0x000fe20003f46270 */
[----:B------:R-:W-:Y:S02]  /*2f50*/  IMAD R0, R20, c[0x0][0x198], RZ ;  /* 0x0000660014007a24 */ /* 0x000fe400078e02ff */
[----:B------:R-:W-:-:S04]  /*2f60*/  IMAD.WIDE.U32 R4, R19, c[0x0][0x198], R4 ;  /* 0x0000660013047a25 */ /* 0x000fc800078e0004 */
[----:B------:R-:W-:Y:S02]  /*2f70*/  IMAD R2, R19, c[0x0][0x19c], R0 ;  /* 0x0000670013027a24 */ /* 0x000fe400078e0200 */
[----:B------:R-:W-:Y:S01]  /*2f80*/  @!P4 MOV R6, R10 ;  /* 0x0000000a0006c202 */ /* 0x000fe20000000f00 */
[----:B------:R-:W-:Y:S01]  /*2f90*/  @!P4 IMAD R0, R24, c[0x0][0x198], RZ ;  /* 0x000066001800ca24 */ /* 0x000fe200078e02ff */
[----:B------:R2:W-:Y:S01]  /*2fa0*/  @P4 STS.128 [R237+0x18000], RZ ;  /* 0x018000ffed004388 */ /* 0x0005e20000000c00 */
[----:B------:R-:W-:Y:S01]  /*2fb0*/  @!P4 IMAD.MOV.U32 R7, RZ, RZ, R17 ;  /* 0x000000ffff07c224 */ /* 0x000fe200078e0011 */
[----:B------:R-:W-:Y:S01]  /*2fc0*/  IADD3 R5, R5, R2, RZ ;  /* 0x0000000205057210 */ /* 0x000fe20007ffe0ff */
[C---:B------:R-:W-:Y:S02]  /*2fd0*/  @!P4 IMAD R0, R14.reuse, c[0x0][0x19c], R0 ;  /* 0x000067000e00ca24 */ /* 0x040fe400078e0200 */
[----:B------:R-:W-:-:S04]  /*2fe0*/  @!P4 IMAD.WIDE.U32 R8, R14, c[0x0][0x198], R6 ;  /* 0x000066000e08ca25 */ /* 0x000fc800078e0006 */
[----:B------:R-:W-:Y:S01]  /*2ff0*/  IMAD.MOV.U32 R2, RZ, RZ, 0x2 ;  /* 0x00000002ff027424 */ /* 0x000fe200078e00ff */
[----:B------:R-:W-:Y:S01]  /*3000*/  @!P4 IADD3 R0, R9, R0, RZ ;  /* 0x000000000900c210 */ /* 0x000fe20007ffe0ff */
[----:B------:R-:W-:Y:S01]  /*3010*/  IMAD.WIDE.U32 R6, R16, c[0x0][0x1b0], R4 ;  /* 0x00006c0010067a25 */ /* 0x000fe200078e0004 */
[----:B------:R-:W-:-:S03]  /*3020*/  @!P4 LEA R12, P1, R8, c[0x0][0x168], 0x1 ;  /* 0x00005a00080cca11 */ /* 0x000fc600078208ff */
[----:B------:R-:W-:Y:S01]  /*3030*/  IMAD.WIDE R4, R240, R2, c[0x0][0x168] ;  /* 0x00005a00f0047625 */ /* 0x000fe200078e0202 */
[----:B------:R-:W-:Y:S02]  /*3040*/  @!P4 LEA.HI.X R13, R8, c[0x0][0x16c], R0, 0x1, P1 ;  /* 0x00005b00080dca11 */ /* 0x000fe400008f0c00 */
[----:B------:R-:W-:Y:S02]  /*3050*/  ISETP.GE.AND P1, PT, R28, c[0x0][0x220], PT ;  /* 0x000088001c007a0c */ /* 0x000fe40003f26270 */
[----:B------:R-:W-:Y:S01]  /*3060*/  IADD3 R0, R15, R7, RZ ;  /* 0x000000070f007210 */ /* 0x000fe20007ffe0ff */
[----:B------:R-:W-:Y:S01]  /*3070*/  @!PT LDS RZ, [RZ] ;  /* 0x00000000fffff984 */ /* 0x000fe20000000800 */
[----:B------:R-:W-:Y:S01]  /*3080*/  @!PT LDS RZ, [RZ] ;  /* 0x00000000fffff984 */ /* 0x000fe20000000800 */
[----:B------:R-:W-:Y:S01]  /*3090*/  @!PT LDS RZ, [RZ] ;  /* 0x00000000fffff984 */ /* 0x000fe20000000800 */
[----:B------:R2:W-:Y:S01]  /*30a0*/  @!P4 LDGSTS.E.BYPASS.LTC128B.128 [R237+0x18000], [R12.64] ;  /* 0x180000000cedcfae */ /* 0x0005e2000b901d44 */
        /* <DEDUP_REMOVED lines=18> */
.L_x_651:
[----:B---3--:R-:W-:Y:S05]  /*31d0*/  BSYNC B0 ;  /* 0x0000000000007941 */ /* 0x008fea0003800000 */
.L_x_650:
        /* <DEDUP_REMOVED lines=8> */
[----:B--2---:R-:W-:Y:S01]  /*3260*/  IMAD.U32 R5, RZ, RZ, UR27 ;  /* 0x0000001bff057e24 */ /* 0x004fe2000f8e00ff */
[----:B------:R-:W-:Y:S01]  /*3270*/  MOV R4, UR26 ;  /* 0x0000001a00047c02 */ /* 0x000fe20008000f00 */
[----:B------:R-:W-:Y:S01]  /*3280*/  IMAD.MOV.U32 R11, RZ, RZ, R17 ;  /* 0x000000ffff0b7224 */ /* 0x000fe200078e0011 */
[----:B------:R-:W-:Y:S01]  /*3290*/  ISETP.GE.AND P4, PT, R240, c[0x0][0x220], PT ;  /* 0x00008800f0007a0c */ /* 0x000fe20003f86270 */
[----:B------:R-:W-:Y:S01]  /*32a0*/  IMAD.X R2, RZ, RZ, R20, P1 ;  /* 0x000000ffff027224 */ /* 0x000fe200008e0614 */
[----:B------:R-:W-:Y:S01]  /*32b0*/  MOV R8, 0x2 ;  /* 0x0000000200087802 */ /* 0x000fe20000000f00 */
[----:B------:R-:W-:Y:S01]  /*32c0*/  IMAD.WIDE.U32 R4, R0, c[0x0][0x198], R4 ;  /* 0x0000660000047a25 */ /* 0x000fe200078e0004 */
[----:B------:R-:W-:-:S03]  /*32d0*/  ISETP.GE.AND P3, PT, R29, c[0x0][0x220], PT ;  /* 0x000088001d007a0c */ /* 0x000fc60003f66270 */
[----:B------:R-:W-:-:S04]  /*32e0*/  IMAD R2, R2, c[0x0][0x198], RZ ;  /* 0x0000660002027a24 */ /* 0x000fc800078e02ff */
[----:B------:R-:W-:Y:S01]  /*32f0*/  IMAD R2, R0, c[0x0][0x19c], R2 ;  /* 0x0000670000027a24 */ /* 0x000fe200078e0202 */
[----:B------:R-:W-:Y:S01]  /*3300*/  IADD3 R0, P1, R14, 0x20, RZ ;  /* 0x000000200e007810 */ /* 0x000fe20007f3e0ff */
[----:B------:R2:W-:Y:S03]  /*3310*/  @P4 STS.128 [R237+0x19000], RZ ;  /* 0x019000ffed004388 */ /* 0x0005e60000000c00 */
[----:B------:R-:W-:Y:S01]  /*3320*/  IADD3 R5, R5, R2, RZ ;  /* 0x0000000205057210 */ /* 0x000fe20007ffe0ff */
[----:B------:R-:W-:Y:S02]  /*3330*/  IMAD.X R2, RZ, RZ, R24, P1 ;  /* 0x000000ffff027224 */ /* 0x000fe400008e0618 */
[----:B------:R-:W-:-:S04]  /*3340*/  IMAD.WIDE.U32 R10, R0, c[0x0][0x198], R10 ;  /* 0x00006600000a7a25 */ /* 0x000fc800078e000a */
[----:B------:R-:W-:Y:S02]  /*3350*/  IMAD R2, R2, c[0x0][0x198], RZ ;  /* 0x0000660002027a24 */ /* 0x000fe400078e02ff */
[----:B------:R-:W-:-:S04]  /*3360*/  IMAD.WIDE.U32 R6, R16, c[0x0][0x1b0], R4 ;  /* 0x00006c0010067a25 */ /* 0x000fc800078e0004 */
[----:B------:R-:W-:Y:S01]  /*3370*/  IMAD.WIDE R4, R240, R8, c[0x0][0x168] ;  /* 0x00005a00f0047625 */ /* 0x000fe200078e0208 */
[----:B------:R-:W-:-:S03]  /*3380*/  @!P4 LEA R8, P1, R10, c[0x0][0x168], 0x1 ;  /* 0x00005a000a08ca11 */ /* 0x000fc600078208ff */
[----:B------:R-:W-:Y:S01]  /*3390*/  IMAD R0, R0, c[0x0][0x19c], R2 ;  /* 0x0000670000007a24 */ /* 0x000fe200078e0202 */
[----:B------:R-:W-:Y:S02]  /*33a0*/  IADD3 R2, R15, R7, RZ ;  /* 0x000000070f027210 */ /* 0x000fe40007ffe0ff */
[----:B------:R-:W-:Y:S01]  /*33b0*/  LEA R4, P2, R6, R4, 0x1 ;  /* 0x0000000406047211 */ /* 0x000fe200078408ff */
[----:B------:R-:W-:-:S03]  /*33c0*/  IMAD.IADD R0, R11, 0x1, R0 ;  /* 0x000000010b007824 */ /* 0x000fc600078e0200 */
[----:B------:R-:W-:Y:S02]  /*33d0*/  LEA.HI.X R5, R6, R5, R2, 0x1, P2 ;  /* 0x0000000506057211 */ /* 0x000fe400010f0c02 */
[----:B------:R-:W-:Y:S02]  /*33e0*/  ISETP.GE.AND P2, PT, R252, c[0x0][0x220], PT ;  /* 0x00008800fc007a0c */ /* 0x000fe40003f46270 */
[----:B------:R-:W-:Y:S02]  /*33f0*/  @!P4 LEA.HI.X R9, R10, c[0x0][0x16c], R0, 0x1, P1 ;  /* 0x00005b000a09ca11 */ /* 0x000fe400008f0c00 */
[----:B------:R-:W-:-:S03]  /*3400*/  ISETP.GE.AND P1, PT, R28, c[0x0][0x220], PT ;  /* 0x000088001c007a0c */ /* 0x000fc60003f26270 */
        /* <DEDUP_REMOVED lines=20> */
.L_x_653:
[----:B------:R-:W-:Y:S05]  /*3550*/  BSYNC B0 ;  /* 0x0000000000007941 */ /* 0x000fea0003800000 */
.L_x_652:
[----:B------:R-:W-:Y:S01]  /*3560*/  ULDC.64 UR14, c[0x0][0x1a0] ;  /* 0x00006800000e7ab9 */ /* 0x000fe20000000a00 */
[----:B------:R1:W-:Y:S01]  /*3570*/  @P6 STS.128 [R237+0x20000], RZ ;  /* 0x020000ffed006388 */ /* 0x0003e20000000c00 */
[----:B------:R-:W-:Y:S01]  /*3580*/  UIMAD UR8, UR8, UR14, URZ ;  /* 0x0000000e080872a4 */ /* 0x000fe2000f8e023f */
[----:B-12---:R-:W-:Y:S01]  /*3590*/  IMAD.WIDE.U32 R4, R18, c[0x0][0x1a0], R240 ;  /* 0x0000680012047a25 */ /* 0x006fe200078e00f0 */
        /* <DEDUP_REMOVED lines=58> */
.L_x_655:
[----:B------:R-:W-:Y:S05]  /*3940*/  BSYNC B0 ;  /* 0x0000000000007941 */ /* 0x000fea0003800000 */
.L_x_654:
[----:B------:R1:W-:Y:S01]  /*3950*/  @P5 STS.128 [R237+0x21000], RZ ;  /* 0x021000ffed005388 */ /* 0x0003e20000000c00 */
[----:B------:R-:W-:Y:S03]  /*3960*/  BSSY B0, `(.L_x_656) ;  /* 0x0000035000007945 */ /* 0x000fe60003800000 */
[----:B------:R1:W-:Y:S04]  /*3970*/  @P5 STS.128 [R237+0x23000], RZ ;  /* 0x023000ffed005388 */ /* 0x0003e80000000c00 */
[----:B------:R1:W-:Y:S04]  /*3980*/  @P5 STS.128 [R237+0x25000], RZ ;  /* 0x025000ffed005388 */ /* 0x0003e80000000c00 */
[----:B------:R1:W-:Y:S01]  /*3990*/  @P5 STS.128 [R237+0x27000], RZ ;  /* 0x027000ffed005388 */ /* 0x0003e20000000c00 */
[----:B------:R-:W-:Y:S05]  /*39a0*/  @P5 BRA `(.L_x_657) ;  /* 0x0000030000005947 */ /* 0x000fea0003800000 */
[----:B------:R-:W-:Y:S01]  /*39b0*/  IADD3 R0, P1, R19, 0x20, RZ ;  /* 0x0000002013007810 */ /* 0x000fe20007f3e0ff */
[----:B-12---:R-:W-:Y:S01]  /*39c0*/  IMAD.U32 R5, RZ, RZ, UR23 ;  /* 0x00000017ff057e24 */ /* 0x006fe2000f8e00ff */
        /* <DEDUP_REMOVED lines=15> */
[----:B------:R-:W-:-:S04]  /*3ac0*/  IMAD.WIDE.U32 R10, R2, c[0x0][0x1a0], R10 ;  /* 0x00006800020a7a25 */ /* 0x000fc800078e000a */
[----:B------:R-:W-:Y:S01]  /*3ad0*/  IMAD R0, R2, c[0x0][0x1a4], R6 ;  /* 0x0000690002007a24 */ /* 0x000fe200078e0206 */
[----:B------:R-:W-:Y:S01]  /*3ae0*/  @!P4 LEA R8, P6, R10, c[0x0][0x170], 0x1 ;  /* 0x00005c000a08ca11 */ /* 0x000fe200078c08ff */
[----:B------:R-:W-:Y:S02]  /*3af0*/  IMAD.MOV.U32 R2, RZ, RZ, 0x2 ;  /* 0x00000002ff027424 */ /* 0x000fe400078e00ff */
[----:B------:R-:W-:Y:S01]  /*3b00*/  IMAD.WIDE.U32 R6, R16, c[0x0][0x1b8], R4 ;  /* 0x00006e0010067a25 */ /* 0x000fe200078e0004 */
[----:B------:R-:W-:-:S03]  /*3b10*/  IADD3 R0, R11, R0, RZ ;  /* 0x000000000b007210 */ /* 0x000fc60007ffe0ff */
[----:B------:R-:W-:Y:S01]  /*3b20*/  IMAD.WIDE R4, R240, R2, c[0x0][0x170] ;  /* 0x00005c00f0047625 */ /* 0x000fe200078e0202 */
[----:B------:R-:W-:-:S03]  /*3b30*/  @!P4 LEA.HI.X R9, R10, c[0x0][0x174], R0, 0x1, P6 ;  /* 0x00005d000a09ca11 */ /* 0x000fc600030f0c00 */
        /* <DEDUP_REMOVED lines=23> */
.L_x_657:
[----:B------:R-:W-:Y:S05]  /*3cb0*/  BSYNC B0 ;  /* 0x0000000000007941 */ /* 0x000fea0003800000 */
.L_x_656:
[----:B------:R-:W-:Y:S01]  /*3cc0*/  LEA.HI R0, R26, R27, RZ, 0x4 ;  /* 0x0000001b1a007211 */ /* 0x000fe200078f20ff */
[----:B------:R-:W0:Y:S01]  /*3cd0*/  LDGDEPBAR ;  /* 0x00000000000079af */ /* 0x000e220000000000 */
[----:B------:R-:W-:Y:S01]  /*3ce0*/  MOV R226, 0x40 ;  /* 0x0000004000e27802 */ /* 0x000fe20000000f00 */
[----:B------:R-:W-:Y:S01]  /*3cf0*/  IMAD.SHL.U32 R222, R233, 0x2, RZ ;  /* 0x00000002e9de7824 */ /* 0x000fe200078e00ff */
[----:B------:R-:W-:Y:S01]  /*3d00*/  LOP3.LUT R0, R0, 0xfffffff0, RZ, 0xc0, !PT ;  /* 0xfffffff000007812 */ /* 0x000fe200078ec0ff */
[----:B------:R-:W-:Y:S01]  /*3d10*/  UIADD3 UR8, UR24, 0x40, URZ ;  /* 0x0000004018087890 */ /* 0x000fe2000fffe03f */
[----:B------:R-:W-:Y:S01]  /*3d20*/  IMAD.MOV.U32 R238, RZ, RZ, R236 ;  /* 0x000000ffffee7224 */ /* 0x000fe200078e00ec */
[----:B------:R-:W-:Y:S01]  /*3d30*/  CS2R R190, SRZ ;  /* 0x0000000000be7805 */ /* 0x000fe2000001ff00 */
[----:B------:R-:W-:Y:S01]  /*3d40*/  CS2R R188, SRZ ;  /* 0x0000000000bc7805 */ /* 0x000fe2000001ff00 */
[----:B------:R-:W-:Y:S01]  /*3d50*/  IMAD.IADD R0, R27, 0x1, -R0 ;  /* 0x000000011b007824 */ /* 0x000fe200078e0a00 */
[----:B------:R-:W-:Y:S01]  /*3d60*/  CS2R R194, SRZ ;  /* 0x0000000000c27805 */ /* 0x000fe2000001ff00 */
[----:B------:R-:W-:Y:S01]  /*3d70*/  CS2R R192, SRZ ;  /* 0x0000000000c07805 */ /* 0x000fe2000001ff00 */
[----:B------:R-:W-:Y:S01]  /*3d80*/  CS2R R186, SRZ ;  /* 0x0000000000ba7805 */ /* 0x000fe2000001ff00 */
[----:B------:R-:W-:Y:S01]  /*3d90*/  CS2R R184, SRZ ;  /* 0x0000000000b87805 */ /* 0x000fe2000001ff00 */
[----:B------:R-:W-:Y:S01]  /*3da0*/  SHF.R.S32.HI R2, RZ, 0x1f, R0 ;  /* 0x0000001fff027819 */ /* 0x000fe20000011400 */
[----:B------:R-:W-:Y:S01]  /*3db0*/  CS2R R182, SRZ ;  /* 0x0000000000b67805 */ /* 0x000fe2000001ff00 */
[----:B------:R-:W-:Y:S01]  /*3dc0*/  CS2R R180, SRZ ;  /* 0x0000000000b47805 */ /* 0x000fe2000001ff00 */
[----:B------:R-:W-:Y:S01]  /*3dd0*/  CS2R R174, SRZ ;  /* 0x0000000000ae7805 */ /* 0x000fe2000001ff00 */
[----:B------:R-:W-:Y:S01]  /*3de0*/  LEA.HI R2, R2, R0, RZ, 0x3 ;  /* 0x0000000002027211 */ /* 0x000fe200078f18ff */
[----:B------:R-:W-:Y:S01]  /*3df0*/  CS2R R172, SRZ ;  /* 0x0000000000ac7805 */ /* 0x000fe2000001ff00 */
[----:B------:R-:W-:Y:S01]  /*3e00*/  CS2R R178, SRZ ;  /* 0x0000000000b27805 */ /* 0x000fe2000001ff00 */
[----:B------:R-:W-:Y:S01]  /*3e10*/  CS2R R176, SRZ ;  /* 0x0000000000b07805 */ /* 0x000fe2000001ff00 */
[----:B------:R-:W-:Y:S01]  /*3e20*/  LOP3.LUT R2, R2, 0xfffffff8, RZ, 0xc0, !PT ;  /* 0xfffffff802027812 */ /* 0x000fe200078ec0ff */
[----:B------:R-:W-:Y:S01]  /*3e30*/  CS2R R170, SRZ ;  /* 0x0000000000aa7805 */ /* 0x000fe2000001ff00 */
[----:B------:R-:W-:Y:S01]  /*3e40*/  CS2R R168, SRZ ;  /* 0x0000000000a87805 */ /* 0x000fe2000001ff00 */
[----:B------:R-:W-:Y:S01]  /*3e50*/  CS2R R166, SRZ ;  /* 0x0000000000a67805 */ /* 0x000fe2000001ff00 */
[----:B------:R-:W-:Y:S01]  /*3e60*/  CS2R R164, SRZ ;  /* 0x0000000000a47805 */ /* 0x000fe2000001ff00 */
[----:B------:R-:W-:Y:S01]  /*3e70*/  IMAD.IADD R0, R0, 0x1, -R2 ;  /* 0x0000000100007824 */ /* 0x000fe200078e0a02 */
[----:B------:R-:W-:Y:S01]  /*3e80*/  IADD3 R2, R233, 0x4000, RZ ;  /* 0x00004000e9027810 */ /* 0x000fe20007ffe0ff */
[----:B------:R-:W-:Y:S01]  /*3e90*/  CS2R R158, SRZ ;  /* 0x00000000009e7805 */ /* 0x000fe2000001ff00 */
[----:B------:R-:W-:Y:S01]  /*3ea0*/  CS2R R156, SRZ ;  /* 0x00000000009c7805 */ /* 0x000fe2000001ff00 */
[----:B------:R-:W-:Y:S01]  /*3eb0*/  CS2R R162, SRZ ;  /* 0x0000000000a27805 */ /* 0x000fe2000001ff00 */
[----:B------:R-:W-:Y:S01]  /*3ec0*/  R2P PR, R0, 0x6 ;  /* 0x0000000600007804 */ /* 0x000fe20000000000 */
[----:B------:R-:W-:Y:S01]  /*3ed0*/  CS2R R160, SRZ ;  /* 0x0000000000a07805 */ /* 0x000fe2000001ff00 */
[----:B------:R-:W-:Y:S01]  /*3ee0*/  IADD3 R0, R232, 0x4000, RZ ;  /* 0x00004000e8007810 */ /* 0x000fe20007ffe0ff */
[----:B------:R-:W-:Y:S01]  /*3ef0*/  CS2R R154, SRZ ;  /* 0x00000000009a7805 */ /* 0x000fe2000001ff00 */
[----:B------:R-:W-:Y:S01]  /*3f00*/  SEL R2, R2, R233, !P0 ;  /* 0x000000e902027207 */ /* 0x000fe20004000000 */
[----:B------:R-:W-:Y:S01]  /*3f10*/  CS2R R152, SRZ ;  /* 0x0000000000987805 */ /* 0x000fe2000001ff00 */
[----:B------:R-:W-:Y:S01]  /*3f20*/  SEL R0, R0, R232, !P0 ;  /* 0x000000e800007207 */ /* 0x000fe20004000000 */
[----:B------:R-:W-:Y:S01]  /*3f30*/  CS2R R150, SRZ ;  /* 0x0000000000967805 */ /* 0x000fe2000001ff00 */
[----:B------:R-:W-:Y:S01]  /*3f40*/  SEL R231, R231, 0xffffffe0, !P1 ;  /* 0xffffffe0e7e77807 */ /* 0x000fe20004800000 */
[----:B------:R-:W-:Y:S01]  /*3f50*/  IMAD.SHL.U32 R219, R2, 0x2, RZ ;  /* 0x0000000202db7824 */ /* 0x000fe200078e00ff */
[----:B------:R-:W-:Y:S01]  /*3f60*/  SHF.L.U32 R2, R0, 0x1, RZ ;  /* 0x0000000100027819 */ /* 0x000fe200000006ff */
[----:B------:R-:W-:Y:S01]  /*3f70*/  IMAD.MOV.U32 R0, RZ, RZ, c[0x0][0x22c] ;  /* 0x00008b00ff007624 */ /* 0x000fe200078e00ff */
[----:B------:R-:W-:Y:S01]  /*3f80*/  SEL R226, R226, 0xffffffc0, !P2 ;  /* 0xffffffc0e2e27807 */ /* 0x000fe20005000000 */
[----:B------:R-:W-:Y:S01]  /*3f90*/  IMAD.IADD R223, R231, 0x1, R222 ;  /* 0x00000001e7df7824 */ /* 0x000fe200078e02de */
[----:B------:R-:W-:Y:S01]  /*3fa0*/  IADD3 R228, R227, R231, RZ ;  /* 0x000000e7e3e47210 */ /* 0x000fe20007ffe0ff */
[----:B------:R-:W-:Y:S01]  /*3fb0*/  IMAD R0, R0, c[0x0][0x1c0], RZ ;  /* 0x0000700000007a24 */ /* 0x000fe200078e02ff */
[----:B------:R-:W-:Y:S01]  /*3fc0*/  CS2R R148, SRZ ;  /* 0x0000000000947805 */ /* 0x000fe2000001ff00 */
[----:B------:R-:W-:Y:S01]  /*3fd0*/  CS2R R142, SRZ ;  /* 0x00000000008e7805 */ /* 0x000fe2000001ff00 */
[----:B------:R-:W-:Y:S01]  /*3fe0*/  CS2R R140, SRZ ;  /* 0x00000000008c7805 */ /* 0x000fe2000001ff00 */
[C---:B------:R-:W-:Y:S01]  /*3ff0*/  IMAD.SHL.U32 R239, R0.reuse, 0x8, RZ ;  /* 0x0000000800ef7824 */ /* 0x040fe200078e00ff */
[----:B------:R-:W-:Y:S01]  /*4000*/  SHF.L.U32 R10, R0, 0x4, RZ ;  /* 0x00000004000a7819 */ /* 0x000fe200000006ff */
[----:B------:R-:W-:Y:S01]  /*4010*/  CS2R R146, SRZ ;  /* 0x0000000000927805 */ /* 0x000fe2000001ff00 */
[----:B------:R-:W-:Y:S01]  /*4020*/  CS2R R144, SRZ ;  /* 0x0000000000907805 */ /* 0x000fe2000001ff00 */
[----:B------:R-:W-:Y:S01]  /*4030*/  CS2R R138, SRZ ;  /* 0x00000000008a7805 */ /* 0x000fe2000001ff00 */
[C---:B-1----:R-:W-:Y:S01]  /*4040*/  IADD3 R9, R10.reuse, 0x20, RZ ;  /* 0x000000200a097810 */ /* 0x042fe20007ffe0ff */
[----:B------:R-:W-:Y:S01]  /*4050*/  CS2R R136, SRZ ;  /* 0x0000000000887805 */ /* 0x000fe2000001ff00 */
[C---:B------:R-:W-:Y:S01]  /*4060*/  IADD3 R8, R10.reuse, 0x40, RZ ;  /* 0x000000400a087810 */ /* 0x040fe20007ffe0ff */
[----:B------:R-:W-:Y:S01]  /*4070*/  CS2R R134, SRZ ;  /* 0x0000000000867805 */ /* 0x000fe2000001ff00 */
[C---:B------:R-:W-:Y:S01]  /*4080*/  IADD3 R7, R10.reuse, 0x60, RZ ;  /* 0x000000600a077810 */ /* 0x040fe20007ffe0ff */
[C---:B------:R-:W-:Y:S01]  /*4090*/  IMAD.IADD R9, R239.reuse, 0x1, R9 ;  /* 0x00000001ef097824 */ /* 0x040fe200078e0209 */
[C---:B------:R-:W-:Y:S01]  /*40a0*/  IADD3 R6, R10.reuse, 0x80, RZ ;  /* 0x000000800a067810 */ /* 0x040fe20007ffe0ff */
[----:B------:R-:W-:Y:S01]  /*40b0*/  CS2R R132, SRZ ;  /* 0x0000000000847805 */ /* 0x000fe2000001ff00 */
[C---:B--2---:R-:W-:Y:S01]  /*40c0*/  IADD3 R5, R10.reuse, 0xa0, RZ ;  /* 0x000000a00a057810 */ /* 0x044fe20007ffe0ff */
[C---:B------:R-:W-:Y:S01]  /*40d0*/  IMAD.IADD R7, R239.reuse, 0x1, R7 ;  /* 0x00000001ef077824 */ /* 0x040fe200078e0207 */
[C---:B------:R-:W-:Y:S01]  /*40e0*/  IADD3 R4, R10.reuse, 0xc0, RZ ;  /* 0x000000c00a047810 */ /* 0x040fe20007ffe0ff */
[C---:B------:R-:W-:Y:S01]  /*40f0*/  IMAD.IADD R6, R239.reuse, 0x1, R6 ;  /* 0x00000001ef067824 */ /* 0x040fe200078e0206 */
[C---:B------:R-:W-:Y:S01]  /*4100*/  IADD3 R8, R239.reuse, R8, RZ ;  /* 0x00000008ef087210 */ /* 0x040fe20007ffe0ff */
[C---:B------:R-:W-:Y:S01]  /*4110*/  IMAD.IADD R7, R239.reuse, 0x1, R7 ;  /* 0x00000001ef077824 */ /* 0x040fe200078e0207 */
[----:B------:R-:W-:Y:S01]  /*4120*/  IADD3 R0, R10, 0xe0, RZ ;  /* 0x000000e00a007810 */ /* 0x000fe20007ffe0ff */
[C---:B------:R-:W-:Y:S01]  /*4130*/  IMAD.IADD R4, R239.reuse, 0x1, R4 ;  /* 0x00000001ef047824 */ /* 0x040fe200078e0204 */
[C---:B------:R-:W-:Y:S01]  /*4140*/  IADD3 R5, R239.reuse, R5, RZ ;  /* 0x00000005ef057210 */ /* 0x040fe20007ffe0ff */
        /* <DEDUP_REMOVED lines=9> */
[----:B------:R-:W-:Y:S01]  /*41e0*/  CS2R R78, SRZ ;  /* 0x00000000004e7805 */ /* 0x000fe2000001ff00 */
[C---:B------:R-:W-:Y:S01]  /*41f0*/  IMAD.IADD R8, R239.reuse, 0x1, R8 ;  /* 0x00000001ef087824 */ /* 0x040fe200078e0208 */
[----:B------:R-:W-:Y:S01]  /*4200*/  CS2R R76, SRZ ;  /* 0x00000000004c7805 */ /* 0x000fe2000001ff00 */
[C---:B------:R-:W-:Y:S01]  /*4210*/  IMAD.IADD R6, R239.reuse, 0x1, R6 ;  /* 0x00000001ef067824 */ /* 0x040fe200078e0206 */
[C---:B------:R-:W-:Y:S01]  /*4220*/  IADD3 R4, R239.reuse, R4, RZ ;  /* 0x00000004ef047210 */ /* 0x040fe20007ffe0ff */
[C---:B------:R-:W-:Y:S01]  /*4230*/  IMAD.IADD R5, R239.reuse, 0x1, R5 ;  /* 0x00000001ef057824 */ /* 0x040fe200078e0205 */
[C---:B------:R-:W-:Y:S01]  /*4240*/  IADD3 R8, R239.reuse, R8, RZ ;  /* 0x00000008ef087210 */ /* 0x040fe20007ffe0ff */
[C---:B------:R-:W-:Y:S01]  /*4250*/  IMAD.IADD R9, R239.reuse, 0x1, R9 ;  /* 0x00000001ef097824 */ /* 0x040fe200078e0209 */
[----:B------:R-:W-:Y:S01]  /*4260*/  CS2R R82, SRZ ;  /* 0x0000000000527805 */ /* 0x000fe2000001ff00 */
[C---:B------:R-:W-:Y:S01]  /*4270*/  IMAD.IADD R7, R239.reuse, 0x1, R7 ;  /* 0x00000001ef077824 */ /* 0x040fe200078e0207 */
[C---:B------:R-:W-:Y:S01]  /*4280*/  IADD3 R5, R239.reuse, R5, RZ ;  /* 0x00000005ef057210 */ /* 0x040fe20007ffe0ff */
[C---:B------:R-:W-:Y:S01]  /*4290*/  IMAD.IADD R6, R239.reuse, 0x1, R6 ;  /* 0x00000001ef067824 */ /* 0x040fe200078e0206 */
[----:B------:R1:W-:Y:S01]  /*42a0*/  STL [R1+0x20], R9 ;  /* 0x0000200901007387 */ /* 0x0003e20000100800 */
[C---:B------:R-:W-:Y:S01]  /*42b0*/  IMAD.IADD R0, R239.reuse, 0x1, R0 ;  /* 0x00000001ef007824 */ /* 0x040fe200078e0200 */
[----:B------:R-:W-:Y:S01]  /*42c0*/  CS2R R80, SRZ ;  /* 0x0000000000507805 */ /* 0x000fe2000001ff00 */
[C---:B------:R-:W-:Y:S01]  /*42d0*/  IMAD.IADD R4, R239.reuse, 0x1, R4 ;  /* 0x00000001ef047824 */ /* 0x040fe200078e0204 */
[----:B------:R2:W-:Y:S01]  /*42e0*/  STL [R1+0x1c], R8 ;  /* 0x00001c0801007387 */ /* 0x0005e20000100800 */
[C---:B------:R-:W-:Y:S01]  /*42f0*/  IMAD.IADD R0, R239.reuse, 0x1, R0 ;  /* 0x00000001ef007824 */ /* 0x040fe200078e0200 */
[----:B------:R-:W-:Y:S01]  /*4300*/  CS2R R74, SRZ ;  /* 0x00000000004a7805 */ /* 0x000fe2000001ff00 */
[----:B------:R-:W-:Y:S01]  /*4310*/  CS2R R72, SRZ ;  /* 0x0000000000487805 */ /* 0x000fe2000001ff00 */
[----:B------:R3:W-:Y:S01]  /*4320*/  STL [R1+0x18], R7 ;  /* 0x0000180701007387 */ /* 0x0007e20000100800 */
[----:B------:R-:W-:Y:S01]  /*4330*/  CS2R R70, SRZ ;  /* 0x0000000000467805 */ /* 0x000fe2000001ff00 */
        /* <DEDUP_REMOVED lines=15> */
[C---:B-1----:R-:W-:Y:S01]  /*4430*/  IADD3 R9, R239.reuse, R9, RZ ;  /* 0x00000009ef097210 */ /* 0x042fe20007ffe0ff */
[----:B------:R-:W-:Y:S01]  /*4440*/  CS2R R42, SRZ ;  /* 0x00000000002a7805 */ /* 0x000fe2000001ff00 */
[----:B------:R-:W-:Y:S01]  /*4450*/  CS2R R40, SRZ ;  /* 0x0000000000287805 */ /* 0x000fe2000001ff00 */
[----:B------:R-:W-:Y:S01]  /*4460*/  CS2R R38, SRZ ;  /* 0x0000000000267805 */ /* 0x000fe2000001ff00 */
[C---:B--2---:R-:W-:Y:S01]  /*4470*/  IMAD.IADD R8, R239.reuse, 0x1, R8 ;  /* 0x00000001ef087824 */ /* 0x044fe200078e0208 */
[----:B------:R-:W-:Y:S01]  /*4480*/  STL [R1+0x3c], R9 ;  /* 0x00003c0901007387 */ /* 0x000fe20000100800 */
[----:B------:R-:W-:Y:S01]  /*4490*/  CS2R R36, SRZ ;  /* 0x0000000000247805 */ /* 0x000fe2000001ff00 */
[----:B------:R-:W-:Y:S01]  /*44a0*/  CS2R R30, SRZ ;  /* 0x00000000001e7805 */ /* 0x000fe2000001ff00 */
[C---:B---3--:R-:W-:Y:S01]  /*44b0*/  IADD3 R7, R239.reuse, R7, RZ ;  /* 0x00000007ef077210 */ /* 0x048fe20007ffe0ff */
[----:B------:R1:W-:Y:S01]  /*44c0*/  STL [R1+0xc], R4 ;  /* 0x00000c0401007387 */ /* 0x0003e20000100800 */
[----:B------:R-:W-:Y:S01]  /*44d0*/  CS2R R28, SRZ ;  /* 0x00000000001c7805 */ /* 0x000fe2000001ff00 */
[----:B------:R-:W-:Y:S01]  /*44e0*/  CS2R R34, SRZ ;  /* 0x0000000000227805 */ /* 0x000fe2000001ff00 */
[C---:B----4-:R-:W-:Y:S01]  /*44f0*/  IMAD.IADD R6, R239.reuse, 0x1, R6 ;  /* 0x00000001ef067824 */ /* 0x050fe200078e0206 */
[----:B------:R-:W-:Y:S01]  /*4500*/  STL [R1+0x38], R8 ;  /* 0x0000380801007387 */ /* 0x000fe20000100800 */
[----:B------:R-:W-:Y:S01]  /*4510*/  CS2R R32, SRZ ;  /* 0x0000000000207805 */ /* 0x000fe2000001ff00 */
[----:B------:R-:W-:Y:S01]  /*4520*/  CS2R R26, SRZ ;  /* 0x00000000001a7805 */ /* 0x000fe2000001ff00 */
[----:B------:R-:W-:Y:S01]  /*4530*/  IADD3 R5, R239, R5, RZ ;  /* 0x00000005ef057210 */ /* 0x000fe20007ffe0ff */
[----:B------:R2:W-:Y:S01]  /*4540*/  STL [R1+0x8], R0 ;  /* 0x0000080001007387 */ /* 0x0005e20000100800 */
[----:B------:R-:W-:Y:S01]  /*4550*/  CS2R R24, SRZ ;  /* 0x0000000000187805 */ /* 0x000fe2000001ff00 */
[----:B------:R-:W-:Y:S01]  /*4560*/  CS2R R22, SRZ ;  /* 0x0000000000167805 */ /* 0x000fe2000001ff00 */
[----:B------:R-:W-:Y:S01]  /*4570*/  CS2R R20, SRZ ;  /* 0x0000000000147805 */ /* 0x000fe2000001ff00 */
[----:B------:R3:W-:Y:S01]  /*4580*/  STL [R1+0x34], R7 ;  /* 0x0000340701007387 */ /* 0x0007e20000100800 */
[----:B------:R-:W-:Y:S01]  /*4590*/  IMAD.IADD R229, R227, 0x1, R226 ;  /* 0x00000001e3e57824 */ /* 0x000fe200078e02e2 */
[C---:B------:R-:W-:Y:S01]  /*45a0*/  IADD3 R225, R226.reuse, R222, RZ ;  /* 0x000000dee2e17210 */ /* 0x040fe20007ffe0ff */
[C---:B------:R-:W-:Y:S01]  /*45b0*/  IMAD.IADD R230, R226.reuse, 0x1, R228 ;  /* 0x00000001e2e67824 */ /* 0x040fe200078e02e4 */
[----:B------:R3:W-:Y:S01]  /*45c0*/  STL [R1+0x30], R6 ;  /* 0x0000300601007387 */ /* 0x0007e20000100800 */
[----:B------:R-:W-:Y:S01]  /*45d0*/  IMAD.IADD R224, R226, 0x1, R223 ;  /* 0x00000001e2e07824 */ /* 0x000fe200078e02df */
[----:B------:R-:W-:-:S02]  /*45e0*/  UISETP.GE.AND UP0, UPT, UR8, UR6, UPT ;  /* 0x000000060800728c */ /* 0x000fc4000bf06270 */
[----:B------:R3:W-:Y:S01]  /*45f0*/  STL [R1+0x2c], R5 ;  /* 0x00002c0501007387 */ /* 0x0007e20000100800 */
[C---:B-1----:R-:W-:Y:S01]  /*4600*/  IMAD.IADD R4, R239.reuse, 0x1, R4 ;  /* 0x00000001ef047824 */ /* 0x042fe200078e0204 */
[----:B--2---:R-:W-:-:S05]  /*4610*/  IADD3 R0, R239, R0, RZ ;  /* 0x00000000ef007210 */ /* 0x004fca0007ffe0ff */
[----:B------:R3:W-:Y:S04]  /*4620*/  STL [R1+0x24], R0 ;  /* 0x0000240001007387 */ /* 0x0007e80000100800 */
[----:B------:R3:W-:Y:S02]  /*4630*/  STL [R1+0x28], R4 ;  /* 0x0000280401007387 */ /* 0x0007e40000100800 */
.L_x_660:
[----:B------:R-:W0:Y:S01]  /*4640*/  LDGDEPBAR ;  /* 0x00000000000079af */ /* 0x000e220000000000 */
[C---:B------:R-:W-:Y:S01]  /*4650*/  IMAD.IADD R109, R219.reuse, 0x1, R231 ;  /* 0x00000001db6d7824 */ /* 0x040fe200078e02e7 */
[----:B------:R-:W-:Y:S01]  /*4660*/  PLOP3.LUT P0, PT, PT, PT, UP0, 0x80, 0x0 ;  /* 0x000000000000781c */ /* 0x000fe20003f0f008 */
[--C-:B------:R-:W-:Y:S01]  /*4670*/  IMAD.IADD R108, R219, 0x1, R226.reuse ;  /* 0x00000001db6c7824 */ /* 0x100fe200078e02e2 */
[----:B------:R-:W-:Y:S01]  /*4680*/  PLOP3.LUT P5, PT, PT, PT, UP0, 0x80, 0x0 ;  /* 0x000000000000781c */ /* 0x000fe20003faf008 */
[----:B---3--:R-:W-:Y:S01]  /*4690*/  IMAD.IADD R0, R109, 0x1, R226 ;  /* 0x000000016d007824 */ /* 0x008fe200078e02e2 */
[----:B------:R-:W2:Y:S01]  /*46a0*/  LDL R110, [R1+0x50] ;  /* 0x00005000016e7983 */ /* 0x000ea20000100800 */
[C---:B-----5:R-:W-:Y:S01]  /*46b0*/  FSETP.NEU.FTZ.AND P2, PT, R250.reuse, -INF , PT ;  /* 0xff800000fa00780b */ /* 0x060fe20003f5d000 */
[----:B------:R-:W-:Y:S01]  /*46c0*/  UISETP.GE.AND UP5, UPT, UR7, 0x1, UPT ;  /* 0x000000010700788c */ /* 0x000fe2000bfa6270 */
[----:B------:R-:W-:Y:S02]  /*46d0*/  PLOP3.LUT P1, PT, PT, PT, UP0, 0x80, 0x0 ;  /* 0x000000000000781c */ /* 0x000fe40003f2f008 */
[----:B------:R-:W-:Y:S01]  /*46e0*/  PLOP3.LUT P4, PT, PT, PT, UP0, 0x80, 0x0 ;  /* 0x000000000000781c */ /* 0x000fe20003f8f008 */
[----:B------:R-:W3:Y:S01]  /*46f0*/  LDL R112, [R1+0x40] ;  /* 0x0000400001707983 */ /* 0x000ee20000100800 */
[----:B------:R-:W-:Y:S02]  /*4700*/  PLOP3.LUT P3, PT, PT, PT, UP0, 0x80, 0x0 ;  /* 0x000000000000781c */ /* 0x000fe40003f6f008 */
[----:B------:R-:W-:Y:S01]  /*4710*/  PLOP3.LUT P6, PT, PT, PT, UP0, 0x80, 0x0 ;  /* 0x000000000000781c */ /* 0x000fe20003fcf008 */
[----:B------:R-:W-:Y:S04]  /*4720*/  DEPBAR.LE SB0, 0x0 ;  /* 0x000080000000791a */ /* 0x000fe80000000000 */
[----:B------:R-:W-:Y:S06]  /*4730*/  BAR.SYNC.DEFER_BLOCKING 0x0 ;  /* 0x0000000000007b1d */ /* 0x000fec0000010000 */
[----:B------:R-:W-:Y:S05]  /*4740*/  LDSM.16.M88.4 R16, [R219] ;  /* 0x00000000db10783b */ /* 0x000fea0000000200 */
[----:B------:R-:W1:Y:S05]  /*4750*/  LDSM.16.M88.4 R8, [R3+0x18000] ;  /* 0x018000000308783b */ /* 0x000e6a0000000200 */
[----:B------:R-:W4:Y:S05]  /*4760*/  LDSM.16.M88.4 R84, [R3+0x18800] ;  /* 0x018800000354783b */ /* 0x000f2a0000000200 */
[----:B------:R-:W-:Y:S05]  /*4770*/  LDSM.16.M88.4 R88, [R109] ;  /* 0x000000006d58783b */ /* 0x000fea0000000200 */
[----:B------:R-:W4:Y:S05]  /*4780*/  LDSM.16.M88.4 R92, [R216+0x18000] ;  /* 0x01800000d85c783b */ /* 0x000f2a0000000200 */
[----:B------:R-:W4:Y:S05]  /*4790*/  LDSM.16.M88.4 R96, [R216+0x18800] ;  /* 0x01880000d860783b */ /* 0x000f2a0000000200 */
[----:B------:R-:W-:Y:S05]  /*47a0*/  LDSM.16.M88.4 R100, [R218+0x18000] ;  /* 0x01800000da64783b */ /* 0x000fea0000000200 */
[----:B------:R-:W-:Y:S01]  /*47b0*/  LDSM.16.M88.4 R104, [R218+0x18800] ;  /* 0x01880000da68783b */ /* 0x000fe20000000200 */
[C---:B-1----:R-:W-:Y:S08]  /*47c0*/  HMMA.16816.F32 R4, R16.reuse, R8, RZ ;  /* 0x000000081004723c */ /* 0x042ff000000018ff */
[C---:B------:R-:W-:Y:S08]  /*47d0*/  HMMA.16816.F32 R8, R16.reuse, R10, RZ ;  /* 0x0000000a1008723c */ /* 0x040ff000000018ff */
[C---:B----4-:R-:W-:Y:S08]  /*47e0*/  HMMA.16816.F32 R12, R16.reuse, R84, RZ ;  /* 0x00000054100c723c */ /* 0x050ff000000018ff */
[----:B------:R-:W-:Y:S01]  /*47f0*/  HMMA.16816.F32 R16, R16, R86, RZ ;  /* 0x000000561010723c */ /* 0x000fe200000018ff */
[----:B------:R-:W1:Y:S07]  /*4800*/  LDSM.16.M88.4 R84, [R108] ;  /* 0x000000006c54783b */ /* 0x000e6e0000000200 */
[C---:B------:R-:W-:Y:S08]  /*4810*/  HMMA.16816.F32 R4, R88.reuse, R92, R4 ;  /* 0x0000005c5804723c */ /* 0x040ff00000001804 */
[C---:B------:R-:W-:Y:S01]  /*4820*/  HMMA.16816.F32 R8, R88.reuse, R94, R8 ;  /* 0x0000005e5808723c */ /* 0x040fe20000001808 */
[----:B------:R-:W-:Y:S07]  /*4830*/  LDSM.16.M88.4 R92, [R217+0x18000] ;  /* 0x01800000d95c783b */ /* 0x000fee0000000200 */
[C---:B------:R-:W-:Y:S08]  /*4840*/  HMMA.16816.F32 R12, R88.reuse, R96, R12 ;  /* 0x00000060580c723c */ /* 0x040ff0000000180c */
[----:B------:R-:W-:Y:S01]  /*4850*/  HMMA.16816.F32 R16, R88, R98, R16 ;  /* 0x000000625810723c */ /* 0x000fe20000001810 */
[----:B------:R-:W4:Y:S05]  /*4860*/  LDSM.16.M88.4 R88, [R0] ;  /* 0x000000000058783b */ /* 0x000f2a0000000200 */
[----:B------:R-:W4:Y:S02]  /*4870*/  LDSM.16.M88.4 R96, [R217+0x18800] ;  /* 0x01880000d960783b */ /* 0x000f240000000200 */
[C---:B-1----:R-:W-:Y:S08]  /*4880*/  HMMA.16816.F32 R4, R84.reuse, R100, R4 ;  /* 0x000000645404723c */ /* 0x042ff00000001804 */
[C---:B------:R-:W-:Y:S01]  /*4890*/  HMMA.16816.F32 R8, R84.reuse, R102, R8 ;  /* 0x000000665408723c */ /* 0x040fe20000001808 */
[----:B------:R-:W-:Y:S07]  /*48a0*/  LDSM.16.M88.4 R100, [R3+0x1a000] ;  /* 0x01a000000364783b */ /* 0x000fee0000000200 */
[C---:B------:R-:W-:Y:S08]  /*48b0*/  HMMA.16816.F32 R12, R84.reuse, R104, R12 ;  /* 0x00000068540c723c */ /* 0x040ff0000000180c */
[----:B------:R-:W-:Y:S01]  /*48c0*/  HMMA.16816.F32 R16, R84, R106, R16 ;  /* 0x0000006a5410723c */ /* 0x000fe20000001810 */
[----:B------:R-:W1:Y:S05]  /*48d0*/  LDSM.16.M88.4 R84, [R219+0x2000] ;  /* 0x00200000db54783b */ /* 0x000e6a0000000200 */
[----:B------:R-:W1:Y:S02]  /*48e0*/  LDSM.16.M88.4 R104, [R3+0x1a800] ;  /* 0x01a800000368783b */ /* 0x000e640000000200 */
[C---:B----4-:R-:W-:Y:S08]  /*48f0*/  HMMA.16816.F32 R4, R88.reuse, R92, R4 ;  /* 0x0000005c5804723c */ /* 0x050ff00000001804 */
[C---:B------:R-:W-:Y:S01]  /*4900*/  HMMA.16816.F32 R8, R88.reuse, R94, R8 ;  /* 0x0000005e5808723c */ /* 0x040fe20000001808 */
[----:B------:R-:W-:Y:S07]  /*4910*/  LDSM.16.M88.4 R92, [R216+0x1a000] ;  /* 0x01a00000d85c783b */ /* 0x000fee0000000200 */
[C---:B------:R-:W-:Y:S08]  /*4920*/  HMMA.16816.F32 R12, R88.reuse, R96, R12 ;  /* 0x00000060580c723c */ /* 0x040ff0000000180c */
[----:B------:R-:W-:Y:S01]  /*4930*/  HMMA.16816.F32 R16, R88, R98, R16 ;  /* 0x000000625810723c */ /* 0x000fe20000001810 */
[----:B------:R-:W4:Y:S05]  /*4940*/  LDSM.16.M88.4 R88, [R109+0x2000] ;  /* 0x002000006d58783b */ /* 0x000f2a0000000200 */
[----:B------:R-:W4:Y:S02]  /*4950*/  LDSM.16.M88.4 R96, [R216+0x1a800] ;  /* 0x01a80000d860783b */ /* 0x000f240000000200 */
[C---:B-1----:R-:W-:Y:S08]  /*4960*/  HMMA.16816.F32 R4, R84.reuse, R100, R4 ;  /* 0x000000645404723c */ /* 0x042ff00000001804 */
[C---:B------:R-:W-:Y:S01]  /*4970*/  HMMA.16816.F32 R8, R84.reuse, R102, R8 ;  /* 0x000000665408723c */ /* 0x040fe20000001808 */
[----:B------:R-:W-:Y:S07]  /*4980*/  LDSM.16.M88.4 R100, [R218+0x1a000] ;  /* 0x01a00000da64783b */ /* 0x000fee0000000200 */
[C---:B------:R-:W-:Y:S08]  /*4990*/  HMMA.16816.F32 R12, R84.reuse, R104, R12 ;  /* 0x00000068540c723c */ /* 0x040ff0000000180c */
[----:B------:R-:W-:Y:S01]  /*49a0*/  HMMA.16816.F32 R16, R84, R106, R16 ;  /* 0x0000006a5410723c */ /* 0x000fe20000001810 */
[----:B------:R-:W1:Y:S05]  /*49b0*/  LDSM.16.M88.4 R84, [R108+0x2000] ;  /* 0x002000006c54783b */ /* 0x000e6a0000000200 */
[----:B------:R-:W2:Y:S02]  /*49c0*/  LDSM.16.M88.4 R104, [R218+0x1a800] ;  /* 0x01a80000da68783b */ /* 0x000ea40000000200 */
[C---:B----4-:R-:W-:Y:S08]  /*49d0*/  HMMA.16816.F32 R4, R88.reuse, R92, R4 ;  /* 0x0000005c5804723c */ /* 0x050ff00000001804 */
[C---:B------:R-:W-:Y:S01]  /*49e0*/  HMMA.16816.F32 R8, R88.reuse, R94, R8 ;  /* 0x0000005e5808723c */ /* 0x040fe20000001808 */
[----:B------:R-:W-:Y:S07]  /*49f0*/  LDSM.16.M88.4 R92, [R217+0x1a000] ;  /* 0x01a00000d95c783b */ /* 0x000fee0000000200 */
[C---:B------:R-:W-:Y:S08]  /*4a00*/  HMMA.16816.F32 R12, R88.reuse, R96, R12 ;  /* 0x00000060580c723c */ /* 0x040ff0000000180c */
[----:B------:R-:W-:Y:S01]  /*4a10*/  HMMA.16816.F32 R16, R88, R98, R16 ;  /* 0x000000625810723c */ /* 0x000fe20000001810 */
[----:B------:R-:W4:Y:S05]  /*4a20*/  LDSM.16.M88.4 R88, [R0+0x2000] ;  /* 0x002000000058783b */ /* 0x000f2a0000000200 */
[----:B------:R-:W3:Y:S02]  /*4a30*/  LDSM.16.M88.4 R96, [R217+0x1a800] ;  /* 0x01a80000d960783b */ /* 0x000ee40000000200 */
[C---:B-1----:R-:W-:Y:S08]  /*4a40*/  HMMA.16816.F32 R4, R84.reuse, R100, R4 ;  /* 0x000000645404723c */ /* 0x042ff00000001804 */
[C---:B------:R-:W-:Y:S01]  /*4a50*/  HMMA.16816.F32 R8, R84.reuse, R102, R8 ;  /* 0x000000665408723c */ /* 0x040fe20000001808 */
[----:B------:R-:W-:Y:S07]  /*4a60*/  LDSM.16.M88.4 R100, [R3+0x1c000] ;  /* 0x01c000000364783b */ /* 0x000fee0000000200 */
[C---:B--2---:R-:W-:Y:S08]  /*4a70*/  HMMA.16816.F32 R12, R84.reuse, R104, R12 ;  /* 0x00000068540c723c */ /* 0x044ff0000000180c */
[----:B------:R-:W-:Y:S01]  /*4a80*/  HMMA.16816.F32 R16, R84, R106, R16 ;  /* 0x0000006a5410723c */ /* 0x000fe20000001810 */
[----:B------:R-:W1:Y:S05]  /*4a90*/  LDSM.16.M88.4 R84, [R219+0x4000] ;  /* 0x00400000db54783b */ /* 0x000e6a0000000200 */
[----:B------:R-:W2:Y:S02]  /*4aa0*/  LDSM.16.M88.4 R104, [R3+0x1c800] ;  /* 0x01c800000368783b */ /* 0x000ea40000000200 */
[C---:B----4-:R-:W-:Y:S08]  /*4ab0*/  HMMA.16816.F32 R4, R88.reuse, R92, R4 ;  /* 0x0000005c5804723c */ /* 0x050ff00000001804 */
[C---:B------:R-:W-:Y:S01]  /*4ac0*/  HMMA.16816.F32 R8, R88.reuse, R94, R8 ;  /* 0x0000005e5808723c */ /* 0x040fe20000001808 */
[----:B------:R-:W-:Y:S07]  /*4ad0*/  LDSM.16.M88.4 R92, [R216+0x1c000] ;  /* 0x01c00000d85c783b */ /* 0x000fee0000000200 */
[C---:B---3--:R-:W-:Y:S08]  /*4ae0*/  HMMA.16816.F32 R12, R88.reuse, R96, R12 ;  /* 0x00000060580c723c */ /* 0x048ff0000000180c */
[----:B------:R-:W-:Y:S01]  /*4af0*/  HMMA.16816.F32 R16, R88, R98, R16 ;  /* 0x000000625810723c */ /* 0x000fe20000001810 */
[----:B------:R-:W3:Y:S05]  /*4b00*/  LDSM.16.M88.4 R88, [R109+0x4000] ;  /* 0x004000006d58783b */ /* 0x000eea0000000200 */
[----:B------:R-:W4:Y:S02]  /*4b10*/  LDSM.16.M88.4 R96, [R216+0x1c800] ;  /* 0x01c80000d860783b */ /* 0x000f240000000200 */
[C---:B-1----:R-:W-:Y:S08]  /*4b20*/  HMMA.16816.F32 R4, R84.reuse, R100, R4 ;  /* 0x000000645404723c */ /* 0x042ff00000001804 */
[C---:B------:R-:W-:Y:S01]  /*4b30*/  HMMA.16816.F32 R8, R84.reuse, R102, R8 ;  /* 0x000000665408723c */ /* 0x040fe20000001808 */
[----:B------:R-:W-:Y:S07]  /*4b40*/  LDSM.16.M88.4 R100, [R218+0x1c000] ;  /* 0x01c00000da64783b */ /* 0x000fee0000000200 */
[C---:B--2---:R-:W-:Y:S08]  /*4b50*/  HMMA.16816.F32 R12, R84.reuse, R104, R12 ;  /* 0x00000068540c723c */ /* 0x044ff0000000180c */
[----:B------:R-:W-:Y:S01]  /*4b60*/  HMMA.16816.F32 R16, R84, R106, R16 ;  /* 0x0000006a5410723c */ /* 0x000fe20000001810 */
[----:B------:R-:W1:Y:S05]  /*4b70*/  LDSM.16.M88.4 R84, [R108+0x4000] ;  /* 0x004000006c54783b */ /* 0x000e6a0000000200 */
[----:B------:R-:W2:Y:S02]  /*4b80*/  LDSM.16.M88.4 R104, [R218+0x1c800] ;  /* 0x01c80000da68783b */ /* 0x000ea40000000200 */
[C---:B---3--:R-:W-:Y:S08]  /*4b90*/  HMMA.16816.F32 R4, R88.reuse, R92, R4 ;  /* 0x0000005c5804723c */ /* 0x048ff00000001804 */
[C---:B------:R-:W-:Y:S01]  /*4ba0*/  HMMA.16816.F32 R8, R88.reuse, R94, R8 ;  /* 0x0000005e5808723c */ /* 0x040fe20000001808 */
[----:B------:R-:W-:Y:S07]  /*4bb0*/  LDSM.16.M88.4 R92, [R217+0x1c000] ;  /* 0x01c00000d95c783b */ /* 0x000fee0000000200 */
[C---:B----4-:R-:W-:Y:S08]  /*4bc0*/  HMMA.16816.F32 R12, R88.reuse, R96, R12 ;  /* 0x00000060580c723c */ /* 0x050ff0000000180c */
        /* <DEDUP_REMOVED lines=22> */
[----:B------:R-:W1:Y:S07]  /*4d30*/  LDSM.16.M88.4 R84, [R108+0x6000] ;  /* 0x006000006c54783b */ /* 0x000e6e0000000200 */
[C---:B---3--:R-:W-:Y:S08]  /*4d40*/  HMMA.16816.F32 R4, R88.reuse, R92, R4 ;  /* 0x0000005c5804723c */ /* 0x048ff00000001804 */
[C---:B------:R-:W-:Y:S01]  /*4d50*/  HMMA.16816.F32 R8, R88.reuse, R94, R8 ;  /* 0x0000005e5808723c */ /* 0x040fe20000001808 */
[----:B------:R-:W2:Y:S07]  /*4d60*/  LDSM.16.M88.4 R92, [R218+0x1e800] ;  /* 0x01e80000da5c783b */ /* 0x000eae0000000200 */
[C---:B----4-:R-:W-:Y:S08]  /*4d70*/  HMMA.16816.F32 R12, R88.reuse, R96, R12 ;  /* 0x00000060580c723c */ /* 0x050ff0000000180c */
[----:B------:R-:W-:Y:S01]  /*4d80*/  HMMA.16816.F32 R16, R88, R98, R16 ;  /* 0x000000625810723c */ /* 0x000fe20000001810 */
[----:B------:R-:W-:Y:S05]  /*4d90*/  LDSM.16.M88.4 R88, [R0+0x6000] ;  /* 0x006000000058783b */ /* 0x000fea0000000200 */
[----:B------:R-:W3:Y:S02]  /*4da0*/  LDSM.16.M88.4 R96, [R217+0x1e000] ;  /* 0x01e00000d960783b */ /* 0x000ee40000000200 */
[C---:B-1----:R-:W-:Y:S08]  /*4db0*/  HMMA.16816.F32 R4, R84.reuse, R100, R4 ;  /* 0x000000645404723c */ /* 0x042ff00000001804 */
[C---:B------:R-:W-:Y:S08]  /*4dc0*/  HMMA.16816.F32 R8, R84.reuse, R102, R8 ;  /* 0x000000665408723c */ /* 0x040ff00000001808 */
[C---:B--2---:R-:W-:Y:S07]  /*4dd0*/  HMMA.16816.F32 R12, R84.reuse, R92, R12 ;  /* 0x0000005c540c723c */ /* 0x044fee000000180c */
[----:B------:R-:W-:Y:S01]  /*4de0*/  FMUL.FTZ R92, R250, 1.4426950216293334961 ;  /* 0x3fb8aa3bfa5c7820 */ /* 0x000fe20000410000 */
[----:B------:R-:W-:Y:S01]  /*4df0*/  HMMA.16816.F32 R16, R84, R94, R16 ;  /* 0x0000005e5410723c */ /* 0x000fe20000001810 */
[----:B------:R-:W2:Y:S03]  /*4e00*/  LDL R94, [R1+0x44] ;  /* 0x00004400015e7983 */ /* 0x000ea60000100800 */
[----:B------:R-:W-:Y:S01]  /*4e10*/  FSEL R92, R92, RZ, P2 ;  /* 0x000000ff5c5c7208 */ /* 0x000fe20001000000 */
[----:B------:R-:W-:Y:S01]  /*4e20*/  IMAD.U32 R93, RZ, RZ, UR20 ;  /* 0x00000014ff5d7e24 */ /* 0x000fe2000f8e00ff */
[----:B------:R-:W1:Y:S01]  /*4e30*/  LDSM.16.M88.4 R84, [R217+0x1e800] ;  /* 0x01e80000d954783b */ /* 0x000e620000000200 */
[----:B------:R-:W-:Y:S02]  /*4e40*/  FSETP.NEU.FTZ.AND P2, PT, R251, -INF , PT ;  /* 0xff800000fb00780b */ /* 0x000fe40003f5d000 */
[----:B------:R-:W-:Y:S01]  /*4e50*/  @P0 IMAD R93, R93, 0x40, R110 ;  /* 0x000000405d5d0824 */ /* 0x000fe200078e026e */
[----:B------:R-:W-:Y:S01]  /*4e60*/  PLOP3.LUT P0, PT, PT, PT, UP0, 0x80, 0x0 ;  /* 0x000000000000781c */ /* 0x000fe20003f0f008 */
[C---:B---3--:R-:W-:Y:S05]  /*4e70*/  HMMA.16816.F32 R4, R88.reuse, R96, R4 ;  /* 0x000000605804723c */ /* 0x048fea0000001804 */
[C---:B------:R-:W-:Y:S02]  /*4e80*/  @P5 ISETP.GE.AND P5, PT, R93.reuse, UR6, PT ;  /* 0x000000065d005c0c */ /* 0x040fe4000bfa6270 */
[----:B------:R-:W-:Y:S01]  /*4e90*/  @P1 IADD3 R0, R93, 0x1, RZ ;  /* 0x000000015d001810 */ /* 0x000fe20007ffe0ff */
[C---:B------:R-:W-:Y:S01]  /*4ea0*/  HMMA.16816.F32 R8, R88.reuse, R98, R8 ;  /* 0x000000625808723c */ /* 0x040fe20000001808 */
[----:B------:R-:W-:Y:S02]  /*4eb0*/  PLOP3.LUT P1, PT, PT, PT, UP0, 0x80, 0x0 ;  /* 0x000000000000781c */ /* 0x000fe40003f2f008 */
[----:B------:R-:W-:Y:S01]  /*4ec0*/  @P4 ISETP.GE.AND P4, PT, R0, UR6, PT ;  /* 0x0000000600004c0c */ /* 0x000fe2000bf86270 */
[----:B------:R-:W-:Y:S05]  /*4ed0*/  FMUL.FTZ R0, R251, 1.4426950216293334961 ;  /* 0x3fb8aa3bfb007820 */ /* 0x000fea0000410000 */
[----:B------:R-:W-:Y:S02]  /*4ee0*/  FSEL R0, R0, RZ, P2 ;  /* 0x000000ff00007208 */ /* 0x000fe40001000000 */
[----:B------:R-:W-:Y:S05]  /*4ef0*/  PLOP3.LUT P2, PT, PT, PT, UP0, 0x80, 0x0 ;  /* 0x000000000000781c */ /* 0x000fea0003f4f008 */
[----:B------:R-:W-:Y:S02]  /*4f00*/  @P0 FSEL R4, R4, -INF , !P5 ;  /* 0xff80000004040808 */ /* 0x000fe40006800000 */
[----:B------:R-:W-:Y:S02]  /*4f10*/  PLOP3.LUT P0, PT, PT, PT, UP0, 0x80, 0x0 ;  /* 0x000000000000781c */ /* 0x000fe40003f0f008 */
[----:B------:R-:W-:Y:S01]  /*4f20*/  @P1 FSEL R5, R5, -INF , !P4 ;  /* 0xff80000005051808 */ /* 0x000fe20006000000 */
[--C-:B------:R-:W-:Y:S01]  /*4f30*/  FFMA.FTZ R4, R4, c[0x0][0x23c], -R92.reuse ;  /* 0x00008f0004047a23 */ /* 0x100fe2000001085c */
[----:B------:R-:W-:Y:S01]  /*4f40*/  PLOP3.LUT P1, PT, PT, PT, UP0, 0x80, 0x0 ;  /* 0x000000000000781c */ /* 0x000fe20003f2f008 */
[C---:B-1----:R-:W-:Y:S02]  /*4f50*/  HMMA.16816.F32 R12, R88.reuse, R84, R12 ;  /* 0x00000054580c723c */ /* 0x042fe4000000180c */
[----:B------:R1:W-:Y:S01]  /*4f60*/  MUFU.EX2 R104, R4 ;  /* 0x0000000400687308 */ /* 0x0003e20000000800 */
[----:B------:R-:W-:Y:S05]  /*4f70*/  FFMA.FTZ R5, R5, c[0x0][0x23c], -R92 ;  /* 0x00008f0005057a23 */ /* 0x000fea000001085c */
[----:B------:R-:W-:Y:S01]  /*4f80*/  @P0 FSEL R6, R6, -INF , !P5 ;  /* 0xff80000006060808 */ /* 0x000fe20006800000 */
[----:B------:R-:W-:Y:S01]  /*4f90*/  HMMA.16816.F32 R16, R88, R86, R16 ;  /* 0x000000565810723c */ /* 0x000fe20000001810 */
[----:B------:R-:W-:Y:S02]  /*4fa0*/  PLOP3.LUT P0, PT, PT, PT, UP0, 0x80, 0x0 ;  /* 0x000000000000781c */ /* 0x000fe40003f0f008 */
[----:B------:R-:W-:Y:S01]  /*4fb0*/  PLOP3.LUT P5, PT, PT, PT, UP0, 0x80, 0x0 ;  /* 0x000000000000781c */ /* 0x000fe20003faf008 */
[--C-:B------:R-:W-:Y:S01]  /*4fc0*/  FFMA.FTZ R6, R6, c[0x0][0x23c], -R0.reuse ;  /* 0x00008f0006067a23 */ /* 0x100fe20000010800 */
[----:B------:R-:W-:Y:S01]  /*4fd0*/  @P1 FSEL R7, R7, -INF , !P4 ;  /* 0xff80000007071808 */ /* 0x000fe20006000000 */
[----:B------:R-:W3:Y:S01]  /*4fe0*/  MUFU.EX2 R109, R5 ;  /* 0x00000005006d7308 */ /* 0x000ee20000000800 */
[----:B------:R-:W-:Y:S02]  /*4ff0*/  PLOP3.LUT P1, PT, PT, PT, UP0, 0x80, 0x0 ;  /* 0x000000000000781c */ /* 0x000fe40003f2f008 */
[----:B------:R-:W-:Y:S03]  /*5000*/  PLOP3.LUT P4, PT, PT, PT, UP0, 0x80, 0x0 ;  /* 0x000000000000781c */ /* 0x000fe60003f8f008 */
[----:B------:R-:W-:Y:S04]  /*5010*/  FFMA.FTZ R7, R7, c[0x0][0x23c], -R0 ;  /* 0x00008f0007077a23 */ /* 0x000fe80000010800 */
[----:B------:R-:W-:Y:S01]  /*5020*/  MUFU.EX2 R111, R6 ;  /* 0x00000006006f7308 */ /* 0x000fe20000000800 */
[C---:B-1----:R-:W-:Y:S02]  /*5030*/  @P3 IADD3 R4, R93.reuse, 0x8, RZ ;  /* 0x000000085d043810 */ /* 0x042fe40007ffe0ff */
[----:B------:R-:W-:Y:S02]  /*5040*/  PLOP3.LUT P3, PT, PT, PT, UP0, 0x80, 0x0 ;  /* 0x000000000000781c */ /* 0x000fe40003f6f008 */
[----:B------:R-:W-:Y:S02]  /*5050*/  @P6 ISETP.GE.AND P6, PT, R4, UR6, PT ;  /* 0x0000000604006c0c */ /* 0x000fe4000bfc6270 */
[----:B------:R-:W-:Y:S02]  /*5060*/  @P2 IADD3 R4, R93, 0x9, RZ ;  /* 0x000000095d042810 */ /* 0x000fe40007ffe0ff */
[----:B------:R-:W-:Y:S01]  /*5070*/  PLOP3.LUT P2, PT, PT, PT, UP0, 0x80, 0x0 ;  /* 0x000000000000781c */ /* 0x000fe20003f4f008 */
[----:B------:R-:W1:Y:S01]  /*5080*/  MUFU.EX2 R110, R7 ;  /* 0x00000007006e7308 */ /* 0x000e620000000800 */
[----:B---3--:R-:W-:Y:S05]  /*5090*/  F2FP.PACK_AB R5, R109, R104 ;  /* 0x000000686d05723e */ /* 0x008fea00000000ff */
[----:B------:R-:W-:Y:S02]  /*50a0*/  @P3 ISETP.GE.AND P3, PT, R4, UR6, PT ;  /* 0x0000000604003c0c */ /* 0x000fe4000bf66270 */
[----:B------:R-:W-:Y:S01]  /*50b0*/  @P0 FSEL R8, R8, -INF , !P6 ;  /* 0xff80000008080808 */ /* 0x000fe20007000000 */
[----:B------:R3:W-:Y:S01]  /*50c0*/  STS [R246+0x2a000], R5 ;  /* 0x02a00005f6007388 */ /* 0x0007e20000000800 */
[----:B------:R-:W-:Y:S02]  /*50d0*/  PLOP3.LUT P0, PT, PT, PT, UP0, 0x80, 0x0 ;  /* 0x000000000000781c */ /* 0x000fe40003f0f008 */
[C---:B------:R-:W-:Y:S01]  /*50e0*/  @P4 IADD3 R4, R93.reuse, 0x10, RZ ;  /* 0x000000105d044810 */ /* 0x040fe20007ffe0ff */
        /* <DEDUP_REMOVED lines=13> */
[----:B------:R-:W-:Y:S04]  /*51c0*/  MUFU.EX2 R105, R9 ;  /* 0x0000000900697308 */ /* 0x000fe80000000800 */
[----:B------:R-:W-:Y:S02]  /*51d0*/  @P1 FSEL R11, R11, -INF , !P3 ;  /* 0xff8000000b0b1808 */ /* 0x000fe40005800000 */
[----:B------:R-:W-:Y:S02]  /*51e0*/  PLOP3.LUT P1, PT, PT, PT, UP0, 0x80, 0x0 ;  /* 0x000000000000781c */ /* 0x000fe40003f2f008 */
        /* <DEDUP_REMOVED lines=8> */
[----:B------:R-:W-:Y:S01]  /*5270*/  @P2 FSEL R13, R13, -INF , !P6 ;  /* 0xff8000000d0d2808 */ /* 0x000fe20007000000 */
[----:B------:R-:W4:Y:S01]  /*5280*/  MUFU.EX2 R107, R11 ;  /* 0x0000000b006b7308 */ /* 0x000f220000000800 */
[----:B------:R-:W-:Y:S01]  /*5290*/  PLOP3.LUT P2, PT, PT, PT, UP0, 0x80, 0x0 ;  /* 0x000000000000781c */ /* 0x000fe20003f4f008 */
[----:B------:R-:W-:Y:S01]  /*52a0*/  FFMA.FTZ R14, R14, c[0x0][0x23c], -R0 ;  /* 0x00008f000e0e7a23 */ /* 0x000fe20000010800 */
[----:B------:R-:W-:Y:S01]  /*52b0*/  PLOP3.LUT P1, PT, PT, PT, UP0, 0x80, 0x0 ;  /* 0x000000000000781c */ /* 0x000fe20003f2f008 */
[----:B------:R-:W-:Y:S01]  /*52c0*/  FFMA.FTZ R13, R13, c[0x0][0x23c], -R92 ;  /* 0x00008f000d0d7a23 */ /* 0x000fe2000001085c */
[C---:B------:R-:W-:Y:S02]  /*52d0*/  @P3 IADD3 R4, R93.reuse, 0x18, RZ ;  /* 0x000000185d043810 */ /* 0x040fe40007ffe0ff */
[----:B------:R-:W-:Y:S02]  /*52e0*/  @P4 IADD3 R93, R93, 0x19, RZ ;  /* 0x000000195d5d4810 */ /* 0x000fe40007ffe0ff */
[----:B------:R-:W-:Y:S01]  /*52f0*/  @P0 FSEL R15, R15, -INF , !P6 ;  /* 0xff8000000f0f0808 */ /* 0x000fe20007000000 */
[----:B------:R-:W-:Y:S01]  /*5300*/  MUFU.EX2 R102, R12 ;  /* 0x0000000c00667308 */ /* 0x000fe20000000800 */
[----:B------:R-:W-:Y:S03]  /*5310*/  PLOP3.LUT P0, PT, PT, PT, UP0, 0x80, 0x0 ;  /* 0x000000000000781c */ /* 0x000fe60003f0f008 */
[----:B------:R-:W-:Y:S01]  /*5320*/  @P2 ISETP.GE.AND P3, PT, R4, UR6, PT ;  /* 0x0000000604002c0c */ /* 0x000fe2000bf66270 */
[----:B------:R-:W-:Y:S01]  /*5330*/  FFMA.FTZ R15, R15, c[0x0][0x23c], -R0 ;  /* 0x00008f000f0f7a23 */ /* 0x000fe20000010800 */
[----:B------:R-:W-:Y:S02]  /*5340*/  @P1 ISETP.GE.AND P1, PT, R93, UR6, PT ;  /* 0x000000065d001c0c */ /* 0x000fe4000bf26270 */
[----:B------:R-:W-:Y:S02]  /*5350*/  PLOP3.LUT P2, PT, PT, PT, UP0, 0x80, 0x0 ;  /* 0x000000000000781c */ /* 0x000fe40003f4f008 */
[----:B-1----:R-:W-:Y:S01]  /*5360*/  F2FP.PACK_AB R4, R110, R111 ;  /* 0x0000006f6e04723e */ /* 0x002fe200000000ff */
[----:B------:R-:W1:Y:S01]  /*5370*/  MUFU.EX2 R98, R13 ;  /* 0x0000000d00627308 */ /* 0x000e620000000800 */
[----:B----4-:R-:W-:Y:S03]  /*5380*/  F2FP.PACK_AB R7, R107, R108 ;  /* 0x0000006c6b07723e */ /* 0x010fe600000000ff */
[----:B------:R4:W-:Y:S04]  /*5390*/  STS [R246+0x2a400], R4 ;  /* 0x02a40004f6007388 */ /* 0x0009e80000000800 */
[----:B------:R-:W-:Y:S01]  /*53a0*/  @P0 FSEL R17, R17, -INF , !P1 ;  /* 0xff80000011110808 */ /* 0x000fe20004800000 */
[----:B------:R-:W-:Y:S01]  /*53b0*/  STS [R249+0x2a400], R7 ;  /* 0x02a40007f9007388 */ /* 0x000fe20000000800 */
[----:B------:R-:W-:Y:S01]  /*53c0*/  PLOP3.LUT P0, PT, PT, PT, UP0, 0x80, 0x0 ;  /* 0x000000000000781c */ /* 0x000fe20003f0f008 */
[----:B------:R-:W-:Y:S01]  /*53d0*/  MUFU.EX2 R103, R14 ;  /* 0x0000000e00677308 */ /* 0x000fe20000000800 */
[----:B------:R-:W-:Y:S02]  /*53e0*/  @P2 FSEL R16, R16, -INF , !P3 ;  /* 0xff80000010102808 */ /* 0x000fe40005800000 */
[----:B------:R-:W-:Y:S03]  /*53f0*/  PLOP3.LUT P2, PT, PT, PT, UP0, 0x80, 0x0 ;  /* 0x000000000000781c */ /* 0x000fe60003f4f008 */
[--C-:B------:R-:W-:Y:S02]  /*5400*/  FFMA.FTZ R16, R16, c[0x0][0x23c], -R92.reuse ;  /* 0x00008f0010107a23 */ /* 0x100fe4000001085c */
[----:B------:R-:W-:Y:S02]  /*5410*/  FFMA.FTZ R92, R17, c[0x0][0x23c], -R92 ;  /* 0x00008f00115c7a23 */ /* 0x000fe4000001085c */
[----:B------:R-:W3:Y:S02]  /*5420*/  MUFU.EX2 R101, R15 ;  /* 0x0000000f00657308 */ /* 0x000ee40000000800 */
[----:B------:R-:W-:Y:S02]  /*5430*/  @P0 FSEL R19, R19, -INF , !P1 ;  /* 0xff80000013130808 */ /* 0x000fe40004800000 */
[----:B-1----:R-:W-:Y:S02]  /*5440*/  F2FP.PACK_AB R6, R98, R102 ;  /* 0x000000666206723e */ /* 0x002fe400000000ff */
[----:B------:R-:W-:Y:S02]  /*5450*/  @P2 FSEL R18, R18, -INF , !P3 ;  /* 0xff80000012122808 */ /* 0x000fe40005800000 */
[----:B------:R-:W-:Y:S02]  /*5460*/  PLOP3.LUT P1, PT, PT, PT, UP5, 0x80, 0x0 ;  /* 0x000000000000781c */ /* 0x000fe40003f2f058 */
[----:B------:R-:W-:Y:S01]  /*5470*/  MUFU.EX2 R96, R92 ;  /* 0x0000005c00607308 */ /* 0x000fe20000000800 */
[--C-:B------:R-:W-:Y:S02]  /*5480*/  FFMA.FTZ R18, R18, c[0x0][0x23c], -R0.reuse ;  /* 0x00008f0012127a23 */ /* 0x100fe40000010800 */
[----:B------:R-:W-:Y:S07]  /*5490*/  FFMA.FTZ R0, R19, c[0x0][0x23c], -R0 ;  /* 0x00008f0013007a23 */ /* 0x000fee0000010800 */
[----:B------:R1:W-:Y:S01]  /*54a0*/  MUFU.EX2 R99, R0 ;  /* 0x0000000000637308 */ /* 0x0003e20000000800 */
[----:B---3--:R-:W-:Y:S09]  /*54b0*/  F2FP.PACK_AB R5, R101, R103 ;  /* 0x000000676505723e */ /* 0x008ff200000000ff */
[----:B------:R-:W4:Y:S10]  /*54c0*/  MUFU.EX2 R97, R16 ;  /* 0x0000001000617308 */ /* 0x000f340000000800 */
[----:B------:R-:W3:Y:S01]  /*54d0*/  MUFU.EX2 R100, R18 ;  /* 0x0000001200647308 */ /* 0x000ee20000000800 */
[----:B-1----:R-:W-:Y:S05]  /*54e0*/  F2FP.PACK_AB R0, R105, R106 ;  /* 0x0000006a6900723e */ /* 0x002fea00000000ff */
[----:B------:R3:W-:Y:S05]  /*54f0*/  STS [R249+0x2a000], R0 ;  /* 0x02a00000f9007388 */ /* 0x0007ea0000000800 */
[----:B------:R-:W-:Y:S01]  /*5500*/  STS [R247+0x2a000], R6 ;  /* 0x02a00006f7007388 */ /* 0x000fe20000000800 */
[----:B----4-:R-:W-:Y:S04]  /*5510*/  F2FP.PACK_AB R4, R96, R97 ;  /* 0x000000616004723e */ /* 0x010fe800000000ff */
[----:B------:R-:W-:Y:S05]  /*5520*/  STS [R247+0x2a400], R5 ;  /* 0x02a40005f7007388 */ /* 0x000fea0000000800 */
[----:B------:R-:W-:Y:S01]  /*5530*/  STS [R248+0x2a000], R4 ;  /* 0x02a00004f8007388 */ /* 0x000fe20000000800 */
[----:B---3--:R-:W-:Y:S05]  /*5540*/  F2FP.PACK_AB R0, R99, R100 ;  /* 0x000000646300723e */ /* 0x008fea00000000ff */
[----:B------:R-:W-:Y:S05]  /*5550*/  STS [R248+0x2a400], R0 ;  /* 0x02a40000f8007388 */ /* 0x000fea0000000800 */
[----:B------:R-:W-:Y:S05]  /*5560*/  LDSM.16.M88.4 R16, [R222+0x10000] ;  /* 0x01000000de10783b */ /* 0x000fea0000000200 */
[----:B------:R-:W1:Y:S05]  /*5570*/  LDSM.16.M88.4 R8, [R3+0x20000] ;  /* 0x020000000308783b */ /* 0x000e6a0000000200 */
[----:B------:R-:W3:Y:S05]  /*5580*/  LDSM.16.M88.4 R84, [R3+0x20800] ;  /* 0x020800000354783b */ /* 0x000eea0000000200 */
[----:B------:R-:W-:Y:S01]  /*5590*/  LDSM.16.M88.4 R88, [R223+0x10000] ;  /* 0x01000000df58783b */ /* 0x000fe20000000200 */
[----:B--2---:R-:W-:Y:S01]  /*55a0*/  IADD3 R94, P0, R94, UR12, RZ ;  /* 0x0000000c5e5e7c10 */ /* 0x004fe2000ff1e0ff */
[C---:B-1----:R-:W-:Y:S03]  /*55b0*/  HMMA.16816.F32 R4, R16.reuse, R8, RZ ;  /* 0x000000081004723c */ /* 0x042fe600000018ff */
[----:B------:R-:W-:Y:S01]  /*55c0*/  IADD3.X R95, R112, UR11, RZ, P0, !PT ;  /* 0x0000000b705f7c10 */ /* 0x000fe200087fe4ff */
[----:B------:R-:W-:Y:S04]  /*55d0*/  IMAD.MOV.U32 R112, RZ, RZ, c[0x0][0x22c] ;  /* 0x00008b00ff707624 */ /* 0x000fe800078e00ff */
[C---:B------:R-:W-:Y:S01]  /*55e0*/  HMMA.16816.F32 R8, R16.reuse, R10, RZ ;  /* 0x0000000a1008723c */ /* 0x040fe200000018ff */
[----:B------:R-:W2:Y:S03]  /*55f0*/  LDG.E R92, [R94.64] ;  /* 0x000000045e5c7981 */ /* 0x000ea6000c1e1900 */
[----:B------:R-:W-:Y:S02]  /*5600*/  IMAD R112, R112, c[0x0][0x1c0], RZ ;  /* 0x0000700070707a24 */ /* 0x000fe400078e02ff */
[----:B------:R1:W4:Y:S02]  /*5610*/  LDG.E R0, [R94.64+0x20] ;  /* 0x000020045e007981 */ /* 0x000324000c1e1900 */
[C---:B---3--:R-:W-:Y:S01]  /*5620*/  HMMA.16816.F32 R12, R16.reuse, R84, RZ ;  /* 0x00000054100c723c */ /* 0x048fe200000018ff */
[----:B------:R-:W-:Y:S05]  /*5630*/  IMAD.U32 R112, R112, -0x40, RZ ;  /* 0xffffffc070707824 */ /* 0x000fea00078e00ff */
[C---:B------:R-:W-:Y:S02]  /*5640*/  LEA R234, P0, R112.reuse, R234, 0x2 ;  /* 0x000000ea70ea7211 */ /* 0x040fe400078010ff */
[----:B------:R-:W-:Y:S01]  /*5650*/  HMMA.16816.F32 R16, R16, R86, RZ ;  /* 0x000000561010723c */ /* 0x000fe200000018ff */
[----:B------:R-:W3:Y:S03]  /*5660*/  LDSM.16.M88.4 R84, [R216+0x20000] ;  /* 0x02000000d854783b */ /* 0x000ee60000000200 */
[----:B------:R-:W-:Y:S02]  /*5670*/  LEA.HI.X.SX32 R235, R112, R235, 0x2, P0 ;  /* 0x000000eb70eb7211 */ /* 0x000fe400000f16ff */
[----:B------:R1:W5:Y:S02]  /*5680*/  LDL R112, [R1] ;  /* 0x0000000001707983 */ /* 0x0003640000100800 */
[C---:B---3--:R-:W-:Y:S08]  /*5690*/  HMMA.16816.F32 R4, R88.reuse, R84, R4 ;  /* 0x000000545804723c */ /* 0x048ff00000001804 */
[C---:B------:R-:W-:Y:S01]  /*56a0*/  HMMA.16816.F32 R8, R88.reuse, R86, R8 ;  /* 0x000000565808723c */ /* 0x040fe20000001808 */
[----:B------:R-:W3:Y:S07]  /*56b0*/  LDSM.16.M88.4 R84, [R216+0x20800] ;  /* 0x02080000d854783b */ /* 0x000eee0000000200 */
[C---:B---3--:R-:W-:Y:S08]  /*56c0*/  HMMA.16816.F32 R12, R88.reuse, R84, R12 ;  /* 0x00000054580c723c */ /* 0x048ff0000000180c */
[----:B------:R-:W-:Y:S01]  /*56d0*/  HMMA.16816.F32 R16, R88, R86, R16 ;  /* 0x000000565810723c */ /* 0x000fe20000001810 */
[----:B------:R-:W-:Y:S05]  /*56e0*/  LDSM.16.M88.4 R84, [R225+0x10000] ;  /* 0x01000000e154783b */ /* 0x000fea0000000200 */
[----:B------:R-:W3:Y:S02]  /*56f0*/  LDSM.16.M88.4 R88, [R218+0x20000] ;  /* 0x02000000da58783b */ /* 0x000ee40000000200 */
        /* <DEDUP_REMOVED lines=93> */
[----:B------:R-:W3:Y:S11]  /*5cd0*/  LDSM.16.M88.4 R88, [R217+0x26800] ;  /* 0x02680000d958783b */ /* 0x000ef60000000200 */
[----:B------:R-:W-:Y:S04]  /*5ce0*/  @!UPT UIADD3 URZ, URZ, URZ, URZ ;  /* 0x0000003f3f3ff290 */ /* 0x000fe8000fffe03f */
[C---:B--2---:R-:W-:Y:S02]  /*5cf0*/  FADD.FTZ R4, -R92.reuse, R4 ;  /* 0x000000045c047221 */ /* 0x044fe40000010100 */
[----:B------:R-:W-:Y:S02]  /*5d00*/  FADD.FTZ R5, -R92, R5 ;  /* 0x000000055c057221 */ /* 0x000fe40000010100 */
[----:B-1----:R-:W-:Y:S02]  /*5d10*/  FMUL.FTZ R95, R104, R4 ;  /* 0x00000004685f7220 */ /* 0x002fe40000410000 */
[----:B----4-:R-:W-:Y:S01]  /*5d20*/  FADD.FTZ R6, -R0, R6 ;  /* 0x0000000600067221 */ /* 0x010fe20000010100 */
[----:B------:R1:W5:Y:S01]  /*5d30*/  LDL R104, [R1+0x4] ;  /* 0x0000040001687983 */ /* 0x0003620000100800 */
[C---:B------:R-:W-:Y:S02]  /*5d40*/  FADD.FTZ R8, -R92.reuse, R8 ;  /* 0x000000085c087221 */ /* 0x040fe40000010100 */
[----:B------:R-:W-:Y:S02]  /*5d50*/  FADD.FTZ R9, -R92, R9 ;  /* 0x000000095c097221 */ /* 0x000fe40000010100 */
[C---:B------:R-:W-:Y:S02]  /*5d60*/  FADD.FTZ R7, -R0.reuse, R7 ;  /* 0x0000000700077221 */ /* 0x040fe40000010100 */
[C---:B------:R-:W-:Y:S02]  /*5d70*/  FADD.FTZ R10, -R0.reuse, R10 ;  /* 0x0000000a000a7221 */ /* 0x040fe40000010100 */
[----:B------:R-:W-:Y:S02]  /*5d80*/  FADD.FTZ R11, -R0, R11 ;  /* 0x0000000b000b7221 */ /* 0x000fe40000010100 */
[----:B------:R-:W-:Y:S02]  /*5d90*/  FMUL.FTZ R94, R106, R8 ;  /* 0x000000086a5e7220 */ /* 0x000fe40000410000 */
[----:B------:R-:W-:Y:S02]  /*5da0*/  FMUL.FTZ R93, R105, R9 ;  /* 0x00000009695d7220 */ /* 0x000fe40000410000 */
[----:B------:R-:W-:Y:S01]  /*5db0*/  FMUL.FTZ R7, R110, R7 ;  /* 0x000000076e077220 */ /* 0x000fe20000410000 */
[C---:B---3--:R-:W-:Y:S08]  /*5dc0*/  HMMA.16816.F32 R12, R84.reuse, R88, R12 ;  /* 0x00000058540c723c */ /* 0x048ff0000000180c */
[----:B------:R-:W-:Y:S07]  /*5dd0*/  HMMA.16816.F32 R16, R84, R90, R16 ;  /* 0x0000005a5410723c */ /* 0x000fee0000001810 */
[----:B------:R-:W-:Y:S02]  /*5de0*/  FMUL.FTZ R91, R109, R5 ;  /* 0x000000056d5b7220 */ /* 0x000fe40000410000 */
[----:B------:R-:W-:Y:S03]  /*5df0*/  FMUL.FTZ R86, R111, R6 ;  /* 0x000000066f567220 */ /* 0x000fe60000410000 */
[----:B------:R-:W-:Y:S02]  /*5e00*/  FMUL.FTZ R85, R108, R10 ;  /* 0x0000000a6c557220 */ /* 0x000fe40000410000 */
[----:B------:R-:W-:Y:S02]  /*5e10*/  FMUL.FTZ R84, R107, R11 ;  /* 0x0000000b6b547220 */ /* 0x000fe40000410000 */
[C---:B------:R-:W-:Y:S02]  /*5e20*/  FADD.FTZ R12, -R92.reuse, R12 ;  /* 0x0000000c5c0c7221 */ /* 0x040fe40000010100 */
[----:B------:R-:W-:Y:S02]  /*5e30*/  FADD.FTZ R13, -R92, R13 ;  /* 0x0000000d5c0d7221 */ /* 0x000fe40000010100 */
[C---:B------:R-:W-:Y:S02]  /*5e40*/  FADD.FTZ R14, -R0.reuse, R14 ;  /* 0x0000000e000e7221 */ /* 0x040fe40000010100 */
[----:B------:R-:W-:Y:S02]  /*5e50*/  FADD.FTZ R15, -R0, R15 ;  /* 0x0000000f000f7221 */ /* 0x000fe40000010100 */
[C---:B------:R-:W-:Y:S02]  /*5e60*/  FADD.FTZ R16, -R92.reuse, R16 ;  /* 0x000000105c107221 */ /* 0x040fe40000010100 */
        /* <DEDUP_REMOVED lines=9> */
[----:B------:R-:W-:Y:S02]  /*5f00*/  FMUL.FTZ R19, R100, R4 ;  /* 0x0000000464137220 */ /* 0x000fe40000410000 */
[----:B------:R-:W-:Y:S01]  /*5f10*/  FMUL.FTZ R18, R99, R18 ;  /* 0x0000001263127220 */ /* 0x000fe20000410000 */
[----:B------:R-:W-:-:S05]  /*5f20*/  @!P1 BRA `(.L_x_658) ;  /* 0x000005f000009947 */ /* 0x000fca0003800000 */
[----:B-1----:R-:W-:Y:S01]  /*5f30*/  ISETP.GE.AND P6, PT, R240, c[0x0][0x220], PT ;  /* 0x00008800f0007a0c */ /* 0x002fe20003fc6270 */
[----:B------:R-:W-:Y:S01]  /*5f40*/  IMAD.MOV.U32 R8, RZ, RZ, c[0x0][0x190] ;  /* 0x00006400ff087624 */ /* 0x000fe200078e00ff */
[----:B-----5:R-:W-:Y:S01]  /*5f50*/  ISETP.GE.AND P5, PT, R112, c[0x0][0x220], PT ;  /* 0x0000880070007a0c */ /* 0x020fe20003fa6270 */
[----:B------:R-:W-:Y:S01]  /*5f60*/  IMAD.MOV.U32 R4, RZ, RZ, R243 ;  /* 0x000000ffff047224 */ /* 0x000fe200078e00f3 */
[----:B------:R-:W-:Y:S01]  /*5f70*/  ISETP.GE.AND P4, PT, R252, c[0x0][0x220], PT ;  /* 0x00008800fc007a0c */ /* 0x000fe20003f86270 */
[----:B------:R-:W-:Y:S01]  /*5f80*/  IMAD.U32 R0, R8, -0x40, RZ ;  /* 0xffffffc008007824 */ /* 0x000fe200078e00ff */
[----:B------:R-:W-:Y:S01]  /*5f90*/  ISETP.GE.AND P3, PT, R104, c[0x0][0x220], PT ;  /* 0x0000880068007a0c */ /* 0x000fe20003f66270 */
[----:B------:R-:W-:Y:S01]  /*5fa0*/  IMAD.MOV.U32 R5, RZ, RZ, R244 ;  /* 0x000000ffff057224 */ /* 0x000fe200078e00f4 */
[----:B------:R-:W-:Y:S01]  /*5fb0*/  ULOP3.LUT UR8, UR7, 0x1, URZ, 0xc0, !UPT ;  /* 0x0000000107087892 */ /* 0x000fe2000f8ec03f */
[----:B------:R-:W-:Y:S01]  /*5fc0*/  IMAD.MOV.U32 R9, RZ, RZ, c[0x0][0x194] ;  /* 0x00006500ff097624 */ /* 0x000fe200078e00ff */
[C---:B------:R-:W-:Y:S02]  /*5fd0*/  LEA R4, P0, R0.reuse, R4, 0x1 ;  /* 0x0000000400047211 */ /* 0x040fe400078008ff */
[----:B------:R-:W-:Y:S01]  /*5fe0*/  UISETP.NE.U32.AND UP3, UPT, UR8, 0x1, UPT ;  /* 0x000000010800788c */ /* 0x000fe2000bf65070 */
[----:B------:R-:W-:Y:S02]  /*5ff0*/  SHF.R.S32.HI R6, RZ, 0x1f, R0 ;  /* 0x0000001fff067819 */ /* 0x000fe40000011400 */
[----:B------:R-:W-:Y:S01]  /*6000*/  LEA.HI.X.SX32 R5, R0, R5, 0x1, P0 ;  /* 0x0000000500057211 */ /* 0x000fe200000f0eff */
[----:B------:R-:W-:Y:S01]  /*6010*/  USEL UR8, UR40, 0x8000, !UP3 ;  /* 0x0000800028087887 */ /* 0x000fe2000d800000 */
[C---:B------:R-:W-:Y:S02]  /*6020*/  @!P6 LEA R14, P0, R8.reuse, R4, 0x6 ;  /* 0x00000004080ee211 */ /* 0x040fe400078030ff */
[C---:B------:R-:W-:Y:S02]  /*6030*/  LEA R0, P2, R8.reuse, R0, 0x5 ;  /* 0x0000000008007211 */ /* 0x040fe400078428ff */
[--C-:B------:R-:W-:Y:S02]  /*6040*/  @!P6 LEA.HI.X R15, R8, R5, R9.reuse, 0x6, P0 ;  /* 0x00000005080fe211 */ /* 0x100fe400000f3409 */
[----:B------:R-:W-:Y:S02]  /*6050*/  IADD3 R236, R236, UR8, RZ ;  /* 0x00000008ecec7c10 */ /* 0x000fe4000fffe0ff */
[----:B------:R-:W-:Y:S02]  /*6060*/  IADD3 R238, R238, UR8, RZ ;  /* 0x00000008eeee7c10 */ /* 0x000fe4000fffe0ff */
[-C--:B------:R-:W-:Y:S01]  /*6070*/  @!P5 LEA R12, P0, R0, R243.reuse, 0x1 ;  /* 0x000000f3000cd211 */ /* 0x080fe200078008ff */
[----:B------:R1:W-:Y:S01]  /*6080*/  @P6 STS [R236], RZ ;  /* 0x000000ffec006388 */ /* 0x0003e20000000800 */
[----:B------:R-:W-:Y:S02]  /*6090*/  LEA.HI.X R6, R8, R6, R9, 0x5, P2 ;  /* 0x0000000608067211 */ /* 0x000fe400010f2c09 */
[CC--:B------:R-:W-:Y:S01]  /*60a0*/  @!P4 LEA R10, P2, R0.reuse, R243.reuse, 0x1 ;  /* 0x000000f3000ac211 */ /* 0x0c0fe200078408ff */
[----:B------:R1:W-:Y:S01]  /*60b0*/  @P6 STS [R236+0x4], RZ ;  /* 0x000004ffec006388 */ /* 0x0003e20000000800 */
[CCC-:B------:R-:W-:Y:S02]  /*60c0*/  @!P5 LEA.HI.X R13, R0.reuse, R244.reuse, R6.reuse, 0x1, P0 ;  /* 0x000000f4000dd211 */ /* 0x1c0fe400000f0c06 */
[CC--:B------:R-:W-:Y:S01]  /*60d0*/  @!P4 LEA.HI.X R11, R0.reuse, R244.reuse, R6, 0x1, P2 ;  /* 0x000000f4000bc211 */ /* 0x0c0fe200010f0c06 */
[----:B------:R1:W-:Y:S01]  /*60e0*/  @P6 STS [R236+0x8], RZ ;  /* 0x000008ffec006388 */ /* 0x0003e20000000800 */
[C---:B------:R-:W-:Y:S01]  /*60f0*/  @!P3 LEA R8, P0, R0.reuse, R243, 0x1 ;  /* 0x000000f30008b211 */ /* 0x040fe200078008ff */
[----:B------:R-:W-:Y:S01]  /*6100*/  IMAD.MOV.U32 R243, RZ, RZ, R4 ;  /* 0x000000fffff37224 */ /* 0x000fe200078e0004 */
[----:B------:R-:W-:Y:S01]  /*6110*/  IADD3 R219, R219, UR8, RZ ;  /* 0x00000008dbdb7c10 */ /* 0x000fe2000fffe0ff */
[----:B------:R1:W-:Y:S01]  /*6120*/  @P6 STS [R236+0xc], RZ ;  /* 0x00000cffec006388 */ /* 0x0003e20000000800 */
[----:B------:R-:W-:Y:S01]  /*6130*/  @!P3 LEA.HI.X R9, R0, R244, R6, 0x1, P0 ;  /* 0x000000f40009b211 */ /* 0x000fe200000f0c06 */
[----:B------:R-:W-:Y:S02]  /*6140*/  IMAD.MOV.U32 R244, RZ, RZ, R5 ;  /* 0x000000fffff47224 */ /* 0x000fe400078e0005 */
[----:B------:R-:W-:Y:S01]  /*6150*/  @!PT LDS RZ, [RZ] ;  /* 0x00000000fffff984 */ /* 0x000fe20000000800 */
[----:B------:R-:W-:Y:S01]  /*6160*/  @!PT LDS RZ, [RZ] ;  /* 0x00000000fffff984 */ /* 0x000fe20000000800 */
[----:B------:R-:W-:Y:S01]  /*6170*/  @!PT LDS RZ, [RZ] ;  /* 0x00000000fffff984 */ /* 0x000fe20000000800 */
[----:B------:R1:W-:Y:S04]  /*6180*/  @!P6 LDGSTS.E.BYPASS.LTC128B.128 [R238], [R4.64] ;  /* 0x0000000004eeefae */ /* 0x0003e8000b901d44 */
        /* <DEDUP_REMOVED lines=31> */
[----:B------:R1:W-:Y:S04]  /*6380*/  @!P6 LDGSTS.E.BYPASS.LTC128B.128 [R238+0x1000], [R14.64] ;  /* 0x010000000eeeefae */ /* 0x0003e8000b901d44 */
        /* <DEDUP_REMOVED lines=24> */
[----:B------:R-:W0:Y:S02]  /*6510*/  LDGDEPBAR ;  /* 0x00000000000079af */ /* 0x000e240000000000 */
.L_x_658:
[----:B-1----:R-:W-:Y:S02]  /*6520*/  F2FP.PACK_AB R8, R91, R95 ;  /* 0x0000005f5b08723e */ /* 0x002fe400000000ff */
[----:B------:R-:W-:Y:S02]  /*6530*/  F2FP.PACK_AB R7, R7, R86 ;  /* 0x000000560707723e */ /* 0x000fe400000000ff */
[----:B------:R-:W-:Y:S01]  /*6540*/  F2FP.PACK_AB R6, R93, R94 ;  /* 0x0000005e5d06723e */ /* 0x000fe200000000ff */
[----:B------:R-:W-:Y:S01]  /*6550*/  STS [R246+0x28000], R8 ;  /* 0x02800008f6007388 */ /* 0x000fe20000000800 */
[----:B------:R-:W-:Y:S02]  /*6560*/  F2FP.PACK_AB R5, R84, R85 ;  /* 0x000000555405723e */ /* 0x000fe400000000ff */
[----:B------:R-:W-:Y:S02]  /*6570*/  F2FP.PACK_AB R4, R87, R88 ;  /* 0x000000585704723e */ /* 0x000fe400000000ff */
[----:B------:R-:W-:Y:S01]  /*6580*/  F2FP.PACK_AB R0, R16, R17 ;  /* 0x000000111000723e */ /* 0x000fe200000000ff */
[----:B------:R-:W-:Y:S01]  /*6590*/  STS [R246+0x28400], R7 ;  /* 0x02840007f6007388 */ /* 0x000fe20000000800 */
[----:B------:R-:W-:Y:S02]  /*65a0*/  F2FP.PACK_AB R10, R89, R90 ;  /* 0x0000005a590a723e */ /* 0x000fe400000000ff */
[----:B------:R-:W-:Y:S03]  /*65b0*/  F2FP.PACK_AB R9, R18, R19 ;  /* 0x000000131209723e */ /* 0x000fe600000000ff */
[----:B------:R-:W-:Y:S06]  /*65c0*/  STS [R249+0x28000], R6 ;  /* 0x02800006f9007388 */ /* 0x000fec0000000800 */
[----:B------:R-:W-:Y:S06]  /*65d0*/  STS [R249+0x28400], R5 ;  /* 0x02840005f9007388 */ /* 0x000fec0000000800 */
[----:B------:R-:W-:Y:S06]  /*65e0*/  STS [R247+0x28000], R4 ;  /* 0x02800004f7007388 */ /* 0x000fec0000000800 */
[----:B------:R1:W-:Y:S06]  /*65f0*/  STS [R247+0x28400], R0 ;  /* 0x02840000f7007388 */ /* 0x0003ec0000000800 */
[----:B------:R-:W-:Y:S06]  /*6600*/  STS [R248+0x28000], R10 ;  /* 0x0280000af8007388 */ /* 0x000fec0000000800 */
[----:B------:R-:W-:Y:S06]  /*6610*/  STS [R248+0x28400], R9 ;  /* 0x02840009f8007388 */ /* 0x000fec0000000800 */
[----:B------:R-:W-:Y:S01]  /*6620*/  BAR.SYNC.DEFER_BLOCKING 0x0 ;  /* 0x0000000000007b1d */ /* 0x000fe20000010000 */
[----:B-1----:R-:W-:Y:S05]  /*6630*/  IMAD.SHL.U32 R0, R232, 0x2, RZ ;  /* 0x00000002e8007824 */ /* 0x002fea00078e00ff */
[----:B------:R-:W-:Y:S06]  /*6640*/  LDSM.16.MT88.4 R4, [R221+0x2a000] ;  /* 0x02a00000dd04783b */ /* 0x000fec0000004200 */
[----:B------:R-:W1:Y:S06]  /*6650*/  LDSM.16.MT88.4 R8, [R0+0x10000] ;  /* 0x010000000008783b */ /* 0x000e6c0000004200 */
[----:B------:R-:W2:Y:S06]  /*6660*/  LDSM.16.MT88.4 R12, [R220+0x2a000] ;  /* 0x02a00000dc0c783b */ /* 0x000eac0000004200 */
[----:B------:R-:W3:Y:S06]  /*6670*/  LDSM.16.MT88.4 R16, [R0+0x12000] ;  /* 0x012000000010783b */ /* 0x000eec0000004200 */
[----:B------:R-:W4:Y:S06]  /*6680*/  LDSM.16.MT88.4 R84, [R0+0x14000] ;  /* 0x014000000054783b */ /* 0x000f2c0000004200 */
        /* <DEDUP_REMOVED lines=19> */
[----:B------:R-:W1:Y:S07]  /*67c0*/  LDSM.16.MT88.4 R12, [R0+0x10800] ;  /* 0x01080000000c783b */ /* 0x000e6e0000004200 */
[----:B------:R-:W-:Y:S01]  /*67d0*/  HMMA.16816.F32 R80, R4, R90, R80 ;  /* 0x0000005a0450723c */ /* 0x000fe20000001850 */
[----:B------:R-:W2:Y:S06]  /*67e0*/  LDSM.16.MT88.4 R4, [R0+0x14800] ;  /* 0x014800000004783b */ /* 0x000eac0000004200 */
[----:B------:R-:W3:Y:S01]  /*67f0*/  LDSM.16.MT88.4 R88, [R0+0x16800] ;  /* 0x016800000058783b */ /* 0x000ee20000004200 */
[-C--:B-1----:R-:W-:Y:S08]  /*6800*/  HMMA.16816.F32 R20, R8, R12.reuse, R20 ;  /* 0x0000000c0814723c */ /* 0x082ff00000001814 */
        /* <DEDUP_REMOVED lines=9> */
[-C--:B--2---:R-:W-:Y:S08]  /*68a0*/  HMMA.16816.F32 R52, R8, R4.reuse, R52 ;  /* 0x000000040834723c */ /* 0x084ff00000001834 */
[C---:B------:R-:W-:Y:S08]  /*68b0*/  HMMA.16816.F32 R56, R16.reuse, R4, R56 ;  /* 0x000000041038723c */ /* 0x040ff00000001838 */
[-C--:B------:R-:W-:Y:S08]  /*68c0*/  HMMA.16816.F32 R60, R16, R6.reuse, R60 ;  /* 0x00000006103c723c */ /* 0x080ff0000000183c */
[C---:B------:R-:W-:Y:S01]  /*68d0*/  HMMA.16816.F32 R64, R8.reuse, R6, R64 ;  /* 0x000000060840723c */ /* 0x040fe20000001840 */
[----:B------:R-:W1:Y:S07]  /*68e0*/  LDSM.16.MT88.4 R4, [R221+0x2b000] ;  /* 0x02b00000dd04783b */ /* 0x000e6e0000004200 */
[-C--:B---3--:R-:W-:Y:S08]  /*68f0*/  HMMA.16816.F32 R68, R8, R88.reuse, R68 ;  /* 0x000000580844723c */ /* 0x088ff00000001844 */
[C---:B------:R-:W-:Y:S08]  /*6900*/  HMMA.16816.F32 R72, R16.reuse, R88, R72 ;  /* 0x000000581048723c */ /* 0x040ff00000001848 */
[-C--:B------:R-:W-:Y:S01]  /*6910*/  HMMA.16816.F32 R76, R16, R90.reuse, R76 ;  /* 0x0000005a104c723c */ /* 0x080fe2000000184c */
[----:B------:R-:W2:Y:S07]  /*6920*/  LDSM.16.MT88.4 R16, [R220+0x2b000] ;  /* 0x02b00000dc10783b */ /* 0x000eae0000004200 */
[----:B------:R-:W-:Y:S01]  /*6930*/  HMMA.16816.F32 R80, R8, R90, R80 ;  /* 0x0000005a0850723c */ /* 0x000fe20000001850 */
[----:B------:R-:W3:Y:S06]  /*6940*/  LDSM.16.MT88.4 R8, [R0+0x15000] ;  /* 0x015000000008783b */ /* 0x000eec0000004200 */
[----:B------:R-:W4:Y:S01]  /*6950*/  LDSM.16.MT88.4 R88, [R0+0x17000] ;  /* 0x017000000058783b */ /* 0x000f220000004200 */
[-C--:B-1----:R-:W-:Y:S08]  /*6960*/  HMMA.16816.F32 R20, R4, R12.reuse, R20 ;  /* 0x0000000c0414723c */ /* 0x082ff00000001814 */
[C---:B--2---:R-:W-:Y:S08]  /*6970*/  HMMA.16816.F32 R24, R16.reuse, R12, R24 ;  /* 0x0000000c1018723c */ /* 0x044ff00000001818 */
        /* <DEDUP_REMOVED lines=8> */
[-C--:B---3--:R-:W-:Y:S08]  /*6a00*/  HMMA.16816.F32 R52, R4, R8.reuse, R52 ;  /* 0x000000080434723c */ /* 0x088ff00000001834 */
[C---:B------:R-:W-:Y:S08]  /*6a10*/  HMMA.16816.F32 R56, R16.reuse, R8, R56 ;  /* 0x000000081038723c */ /* 0x040ff00000001838 */
[-C--:B------:R-:W-:Y:S08]  /*6a20*/  HMMA.16816.F32 R60, R16, R10.reuse, R60 ;  /* 0x0000000a103c723c */ /* 0x080ff0000000183c */
[C---:B------:R-:W-:Y:S01]  /*6a30*/  HMMA.16816.F32 R64, R4.reuse, R10, R64 ;  /* 0x0000000a0440723c */ /* 0x040fe20000001840 */
[----:B------:R-:W1:Y:S07]  /*6a40*/  LDSM.16.MT88.4 R8, [R221+0x2b800] ;  /* 0x02b80000dd08783b */ /* 0x000e6e0000004200 */
[-C--:B----4-:R-:W-:Y:S08]  /*6a50*/  HMMA.16816.F32 R68, R4, R88.reuse, R68 ;  /* 0x000000580444723c */ /* 0x090ff00000001844 */
[C---:B------:R-:W-:Y:S08]  /*6a60*/  HMMA.16816.F32 R72, R16.reuse, R88, R72 ;  /* 0x000000581048723c */ /* 0x040ff00000001848 */
[-C--:B------:R-:W-:Y:S01]  /*6a70*/  HMMA.16816.F32 R76, R16, R90.reuse, R76 ;  /* 0x0000005a104c723c */ /* 0x080fe2000000184c */
[----:B------:R-:W2:Y:S07]  /*6a80*/  LDSM.16.MT88.4 R16, [R220+0x2b800] ;  /* 0x02b80000dc10783b */ /* 0x000eae0000004200 */
[----:B------:R-:W-:Y:S01]  /*6a90*/  HMMA.16816.F32 R80, R4, R90, R80 ;  /* 0x0000005a0450723c */ /* 0x000fe20000001850 */
[----:B------:R-:W3:Y:S06]  /*6aa0*/  LDSM.16.MT88.4 R4, [R0+0x15800] ;  /* 0x015800000004783b */ /* 0x000eec0000004200 */
[----:B------:R-:W4:Y:S01]  /*6ab0*/  LDSM.16.MT88.4 R88, [R0+0x17800] ;  /* 0x017800000058783b */ /* 0x000f220000004200 */
[-C--:B-1----:R-:W-:Y:S05]  /*6ac0*/  HMMA.16816.F32 R20, R8, R12.reuse, R20 ;  /* 0x0000000c0814723c */ /* 0x082fea0000001814 */
[----:B------:R-:W-:Y:S03]  /*6ad0*/  BAR.SYNC.DEFER_BLOCKING 0x0 ;  /* 0x0000000000007b1d */ /* 0x000fe60000010000 */
[C---:B--2---:R-:W-:Y:S08]  /*6ae0*/  HMMA.16816.F32 R24, R16.reuse, R12, R24 ;  /* 0x0000000c1018723c */ /* 0x044ff00000001818 */
[-C--:B------:R-:W-:Y:S08]  /*6af0*/  HMMA.16816.F32 R28, R16, R14.reuse, R28 ;  /* 0x0000000e101c723c */ /* 0x080ff0000000181c */
[C---:B------:R-:W-:Y:S08]  /*6b00*/  HMMA.16816.F32 R32, R8.reuse, R14, R32 ;  /* 0x0000000e0820723c */ /* 0x040ff00000001820 */
        /* <DEDUP_REMOVED lines=14> */
[----:B------:R-:W-:Y:S01]  /*6bf0*/  ISETP.GE.AND P5, PT, R240, c[0x0][0x220], PT ;  /* 0x00008800f0007a0c */ /* 0x000fe20003fa6270 */
[----:B------:R-:W-:Y:S01]  /*6c00*/  IMAD.MOV.U32 R4, RZ, RZ, R242 ;  /* 0x000000ffff047224 */ /* 0x000fe200078e00f2 */
[----:B-----5:R-:W-:Y:S01]  /*6c10*/  ISETP.GE.AND P4, PT, R112, c[0x0][0x220], PT ;  /* 0x0000880070007a0c */ /* 0x020fe20003f86270 */
[C---:B------:R-:W-:Y:S01]  /*6c20*/  IMAD.U32 R8, R15.reuse, -0x40, RZ ;  /* 0xffffffc00f087824 */ /* 0x040fe200078e00ff */
        /* <DEDUP_REMOVED lines=60> */
.L_x_659:
[----:B------:R-:W-:Y:S01]  /*6ff0*/  LDSM.16.M88.4 R128, [R227] ;  /* 0x00000000e380783b */ /* 0x000fe20000000200 */
[----:B------:R-:W-:Y:S02]  /*7000*/  ULOP3.LUT UR8, UR7, 0x1, URZ, 0xc0, !UPT ;  /* 0x0000000107087892 */ /* 0x000fe4000f8ec03f */
[----:B------:R-:W-:Y:S01]  /*7010*/  @UP5 UIADD3 UR13, UP4, UR10, -0x100, URZ ;  /* 0xffffff000a0d5890 */ /* 0x000fe2000ff9e03f */
[----:B------:R-:W2:Y:S01]  /*7020*/  LDSM.16.MT88.4 R16, [R0+0x18000] ;  /* 0x018000000010783b */ /* 0x000ea20000004200 */
[----:B------:R-:W-:Y:S02]  /*7030*/  UISETP.NE.U32.AND UP3, UPT, UR8, 0x1, UPT ;  /* 0x000000010800788c */ /* 0x000fe4000bf65070 */
[----:B------:R-:W-:Y:S01]  /*7040*/  UIADD3 UR14, UR7, -0x1, URZ ;  /* 0xffffffff070e7890 */ /* 0x000fe2000fffe03f */
[----:B------:R-:W3:Y:S01]  /*7050*/  LDSM.16.M88.4 R124, [R227+0x1000] ;  /* 0x00100000e37c783b */ /* 0x000ee20000000200 */
[----:B------:R-:W-:Y:S03]  /*7060*/  @UP5 UIADD3.X UR8, UR9, -0x1, URZ, UP4, !UPT ;  /* 0xffffffff09085890 */ /* 0x000fe6000a7fe43f */
[----:B------:R-:W4:Y:S04]  /*7070*/  LDSM.16.MT88.4 R96, [R0+0x1a000] ;  /* 0x01a000000060783b */ /* 0x000f280000004200 */
[----:B-----5:R-:W1:Y:S04]  /*7080*/  LDSM.16.MT88.4 R112, [R0+0x1c000] ;  /* 0x01c000000070783b */ /* 0x020e680000004200 */
[----:B------:R-:W1:Y:S04]  /*7090*/  LDSM.16.MT88.4 R196, [R0+0x1e000] ;  /* 0x01e0000000c4783b */ /* 0x000e680000004200 */
[----:B------:R-:W-:Y:S04]  /*70a0*/  LDSM.16.M88.4 R200, [R228] ;  /* 0x00000000e4c8783b */ /* 0x000fe80000000200 */
[----:B------:R-:W1:Y:S04]  /*70b0*/  LDSM.16.MT88.4 R204, [R0+0x18800] ;  /* 0x0188000000cc783b */ /* 0x000e680000004200 */
[----:B------:R-:W1:Y:S04]  /*70c0*/  LDSM.16.M88.4 R208, [R228+0x1000] ;  /* 0x00100000e4d0783b */ /* 0x000e680000000200 */
[----:B------:R-:W1:Y:S02]  /*70d0*/  LDSM.16.MT88.4 R212, [R0+0x1a800] ;  /* 0x01a8000000d4783b */ /* 0x000e640000004200 */
        /* <DEDUP_REMOVED lines=22> */
[-C--:B------:R-:W-:Y:S08]  /*7240*/  HMMA.16816.F32 R84, R200, R212.reuse, R84 ;  /* 0x000000d4c854723c */ /* 0x080ff00000001854 */
[C---:B------:R-:W-:Y:S08]  /*7250*/  HMMA.16816.F32 R88, R208.reuse, R212, R88 ;  /* 0x000000d4d058723c */ /* 0x040ff00000001858 */
[-C--:B------:R-:W-:Y:S08]  /*7260*/  HMMA.16816.F32 R92, R208, R214.reuse, R92 ;  /* 0x000000d6d05c723c */ /* 0x080ff0000000185c */
[C---:B------:R-:W-:Y:S01]  /*7270*/  HMMA.16816.F32 R96, R200.reuse, R214, R96 ;  /* 0x000000d6c860723c */ /* 0x040fe20000001860 */
[----:B------:R-:W-:Y:S07]  /*7280*/  LDSM.16.M88.4 R212, [R229+0x1000] ;  /* 0x00100000e5d4783b */ /* 0x000fee0000000200 */
[-C--:B-1----:R-:W-:Y:S08]  /*7290*/  HMMA.16816.F32 R100, R200, R196.reuse, R100 ;  /* 0x000000c4c864723c */ /* 0x082ff00000001864 */
[C---:B------:R-:W-:Y:S08]  /*72a0*/  HMMA.16816.F32 R104, R208.reuse, R196, R104 ;  /* 0x000000c4d068723c */ /* 0x040ff00000001868 */
[-C--:B------:R-:W-:Y:S08]  /*72b0*/  HMMA.16816.F32 R108, R208, R198.reuse, R108 ;  /* 0x000000c6d06c723c */ /* 0x080ff0000000186c */
[C---:B------:R-:W-:Y:S01]  /*72c0*/  HMMA.16816.F32 R112, R200.reuse, R198, R112 ;  /* 0x000000c6c870723c */ /* 0x040fe20000001870 */
[----:B------:R-:W-:Y:S07]  /*72d0*/  LDSM.16.M88.4 R196, [R229] ;  /* 0x00000000e5c4783b */ /* 0x000fee0000000200 */
[-C--:B--2---:R-:W-:Y:S08]  /*72e0*/  HMMA.16816.F32 R116, R200, R204.reuse, R116 ;  /* 0x000000ccc874723c */ /* 0x084ff00000001874 */
[C---:B------:R-:W-:Y:S08]  /*72f0*/  HMMA.16816.F32 R120, R208.reuse, R204, R120 ;  /* 0x000000ccd078723c */ /* 0x040ff00000001878 */
[-C--:B------:R-:W-:Y:S01]  /*7300*/  HMMA.16816.F32 R124, R208, R206.reuse, R124 ;  /* 0x000000ced07c723c */ /* 0x080fe2000000187c */
[----:B------:R-:W1:Y:S07]  /*7310*/  LDSM.16.MT88.4 R208, [R0+0x19000] ;  /* 0x0190000000d0783b */ /* 0x000e6e0000004200 */
[----:B------:R-:W-:Y:S01]  /*7320*/  HMMA.16816.F32 R128, R200, R206, R128 ;  /* 0x000000cec880723c */ /* 0x000fe20000001880 */
[----:B------:R-:W2:Y:S04]  /*7330*/  LDSM.16.MT88.4 R200, [R0+0x1b000] ;  /* 0x01b0000000c8783b */ /* 0x000ea80000004200 */
[----:B------:R-:W3:Y:S03]  /*7340*/  LDSM.16.MT88.4 R204, [R0+0x1d000] ;  /* 0x01d0000000cc783b */ /* 0x000ee60000004200 */
        /* <DEDUP_REMOVED lines=20> */
[----:B------:R-:W3:Y:S04]  /*7490*/  LDSM.16.MT88.4 R196, [R0+0x1b800] ;  /* 0x01b8000000c4783b */ /* 0x000ee80000004200 */
[----:B------:R-:W4:Y:S03]  /*74a0*/  LDSM.16.MT88.4 R208, [R0+0x1d800] ;  /* 0x01d8000000d0783b */ /* 0x000f260000004200 */
[-C--:B--2---:R-:W-:Y:S08]  /*74b0*/  HMMA.16816.F32 R4, R200, R204.reuse, R4 ;  /* 0x000000ccc804723c */ /* 0x084ff00000001804 */
[C---:B-1----:R-:W-:Y:S08]  /*74c0*/  HMMA.16816.F32 R8, R212.reuse, R204, R8 ;  /* 0x000000ccd408723c */ /* 0x042ff00000001808 */
[-C--:B------:R-:W-:Y:S08]  /*74d0*/  HMMA.16816.F32 R12, R212, R206.reuse, R12 ;  /* 0x000000ced40c723c */ /* 0x080ff0000000180c */
[C---:B------:R-:W-:Y:S01]  /*74e0*/  HMMA.16816.F32 R16, R200.reuse, R206, R16 ;  /* 0x000000cec810723c */ /* 0x040fe20000001810 */
[----:B------:R1:W2:Y:S07]  /*74f0*/  LDSM.16.MT88.4 R204, [R0+0x1f800] ;  /* 0x01f8000000cc783b */ /* 0x0002ae0000004200 */
[-C--:B---3--:R-:W-:Y:S08]  /*7500*/  HMMA.16816.F32 R84, R200, R196.reuse, R84 ;  /* 0x000000c4c854723c */ /* 0x088ff00000001854 */
[C---:B------:R-:W-:Y:S01]  /*7510*/  HMMA.16816.F32 R88, R212.reuse, R196, R88 ;  /* 0x000000c4d458723c */ /* 0x040fe20000001858 */
[----:B------:R-:W3:Y:S06]  /*7520*/  LDL R197, [R1+0x44] ;  /* 0x0000440001c57983 */ /* 0x000eec0000100800 */
[-C--:B------:R-:W-:Y:S01]  /*7530*/  LEA R196, P2, R239, R234.reuse, 0x2 ;  /* 0x000000eaefc47211 */ /* 0x080fe200078410ff */
[-C--:B------:R-:W-:Y:S01]  /*7540*/  HMMA.16816.F32 R92, R212, R198.reuse, R92 ;  /* 0x000000c6d45c723c */ /* 0x080fe2000000185c */
[----:B-1----:R-:W3:Y:S07]  /*7550*/  LDL R0, [R1+0x40] ;  /* 0x0000400001007983 */ /* 0x002eee0000100800 */
[C---:B------:R-:W-:Y:S08]  /*7560*/  HMMA.16816.F32 R96, R200.reuse, R198, R96 ;  /* 0x000000c6c860723c */ /* 0x040ff00000001860 */
[-C--:B----4-:R-:W-:Y:S08]  /*7570*/  HMMA.16816.F32 R100, R200, R208.reuse, R100 ;  /* 0x000000d0c864723c */ /* 0x090ff00000001864 */
[C---:B------:R-:W-:Y:S07]  /*7580*/  HMMA.16816.F32 R104, R212.reuse, R208, R104 ;  /* 0x000000d0d468723c */ /* 0x040fee0000001868 */
[----:B------:R-:W-:Y:S01]  /*7590*/  IMAD.MOV.U32 R209, RZ, RZ, c[0x0][0x22c] ;  /* 0x00008b00ffd17624 */ /* 0x000fe200078e00ff */
[-C--:B------:R-:W-:Y:S01]  /*75a0*/  HMMA.16816.F32 R108, R212, R210.reuse, R108 ;  /* 0x000000d2d46c723c */ /* 0x080fe2000000186c */
[----:B------:R-:W-:Y:S03]  /*75b0*/  IMAD.MOV.U32 R208, RZ, RZ, c[0x0][0x22c] ;  /* 0x00008b00ffd07624 */ /* 0x000fe600078e00ff */
[----:B------:R-:W-:Y:S02]  /*75c0*/  IMAD R209, R209, c[0x0][0x1c0], RZ ;  /* 0x00007000d1d17a24 */ /* 0x000fe400078e02ff */
[----:B------:R-:W-:Y:S02]  /*75d0*/  IMAD R208, R208, c[0x0][0x1c0], RZ ;  /* 0x00007000d0d07a24 */ /* 0x000fe400078e02ff */
[C---:B------:R-:W-:Y:S04]  /*75e0*/  HMMA.16816.F32 R112, R200.reuse, R210, R112 ;  /* 0x000000d2c870723c */ /* 0x040fe80000001870 */
[----:B------:R-:W-:Y:S02]  /*75f0*/  IMAD.SHL.U32 R209, R209, 0x10, RZ ;  /* 0x00000010d1d17824 */ /* 0x000fe400078e00ff */
[----:B------:R-:W-:Y:S02]  /*7600*/  IMAD R208, R208, 0x18, RZ ;  /* 0x00000018d0d07824 */ /* 0x000fe400078e02ff */
[-C--:B--2---:R-:W-:Y:S01]  /*7610*/  HMMA.16816.F32 R116, R200, R204.reuse, R116 ;  /* 0x000000ccc874723c */ /* 0x084fe20000001874 */
[----:B------:R-:W-:Y:S03]  /*7620*/  IMAD.MOV.U32 R210, RZ, RZ, c[0x0][0x22c] ;  /* 0x00008b00ffd27624 */ /* 0x000fe600078e00ff */
[----:B------:R-:W-:Y:S02]  /*7630*/  IMAD.MOV.U32 R211, RZ, RZ, c[0x0][0x22c] ;  /* 0x00008b00ffd37624 */ /* 0x000fe400078e00ff */
[----:B------:R-:W-:Y:S02]  /*7640*/  IMAD R210, R210, c[0x0][0x1c0], RZ ;  /* 0x00007000d2d27a24 */ /* 0x000fe400078e02ff */
[C---:B------:R-:W-:Y:S04]  /*7650*/  HMMA.16816.F32 R120, R212.reuse, R204, R120 ;  /* 0x000000ccd478723c */ /* 0x040fe80000001878 */
[----:B------:R-:W-:Y:S02]  /*7660*/  IMAD.SHL.U32 R210, R210, 0x20, RZ ;  /* 0x00000020d2d27824 */ /* 0x000fe400078e00ff */
[----:B------:R-:W-:Y:S02]  /*7670*/  IMAD R211, R211, c[0x0][0x1c0], RZ ;  /* 0x00007000d3d37a24 */ /* 0x000fe400078e02ff */
[-C--:B------:R-:W-:Y:S04]  /*7680*/  HMMA.16816.F32 R124, R212, R206.reuse, R124 ;  /* 0x000000ced47c723c */ /* 0x080fe8000000187c */
[----:B------:R-:W-:Y:S03]  /*7690*/  IMAD.SHL.U32 R211, R211, 0x10, RZ ;  /* 0x00000010d3d37824 */ /* 0x000fe600078e00ff */
[----:B------:R-:W-:Y:S01]  /*76a0*/  IMAD.MOV.U32 R215, RZ, RZ, c[0x0][0x22c] ;  /* 0x00008b00ffd77624 */ /* 0x000fe200078e00ff */
[----:B------:R-:W-:Y:S04]  /*76b0*/  HMMA.16816.F32 R128, R200, R206, R128 ;  /* 0x000000cec880723c */ /* 0x000fe80000001880 */
[----:B------:R-:W-:Y:S01]  /*76c0*/  IMAD R215, R215, c[0x0][0x1c0], RZ ;  /* 0x00007000d7d77a24 */ /* 0x000fe200078e02ff */
[----:B------:R-:W-:Y:S03]  /*76d0*/  IADD3 R212, R211, 0x20, RZ ;  /* 0x00000020d3d47810 */ /* 0x000fe60007ffe0ff */
[----:B------:R-:W-:Y:S04]  /*76e0*/  IMAD R215, R215, 0x38, RZ ;  /* 0x00000038d7d77824 */ /* 0x000fe800078e02ff */
[----:B------:R-:W-:Y:S01]  /*76f0*/  IMAD.IADD R212, R239, 0x1, R212 ;  /* 0x00000001efd47824 */ /* 0x000fe200078e02d4 */
[----:B---3--:R-:W-:Y:S01]  /*7700*/  @P1 IADD3 R198, P0, R197, UR10, RZ ;  /* 0x0000000ac5c61c10 */ /* 0x008fe2000ff1e0ff */
[----:B------:R-:W-:Y:S01]  /*7710*/  @UP5 UMOV UR10, UR13 ;  /* 0x0000000d000a5c82 */ /* 0x000fe20008000000 */
[-C--:B------:R-:W-:Y:S02]  /*7720*/  LEA.HI.X.SX32 R197, R239, R235.reuse, 0x2, P2 ;  /* 0x000000ebefc57211 */ /* 0x080fe400010f16ff */
[----:B------:R-:W-:Y:S01]  /*7730*/  @P1 IADD3.X R199, R0, UR9, RZ, P0, !PT ;  /* 0x0000000900c71c10 */ /* 0x000fe200087fe4ff */
[----:B------:R-:W-:Y:S01]  /*7740*/  IMAD.MOV.U32 R0, RZ, RZ, c[0x0][0x22c] ;  /* 0x00008b00ff007624 */ /* 0x000fe200078e00ff */
[----:B------:R-:W-:Y:S03]  /*7750*/  @UP5 UMOV UR9, UR8 ;  /* 0x0000000800095c82 */ /* 0x000fe60008000000 */
[----:B------:R1:W5:Y:S01]  /*7760*/  @P1 LDG.E R250, [R198.64+-0x100] ;  /* 0xffff0004c6fa1981 */ /* 0x000362000c1e1900 */
[----:B------:R-:W-:Y:S03]  /*7770*/  IMAD R0, R0, c[0x0][0x1c0], RZ ;  /* 0x0000700000007a24 */ /* 0x000fe600078e02ff */
[----:B------:R1:W5:Y:S01]  /*7780*/  @P1 LDG.E R251, [R198.64+-0xe0] ;  /* 0xffff2004c6fb1981 */ /* 0x000362000c1e1900 */
[----:B------:R-:W-:Y:S03]  /*7790*/  IMAD R0, R0, 0x28, RZ ;  /* 0x0000002800007824 */ /* 0x000fe600078e02ff */
[----:B------:R2:W-:Y:S04]  /*77a0*/  RED.E.ADD.F32.FTZ.RN.STRONG.GPU [R234.64], R4 ;  /* 0x00000004ea00798e */ /* 0x0005e8000c10e784 */
[----:B------:R3:W-:Y:S01]  /*77b0*/  RED.E.ADD.F32.FTZ.RN.STRONG.GPU [R196.64], R5 ;  /* 0x00000005c400798e */ /* 0x0007e2000c10e784 */
[CC--:B-1----:R-:W-:Y:S04]  /*77c0*/  LEA R198, P0, R209.reuse, R234.reuse, 0x2 ;  /* 0x000000ead1c67211 */ /* 0x0c2fe800078010ff */
[-C--:B------:R-:W-:Y:S02]  /*77d0*/  LEA.HI.X.SX32 R199, R209, R235.reuse, 0x2, P0 ;  /* 0x000000ebd1c77211 */ /* 0x080fe400000f16ff */
[-C--:B------:R-:W-:Y:S02]  /*77e0*/  LEA R204, P0, R210, R234.reuse, 0x2 ;  /* 0x000000ead2cc7211 */ /* 0x080fe400078010ff */
[-C--:B--2---:R-:W-:Y:S01]  /*77f0*/  LEA R4, P1, R208, R234.reuse, 0x2 ;  /* 0x000000ead0047211 */ /* 0x084fe200078210ff */
[----:B------:R1:W-:Y:S01]  /*7800*/  RED.E.ADD.F32.FTZ.RN.STRONG.GPU [R198.64], R6 ;  /* 0x00000006c600798e */ /* 0x0003e2000c10e784 */
[-C--:B------:R-:W-:Y:S02]  /*7810*/  LEA.HI.X.SX32 R205, R210, R235.reuse, 0x2, P0 ;  /* 0x000000ebd2cd7211 */ /* 0x080fe400000f16ff */
[-C--:B---3--:R-:W-:Y:S01]  /*7820*/  LEA.HI.X.SX32 R5, R208, R235.reuse, 0x2, P1 ;  /* 0x000000ebd0057211 */ /* 0x088fe200008f16ff */
[----:B------:R-:W2:Y:S01]  /*7830*/  LDL R210, [R1+0x3c] ;  /* 0x00003c0001d27983 */ /* 0x000ea20000100800 */
[----:B------:R-:W-:Y:S03]  /*7840*/  IMAD.MOV.U32 R208, RZ, RZ, c[0x0][0x22c] ;  /* 0x00008b00ffd07624 */ /* 0x000fe600078e00ff */
[----:B------:R3:W-:Y:S01]  /*7850*/  RED.E.ADD.F32.FTZ.RN.STRONG.GPU [R4.64], R7 ;  /* 0x000000070400798e */ /* 0x0007e2000c10e784 */
[----:B------:R-:W-:Y:S03]  /*7860*/  IMAD R208, R208, c[0x0][0x1c0], RZ ;  /* 0x00007000d0d07a24 */ /* 0x000fe600078e02ff */
[----:B------:R4:W-:Y:S01]  /*7870*/  RED.E.ADD.F32.FTZ.RN.STRONG.GPU [R204.64], R8 ;  /* 0x00000008cc00798e */ /* 0x0009e2000c10e784 */
[----:B------:R-:W-:Y:S01]  /*7880*/  IMAD R208, R208, 0x30, RZ ;  /* 0x00000030d0d07824 */ /* 0x000fe200078e02ff */
[-C--:B-1----:R-:W-:Y:S04]  /*7890*/  LEA R198, P2, R0, R234.reuse, 0x2 ;  /* 0x000000ea00c67211 */ /* 0x082fe800078410ff */
[-C--:B------:R-:W-:Y:S02]  /*78a0*/  LEA R6, P1, R208, R234.reuse, 0x2 ;  /* 0x000000ead0067211 */ /* 0x080fe400078210ff */
[-C--:B------:R-:W-:Y:S02]  /*78b0*/  LEA.HI.X.SX32 R199, R0, R235.reuse, 0x2, P2 ;  /* 0x000000eb00c77211 */ /* 0x080fe400010f16ff */
[----:B------:R-:W2:Y:S01]  /*78c0*/  LDL R0, [R1+0x20] ;  /* 0x0000200001007983 */ /* 0x000ea20000100800 */
[-C--:B---3--:R-:W-:Y:S01]  /*78d0*/  LEA.HI.X.SX32 R7, R208, R235.reuse, 0x2, P1 ;  /* 0x000000ebd0077211 */ /* 0x088fe200008f16ff */
[----:B------:R-:W-:Y:S02]  /*78e0*/  IMAD.MOV.U32 R208, RZ, RZ, c[0x0][0x22c] ;  /* 0x00008b00ffd07624 */ /* 0x000fe400078e00ff */
[----:B------:R1:W-:Y:S01]  /*78f0*/  RED.E.ADD.F32.FTZ.RN.STRONG.GPU [R198.64], R9 ;  /* 0x00000009c600798e */ /* 0x0003e2000c10e784 */
[CC--:B------:R-:W-:Y:S01]  /*7900*/  LEA R4, P0, R215.reuse, R234.reuse, 0x2 ;  /* 0x000000ead7047211 */ /* 0x0c0fe200078010ff */
[----:B------:R-:W-:Y:S02]  /*7910*/  IMAD R208, R208, c[0x0][0x1c0], RZ ;  /* 0x00007000d0d07a24 */ /* 0x000fe400078e02ff */
[----:B------:R3:W-:Y:S01]  /*7920*/  RED.E.ADD.F32.FTZ.RN.STRONG.GPU [R6.64], R10 ;  /* 0x0000000a0600798e */ /* 0x0007e2000c10e784 */
[-C--:B------:R-:W-:Y:S01]  /*7930*/  LEA.HI.X.SX32 R5, R215, R235.reuse, 0x2, P0 ;  /* 0x000000ebd7057211 */ /* 0x080fe200000f16ff */
[----:B------:R-:W-:Y:S04]  /*7940*/  IMAD.SHL.U32 R208, R208, 0x10, RZ ;  /* 0x00000010d0d07824 */ /* 0x000fe800078e00ff */
[----:B------:R3:W-:Y:S01]  /*7950*/  RED.E.ADD.F32.FTZ.RN.STRONG.GPU [R4.64], R11 ;  /* 0x0000000b0400798e */ /* 0x0007e2000c10e784 */
[----:B------:R-:W-:Y:S03]  /*7960*/  IADD3 R208, R208, 0x20, RZ ;  /* 0x00000020d0d07810 */ /* 0x000fe60007ffe0ff */
[----:B------:R-:W-:Y:S01]  /*7970*/  RED.E.ADD.F32.FTZ.RN.STRONG.GPU [R234.64+0x80], R16 ;  /* 0x00008010ea00798e */ /* 0x000fe2000c10e784 */
[CC--:B----4-:R-:W-:Y:S03]  /*7980*/  LEA R8, P0, R208.reuse, R234.reuse, 0x2 ;  /* 0x000000ead0087211 */ /* 0x0d0fe600078010ff */
[----:B------:R-:W-:Y:S01]  /*7990*/  RED.E.ADD.F32.FTZ.RN.STRONG.GPU [R196.64+0x80], R17 ;  /* 0x00008011c400798e */ /* 0x000fe2000c10e784 */
[-C--:B-1----:R-:W-:Y:S03]  /*79a0*/  LEA.HI.X.SX32 R9, R208, R235.reuse, 0x2, P0 ;  /* 0x000000ebd0097211 */ /* 0x082fe600000f16ff */
[----:B------:R-:W4:Y:S01]  /*79b0*/  LDL R199, [R1+0x1c] ;  /* 0x00001c0001c77983 */ /* 0x000f220000100800 */
[C---:B------:R-:W-:Y:S02]  /*79c0*/  IADD3 R208, R211.reuse, 0x20, RZ ;  /* 0x00000020d3d07810 */ /* 0x040fe40007ffe0ff */
[----:B------:R-:W-:Y:S01]  /*79d0*/  IADD3 R211, R211, 0x20, RZ ;  /* 0x00000020d3d37810 */ /* 0x000fe20007ffe0ff */
[----:B------:R1:W-:Y:S01]  /*79e0*/  RED.E.ADD.F32.FTZ.RN.STRONG.GPU [R8.64], R18 ;  /* 0x000000120800798e */ /* 0x0003e2000c10e784 */
[CC--:B---3--:R-:W-:Y:S01]  /*79f0*/  LEA R6, P1, R212.reuse, R234.reuse, 0x2 ;  /* 0x000000ead4067211 */ /* 0x0c8fe200078210ff */
[C---:B------:R-:W-:Y:S02]  /*7a00*/  IMAD.IADD R208, R239.reuse, 0x1, R208 ;  /* 0x00000001efd07824 */ /* 0x040fe400078e02d0 */
[C---:B------:R-:W-:Y:S01]  /*7a10*/  IMAD.IADD R211, R239.reuse, 0x1, R211 ;  /* 0x00000001efd37824 */ /* 0x040fe200078e02d3 */
[-C--:B------:R-:W-:Y:S01]  /*7a20*/  LEA.HI.X.SX32 R7, R212, R235.reuse, 0x2, P1 ;  /* 0x000000ebd4077211 */ /* 0x080fe200008f16ff */
[C---:B------:R-:W-:Y:S01]  /*7a30*/  IMAD.IADD R208, R239.reuse, 0x1, R208 ;  /* 0x00000001efd07824 */ /* 0x040fe200078e02d0 */
[----:B------:R-:W4:Y:S01]  /*7a40*/  LDL R198, [R1+0x38] ;  /* 0x0000380001c67983 */ /* 0x000f220000100800 */
[C---:B------:R-:W-:Y:S02]  /*7a50*/  IMAD.IADD R211, R239.reuse, 0x1, R211 ;  /* 0x00000001efd37824 */ /* 0x040fe400078e02d3 */
[----:B------:R-:W-:Y:S01]  /*7a60*/  IMAD.IADD R208, R239, 0x1, R208 ;  /* 0x00000001efd07824 */ /* 0x000fe200078e02d0 */
[----:B------:R-:W-:Y:S02]  /*7a70*/  RED.E.ADD.F32.FTZ.RN.STRONG.GPU [R6.64], R19 ;  /* 0x000000130600798e */ /* 0x000fe4000c10e784 */
[CC--:B------:R-:W-:Y:S04]  /*7a80*/  LEA R10, P0, R211.reuse, R234.reuse, 0x2 ;  /* 0x000000ead30a7211 */ /* 0x0c0fe800078010ff */
[-C--:B------:R-:W-:Y:S01]  /*7a90*/  LEA.HI.X.SX32 R11, R211, R235.reuse, 0x2, P0 ;  /* 0x000000ebd30b7211 */ /* 0x080fe200000f16ff */
[----:B------:R-:W-:Y:S04]  /*7aa0*/  IMAD.MOV.U32 R211, RZ, RZ, c[0x0][0x22c] ;  /* 0x00008b00ffd37624 */ /* 0x000fe800078e00ff */
[----:B------:R1:W-:Y:S01]  /*7ab0*/  RED.E.ADD.F32.FTZ.RN.STRONG.GPU [R10.64], R12 ;  /* 0x0000000c0a00798e */ /* 0x0003e2000c10e784 */
[----:B------:R-:W-:Y:S01]  /*7ac0*/  IMAD R211, R211, c[0x0][0x1c0], RZ ;  /* 0x00007000d3d37a24 */ /* 0x000fe200078e02ff */
[CC--:B-1----:R-:W-:Y:S03]  /*7ad0*/  LEA R8, P2, R208.reuse, R234.reuse, 0x2 ;  /* 0x000000ead0087211 */ /* 0x0c2fe600078410ff */
[----:B------:R-:W-:Y:S01]  /*7ae0*/  IMAD.SHL.U32 R211, R211, 0x10, RZ ;  /* 0x00000010d3d37824 */ /* 0x000fe200078e00ff */
[-C--:B------:R-:W-:Y:S01]  /*7af0*/  LEA.HI.X.SX32 R9, R208, R235.reuse, 0x2, P2 ;  /* 0x000000ebd0097211 */ /* 0x080fe200010f16ff */
[----:B------:R-:W-:Y:S04]  /*7b00*/  IMAD.MOV.U32 R208, RZ, RZ, c[0x0][0x22c] ;  /* 0x00008b00ffd07624 */ /* 0x000fe800078e00ff */
[----:B------:R1:W-:Y:S01]  /*7b10*/  RED.E.ADD.F32.FTZ.RN.STRONG.GPU [R8.64], R13 ;  /* 0x0000000d0800798e */ /* 0x0003e2000c10e784 */
[----:B------:R-:W-:Y:S04]  /*7b20*/  IMAD R208, R208, c[0x0][0x1c0], RZ ;  /* 0x00007000d0d07a24 */ /* 0x000fe800078e02ff */
[----:B------:R-:W-:Y:S05]  /*7b30*/  IMAD.SHL.U32 R208, R208, 0x10, RZ ;  /* 0x00000010d0d07824 */ /* 0x000fea00078e00ff */
[C---:B------:R-:W-:Y:S02]  /*7b40*/  IADD3 R204, R208.reuse, 0x40, RZ ;  /* 0x00000040d0cc7810 */ /* 0x040fe40007ffe0ff */
[C---:B------:R-:W-:Y:S02]  /*7b50*/  IADD3 R201, R208.reuse, 0x40, RZ ;  /* 0x00000040d0c97810 */ /* 0x040fe40007ffe0ff */
[----:B------:R-:W-:Y:S01]  /*7b60*/  IADD3 R200, R208, 0x40, RZ ;  /* 0x00000040d0c87810 */ /* 0x000fe20007ffe0ff */
[----:B------:R-:W-:Y:S01]  /*7b70*/  IMAD.IADD R204, R239, 0x1, R204 ;  /* 0x00000001efcc7824 */ /* 0x000fe200078e02cc */
[----:B------:R-:W-:Y:S01]  /*7b80*/  IADD3 R12, R211, 0x60, RZ ;  /* 0x00000060d30c7810 */ /* 0x000fe20007ffe0ff */
[C---:B------:R-:W-:Y:S02]  /*7b90*/  IMAD.IADD R201, R239.reuse, 0x1, R201 ;  /* 0x00000001efc97824 */ /* 0x040fe400078e02c9 */
[C---:B------:R-:W-:Y:S02]  /*7ba0*/  IMAD.IADD R200, R239.reuse, 0x1, R200 ;  /* 0x00000001efc87824 */ /* 0x040fe400078e02c8 */
[C---:B------:R-:W-:Y:S02]  /*7bb0*/  IMAD.IADD R201, R239.reuse, 0x1, R201 ;  /* 0x00000001efc97824 */ /* 0x040fe400078e02c9 */
[C---:B------:R-:W-:Y:S02]  /*7bc0*/  IMAD.IADD R200, R239.reuse, 0x1, R200 ;  /* 0x00000001efc87824 */ /* 0x040fe400078e02c8 */
[----:B------:R-:W-:Y:S02]  /*7bd0*/  IMAD.MOV.U32 R208, RZ, RZ, c[0x0][0x22c] ;  /* 0x00008b00ffd07624 */ /* 0x000fe400078e00ff */
[----:B------:R-:W-:Y:S01]  /*7be0*/  IMAD.IADD R200, R239, 0x1, R200 ;  /* 0x00000001efc87824 */ /* 0x000fe200078e02c8 */
[----:B-1----:R-:W4:Y:S01]  /*7bf0*/  LDL R13, [R1+0x14] ;  /* 0x00001400010d7983 */ /* 0x002f220000100800 */
[----:B------:R-:W-:Y:S02]  /*7c00*/  IMAD R208, R208, c[0x0][0x1c0], RZ ;  /* 0x00007000d0d07a24 */ /* 0x000fe400078e02ff */
[----:B------:R-:W-:Y:S01]  /*7c10*/  IMAD.MOV.U32 R211, RZ, RZ, c[0x0][0x22c] ;  /* 0x00008b00ffd37624 */ /* 0x000fe200078e00ff */
[-C--:B------:R-:W-:Y:S01]  /*7c20*/  LEA R8, P2, R200, R234.reuse, 0x2 ;  /* 0x000000eac8087211 */ /* 0x080fe200078410ff */
[----:B------:R-:W-:Y:S02]  /*7c30*/  IMAD.SHL.U32 R208, R208, 0x10, RZ ;  /* 0x00000010d0d07824 */ /* 0x000fe400078e00ff */
[----:B------:R-:W-:Y:S01]  /*7c40*/  IMAD R211, R211, c[0x0][0x1c0], RZ ;  /* 0x00007000d3d37a24 */ /* 0x000fe200078e02ff */
[-C--:B------:R-:W-:Y:S02]  /*7c50*/  LEA.HI.X.SX32 R9, R200, R235.reuse, 0x2, P2 ;  /* 0x000000ebc8097211 */ /* 0x080fe400010f16ff */
[C---:B------:R-:W-:Y:S01]  /*7c60*/  IADD3 R17, R208.reuse, 0x60, RZ ;  /* 0x00000060d0117810 */ /* 0x040fe20007ffe0ff */
[----:B------:R-:W-:Y:S01]  /*7c70*/  IMAD.SHL.U32 R211, R211, 0x10, RZ ;  /* 0x00000010d3d37824 */ /* 0x000fe200078e00ff */
[----:B------:R-:W-:Y:S03]  /*7c80*/  IADD3 R16, R208, 0x60, RZ ;  /* 0x00000060d0107810 */ /* 0x000fe60007ffe0ff */
[C---:B------:R-:W-:Y:S02]  /*7c90*/  IMAD.IADD R17, R239.reuse, 0x1, R17 ;  /* 0x00000001ef117824 */ /* 0x040fe400078e0211 */
[C---:B------:R-:W-:Y:S04]  /*7ca0*/  IMAD.IADD R16, R239.reuse, 0x1, R16 ;  /* 0x00000001ef107824 */ /* 0x040fe800078e0210 */
[----:B------:R-:W-:Y:S01]  /*7cb0*/  IMAD.IADD R16, R239, 0x1, R16 ;  /* 0x00000001ef107824 */ /* 0x000fe200078e0210 */
[CC--:B--2---:R-:W-:Y:S04]  /*7cc0*/  LEA R6, P0, R210.reuse, R234.reuse, 0x2 ;  /* 0x000000ead2067211 */ /* 0x0c4fe800078010ff */
[-C--:B------:R-:W-:Y:S02]  /*7cd0*/  LEA.HI.X.SX32 R7, R210, R235.reuse, 0x2, P0 ;  /* 0x000000ebd2077211 */ /* 0x080fe400000f16ff */
[CC--:B------:R-:W-:Y:S04]  /*7ce0*/  LEA R4, P1, R0.reuse, R234.reuse, 0x2 ;  /* 0x000000ea00047211 */ /* 0x0c0fe800078210ff */
[-C--:B------:R-:W-:Y:S01]  /*7cf0*/  LEA.HI.X.SX32 R5, R0, R235.reuse, 0x2, P1 ;  /* 0x000000eb00057211 */ /* 0x080fe200008f16ff */
[----:B------:R-:W-:Y:S04]  /*7d00*/  IMAD.MOV.U32 R0, RZ, RZ, c[0x0][0x22c] ;  /* 0x00008b00ff007624 */ /* 0x000fe800078e00ff */
[----:B------:R1:W-:Y:S01]  /*7d10*/  RED.E.ADD.F32.FTZ.RN.STRONG.GPU [R4.64], R14 ;  /* 0x0000000e0400798e */ /* 0x0003e2000c10e784 */
[----:B------:R-:W-:Y:S03]  /*7d20*/  IMAD R0, R0, c[0x0][0x1c0], RZ ;  /* 0x0000700000007a24 */ /* 0x000fe600078e02ff */
[----:B------:R2:W-:Y:S01]  /*7d30*/  RED.E.ADD.F32.FTZ.RN.STRONG.GPU [R6.64], R15 ;  /* 0x0000000f0600798e */ /* 0x0005e2000c10e784 */
[----:B------:R-:W-:Y:S03]  /*7d40*/  IMAD.SHL.U32 R0, R0, 0x10, RZ ;  /* 0x0000001000007824 */ /* 0x000fe600078e00ff */
[----:B------:R-:W-:Y:S02]  /*7d50*/  RED.E.ADD.F32.FTZ.RN.STRONG.GPU [R234.64+0x100], R84 ;  /* 0x00010054ea00798e */ /* 0x000fe4000c10e784 */
[----:B------:R-:W-:Y:S02]  /*7d60*/  IADD3 R0, R0, 0x40, RZ ;  /* 0x0000004000007810 */ /* 0x000fe40007ffe0ff */
[----:B------:R-:W-:Y:S02]  /*7d70*/  RED.E.ADD.F32.FTZ.RN.STRONG.GPU [R196.64+0x100], R85 ;  /* 0x00010055c400798e */ /* 0x000fe4000c10e784 */
[CC--:B-1----:R-:W-:Y:S02]  /*7d80*/  LEA R4, P0, R0.reuse, R234.reuse, 0x2 ;  /* 0x000000ea00047211 */ /* 0x0c2fe400078010ff */
[----:B------:R-:W3:Y:S02]  /*7d90*/  LDL R14, [R1+0x34] ;  /* 0x00003400010e7983 */ /* 0x000ee40000100800 */
[-C--:B------:R-:W-:Y:S02]  /*7da0*/  LEA.HI.X.SX32 R5, R0, R235.reuse, 0x2, P0 ;  /* 0x000000eb00057211 */ /* 0x080fe400000f16ff */
[----:B------:R-:W3:Y:S01]  /*7db0*/  LDL R0, [R1+0x18] ;  /* 0x0000180001007983 */ /* 0x000ee20000100800 */
[CC--:B--2---:R-:W-:Y:S02]  /*7dc0*/  LEA R6, P1, R204.reuse, R234.reuse, 0x2 ;  /* 0x000000eacc067211 */ /* 0x0c4fe400078210ff */
[CC--:B------:R-:W-:Y:S01]  /*7dd0*/  LEA R10, P0, R201.reuse, R234.reuse, 0x2 ;  /* 0x000000eac90a7211 */ /* 0x0c0fe200078010ff */
[----:B------:R4:W-:Y:S01]  /*7de0*/  RED.E.ADD.F32.FTZ.RN.STRONG.GPU [R4.64], R86 ;  /* 0x000000560400798e */ /* 0x0009e2000c10e784 */
[-C--:B------:R-:W-:Y:S02]  /*7df0*/  LEA.HI.X.SX32 R7, R204, R235.reuse, 0x2, P1 ;  /* 0x000000ebcc077211 */ /* 0x080fe400008f16ff */
[-C--:B------:R-:W-:Y:S02]  /*7e00*/  LEA.HI.X.SX32 R11, R201, R235.reuse, 0x2, P0 ;  /* 0x000000ebc90b7211 */ /* 0x080fe400000f16ff */
[----:B------:R-:W-:Y:S01]  /*7e10*/  IADD3 R15, R208, 0x60, RZ ;  /* 0x00000060d00f7810 */ /* 0x000fe20007ffe0ff */
[----:B------:R1:W-:Y:S01]  /*7e20*/  RED.E.ADD.F32.FTZ.RN.STRONG.GPU [R6.64], R87 ;  /* 0x000000570600798e */ /* 0x0003e2000c10e784 */
[----:B------:R-:W-:Y:S03]  /*7e30*/  IMAD.MOV.U32 R208, RZ, RZ, c[0x0][0x22c] ;  /* 0x00008b00ffd07624 */ /* 0x000fe600078e00ff */
[----:B------:R-:W-:Y:S01]  /*7e40*/  RED.E.ADD.F32.FTZ.RN.STRONG.GPU [R10.64], R88 ;  /* 0x000000580a00798e */ /* 0x000fe2000c10e784 */
[C---:B------:R-:W-:Y:S02]  /*7e50*/  IMAD.IADD R15, R239.reuse, 0x1, R15 ;  /* 0x00000001ef0f7824 */ /* 0x040fe400078e020f */
[----:B------:R-:W-:Y:S01]  /*7e60*/  IMAD R208, R208, c[0x0][0x1c0], RZ ;  /* 0x00007000d0d07a24 */ /* 0x000fe200078e02ff */
[----:B------:R2:W-:Y:S01]  /*7e70*/  RED.E.ADD.F32.FTZ.RN.STRONG.GPU [R8.64], R89 ;  /* 0x000000590800798e */ /* 0x0005e2000c10e784 */
[C---:B------:R-:W-:Y:S02]  /*7e80*/  IMAD.IADD R15, R239.reuse, 0x1, R15 ;  /* 0x00000001ef0f7824 */ /* 0x040fe400078e020f */
[----:B------:R-:W-:Y:S01]  /*7e90*/  IMAD.SHL.U32 R208, R208, 0x10, RZ ;  /* 0x00000010d0d07824 */ /* 0x000fe200078e00ff */
[----:B------:R-:W-:Y:S01]  /*7ea0*/  LDSM.16.MT88.4 R84, [R2+0x4000] ;  /* 0x004000000254783b */ /* 0x000fe20000004200 */
[----:B------:R-:W-:Y:S01]  /*7eb0*/  IMAD.IADD R15, R239, 0x1, R15 ;  /* 0x00000001ef0f7824 */ /* 0x000fe200078e020f */
[CC--:B----4-:R-:W-:Y:S04]  /*7ec0*/  LEA R4, P1, R199.reuse, R234.reuse, 0x2 ;  /* 0x000000eac7047211 */ /* 0x0d0fe800078210ff */
[-C--:B------:R-:W-:Y:S02]  /*7ed0*/  LEA.HI.X.SX32 R5, R199, R235.reuse, 0x2, P1 ;  /* 0x000000ebc7057211 */ /* 0x080fe400008f16ff */
[CC--:B-1----:R-:W-:Y:S03]  /*7ee0*/  LEA R6, P0, R198.reuse, R234.reuse, 0x2 ;  /* 0x000000eac6067211 */ /* 0x0c2fe600078010ff */
[----:B------:R1:W-:Y:S01]  /*7ef0*/  RED.E.ADD.F32.FTZ.RN.STRONG.GPU [R4.64], R90 ;  /* 0x0000005a0400798e */ /* 0x0003e2000c10e784 */
[-C--:B------:R-:W-:Y:S02]  /*7f00*/  LEA.HI.X.SX32 R7, R198, R235.reuse, 0x2, P0 ;  /* 0x000000ebc6077211 */ /* 0x080fe400000f16ff */
[CC--:B--2---:R-:W-:Y:S03]  /*7f10*/  LEA R8, P2, R15.reuse, R234.reuse, 0x2 ;  /* 0x000000ea0f087211 */ /* 0x0c4fe600078410ff */
[----:B------:R2:W-:Y:S01]  /*7f20*/  RED.E.ADD.F32.FTZ.RN.STRONG.GPU [R6.64], R91 ;  /* 0x0000005b0600798e */ /* 0x0005e2000c10e784 */
[-C--:B------:R-:W-:Y:S03]  /*7f30*/  LEA.HI.X.SX32 R9, R15, R235.reuse, 0x2, P2 ;  /* 0x000000eb0f097211 */ /* 0x080fe600010f16ff */
[----:B------:R-:W-:Y:S01]  /*7f40*/  RED.E.ADD.F32.FTZ.RN.STRONG.GPU [R234.64+0x180], R96 ;  /* 0x00018060ea00798e */ /* 0x000fe2000c10e784 */
[----:B------:R-:W-:Y:S03]  /*7f50*/  IADD3 R15, R208, 0x80, RZ ;  /* 0x00000080d00f7810 */ /* 0x000fe60007ffe0ff */
[----:B------:R-:W-:Y:S02]  /*7f60*/  RED.E.ADD.F32.FTZ.RN.STRONG.GPU [R196.64+0x180], R97 ;  /* 0x00018061c400798e */ /* 0x000fe4000c10e784 */
[C---:B------:R-:W-:Y:S02]  /*7f70*/  IMAD.IADD R15, R239.reuse, 0x1, R15 ;  /* 0x00000001ef0f7824 */ /* 0x040fe400078e020f */
[----:B------:R-:W-:Y:S02]  /*7f80*/  LDSM.16.MT88.4 R88, [R2+0x6000] ;  /* 0x006000000258783b */ /* 0x000fe40000004200 */
[C---:B------:R-:W-:Y:S04]  /*7f90*/  IMAD.IADD R15, R239.reuse, 0x1, R15 ;  /* 0x00000001ef0f7824 */ /* 0x040fe800078e020f */
[----:B------:R-:W-:Y:S01]  /*7fa0*/  IMAD.IADD R15, R239, 0x1, R15 ;  /* 0x00000001ef0f7824 */ /* 0x000fe200078e020f */
[CC--:B-1----:R-:W-:Y:S04]  /*7fb0*/  LEA R4, P0, R12.reuse, R234.reuse, 0x2 ;  /* 0x000000ea0c047211 */ /* 0x0c2fe800078010ff */
[-C--:B------:R-:W-:Y:S02]  /*7fc0*/  LEA.HI.X.SX32 R5, R12, R235.reuse, 0x2, P0 ;  /* 0x000000eb0c057211 */ /* 0x080fe400000f16ff */
[----:B------:R-:W4:Y:S01]  /*7fd0*/  LDL R12, [R1+0x30] ;  /* 0x00003000010c7983 */ /* 0x000f220000100800 */
[CC--:B--2---:R-:W-:Y:S02]  /*7fe0*/  LEA R6, P1, R17.reuse, R234.reuse, 0x2 ;  /* 0x000000ea11067211 */ /* 0x0c4fe400078210ff */
[CC--:B------:R-:W-:Y:S01]  /*7ff0*/  LEA R10, P0, R16.reuse, R234.reuse, 0x2 ;  /* 0x000000ea100a7211 */ /* 0x0c0fe200078010ff */
[----:B------:R-:W-:Y:S01]  /*8000*/  RED.E.ADD.F32.FTZ.RN.STRONG.GPU [R4.64], R98 ;  /* 0x000000620400798e */ /* 0x000fe2000c10e784 */
[-C--:B------:R-:W-:Y:S02]  /*8010*/  LEA.HI.X.SX32 R7, R17, R235.reuse, 0x2, P1 ;  /* 0x000000eb11077211 */ /* 0x080fe400008f16ff */
[-C--:B------:R-:W-:Y:S02]  /*8020*/  LEA.HI.X.SX32 R11, R16, R235.reuse, 0x2, P0 ;  /* 0x000000eb100b7211 */ /* 0x080fe400000f16ff */
[C---:B------:R-:W-:Y:S01]  /*8030*/  IADD3 R17, R208.reuse, 0x80, RZ ;  /* 0x00000080d0117810 */ /* 0x040fe20007ffe0ff */
[----:B------:R-:W-:Y:S01]  /*8040*/  RED.E.ADD.F32.FTZ.RN.STRONG.GPU [R6.64], R99 ;  /* 0x000000630600798e */ /* 0x000fe2000c10e784 */
[----:B------:R-:W-:Y:S01]  /*8050*/  IADD3 R16, R208, 0x80, RZ ;  /* 0x00000080d0107810 */ /* 0x000fe20007ffe0ff */
[----:B------:R-:W-:Y:S02]  /*8060*/  IMAD.MOV.U32 R208, RZ, RZ, c[0x0][0x22c] ;  /* 0x00008b00ffd07624 */ /* 0x000fe400078e00ff */
[----:B------:R-:W-:Y:S01]  /*8070*/  RED.E.ADD.F32.FTZ.RN.STRONG.GPU [R10.64], R92 ;  /* 0x0000005c0a00798e */ /* 0x000fe2000c10e784 */
[C---:B------:R-:W-:Y:S02]  /*8080*/  IMAD.IADD R17, R239.reuse, 0x1, R17 ;  /* 0x00000001ef117824 */ /* 0x040fe400078e0211 */
[C---:B------:R-:W-:Y:S01]  /*8090*/  IMAD.IADD R16, R239.reuse, 0x1, R16 ;  /* 0x00000001ef107824 */ /* 0x040fe200078e0210 */
[----:B------:R1:W-:Y:S01]  /*80a0*/  RED.E.ADD.F32.FTZ.RN.STRONG.GPU [R8.64], R93 ;  /* 0x0000005d0800798e */ /* 0x0003e2000c10e784 */
[----:B------:R-:W-:Y:S02]  /*80b0*/  IMAD R208, R208, c[0x0][0x1c0], RZ ;  /* 0x00007000d0d07a24 */ /* 0x000fe400078e02ff */
[----:B------:R-:W-:Y:S01]  /*80c0*/  IMAD.IADD R16, R239, 0x1, R16 ;  /* 0x00000001ef107824 */ /* 0x000fe200078e0210 */
[----:B------:R-:W-:Y:S01]  /*80d0*/  LDSM.16.MT88.4 R96, [R220+0x28800] ;  /* 0x02880000dc60783b */ /* 0x000fe20000004200 */
[----:B------:R-:W-:Y:S01]  /*80e0*/  IMAD.SHL.U32 R208, R208, 0x10, RZ ;  /* 0x00000010d0d07824 */ /* 0x000fe200078e00ff */
[CC--:B-1----:R-:W-:Y:S04]  /*80f0*/  LEA R8, P2, R15.reuse, R234.reuse, 0x2 ;  /* 0x000000ea0f087211 */ /* 0x0c2fe800078410ff */
[-C--:B------:R-:W-:Y:S02]  /*8100*/  LEA.HI.X.SX32 R9, R15, R235.reuse, 0x2, P2 ;  /* 0x000000eb0f097211 */ /* 0x080fe400010f16ff */
[----:B------:R-:W-:Y:S05]  /*8110*/  IADD3 R15, R208, 0xa0, RZ ;  /* 0x000000a0d00f7810 */ /* 0x000fea0007ffe0ff */
[C---:B------:R-:W-:Y:S04]  /*8120*/  IMAD.IADD R15, R239.reuse, 0x1, R15 ;  /* 0x00000001ef0f7824 */ /* 0x040fe800078e020f */
[C---:B------:R-:W-:Y:S04]  /*8130*/  IMAD.IADD R15, R239.reuse, 0x1, R15 ;  /* 0x00000001ef0f7824 */ /* 0x040fe800078e020f */
[----:B------:R-:W-:Y:S01]  /*8140*/  IMAD.IADD R15, R239, 0x1, R15 ;  /* 0x00000001ef0f7824 */ /* 0x000fe200078e020f */
[CC--:B---3--:R-:W-:Y:S04]  /*8150*/  LEA R6, P0, R14.reuse, R234.reuse, 0x2 ;  /* 0x000000ea0e067211 */ /* 0x0c8fe800078010ff */
[-C--:B------:R-:W-:Y:S02]  /*8160*/  LEA.HI.X.SX32 R7, R14, R235.reuse, 0x2, P0 ;  /* 0x000000eb0e077211 */ /* 0x080fe400000f16ff */
[CC--:B------:R-:W-:Y:S01]  /*8170*/  LEA R4, P1, R0.reuse, R234.reuse, 0x2 ;  /* 0x000000ea00047211 */ /* 0x0c0fe200078210ff */
[----:B------:R-:W2:Y:S03]  /*8180*/  LDL R14, [R1+0x10] ;  /* 0x00001000010e7983 */ /* 0x000ea60000100800 */
        /* <DEDUP_REMOVED lines=8> */
[----:B------:R-:W-:Y:S04]  /*8210*/  RED.E.ADD.F32.FTZ.RN.STRONG.GPU [R196.64+0x200], R101 ;  /* 0x00020065c400798e */ /* 0x000fe8000c10e784 */
[----:B------:R-:W-:Y:S01]  /*8220*/  LDSM.16.MT88.4 R92, [R2+0x800] ;  /* 0x00080000025c783b */ /* 0x000fe20000004200 */
[CC--:B-1----:R-:W-:Y:S04]  /*8230*/  LEA R4, P0, R0.reuse, R234.reuse, 0x2 ;  /* 0x000000ea00047211 */ /* 0x0c2fe800078010ff */
[-C--:B------:R-:W-:Y:S02]  /*8240*/  LEA.HI.X.SX32 R5, R0, R235.reuse, 0x2, P0 ;  /* 0x000000eb00057211 */ /* 0x080fe400000f16ff */
[----:B------:R-:W2:Y:S01]  /*8250*/  LDL R0, [R1+0x2c] ;  /* 0x00002c0001007983 */ /* 0x000ea20000100800 */
[CC--:B---3--:R-:W-:Y:S02]  /*8260*/  LEA R6, P1, R17.reuse, R234.reuse, 0x2 ;  /* 0x000000ea11067211 */ /* 0x0c8fe400078210ff */
[CC--:B------:R-:W-:Y:S01]  /*8270*/  LEA R10, P0, R16.reuse, R234.reuse, 0x2 ;  /* 0x000000ea100a7211 */ /* 0x0c0fe200078010ff */
[----:B------:R1:W-:Y:S01]  /*8280*/  RED.E.ADD.F32.FTZ.RN.STRONG.GPU [R4.64], R102 ;  /* 0x000000660400798e */ /* 0x0003e2000c10e784 */
[-C--:B------:R-:W-:Y:S02]  /*8290*/  LEA.HI.X.SX32 R7, R17, R235.reuse, 0x2, P1 ;  /* 0x000000eb11077211 */ /* 0x080fe400008f16ff */
[-C--:B------:R-:W-:Y:S02]  /*82a0*/  LEA.HI.X.SX32 R11, R16, R235.reuse, 0x2, P0 ;  /* 0x000000eb100b7211 */ /* 0x080fe400000f16ff */
[C---:B------:R-:W-:Y:S01]  /*82b0*/  IADD3 R17, R208.reuse, 0xa0, RZ ;  /* 0x000000a0d0117810 */ /* 0x040fe20007ffe0ff */
[----:B------:R4:W-:Y:S01]  /*82c0*/  RED.E.ADD.F32.FTZ.RN.STRONG.GPU [R6.64], R103 ;  /* 0x000000670600798e */ /* 0x0009e2000c10e784 */
        /* <DEDUP_REMOVED lines=12> */
[CC--:B----4-:R-:W-:Y:S01]  /*8390*/  LEA R6, P0, R12.reuse, R234.reuse, 0x2 ;  /* 0x000000ea0c067211 */ /* 0x0d0fe200078010ff */
[----:B------:R-:W4:Y:S03]  /*83a0*/  LDL R13, [R1+0xc] ;  /* 0x00000c00010d7983 */ /* 0x000f260000100800 */
[-C--:B------:R-:W-:Y:S01]  /*83b0*/  LEA.HI.X.SX32 R7, R12, R235.reuse, 0x2, P0 ;  /* 0x000000eb0c077211 */ /* 0x080fe200000f16ff */
[----:B------:R1:W-:Y:S01]  /*83c0*/  RED.E.ADD.F32.FTZ.RN.STRONG.GPU [R4.64], R106 ;  /* 0x0000006a0400798e */ /* 0x0003e2000c10e784 */
[----:B------:R-:W-:Y:S01]  /*83d0*/  IADD3 R12, R211, 0xa0, RZ ;  /* 0x000000a0d30c7810 */ /* 0x000fe20007ffe0ff */
[----:B------:R-:W-:Y:S01]  /*83e0*/  IMAD.MOV.U32 R211, RZ, RZ, c[0x0][0x22c] ;  /* 0x00008b00ffd37624 */ /* 0x000fe200078e00ff */
[-C--:B---3--:R-:W-:Y:S01]  /*83f0*/  LEA R8, P2, R15, R234.reuse, 0x2 ;  /* 0x000000ea0f087211 */ /* 0x088fe200078410ff */
[----:B------:R3:W-:Y:S02]  /*8400*/  RED.E.ADD.F32.FTZ.RN.STRONG.GPU [R6.64], R107 ;  /* 0x0000006b0600798e */ /* 0x0007e4000c10e784 */
[----:B------:R-:W-:Y:S01]  /*8410*/  IMAD R211, R211, c[0x0][0x1c0], RZ ;  /* 0x00007000d3d37a24 */ /* 0x000fe200078e02ff */
[-C--:B------:R-:W-:Y:S01]  /*8420*/  LEA.HI.X.SX32 R9, R15, R235.reuse, 0x2, P2 ;  /* 0x000000eb0f097211 */ /* 0x080fe200010f16ff */
[----:B------:R-:W-:Y:S02]  /*8430*/  RED.E.ADD.F32.FTZ.RN.STRONG.GPU [R234.64+0x280], R112 ;  /* 0x00028070ea00798e */ /* 0x000fe4000c10e784 */
[----:B------:R-:W-:Y:S02]  /*8440*/  IMAD.SHL.U32 R211, R211, 0x10, RZ ;  /* 0x00000010d3d37824 */ /* 0x000fe400078e00ff */
[----:B------:R-:W-:Y:S03]  /*8450*/  RED.E.ADD.F32.FTZ.RN.STRONG.GPU [R196.64+0x280], R113 ;  /* 0x00028071c400798e */ /* 0x000fe6000c10e784 */
[----:B------:R-:W-:Y:S01]  /*8460*/  IADD3 R15, R211, 0xc0, RZ ;  /* 0x000000c0d30f7810 */ /* 0x000fe20007ffe0ff */
[----:B------:R-:W-:Y:S01]  /*8470*/  LDSM.16.MT88.4 R104, [R2+0x4800] ;  /* 0x004800000268783b */ /* 0x000fe20000004200 */
[CC--:B-1----:R-:W-:Y:S04]  /*8480*/  LEA R4, P0, R12.reuse, R234.reuse, 0x2 ;  /* 0x000000ea0c047211 */ /* 0x0c2fe800078010ff */
[-C--:B------:R-:W-:Y:S02]  /*8490*/  LEA.HI.X.SX32 R5, R12, R235.reuse, 0x2, P0 ;  /* 0x000000eb0c057211 */ /* 0x080fe400000f16ff */
[----:B------:R-:W4:Y:S01]  /*84a0*/  LDL R12, [R1+0x28] ;  /* 0x00002800010c7983 */ /* 0x000f220000100800 */
[CC--:B---3--:R-:W-:Y:S02]  /*84b0*/  LEA R6, P1, R17.reuse, R234.reuse, 0x2 ;  /* 0x000000ea11067211 */ /* 0x0c8fe400078210ff */
[CC--:B------:R-:W-:Y:S01]  /*84c0*/  LEA R10, P0, R16.reuse, R234.reuse, 0x2 ;  /* 0x000000ea100a7211 */ /* 0x0c0fe200078010ff */
[----:B------:R2:W-:Y:S01]  /*84d0*/  RED.E.ADD.F32.FTZ.RN.STRONG.GPU [R4.64], R114 ;  /* 0x000000720400798e */ /* 0x0005e2000c10e784 */
[-C--:B------:R-:W-:Y:S02]  /*84e0*/  LEA.HI.X.SX32 R7, R17, R235.reuse, 0x2, P1 ;  /* 0x000000eb11077211 */ /* 0x080fe400008f16ff */
[-C--:B------:R-:W-:Y:S02]  /*84f0*/  LEA.HI.X.SX32 R11, R16, R235.reuse, 0x2, P0 ;  /* 0x000000eb100b7211 */ /* 0x080fe400000f16ff */
[C---:B------:R-:W-:Y:S01]  /*8500*/  IADD3 R17, R208.reuse, 0xc0, RZ ;  /* 0x000000c0d0117810 */ /* 0x040fe20007ffe0ff */
[----:B------:R1:W-:Y:S01]  /*8510*/  RED.E.ADD.F32.FTZ.RN.STRONG.GPU [R6.64], R115 ;  /* 0x000000730600798e */ /* 0x0003e2000c10e784 */
[----:B------:R-:W-:Y:S03]  /*8520*/  IADD3 R16, R208, 0xc0, RZ ;  /* 0x000000c0d0107810 */ /* 0x000fe60007ffe0ff */
[----:B------:R-:W-:Y:S01]  /*8530*/  RED.E.ADD.F32.FTZ.RN.STRONG.GPU [R10.64], R108 ;  /* 0x0000006c0a00798e */ /* 0x000fe2000c10e784 */
[C---:B------:R-:W-:Y:S02]  /*8540*/  IMAD.IADD R17, R239.reuse, 0x1, R17 ;  /* 0x00000001ef117824 */ /* 0x040fe400078e0211 */
[C---:B------:R-:W-:Y:S01]  /*8550*/  IMAD.IADD R16, R239.reuse, 0x1, R16 ;  /* 0x00000001ef107824 */ /* 0x040fe200078e0210 */
[----:B------:R-:W-:Y:S03]  /*8560*/  RED.E.ADD.F32.FTZ.RN.STRONG.GPU [R8.64], R109 ;  /* 0x0000006d0800798e */ /* 0x000fe6000c10e784 */
[----:B------:R-:W-:Y:S01]  /*8570*/  IMAD.IADD R16, R239, 0x1, R16 ;  /* 0x00000001ef107824 */ /* 0x000fe200078e0210 */
[CC--:B--2---:R-:W-:Y:S04]  /*8580*/  LEA R4, P1, R14.reuse, R234.reuse, 0x2 ;  /* 0x000000ea0e047211 */ /* 0x0c4fe800078210ff */
[-C--:B------:R-:W-:Y:S02]  /*8590*/  LEA.HI.X.SX32 R5, R14, R235.reuse, 0x2, P1 ;  /* 0x000000eb0e057211 */ /* 0x080fe400008f16ff */
[----:B------:R-:W2:Y:S04]  /*85a0*/  LDL R14, [R1+0x8] ;  /* 0x00000800010e7983 */ /* 0x000ea80000100800 */
[----:B------:R3:W-:Y:S01]  /*85b0*/  RED.E.ADD.F32.FTZ.RN.STRONG.GPU [R4.64], R110 ;  /* 0x0000006e0400798e */ /* 0x0007e2000c10e784 */
[CC--:B-1----:R-:W-:Y:S04]  /*85c0*/  LEA R6, P0, R0.reuse, R234.reuse, 0x2 ;  /* 0x000000ea00067211 */ /* 0x0c2fe800078010ff */
[-C--:B------:R-:W-:Y:S02]  /*85d0*/  LEA.HI.X.SX32 R7, R0, R235.reuse, 0x2, P0 ;  /* 0x000000eb00077211 */ /* 0x080fe400000f16ff */
[----:B------:R-:W2:Y:S01]  /*85e0*/  LDL R0, [R1+0x24] ;  /* 0x0000240001007983 */ /* 0x000ea20000100800 */
[CC--:B---3--:R-:W-:Y:S03]  /*85f0*/  LEA R4, P0, R15.reuse, R234.reuse, 0x2 ;  /* 0x000000ea0f047211 */ /* 0x0c8fe600078010ff */
[----:B------:R1:W-:Y:S01]  /*8600*/  RED.E.ADD.F32.FTZ.RN.STRONG.GPU [R6.64], R111 ;  /* 0x0000006f0600798e */ /* 0x0003e2000c10e784 */
[-C--:B------:R-:W-:Y:S02]  /*8610*/  LEA.HI.X.SX32 R5, R15, R235.reuse, 0x2, P0 ;  /* 0x000000eb0f057211 */ /* 0x080fe400000f16ff */
[----:B------:R-:W-:Y:S01]  /*8620*/  IADD3 R15, R208, 0xc0, RZ ;  /* 0x000000c0d00f7810 */ /* 0x000fe20007ffe0ff */
[----:B------:R-:W-:Y:S01]  /*8630*/  RED.E.ADD.F32.FTZ.RN.STRONG.GPU [R234.64+0x300], R116 ;  /* 0x00030074ea00798e */ /* 0x000fe2000c10e784 */
[CC--:B------:R-:W-:Y:S01]  /*8640*/  LEA R10, P0, R16.reuse, R234.reuse, 0x2 ;  /* 0x000000ea100a7211 */ /* 0x0c0fe200078010ff */
[----:B------:R-:W-:Y:S02]  /*8650*/  IMAD.MOV.U32 R208, RZ, RZ, c[0x0][0x22c] ;  /* 0x00008b00ffd07624 */ /* 0x000fe400078e00ff */
[----:B------:R-:W-:Y:S01]  /*8660*/  RED.E.ADD.F32.FTZ.RN.STRONG.GPU [R196.64+0x300], R117 ;  /* 0x00030075c400798e */ /* 0x000fe2000c10e784 */
[C---:B------:R-:W-:Y:S01]  /*8670*/  IMAD.IADD R15, R239.reuse, 0x1, R15 ;  /* 0x00000001ef0f7824 */ /* 0x040fe200078e020f */
[-C--:B------:R-:W-:Y:S01]  /*8680*/  LEA.HI.X.SX32 R11, R16, R235.reuse, 0x2, P0 ;  /* 0x000000eb100b7211 */ /* 0x080fe200000f16ff */
[----:B------:R-:W-:Y:S01]  /*8690*/  IMAD R208, R208, c[0x0][0x1c0], RZ ;  /* 0x00007000d0d07a24 */ /* 0x000fe200078e02ff */
[----:B------:R4:W-:Y:S01]  /*86a0*/  RED.E.ADD.F32.FTZ.RN.STRONG.GPU [R4.64], R118 ;  /* 0x000000760400798e */ /* 0x0009e2000c10e784 */
[----:B------:R-:W-:Y:S01]  /*86b0*/  IMAD.IADD R15, R239, 0x1, R15 ;  /* 0x00000001ef0f7824 */ /* 0x000fe200078e020f */
[----:B------:R-:W-:Y:S01]  /*86c0*/  IADD3 R16, R209, 0xe0, RZ ;  /* 0x000000e0d1107810 */ /* 0x000fe20007ffe0ff */
[----:B------:R-:W-:Y:S01]  /*86d0*/  IMAD.SHL.U32 R208, R208, 0x10, RZ ;  /* 0x00000010d0d07824 */ /* 0x000fe200078e00ff */
[----:B------:R-:W-:Y:S01]  /*86e0*/  LDSM.16.MT88.4 R108, [R2+0x6800] ;  /* 0x00680000026c783b */ /* 0x000fe20000004200 */
[C---:B------:R-:W-:Y:S02]  /*86f0*/  IMAD.IADD R15, R239.reuse, 0x1, R15 ;  /* 0x00000001ef0f7824 */ /* 0x040fe400078e020f */
[----:B------:R-:W-:Y:S03]  /*8700*/  IMAD.IADD R16, R239, 0x1, R16 ;  /* 0x00000001ef107824 */ /* 0x000fe600078e0210 */
[-C--:B------:R-:W-:Y:S01]  /*8710*/  LEA R8, P2, R15, R234.reuse, 0x2 ;  /* 0x000000ea0f087211 */ /* 0x080fe200078410ff */
[----:B------:R-:W-:Y:S03]  /*8720*/  IMAD.IADD R16, R239, 0x1, R16 ;  /* 0x00000001ef107824 */ /* 0x000fe600078e0210 */
[-C--:B------:R-:W-:Y:S02]  /*8730*/  LEA.HI.X.SX32 R9, R15, R235.reuse, 0x2, P2 ;  /* 0x000000eb0f097211 */ /* 0x080fe400010f16ff */
[CC--:B-1----:R-:W-:Y:S02]  /*8740*/  LEA R6, P1, R17.reuse, R234.reuse, 0x2 ;  /* 0x000000ea11067211 */ /* 0x0c2fe400078210ff */
[----:B------:R-:W-:Y:S02]  /*8750*/  IADD3 R15, R208, 0xe0, RZ ;  /* 0x000000e0d00f7810 */ /* 0x000fe40007ffe0ff */
[-C--:B------:R-:W-:Y:S02]  /*8760*/  LEA.HI.X.SX32 R7, R17, R235.reuse, 0x2, P1 ;  /* 0x000000eb11077211 */ /* 0x080fe400008f16ff */
[----:B------:R-:W-:Y:S03]  /*8770*/  IADD3 R17, R209, 0xe0, RZ ;  /* 0x000000e0d1117810 */ /* 0x000fe60007ffe0ff */
[----:B------:R1:W-:Y:S01]  /*8780*/  RED.E.ADD.F32.FTZ.RN.STRONG.GPU [R6.64], R119 ;  /* 0x000000770600798e */ /* 0x0003e2000c10e784 */
[-C--:B----4-:R-:W-:Y:S01]  /*8790*/  LEA R4, P1, R13, R234.reuse, 0x2 ;  /* 0x000000ea0d047211 */ /* 0x090fe200078210ff */
[----:B------:R-:W-:Y:S02]  /*87a0*/  IMAD.IADD R17, R239, 0x1, R17 ;  /* 0x00000001ef117824 */ /* 0x000fe400078e0211 */
[----:B------:R3:W-:Y:S01]  /*87b0*/  RED.E.ADD.F32.FTZ.RN.STRONG.GPU [R10.64], R120 ;  /* 0x000000780a00798e */ /* 0x0007e2000c10e784 */
[-C--:B------:R-:W-:Y:S03]  /*87c0*/  LEA.HI.X.SX32 R5, R13, R235.reuse, 0x2, P1 ;  /* 0x000000eb0d057211 */ /* 0x080fe600008f16ff */
[----:B------:R-:W-:Y:S04]  /*87d0*/  RED.E.ADD.F32.FTZ.RN.STRONG.GPU [R8.64], R121 ;  /* 0x000000790800798e */ /* 0x000fe8000c10e784 */
[----:B------:R4:W-:Y:S01]  /*87e0*/  RED.E.ADD.F32.FTZ.RN.STRONG.GPU [R4.64], R122 ;  /* 0x0000007a0400798e */ /* 0x0009e2000c10e784 */
[-C--:B-1----:R-:W-:Y:S02]  /*87f0*/  LEA R6, P0, R12, R234.reuse, 0x2 ;  /* 0x000000ea0c067211 */ /* 0x082fe400078010ff */
[-C--:B---3--:R-:W-:Y:S02]  /*8800*/  LEA R10, P3, R16, R234.reuse, 0x2 ;  /* 0x000000ea100a7211 */ /* 0x088fe400078610ff */
[-C--:B------:R-:W-:Y:S02]  /*8810*/  LEA.HI.X.SX32 R7, R12, R235.reuse, 0x2, P0 ;  /* 0x000000eb0c077211 */ /* 0x080fe400000f16ff */
[-C--:B------:R-:W-:Y:S02]  /*8820*/  LEA R12, P0, R17, R234.reuse, 0x2 ;  /* 0x000000ea110c7211 */ /* 0x080fe400078010ff */
[-C--:B------:R-:W-:Y:S01]  /*8830*/  LEA.HI.X.SX32 R11, R16, R235.reuse, 0x2, P3 ;  /* 0x000000eb100b7211 */ /* 0x080fe200018f16ff */
[----:B------:R2:W-:Y:S01]  /*8840*/  RED.E.ADD.F32.FTZ.RN.STRONG.GPU [R6.64], R123 ;  /* 0x0000007b0600798e */ /* 0x0005e2000c10e784 */
[-C--:B----4-:R-:W-:Y:S02]  /*8850*/  LEA R4, P1, R15, R234.reuse, 0x2 ;  /* 0x000000ea0f047211 */ /* 0x090fe400078210ff */
[-C--:B------:R-:W-:Y:S01]  /*8860*/  LEA.HI.X.SX32 R13, R17, R235.reuse, 0x2, P0 ;  /* 0x000000eb110d7211 */ /* 0x080fe200000f16ff */
[----:B------:R-:W-:Y:S01]  /*8870*/  RED.E.ADD.F32.FTZ.RN.STRONG.GPU [R234.64+0x380], R128 ;  /* 0x00038080ea00798e */ /* 0x000fe2000c10e784 */
[-C--:B------:R-:W-:Y:S02]  /*8880*/  LEA.HI.X.SX32 R5, R15, R235.reuse, 0x2, P1 ;  /* 0x000000eb0f057211 */ /* 0x080fe400008f16ff */
[----:B------:R-:W-:Y:S01]  /*8890*/  IADD3 R15, R209, 0xe0, RZ ;  /* 0x000000e0d10f7810 */ /* 0x000fe20007ffe0ff */
[----:B------:R-:W-:Y:S04]  /*88a0*/  RED.E.ADD.F32.FTZ.RN.STRONG.GPU [R196.64+0x380], R129 ;  /* 0x00038081c400798e */ /* 0x000fe8000c10e784 */
[----:B------:R1:W-:Y:S01]  /*88b0*/  RED.E.ADD.F32.FTZ.RN.STRONG.GPU [R4.64], R130 ;  /* 0x000000820400798e */ /* 0x0003e2000c10e784 */
[C---:B------:R-:W-:Y:S03]  /*88c0*/  IMAD.IADD R15, R239.reuse, 0x1, R15 ;  /* 0x00000001ef0f7824 */ /* 0x040fe600078e020f */
[----:B------:R-:W-:Y:S01]  /*88d0*/  RED.E.ADD.F32.FTZ.RN.STRONG.GPU [R12.64], R131 ;  /* 0x000000830c00798e */ /* 0x000fe2000c10e784 */
[C---:B------:R-:W-:Y:S03]  /*88e0*/  IMAD.IADD R15, R239.reuse, 0x1, R15 ;  /* 0x00000001ef0f7824 */ /* 0x040fe600078e020f */
[----:B------:R-:W-:Y:S01]  /*88f0*/  RED.E.ADD.F32.FTZ.RN.STRONG.GPU [R10.64], R124 ;  /* 0x0000007c0a00798e */ /* 0x000fe2000c10e784 */
[----:B------:R-:W-:Y:S03]  /*8900*/  IMAD.IADD R15, R239, 0x1, R15 ;  /* 0x00000001ef0f7824 */ /* 0x000fe600078e020f */
[----:B------:R-:W-:Y:S02]  /*8910*/  LDSM.16.MT88.4 R16, [R2+0x2000] ;  /* 0x002000000210783b */ /* 0x000fe40000004200 */
[CC--:B------:R-:W-:Y:S04]  /*8920*/  LEA R8, P2, R15.reuse, R234.reuse, 0x2 ;  /* 0x000000ea0f087211 */ /* 0x0c0fe800078410ff */
[-C--:B------:R-:W-:Y:S05]  /*8930*/  LEA.HI.X.SX32 R9, R15, R235.reuse, 0x2, P2 ;  /* 0x000000eb0f097211 */ /* 0x080fea00010f16ff */
[----:B------:R-:W-:Y:S04]  /*8940*/  RED.E.ADD.F32.FTZ.RN.STRONG.GPU [R8.64], R125 ;  /* 0x0000007d0800798e */ /* 0x000fe8000c10e784 */
[----:B------:R-:W-:Y:S01]  /*8950*/  LDSM.16.MT88.4 R8, [R2] ;  /* 0x000000000208783b */ /* 0x000fe20000004200 */
[CC--:B--2---:R-:W-:Y:S04]  /*8960*/  LEA R6, P1, R14.reuse, R234.reuse, 0x2 ;  /* 0x000000ea0e067211 */ /* 0x0c4fe800078210ff */
[-C--:B------:R-:W-:Y:S02]  /*8970*/  LEA.HI.X.SX32 R7, R14, R235.reuse, 0x2, P1 ;  /* 0x000000eb0e077211 */ /* 0x080fe400008f16ff */
[----:B------:R-:W-:Y:S01]  /*8980*/  LDSM.16.MT88.4 R12, [R220+0x28000] ;  /* 0x02800000dc0c783b */ /* 0x000fe20000004200 */
[----:B------:R-:W-:Y:S01]  /*8990*/  ISETP.LT.AND P1, PT, RZ, UR7, PT ;  /* 0x00000007ff007c0c */ /* 0x000fe2000bf21270 */
[----:B------:R-:W-:Y:S02]  /*89a0*/  UMOV UR7, UR14 ;  /* 0x0000000e00077c82 */ /* 0x000fe40008000000 */
[----:B------:R-:W-:Y:S01]  /*89b0*/  RED.E.ADD.F32.FTZ.RN.STRONG.GPU [R6.64], R126 ;  /* 0x0000007e0600798e */ /* 0x000fe2000c10e784 */
[C---:B-1----:R-:W-:Y:S04]  /*89c0*/  LEA R4, P0, R0.reuse, R234, 0x2 ;  /* 0x000000ea00047211 */ /* 0x042fe800078010ff */
[----:B------:R-:W-:Y:S02]  /*89d0*/  LEA.HI.X.SX32 R5, R0, R235, 0x2, P0 ;  /* 0x000000eb00057211 */ /* 0x000fe400000f16ff */
[----:B------:R-:W-:Y:S01]  /*89e0*/  PLOP3.LUT P0, PT, PT, PT, UP3, 0x80, 0x0 ;  /* 0x000000000000781c */ /* 0x000fe20003f0f038 */
[----:B------:R-:W-:Y:S01]  /*89f0*/  @UP5 UIADD3 UR12, UP3, UR12, -0x100, URZ ;  /* 0xffffff000c0c5890 */ /* 0x000fe2000ff7e03f */
[C---:B------:R-:W-:Y:S01]  /*8a00*/  IADD3 R0, R2.reuse, -0x8000, RZ ;  /* 0xffff800002007810 */ /* 0x040fe20007ffe0ff */
[----:B------:R-:W-:Y:S02]  /*8a10*/  RED.E.ADD.F32.FTZ.RN.STRONG.GPU [R4.64], R127 ;  /* 0x0000007f0400798e */ /* 0x000fe4000c10e784 */
[----:B------:R-:W-:Y:S02]  /*8a20*/  @UP5 UIADD3.X UR11, UR11, -0x1, URZ, UP3, !UPT ;  /* 0xffffffff0b0b5890 */ /* 0x000fe40009ffe43f */
[----:B------:R-:W1:Y:S06]  /*8a30*/  LDSM.16.MT88.4 R4, [R221+0x28000] ;  /* 0x02800000dd04783b */ /* 0x000e6c0000004200 */
[----:B------:R-:W-:Y:S01]  /*8a40*/  @P0 IADD3 R0, R2, 0x8000, RZ ;  /* 0x0000800002000810 */ /* 0x000fe20007ffe0ff */
        /* <DEDUP_REMOVED lines=42> */
[----:B------:R-:W4:Y:S04]  /*8cf0*/  LDSM.16.MT88.4 R8, [R221+0x29800] ;  /* 0x02980000dd08783b */ /* 0x000f280000004200 */
[----:B------:R-:W1:Y:S03]  /*8d00*/  LDSM.16.MT88.4 R108, [R2+0x5800] ;  /* 0x00580000026c783b */ /* 0x000e660000004200 */
[-C--:B--2---:R-:W-:Y:S08]  /*8d10*/  HMMA.16816.F32 R132, R4, R12.reuse, R132 ;  /* 0x0000000c0484723c */ /* 0x084ff00000001884 */
[C---:B------:R-:W-:Y:S08]  /*8d20*/  HMMA.16816.F32 R136, R16.reuse, R12, R136 ;  /* 0x0000000c1088723c */ /* 0x040ff00000001888 */
[-C--:B------:R-:W-:Y:S08]  /*8d30*/  HMMA.16816.F32 R140, R16, R14.reuse, R140 ;  /* 0x0000000e108c723c */ /* 0x080ff0000000188c */
[C---:B------:R-:W-:Y:S01]  /*8d40*/  HMMA.16816.F32 R144, R4.reuse, R14, R144 ;  /* 0x0000000e0490723c */ /* 0x040fe20000001890 */
[----:B------:R2:W1:Y:S07]  /*8d50*/  LDSM.16.MT88.4 R12, [R2+0x7800] ;  /* 0x00780000020c783b */ /* 0x00046e0000004200 */
[-C--:B------:R-:W-:Y:S08]  /*8d60*/  HMMA.16816.F32 R148, R4, R84.reuse, R148 ;  /* 0x000000540494723c */ /* 0x080ff00000001894 */
[C---:B------:R-:W-:Y:S08]  /*8d70*/  HMMA.16816.F32 R152, R16.reuse, R84, R152 ;  /* 0x000000541098723c */ /* 0x040ff00000001898 */
[-C--:B------:R-:W-:Y:S04]  /*8d80*/  HMMA.16816.F32 R156, R16, R86.reuse, R156 ;  /* 0x00000056109c723c */ /* 0x080fe8000000189c */
[----:B--2---:R-:W-:Y:S04]  /*8d90*/  IMAD.MOV.U32 R2, RZ, RZ, R0 ;  /* 0x000000ffff027224 */ /* 0x004fe800078e0000 */
        /* <DEDUP_REMOVED lines=24> */
[----:B------:R-:W-:Y:S01]  /*8f20*/  HMMA.16816.F32 R192, R8, R14, R192 ;  /* 0x0000000e08c0723c */ /* 0x000fe200000018c0 */
[----:B------:R-:W-:-:S07]  /*8f30*/  @P1 BRA `(.L_x_660) ;  /* 0xffffb70000001947 */ /* 0x000fce000383ffff */
[----:B------:R-:W2:Y:S04]  /*8f40*/  LDL R113, [R1+0x48] ;  /* 0x0000480001717983 */ /* 0x000ea80000100800 */
[----:B------:R-:W3:Y:S01]  /*8f50*/  LDL R112, [R1+0x4c] ;  /* 0x00004c0001707983 */ /* 0x000ee20000100800 */
        /* <DEDUP_REMOVED lines=129> */
[----:B------:R-:W-:-:S02]  /*9770*/  F2FP.PACK_AB R2, R2, R188 ;  /* 0x000000bc0202723e */ /* 0x000fc400000000ff */
[----:B------:R-:W-:Y:S02]  /*9780*/  PLOP3.LUT P0, PT, PT, PT, UP0, 0x80, 0x0 ;  /* 0x000000000000781c */ /* 0x000fe40003f0f008 */
[----:B------:R-:W-:Y:S01]  /*9790*/  F2FP.PACK_AB R0, R0, R190 ;  /* 0x000000be0000723e */ /* 0x000fe200000000ff */
[----:B------:R-:W-:-:S04]  /*97a0*/  @UP0 UIADD3 UR7, UR17, UR25, URZ ;  /* 0x0000001911070290 */ /* 0x000fc8000fffe03f */
[----:B------:R-:W-:-:S04]  /*97b0*/  @UP0 UIMAD.WIDE.U32 UR8, UR7, UR10, URZ ;  /* 0x0000000a070802a5 */ /* 0x000fc8000f8e003f */
[----:B------:R-:W-:-:S03]  /*97c0*/  @UP0 UIMAD UR15, UR7, UR11, UR9 ;  /* 0x0000000b070f02a4 */ /* 0x000fc6000f8e0209 */
[----:B------:R-:W-:Y:S01]  /*97d0*/  @UP0 UMOV UR14, UR8 ;  /* 0x00000008000e0c82 */ /* 0x000fe20008000000 */
[----:B--2---:R1:W-:Y:S04]  /*97e0*/  STS [R113], R33 ;  /* 0x0000002171007388 */ /* 0x0043e80000000800 */
[----:B------:R1:W-:Y:S04]  /*97f0*/  STS [R113+0x400], R32 ;  /* 0x0004002071007388 */ /* 0x0003e80000000800 */
[----:B---3--:R1:W-:Y:S04]  /*9800*/  STS [R112], R29 ;  /* 0x0000001d70007388 */ /* 0x0083e80000000800 */
        /* <DEDUP_REMOVED lines=74> */
.L_x_661:
        /* <DEDUP_REMOVED lines=18> */
.L_x_662:
[----:B-1----:R-:W2:Y:S01]  /*9dd0*/  LDL R0, [R1+0x54] ;  /* 0x0000540001007983 */ /* 0x002ea20000100800 */
[----:B------:R-:W-:Y:S01]  /*9de0*/  USHF.L.U32 UR7, UR20, 0x6, URZ ;  /* 0x0000000614077899 */ /* 0x000fe2000800063f */
[--C-:B------:R-:W-:Y:S01]  /*9df0*/  SHF.R.S32.HI R7, RZ, 0x1f, R240.reuse ;  /* 0x0000001fff077819 */ /* 0x100fe200000114f0 */
[----:B------:R-:W-:Y:S01]  /*9e00*/  ULDC.64 UR8, c[0x0][0x3a0] ;  /* 0x0000e80000087ab9 */ /* 0x000fe20000000a00 */
[----:B------:R-:W1:Y:S01]  /*9e10*/  S2R R9, SR_TID.X ;  /* 0x0000000000097919 */ /* 0x000e620000002100 */
[----:B------:R-:W-:Y:S01]  /*9e20*/  USHF.R.S32.HI UR10, URZ, 0x1f, UR7 ;  /* 0x0000001f3f0a7899 */ /* 0x000fe20008011407 */
[----:B------:R-:W-:Y:S01]  /*9e30*/  IMAD.MOV.U32 R6, RZ, RZ, R240 ;  /* 0x000000ffff067224 */ /* 0x000fe200078e00f0 */
[----:B------:R-:W-:Y:S01]  /*9e40*/  UIMAD UR6, UR20, -0x40, UR6 ;  /* 0xffffffc0140678a4 */ /* 0x000fe2000f8e0206 */
[----:B------:R-:W-:Y:S01]  /*9e50*/  IMAD.U32 R32, RZ, RZ, UR7 ;  /* 0x00000007ff207e24 */ /* 0x000fe2000f8e00ff */
[----:B------:R-:W-:Y:S01]  /*9e60*/  UIMAD UR8, UR10, UR8, URZ ;  /* 0x000000080a0872a4 */ /* 0x000fe2000f8e023f */
[----:B------:R-:W-:Y:S01]  /*9e70*/  BSSY B0, `(.L_x_663) ;  /* 0x0000037000007945 */ /* 0x000fe20003800000 */
[----:B------:R-:W-:Y:S01]  /*9e80*/  IADD3 R30, R240, 0x40, RZ ;  /* 0x00000040f01e7810 */ /* 0x000fe20007ffe0ff */
[----:B------:R-:W-:Y:S01]  /*9e90*/  IMAD.WIDE.U32 R4, R32, c[0x0][0x3a0], R6 ;  /* 0x0000e80020047a25 */ /* 0x000fe200078e0006 */
[----:B------:R-:W-:Y:S01]  /*9ea0*/  UIMAD UR8, UR7, UR9, UR8 ;  /* 0x00000009070872a4 */ /* 0x000fe2000f8e0208 */
[----:B------:R-:W-:-:S02]  /*9eb0*/  IADD3 R29, R240, 0x80, RZ ;  /* 0x00000080f01d7810 */ /* 0x000fc40007ffe0ff */
[----:B------:R-:W-:Y:S01]  /*9ec0*/  IADD3 R31, R240, 0xc0, RZ ;  /* 0x000000c0f01f7810 */ /* 0x000fe20007ffe0ff */
[----:B------:R-:W-:Y:S01]  /*9ed0*/  BAR.SYNC.DEFER_BLOCKING 0x0 ;  /* 0x0000000000007b1d */ /* 0x000fe20000010000 */
[----:B------:R-:W-:Y:S01]  /*9ee0*/  IADD3 R4, P0, R4, UR14, RZ ;  /* 0x0000000e04047c10 */ /* 0x000fe2000ff1e0ff */
[----:B------:R-:W-:-:S04]  /*9ef0*/  IMAD.U32 R8, RZ, RZ, UR8 ;  /* 0x00000008ff087e24 */ /* 0x000fc8000f8e00ff */
[----:B------:R-:W-:Y:S01]  /*9f00*/  ULDC.64 UR8, c[0x0][0x3b8] ;  /* 0x0000ee0000087ab9 */ /* 0x000fe20000000a00 */
[----:B------:R-:W-:Y:S01]  /*9f10*/  IADD3.X R5, R5, UR15, R8, P0, !PT ;  /* 0x0000000f05057c10 */ /* 0x000fe200087fe408 */
[----:B------:R-:W-:Y:S01]  /*9f20*/  UIMAD UR8, UR59, UR8, URZ ;  /* 0x000000083b0872a4 */ /* 0x000fe2000f8e023f */
[----:B------:R-:W-:-:S03]  /*9f30*/  IMAD.U32 R8, RZ, RZ, UR35 ;  /* 0x00000023ff087e24 */ /* 0x000fc6000f8e00ff */
[----:B------:R-:W-:Y:S01]  /*9f40*/  UIMAD UR8, UR35, UR9, UR8 ;  /* 0x00000009230872a4 */ /* 0x000fe2000f8e0208 */
[----:B--2---:R-:W-:Y:S01]  /*9f50*/  IMAD.SHL.U32 R2, R0, 0x2, RZ ;  /* 0x0000000200027824 */ /* 0x004fe200078e00ff */
[----:B-1----:R-:W-:-:S04]  /*9f60*/  SHF.R.S32.HI R0, RZ, 0x1f, R9 ;  /* 0x0000001fff007819 */ /* 0x002fc80000011409 */
[----:B------:R1:W2:Y:S01]  /*9f70*/  LDS.128 R48, [R2+0x19000] ;  /* 0x0190000002307984 */ /* 0x0002a20000000c00 */
[----:B------:R-:W-:Y:S01]  /*9f80*/  LEA.HI R0, R0, R9, RZ, 0x3 ;  /* 0x0000000900007211 */ /* 0x000fe200078f18ff */
[----:B------:R-:W-:Y:S02]  /*9f90*/  IMAD.WIDE.U32 R8, R8, c[0x0][0x3b8], R4 ;  /* 0x0000ee0008087a25 */ /* 0x000fe400078e0004 */
[----:B------:R1:W3:Y:S01]  /*9fa0*/  LDS.128 R44, [R2+0x1b000] ;  /* 0x01b00000022c7984 */ /* 0x0002e20000000c00 */
[----:B------:R-:W-:Y:S02]  /*9fb0*/  SHF.R.S32.HI R0, RZ, 0x3, R0 ;  /* 0x00000003ff007819 */ /* 0x000fe40000011400 */
[----:B------:R-:W-:Y:S01]  /*9fc0*/  IADD3 R28, R9, UR8, RZ ;  /* 0x00000008091c7c10 */ /* 0x000fe2000fffe0ff */
[----:B------:R1:W4:Y:S01]  /*9fd0*/  LDS.128 R40, [R2+0x1d000] ;  /* 0x01d0000002287984 */ /* 0x0003220000000c00 */
[----:B------:R-:W-:Y:S02]  /*9fe0*/  ISETP.GE.AND P5, PT, R0, UR6, PT ;  /* 0x0000000600007c0c */ /* 0x000fe4000bfa6270 */
[----:B------:R-:W-:Y:S01]  /*9ff0*/  SHF.R.S32.HI R33, RZ, 0x1f, R0 ;  /* 0x0000001fff217819 */ /* 0x000fe20000011400 */
        /* <DEDUP_REMOVED lines=16> */
[----:B------:R-:W-:-:S02]  /*a100*/  ISETP.GE.AND P2, PT, R29, c[0x0][0x220], PT ;  /* 0x000088001d007a0c */ /* 0x000fc40003f46270 */
[----:B------:R-:W-:Y:S01]  /*a110*/  IMAD.WIDE.U32 R10, R0, c[0x0][0x3a0], R4 ;  /* 0x0000e800000a7a25 */ /* 0x000fe200078e0004 */
[----:B------:R-:W-:Y:S01]  /*a120*/  LDS.128 R12, [R2+0x1e000] ;  /* 0x01e00000020c7984 */ /* 0x000fe20000000c00 */
[----:B------:R-:W-:-:S03]  /*a130*/  ISETP.GE.AND P1, PT, R31, c[0x0][0x220], PT ;  /* 0x000088001f007a0c */ /* 0x000fc60003f26270 */
[----:B------:R4:W1:Y:S01]  /*a140*/  @!P4 LDS.128 R16, [R2+0x18000] ;  /* 0x018000000210c984 */ /* 0x0008620000000c00 */
[----:B------:R-:W-:Y:S01]  /*a150*/  LEA R4, P0, R10, c[0x0][0x340], 0x1 ;  /* 0x0000d0000a047a11 */ /* 0x000fe200078008ff */
[----:B-1--4-:R-:W-:-:S04]  /*a160*/  IMAD R2, R33, c[0x0][0x3a0], RZ ;  /* 0x0000e80021027a24 */ /* 0x012fc800078e02ff */
[----:B------:R-:W-:-:S04]  /*a170*/  IMAD R2, R0, c[0x0][0x3a4], R2 ;  /* 0x0000e90000027a24 */ /* 0x000fc800078e0202 */
[----:B------:R-:W-:-:S05]  /*a180*/  IMAD.IADD R2, R11, 0x1, R2 ;  /* 0x000000010b027824 */ /* 0x000fca00078e0202 */
[----:B------:R-:W-:-:S05]  /*a190*/  LEA.HI.X R5, R10, c[0x0][0x344], R2, 0x1, P0 ;  /* 0x0000d1000a057a11 */ /* 0x000fca00000f0c02 */
[----:B--2---:R1:W-:Y:S04]  /*a1a0*/  @!P3 STG.E.128 [R4.64+0x80], R24 ;  /* 0x000080180400b986 */ /* 0x0043e8000c101d04 */
[----:B---3--:R1:W-:Y:S04]  /*a1b0*/  @!P2 STG.E.128 [R4.64+0x100], R20 ;  /* 0x000100140400a986 */ /* 0x0083e8000c101d04 */
[----:B------:R1:W-:Y:S04]  /*a1c0*/  @!P4 STG.E.128 [R4.64], R16 ;  /* 0x000000100400c986 */ /* 0x0003e8000c101d04 */
[----:B------:R1:W-:Y:S02]  /*a1d0*/  @!P1 STG.E.128 [R4.64+0x180], R12 ;  /* 0x0001800c04009986 */ /* 0x0003e4000c101d04 */
.L_x_664:
[----:B--23--:R-:W-:Y:S05]  /*a1e0*/  BSYNC B0 ;  /* 0x0000000000007941 */ /* 0x00cfea0003800000 */
.L_x_663:
        /* <DEDUP_REMOVED lines=9> */
[----:B------:R-:W-:Y:S02]  /*a280*/  ISETP.GE.AND P1, PT, R29, c[0x0][0x220], PT ;  /* 0x000088001d007a0c */ /* 0x000fe40003f26270 */
[----:B------:R-:W-:Y:S01]  /*a290*/  ISETP.GE.AND P0, PT, R31, c[0x0][0x220], PT ;  /* 0x000088001f007a0c */ /* 0x000fe20003f06270 */
[----:B------:R-:W-:Y:S02]  /*a2a0*/  IMAD R9, R4, c[0x0][0x3a0], RZ ;  /* 0x0000e80004097a24 */ /* 0x000fe400078e02ff */
[----:B------:R-:W-:-:S04]  /*a2b0*/  IMAD.MOV.U32 R4, RZ, RZ, R8 ;  /* 0x000000ffff047224 */ /* 0x000fc800078e0008 */
[----:B------:R-:W-:-:S04]  /*a2c0*/  IMAD.WIDE.U32 R10, R2, c[0x0][0x3a0], R4 ;  /* 0x0000e800020a7a25 */ /* 0x000fc800078e0004 */
[----:B------:R-:W-:Y:S01]  /*a2d0*/  IMAD R2, R2, c[0x0][0x3a4], R9 ;  /* 0x0000e90002027a24 */ /* 0x000fe200078e0209 */
[----:B------:R-:W-:-:S03]  /*a2e0*/  LEA R4, P6, R10, c[0x0][0x340], 0x1 ;  /* 0x0000d0000a047a11 */ /* 0x000fc600078c08ff */
[----:B------:R-:W-:-:S05]  /*a2f0*/  IMAD.IADD R2, R11, 0x1, R2 ;  /* 0x000000010b027824 */ /* 0x000fca00078e0202 */
[----:B------:R-:W-:-:S05]  /*a300*/  LEA.HI.X R5, R10, c[0x0][0x344], R2, 0x1, P6 ;  /* 0x0000d1000a057a11 */ /* 0x000fca00030f0c02 */
[----:B------:R1:W-:Y:S04]  /*a310*/  @!P3 STG.E.128 [R4.64], R48 ;  /* 0x000000300400b986 */ /* 0x0003e8000c101d04 */
[----:B------:R1:W-:Y:S04]  /*a320*/  @!P2 STG.E.128 [R4.64+0x80], R44 ;  /* 0x0000802c0400a986 */ /* 0x0003e8000c101d04 */
[----:B----4-:R1:W-:Y:S04]  /*a330*/  @!P1 STG.E.128 [R4.64+0x100], R40 ;  /* 0x0001002804009986 */ /* 0x0103e8000c101d04 */
[----:B------:R1:W-:Y:S02]  /*a340*/  @!P0 STG.E.128 [R4.64+0x180], R36 ;  /* 0x0001802404008986 */ /* 0x0003e4000c101d04 */
.L_x_666:
[----:B------:R-:W-:Y:S05]  /*a350*/  BSYNC B0 ;  /* 0x0000000000007941 */ /* 0x000fea0003800000 */
.L_x_665:
[----:B------:R-:W-:Y:S01]  /*a360*/  ULDC.64 UR8, c[0x0][0x3a8] ;  /* 0x0000ea0000087ab9 */ /* 0x000fe20000000a00 */
[----:B------:R-:W-:Y:S01]  /*a370*/  IMAD.WIDE.U32 R6, R32, c[0x0][0x3a8], R6 ;  /* 0x0000ea0020067a25 */ /* 0x000fe200078e0006 */
        /* <DEDUP_REMOVED lines=13> */
[----:B-1----:R-:W-:Y:S01]  /*a450*/  IMAD.MOV.U32 R4, RZ, RZ, R6 ;  /* 0x000000ffff047224 */ /* 0x002fe200078e0006 */
        /* <DEDUP_REMOVED lines=11> */
[----:B------:R1:W-:Y:S04]  /*a510*/  @!P3 STG.E.128 [R4.64], R64 ;  /* 0x000000400400b986 */ /* 0x0003e8000c101d04 */
[----:B------:R1:W-:Y:S04]  /*a520*/  @!P2 STG.E.128 [R4.64+0x80], R60 ;  /* 0x0000803c0400a986 */ /* 0x0003e8000c101d04 */
[----:B------:R1:W-:Y:S04]  /*a530*/  @!P1 STG.E.128 [R4.64+0x100], R56 ;  /* 0x0001003804009986 */ /* 0x0003e8000c101d04 */
[----:B------:R1:W-:Y:S02]  /*a540*/  @!P0 STG.E.128 [R4.64+0x180], R52 ;  /* 0x0001803404008986 */ /* 0x0003e4000c101d04 */
.L_x_668:
[----:B------:R-:W-:Y:S05]  /*a550*/  BSYNC B0 ;  /* 0x0000000000007941 */ /* 0x000fea0003800000 */
.L_x_667:
[----:B------:R-:W-:Y:S05]  /*a560*/  @P4 BRA `(.L_x_669) ;  /* 0x00000ae000004947 */ /* 0x000fea0003800000 */
[----:B------:R-:W-:Y:S01]  /*a570*/  IADD3 R0, P0, R0, 0x20, RZ ;  /* 0x0000002000007810 */ /* 0x000fe20007f1e0ff */
[----:B------:R-:W-:Y:S01]  /*a580*/  IMAD.MOV.U32 R7, RZ, RZ, R2 ;  /* 0x000000ffff077224 */ /* 0x000fe200078e0002 */
[----:B------:R-:W-:-:S02]  /*a590*/  ISETP.GE.AND P1, PT, R30, c[0x0][0x220], PT ;  /* 0x000088001e007a0c */ /* 0x000fc40003f26270 */
[----:B------:R-:W-:Y:S01]  /*a5a0*/  ISETP.GE.AND P2, PT, R240, c[0x0][0x220], PT ;  /* 0x00008800f0007a0c */ /* 0x000fe20003f46270 */
[----:B-1----:R-:W-:Y:S01]  /*a5b0*/  IMAD.X R4, RZ, RZ, R33, P0 ;  /* 0x000000ffff047224 */ /* 0x002fe200000e0621 */
        /* <DEDUP_REMOVED lines=14> */
.L_x_639:
        /* <DEDUP_REMOVED lines=20> */
.L_x_670:
        /* <DEDUP_REMOVED lines=18> */
.L_x_671:
[----:B------:R-:W1:Y:S01]  /*a900*/  S2R R7, SR_TID.X ;  /* 0x0000000000077919 */ /* 0x000e620000002100 */
[----:B------:R-:W-:Y:S01]  /*a910*/  USHF.L.U32 UR7, UR20, 0x6, URZ ;  /* 0x0000000614077899 */ /* 0x000fe2000800063f */
[----:B------:R-:W-:Y:S01]  /*a920*/  BSSY B0, `(.L_x_672) ;  /* 0x000002a000007945 */ /* 0x000fe20003800000 */
[----:B------:R-:W-:Y:S01]  /*a930*/  ULDC.64 UR8, c[0x0][0x3a0] ;  /* 0x0000e80000087ab9 */ /* 0x000fe20000000a00 */
[C---:B------:R-:W-:Y:S01]  /*a940*/  IADD3 R11, R240.reuse, 0x40, RZ ;  /* 0x00000040f00b7810 */ /* 0x040fe20007ffe0ff */
[----:B------:R-:W-:Y:S01]  /*a950*/  USHF.R.S32.HI UR10, URZ, 0x1f, UR7 ;  /* 0x0000001f3f0a7899 */ /* 0x000fe20008011407 */
[C---:B------:R-:W-:Y:S01]  /*a960*/  IADD3 R13, R240.reuse, 0xc0, RZ ;  /* 0x000000c0f00d7810 */ /* 0x040fe20007ffe0ff */
[----:B------:R-:W-:Y:S01]  /*a970*/  IMAD.U32 R14, RZ, RZ, UR7 ;  /* 0x00000007ff0e7e24 */ /* 0x000fe2000f8e00ff */
[----:B------:R-:W-:Y:S01]  /*a980*/  UIADD3 UR6, -UR7, UR6, URZ ;  /* 0x0000000607067290 */ /* 0x000fe2000fffe13f */
[----:B------:R-:W-:Y:S01]  /*a990*/  IADD3 R12, R240, 0x80, RZ ;  /* 0x00000080f00c7810 */ /* 0x000fe20007ffe0ff */
[----:B------:R-:W-:Y:S01]  /*a9a0*/  UIMAD UR8, UR10, UR8, URZ ;  /* 0x000000080a0872a4 */ /* 0x000fe2000f8e023f */
[----:B------:R-:W-:-:S03]  /*a9b0*/  IMAD.WIDE.U32 R4, R14, c[0x0][0x3a0], R240 ;  /* 0x0000e8000e047a25 */ /* 0x000fc600078e00f0 */
[----:B------:R-:W-:Y:S02]  /*a9c0*/  UIMAD UR8, UR7, UR9, UR8 ;  /* 0x00000009070872a4 */ /* 0x000fe4000f8e0208 */
[----:B------:R-:W-:-:S04]  /*a9d0*/  IADD3 R6, P0, R4, UR14, RZ ;  /* 0x0000000e04067c10 */ /* 0x000fc8000ff1e0ff */
[----:B------:R-:W-:Y:S01]  /*a9e0*/  IMAD.U32 R2, RZ, RZ, UR8 ;  /* 0x00000008ff027e24 */ /* 0x000fe2000f8e00ff */
[----:B------:R-:W-:Y:S02]  /*a9f0*/  ULDC.64 UR8, c[0x0][0x3b8] ;  /* 0x0000ee0000087ab9 */ /* 0x000fe40000000a00 */
[----:B------:R-:W-:Y:S01]  /*aa00*/  UIMAD UR8, UR57, UR8, URZ ;  /* 0x00000008390872a4 */ /* 0x000fe2000f8e023f */
[----:B-1----:R-:W-:-:S03]  /*aa10*/  SHF.R.S32.HI R0, RZ, 0x1f, R7 ;  /* 0x0000001fff007819 */ /* 0x002fc60000011407 */
[----:B------:R-:W-:Y:S01]  /*aa20*/  UIMAD UR8, UR35, UR9, UR8 ;  /* 0x00000009230872a4 */ /* 0x000fe2000f8e0208 */
[----:B------:R-:W-:Y:S02]  /*aa30*/  LEA.HI R0, R0, R7, RZ, 0x3 ;  /* 0x0000000700007211 */ /* 0x000fe400078f18ff */
[----:B------:R-:W-:Y:S01]  /*aa40*/  IADD3.X R7, R5, UR15, R2, P0, !PT ;  /* 0x0000000f05077c10 */ /* 0x000fe200087fe402 */
[----:B------:R-:W-:Y:S01]  /*aa50*/  IMAD.U32 R2, RZ, RZ, UR35 ;  /* 0x00000023ff027e24 */ /* 0x000fe2000f8e00ff */
[----:B------:R-:W-:-:S03]  /*aa60*/  SHF.R.S32.HI R0, RZ, 0x3, R0 ;  /* 0x00000003ff007819 */ /* 0x000fc60000011400 */
[----:B------:R-:W-:Y:S01]  /*aa70*/  IMAD.WIDE.U32 R6, R2, c[0x0][0x3b8], R6 ;  /* 0x0000ee0002067a25 */ /* 0x000fe200078e0006 */
[----:B------:R-:W-:Y:S02]  /*aa80*/  ISETP.GE.AND P5, PT, R0, UR6, PT ;  /* 0x0000000600007c0c */ /* 0x000fe4000bfa6270 */
[----:B------:R-:W-:Y:S02]  /*aa90*/  SHF.R.S32.HI R15, RZ, 0x1f, R0 ;  /* 0x0000001fff0f7819 */ /* 0x000fe40000011400 */
[----:B------:R-:W-:-:S09]  /*aaa0*/  IADD3 R10, R7, UR8, RZ ;  /* 0x00000008070a7c10 */ /* 0x000fd2000fffe0ff */
        /* <DEDUP_REMOVED lines=17> */
.L_x_673:
[----:B------:R-:W-:Y:S05]  /*abc0*/  BSYNC B0 ;  /* 0x0000000000007941 */ /* 0x000fea0003800000 */
.L_x_672:
        /* <DEDUP_REMOVED lines=21> */
.L_x_675:
[----:B------:R-:W-:Y:S05]  /*ad20*/  BSYNC B0 ;  /* 0x0000000000007941 */ /* 0x000fea0003800000 */
.L_x_674:
        /* <DEDUP_REMOVED lines=31> */
.L_x_677:
[----:B------:R-:W-:Y:S05]  /*af20*/  BSYNC B0 ;  /* 0x0000000000007941 */ /* 0x000fea0003800000 */
.L_x_676:
        /* <DEDUP_REMOVED lines=18> */
.L_x_669:
[----:B------:R-:W-:Y:S05]  /*b050*/  BSYNC B1 ;  /* 0x0000000000017941 */ /* 0x000fea0003800000 */
.L_x_634:
        /* <DEDUP_REMOVED lines=12> */
.L_x_678:
[----:B------:R-:W-:Y:S05]  /*b120*/  EXIT ;  /* 0x000000000000794d */ /* 0x000fea0003800000 */
.L_x_680:
        /* <DEDUP_REMOVED lines=13> */
.L_x_2018:


//--------------------- .text._ZN5flash44flash_bwd_dq_dk_dv_loop_seqk_parallel_kernelI23Flash_bwd_kernel_traitsILi256ELi64ELi64ELi8ELi4ELi2ELi2ELb0ELb0EN7cutlass6half_tE19Flash_kernel_traitsILi256ELi64ELi64ELi8ES3_EELb0ELb0ELb1ELb0ELb0ELb0ELb0EEEvNS_16Flash_bwd_paramsE --------------------------
	.section	.text._ZN5flash44flash_bwd_dq_dk_dv_loop_seqk_parallel_kernelI23Flash_bwd_kernel_traitsILi256ELi64ELi64ELi8ELi4ELi2ELi2ELb0ELb0EN7cutlass6half_tE19Flash_kernel_traitsILi256ELi64ELi64ELi8ES3_EELb0ELb0ELb1ELb0ELb0ELb0ELb0EEEvNS_16Flash_bwd_paramsE,"ax",@progbits
	.sectioninfo	@"SHI_REGISTERS=255"
	.align	128
        .global         _ZN5flash44flash_bwd_dq_dk_dv_loop_seqk_parallel_kernelI23Flash_bwd_kernel_traitsILi256ELi64ELi64ELi8ELi4ELi2ELi2ELb0ELb0EN7cutlass6half_tE19Flash_kernel_traitsILi256ELi64ELi64ELi8ES3_EELb0ELb0ELb1ELb0ELb0ELb0ELb0EEEvNS_16Flash_bwd_paramsE
        .type           _ZN5flash44flash_bwd_dq_dk_dv_loop_seqk_parallel_kernelI23Flash_bwd_kernel_traitsILi256ELi64ELi64ELi8ELi4ELi2ELi2ELb0ELb0EN7cutlass6half_tE19Flash_kernel_traitsILi256ELi64ELi64ELi8ES3_EELb0ELb0ELb1ELb0ELb0ELb0ELb0EEEvNS_16Flash_bwd_paramsE,@function
        .size           _ZN5flash44flash_bwd_dq_dk_dv_loop_seqk_parallel_kernelI23Flash_bwd_kernel_traitsILi256ELi64ELi64ELi8ELi4ELi2ELi2ELb0ELb0EN7cutlass6half_tE19Flash_kernel_traitsILi256ELi64ELi64ELi8ES3_EELb0ELb0ELb1ELb0ELb0ELb0ELb0EEEvNS_16Flash_bwd_paramsE,(.L_x_2019 - _ZN5flash44flash_bwd_dq_dk_dv_loop_seqk_parallel_kernelI23Flash_bwd_kernel_traitsILi256ELi64ELi64ELi8ELi4ELi2ELi2ELb0ELb0EN7cutlass6half_tE19Flash_kernel_traitsILi256ELi64ELi64ELi8ES3_EELb0ELb0ELb1ELb0ELb0ELb0ELb0EEEvNS_16Flash_bwd_paramsE)
        .other          _ZN5flash44flash_bwd_dq_dk_dv_loop_seqk_parallel_kernelI23Flash_bwd_kernel_traitsILi256ELi64ELi64ELi8ELi4ELi2ELi2ELb0ELb0EN7cutlass6half_tE19Flash_kernel_traitsILi256ELi64ELi64ELi8ES3_EELb0ELb0ELb1ELb0ELb0ELb0ELb0EEEvNS_16Flash_bwd_paramsE,@"STO_CUDA_ENTRY STV_DEFAULT"
_ZN5flash44flash_bwd_dq_dk_dv_loop_seqk_parallel_kernelI23Flash_bwd_kernel_traitsILi256ELi64ELi64ELi8ELi4ELi2ELi2ELb0ELb0EN7cutlass6half_tE19Flash_kernel_traitsILi256ELi64ELi64ELi8ES3_EELb0ELb0ELb1ELb0ELb0ELb0ELb0EEEvNS_16Flash_bwd_paramsE:
.text._ZN5flash44flash_bwd_dq_dk_dv_loop_seqk_parallel_kernelI23Flash_bwd_kernel_traitsILi256ELi64ELi64ELi8ELi4ELi2ELi2ELb0ELb0EN7cutlass6half_tE19Flash_kernel_traitsILi256ELi64ELi64ELi8ES3_EELb0ELb0ELb1ELb0ELb0ELb0ELb0EEEvNS_16Flash_bwd_paramsE:
        /* <DEDUP_REMOVED lines=17> */
[----:B------:R-:W-:Y:S01]  /*0110*/  UMOV UR8, 0x80 ;  /* 0x0000008000087882 */ /* 0x000fe20000000000 */
[----:B------:R-:W-:Y:S01]  /*0120*/  IMAD.MOV.U32 R241, RZ, RZ, -0x10 ;  /* 0xfffffff0fff17424 */ /* 0x000fe200078e00ff */
[----:B------:R-:W-:Y:S01]  /*0130*/  ULDC UR6, c[0x0][0x210] ;  /* 0x0000840000067ab9 */ /* 0x000fe20000000800 */
[----:B------:R-:W3:Y:S01]  /*0140*/  S2UR UR37, SR_CTAID.Z ;  /* 0x00000000002579c3 */ /* 0x000ee20000002700 */
[----:B------:R-:W-:-:S02]  /*0150*/  ULDC UR58, c[0x0][0x234] ;  /* 0x00008d00003a7ab9 */ /* 0x000fc40000000800 */
[----:B------:R-:W-:Y:S02]  /*0160*/  UIMAD UR58, UR8, UR6, UR58 ;  /* 0x00000006083a72a4 */ /* 0x000fe4000f8e023a */
[----:B------:R-:W-:Y:S02]  /*0170*/  ULDC.U8 UR9, c[0x0][0x328] ;  /* 0x0000ca0000097ab9 */ /* 0x000fe40000000000 */
[----:B------:R-:W-:Y:S02]  /*0180*/  UISETP.NE.AND UP5, UPT, UR9, URZ, UPT ;  /* 0x0000003f0900728c */ /* 0x000fe4000bfa5270 */
[----:B------:R-:W-:Y:S02]  /*0190*/  ULDC UR49, c[0x0][0x22c] ;  /* 0x00008b0000317ab9 */ /* 0x000fe40000000800 */
[----:B------:R-:W-:Y:S02]  /*01a0*/  ULDC UR38, c[0x0][0x1c0] ;  /* 0x0000700000267ab9 */ /* 0x000fe40000000800 */
[----:B------:R-:W-:Y:S01]  /*01b0*/  ULDC UR12, c[0x0][0x1c0] ;  /* 0x00007000000c7ab9 */ /* 0x000fe20000000800 */
[----:B-1----:R-:W-:Y:S01]  /*01c0*/  SHF.R.S32.HI R13, RZ, 0x1f, R14 ;  /* 0x0000001fff0d7819 */ /* 0x002fe2000001140e */
[----:B--2---:R-:W-:-:S02]  /*01d0*/  UIMAD.WIDE.U32 UR46, UR36, UR14, URZ ;  /* 0x0000000e242e72a5 */ /* 0x004fc4000f8e003f */
[----:B------:R-:W-:Y:S01]  /*01e0*/  USHF.L.U32 UR14, UR36, 0x7, URZ ;  /* 0x00000007240e7899 */ /* 0x000fe2000800063f */
[CC--:B------:R-:W-:Y:S01]  /*01f0*/  LEA.HI R4, R13.reuse, R14.reuse, RZ, 0x5 ;  /* 0x0000000e0d047211 */ /* 0x0c0fe200078f28ff */
[----:B------:R-:W-:Y:S01]  /*0200*/  USHF.R.S32.HI UR8, URZ, 0x1f, UR36 ;  /* 0x0000001f3f087899 */ /* 0x000fe20008011424 */
[----:B------:R-:W-:Y:S01]  /*0210*/  LEA.HI R7, R13, R14, RZ, 0x4 ;  /* 0x0000000e0d077211 */ /* 0x000fe200078f20ff */
[----:B------:R-:W-:Y:S01]  /*0220*/  UIMAD.WIDE UR38, UR49, UR38, URZ ;  /* 0x00000026312672a5 */ /* 0x000fe2000f8e023f */
[--C-:B------:R-:W-:Y:S01]  /*0230*/  SHF.R.S32.HI R5, RZ, 0x5, R4.reuse ;  /* 0x00000005ff057819 */ /* 0x100fe20000011404 */
[----:B---3--:R-:W-:Y:S01]  /*0240*/  UIMAD UR50, UR37, UR49, URZ ;  /* 0x00000031253272a4 */ /* 0x008fe2000f8e023f */
[----:B------:R-:W-:Y:S01]  /*0250*/  SHF.R.S32.HI R0, RZ, 0x1f, R4 ;  /* 0x0000001fff007819 */ /* 0x000fe20000011404 */
[----:B------:R-:W-:Y:S01]  /*0260*/  UIMAD UR49, UR49, UR12, URZ ;  /* 0x0000000c313172a4 */ /* 0x000fe2000f8e023f */
[-C--:B------:R-:W-:Y:S01]  /*0270*/  LEA.HI R3, R4, R5.reuse, RZ, 0x1 ;  /* 0x0000000504037211 */ /* 0x080fe200078f08ff */
[----:B------:R-:W-:Y:S01]  /*0280*/  ULDC UR13, c[0x0][0x1c0] ;  /* 0x00007000000d7ab9 */ /* 0x000fe20000000800 */
[----:B------:R-:W-:Y:S01]  /*0290*/  LEA.HI R0, R0, R5, RZ, 0x2 ;  /* 0x0000000500007211 */ /* 0x000fe200078f10ff */
[----:B------:R-:W-:Y:S01]  /*02a0*/  ULDC UR11, c[0x0][0x1c0] ;  /* 0x00007000000b7ab9 */ /* 0x000fe20000000800 */
        /* <DEDUP_REMOVED lines=8> */
[-C--:B------:R-:W-:Y:S01]  /*0330*/  LEA.HI R15, R13, R14.reuse, RZ, 0x2 ;  /* 0x0000000e0d0f7211 */ /* 0x080fe200078f10ff */
[----:B------:R-:W-:Y:S01]  /*0340*/  IMAD.IADD R222, R5, 0x1, -R0 ;  /* 0x0000000105de7824 */ /* 0x000fe200078e0a00 */
[----:B------:R-:W-:Y:S01]  /*0350*/  LOP3.LUT R0, R3, 0xfffffffe, RZ, 0xc0, !PT ;  /* 0xfffffffe03007812 */ /* 0x000fe200078ec0ff */
[----:B------:R-:W-:Y:S01]  /*0360*/  USHF.L.U32 UR48, UR49, 0x6, URZ ;  /* 0x0000000631307899 */ /* 0x000fe2000800063f */
[--C-:B------:R-:W-:Y:S01]  /*0370*/  SHF.R.S32.HI R5, RZ, 0x2, R15.reuse ;  /* 0x00000002ff057819 */ /* 0x100fe2000001140f */
[----:B------:R-:W-:Y:S01]  /*0380*/  ULDC UR52, c[0x0][0x214] ;  /* 0x0000850000347ab9 */ /* 0x000fe20000000800 */
[----:B------:R-:W-:Y:S01]  /*0390*/  SHF.R.S32.HI R2, RZ, 0x1f, R15 ;  /* 0x0000001fff027819 */ /* 0x000fe2000001140f */
[----:B------:R-:W-:Y:S01]  /*03a0*/  IMAD.IADD R8, R6, 0x1, -R0 ;  /* 0x0000000106087824 */ /* 0x000fe200078e0a00 */
[----:B------:R-:W-:Y:S01]  /*03b0*/  LOP3.LUT R0, R4, 0xffffffe0, RZ, 0xc0, !PT ;  /* 0xffffffe004007812 */ /* 0x000fe200078ec0ff */
[----:B------:R-:W-:Y:S01]  /*03c0*/  ULDC UR59, c[0x0][0x1c8] ;  /* 0x00007200003b7ab9 */ /* 0x000fe20000000800 */
[----:B------:R-:W-:Y:S01]  /*03d0*/  LEA.HI R2, R2, R5, RZ, 0x3 ;  /* 0x0000000502027211 */ /* 0x000fe200078f18ff */
[----:B------:R-:W-:Y:S01]  /*03e0*/  ULDC.U8 UR10, c[0x0][0x3d0] ;  /* 0x0000f400000a7ab9 */ /* 0x000fe20000000000 */
[----:B------:R-:W-:Y:S01]  /*03f0*/  LEA.HI R11, R13, R14, RZ, 0x3 ;  /* 0x0000000e0d0b7211 */ /* 0x000fe200078f18ff */
[----:B------:R-:W-:Y:S01]  /*0400*/  IMAD.IADD R0, R14, 0x1, -R0 ;  /* 0x000000010e007824 */ /* 0x000fe200078e0a00 */
[----:B------:R-:W-:Y:S01]  /*0410*/  LOP3.LUT R2, R2, 0xfffffff8, RZ, 0xc0, !PT ;  /* 0xfffffff802027812 */ /* 0x000fe200078ec0ff */
[----:B------:R-:W-:-:S02]  /*0420*/  ULDC UR53, c[0x0][0x224] ;  /* 0x0000890000357ab9 */ /* 0x000fc40000000800 */
[----:B------:R-:W-:Y:S01]  /*0430*/  @UP5 UIMAD UR57, UR36, UR52, URZ ;  /* 0x00000034243952a4 */ /* 0x000fe2000f8e023f */
[----:B------:R-:W-:Y:S01]  /*0440*/  SHF.R.S32.HI R3, RZ, 0x1f, R0 ;  /* 0x0000001fff037819 */ /* 0x000fe20000011400 */
[----:B------:R-:W-:Y:S01]  /*0450*/  IMAD.IADD R6, R5, 0x1, -R2 ;  /* 0x0000000105067824 */ /* 0x000fe200078e0a02 */
[----:B------:R-:W-:Y:S01]  /*0460*/  LOP3.LUT R2, R7, 0xfffffff0, RZ, 0xc0, !PT ;  /* 0xfffffff007027812 */ /* 0x000fe200078ec0ff */
[----:B------:R-:W-:Y:S01]  /*0470*/  UMOV UR41, URZ ;  /* 0x0000003f00297c82 */ /* 0x000fe20008000000 */
[----:B------:R-:W-:Y:S01]  /*0480*/  LEA.HI R16, R3, R0, RZ, 0x2 ;  /* 0x0000000003107211 */ /* 0x000fe200078f10ff */
[----:B------:R-:W-:Y:S01]  /*0490*/  ULDC.64 UR4, c[0x0][0x118] ;  /* 0x0000460000047ab9 */ /* 0x000fe20000000a00 */
[----:B------:R-:W-:Y:S01]  /*04a0*/  SHF.R.S32.HI R3, RZ, 0x3, R11 ;  /* 0x00000003ff037819 */ /* 0x000fe2000001140b */
[----:B------:R-:W-:Y:S01]  /*04b0*/  IMAD.IADD R2, R14, 0x1, -R2 ;  /* 0x000000010e027824 */ /* 0x000fe200078e0a02 */
[----:B------:R-:W-:Y:S01]  /*04c0*/  LOP3.LUT R0, R11, 0xfffffff8, RZ, 0xc0, !PT ;  /* 0xfffffff80b007812 */ /* 0x000fe200078ec0ff */
[----:B------:R-:W-:-:S02]  /*04d0*/  ULDC UR43, c[0x0][0x2e8] ;  /* 0x0000ba00002b7ab9 */ /* 0x000fc40000000800 */
[----:B------:R-:W-:Y:S01]  /*04e0*/  IMAD.SHL.U32 R3, R3, 0x40, RZ ;  /* 0x0000004003037824 */ /* 0x000fe200078e00ff */
[----:B------:R-:W-:Y:S01]  /*04f0*/  SHF.R.S32.HI R4, RZ, 0x1f, R2 ;  /* 0x0000001fff047819 */ /* 0x000fe20000011402 */
[----:B------:R-:W-:Y:S01]  /*0500*/  IMAD.IADD R0, R14, 0x1, -R0 ;  /* 0x000000010e007824 */ /* 0x000fe200078e0a00 */
[----:B------:R-:W-:Y:S02]  /*0510*/  ULOP3.LUT UR59, UR37, UR59, URZ, 0x3c, !UPT ;  /* 0x0000003b253b7292 */ /* 0x000fe4000f8e3c3f */
[----:B------:R-:W-:Y:S01]  /*0520*/  LOP3.LUT R3, R3, 0x1c0, RZ, 0xc0, !PT ;  /* 0x000001c003037812 */ /* 0x000fe200078ec0ff */
[----:B------:R-:W-:Y:S01]  /*0530*/  IMAD.SHL.U32 R238, R0, 0x8, RZ ;  /* 0x0000000800ee7824 */ /* 0x000fe200078e00ff */
[----:B------:R-:W-:Y:S01]  /*0540*/  LEA.HI R9, R4, R2, RZ, 0x3 ;  /* 0x0000000204097211 */ /* 0x000fe200078f18ff */
[----:B------:R-:W-:Y:S01]  /*0550*/  UISETP.NE.AND UP6, UPT, UR10, URZ, UPT ;  /* 0x0000003f0a00728c */ /* 0x000fe2000bfc5270 */
[----:B------:R-:W-:Y:S01]  /*0560*/  SHF.R.U32.HI R5, RZ, 0x3, R3 ;  /* 0x00000003ff057819 */ /* 0x000fe20000011603 */
[----:B------:R-:W-:Y:S01]  /*0570*/  USHF.R.S32.HI UR60, URZ, 0x1f, UR37 ;  /* 0x0000001f3f3c7899 */ /* 0x000fe20008011425 */
[----:B------:R-:W-:Y:S01]  /*0580*/  LOP3.LUT R4, R3, 0x38, R238, 0xf8, !PT ;  /* 0x0000003803047812 */ /* 0x000fe200078ef8ee */
[----:B------:R-:W-:Y:S01]  /*0590*/  USHF.R.S32.HI UR61, URZ, 0x1f, UR37 ;  /* 0x0000001f3f3d7899 */ /* 0x000fe20008011425 */
[----:B------:R-:W-:Y:S01]  /*05a0*/  LOP3.LUT R3, R9, 0xfffffff8, RZ, 0xc0, !PT ;  /* 0xfffffff809037812 */ /* 0x000fe200078ec0ff */
[----:B------:R-:W-:Y:S01]  /*05b0*/  UIMAD.WIDE.U32 UR44, UR38, UR46, URZ ;  /* 0x0000002e262c72a5 */ /* 0x000fe2000f8e003f */
[C---:B------:R-:W-:Y:S01]  /*05c0*/  LOP3.LUT P4, RZ, R0.reuse, 0x4, RZ, 0xc0, !PT ;  /* 0x0000000400ff7812 */ /* 0x040fe2000788c0ff */
[----:B------:R-:W-:Y:S01]  /*05d0*/  UIMAD UR54, UR39, UR46, URZ ;  /* 0x0000002e273672a4 */ /* 0x000fe2000f8e023f */
[C---:B------:R-:W-:Y:S01]  /*05e0*/  LOP3.LUT P3, RZ, R0.reuse, 0x2, RZ, 0xc0, !PT ;  /* 0x0000000200ff7812 */ /* 0x040fe2000786c0ff */
[----:B------:R-:W-:Y:S01]  /*05f0*/  IMAD.SHL.U32 R0, R0, 0x40, RZ ;  /* 0x0000004000007824 */ /* 0x000fe200078e00ff */
[----:B------:R-:W-:Y:S01]  /*0600*/  LOP3.LUT R7, R4, R5, RZ, 0x3c, !PT ;  /* 0x0000000504077212 */ /* 0x000fe200078e3cff */
[----:B------:R-:W-:Y:S01]  /*0610*/  IMAD.IADD R12, R2, 0x1, -R3 ;  /* 0x00000001020c7824 */ /* 0x000fe200078e0a03 */
[----:B------:R-:W-:Y:S01]  /*0620*/  LOP3.LUT R3, R6, 0x1, RZ, 0xc0, !PT ;  /* 0x0000000106037812 */ /* 0x000fe200078ec0ff */
[----:B------:R-:W-:Y:S01]  /*0630*/  IMAD.SHL.U32 R2, R222, 0x10, RZ ;  /* 0x00000010de027824 */ /* 0x000fe200078e00ff */
[----:B------:R-:W-:Y:S01]  /*0640*/  LEA.HI R5, R13, R14, RZ, 0x7 ;  /* 0x0000000e0d057211 */ /* 0x000fe200078f38ff */
[----:B------:R-:W-:Y:S01]  /*0650*/  USHF.R.S32.HI UR56, URZ, 0x1f, UR50 ;  /* 0x0000001f3f387899 */ /* 0x000fe20008011432 */
[----:B------:R-:W-:Y:S01]  /*0660*/  LOP3.LUT R0, R0, 0x1c0, RZ, 0xc0, !PT ;  /* 0x000001c000007812 */ /* 0x000fe200078ec0ff */
[----:B------:R-:W-:Y:S01]  /*0670*/  UIMAD UR53, UR6, UR53, URZ ;  /* 0x00000035063572a4 */ /* 0x000fe2000f8e023f */
[----:B------:R-:W-:Y:S01]  /*0680*/  ISETP.NE.U32.AND P0, PT, R3, 0x1, PT ;  /* 0x000000010300780c */ /* 0x000fe20003f05070 */
[----:B------:R-:W-:Y:S01]  /*0690*/  IMAD.SHL.U32 R3, R8, 0x200, RZ ;  /* 0x0000020008037824 */ /* 0x000fe200078e00ff */
[----:B------:R-:W-:Y:S01]  /*06a0*/  SHF.R.S32.HI R5, RZ, 0x7, R5 ;  /* 0x00000007ff057819 */ /* 0x000fe20000011405 */
[----:B------:R-:W-:Y:S01]  /*06b0*/  @!UP5 UIMAD UR52, UR7, UR52, URZ ;  /* 0x000000340734d2a4 */ /* 0x000fe2000f8e023f */
[C---:B------:R-:W-:Y:S01]  /*06c0*/  LOP3.LUT R213, R0.reuse, 0x8, R11, 0xf8, !PT ;  /* 0x0000000800d57812 */ /* 0x040fe200078ef80b */
[----:B------:R-:W-:Y:S01]  /*06d0*/  USHF.R.S32.HI UR51, URZ, 0x1f, UR48 ;  /* 0x0000001f3f337899 */ /* 0x000fe20008011430 */
[----:B------:R-:W-:Y:S01]  /*06e0*/  SHF.R.U32.HI R218, RZ, 0x3, R0 ;  /* 0x00000003ffda7819 */ /* 0x000fe20000011600 */
[----:B------:R-:W-:Y:S01]  /*06f0*/  UMOV UR42, 0xffff8000 ;  /* 0xffff8000002a7882 */ /* 0x000fe20000000000 */
[----:B------:R-:W-:Y:S01]  /*0700*/  LOP3.LUT R2, R0, 0x10, R2, 0xf8, !PT ;  /* 0x0000001000027812 */ /* 0x000fe200078ef802 */
[----:B------:R-:W-:Y:S01]  /*0710*/  IMAD R0, R5, 0x800, R3 ;  /* 0x0000080005007824 */ /* 0x000fe200078e0203 */
[----:B------:R-:W-:-:S02]  /*0720*/  LOP3.LUT R213, R213, R218, RZ, 0x3c, !PT ;  /* 0x000000dad5d57212 */ /* 0x000fc400078e3cff */
[----:B------:R-:W-:Y:S02]  /*0730*/  LEA.HI R4, R13, R14, RZ, 0x6 ;  /* 0x0000000e0d047211 */ /* 0x000fe400078f30ff */
[----:B------:R-:W-:Y:S01]  /*0740*/  LOP3.LUT R2, R2, 0x8, R11, 0xf8, !PT ;  /* 0x0000000802027812 */ /* 0x000fe200078ef80b */
[----:B------:R-:W-:Y:S01]  /*0750*/  IMAD.IADD R213, R0, 0x1, R213 ;  /* 0x0000000100d57824 */ /* 0x000fe200078e02d5 */
[----:B------:R-:W-:Y:S01]  /*0760*/  SHF.R.S32.HI R0, RZ, 0x6, R4 ;  /* 0x00000006ff007819 */ /* 0x000fe20000011404 */
[----:B------:R-:W-:Y:S01]  /*0770*/  IMAD.U32 R11, RZ, RZ, UR14 ;  /* 0x0000000eff0b7e24 */ /* 0x000fe2000f8e00ff */
[----:B------:R-:W-:Y:S01]  /*0780*/  LOP3.LUT R218, R3, R2, R218, 0xf6, !PT ;  /* 0x0000000203da7212 */ /* 0x000fe200078ef6da */
[----:B------:R-:W-:Y:S01]  /*0790*/  IMAD.SHL.U32 R213, R213, 0x2, RZ ;  /* 0x00000002d5d57824 */ /* 0x000fe200078e00ff */
[----:B------:R-:W-:Y:S01]  /*07a0*/  LOP3.LUT R2, R15, 0x7ffffffc, RZ, 0xc0, !PT ;  /* 0x7ffffffc0f027812 */ /* 0x000fe200078ec0ff */
[----:B------:R-:W-:Y:S01]  /*07b0*/  IMAD R3, R0, 0x200, R7 ;  /* 0x0000020000037824 */ /* 0x000fe200078e0207 */
[----:B------:R-:W-:Y:S01]  /*07c0*/  R2P PR, R6, 0x6 ;  /* 0x0000000606007804 */ /* 0x000fe20000000000 */
[----:B------:R-:W-:Y:S01]  /*07d0*/  IMAD.SHL.U32 R4, R0, 0x8, RZ ;  /* 0x0000000800047824 */ /* 0x000fe200078e00ff */
[----:B------:R-:W-:Y:S01]  /*07e0*/  SEL R214, R214, 0xffffffe0, !P3 ;  /* 0xffffffe0d6d67807 */ /* 0x000fe20005800000 */
[----:B------:R-:W-:Y:S01]  /*07f0*/  IMAD.SHL.U32 R0, R6, 0x40, RZ ;  /* 0x0000004006007824 */ /* 0x000fe200078e00ff */
[----:B------:R1:W-:Y:S01]  /*0800*/  STL [R1+0x8], R3 ;  /* 0x0000080301007387 */ /* 0x0003e20000100800 */
[----:B------:R-:W-:Y:S01]  /*0810*/  IMAD.IADD R6, R14, 0x1, -R2 ;  /* 0x000000010e067824 */ /* 0x000fe200078e0a02 */
[----:B------:R-:W-:Y:S01]  /*0820*/  LOP3.LUT R2, R4, 0x18, RZ, 0xc0, !PT ;  /* 0x0000001804027812 */ /* 0x000fe200078ec0ff */
[----:B------:R-:W-:Y:S01]  /*0830*/  IMAD.SHL.U32 R14, R14, 0x2, RZ ;  /* 0x000000020e0e7824 */ /* 0x000fe200078e00ff */
[----:B------:R-:W-:Y:S01]  /*0840*/  LOP3.LUT R0, R0, 0x1c0, RZ, 0xc0, !PT ;  /* 0x000001c000007812 */ /* 0x000fe200078ec0ff */
[----:B------:R-:W-:Y:S01]  /*0850*/  IMAD.IADD R214, R213, 0x1, R214 ;  /* 0x00000001d5d67824 */ /* 0x000fe200078e02d6 */
[----:B------:R-:W-:Y:S01]  /*0860*/  SEL R215, R215, 0xffffffc0, !P4 ;  /* 0xffffffc0d7d77807 */ /* 0x000fe20006000000 */
[----:B------:R-:W-:Y:S01]  /*0870*/  IMAD.SHL.U32 R219, R218, 0x2, RZ ;  /* 0x00000002dadb7824 */ /* 0x000fe200078e00ff */
[----:B------:R-:W-:-:S02]  /*0880*/  SHF.R.U32.HI R4, RZ, 0x3, R0 ;  /* 0x00000003ff047819 */ /* 0x000fc40000011600 */
[----:B------:R-:W-:Y:S01]  /*0890*/  SEL R241, R241, 0x10, !P0 ;  /* 0x00000010f1f17807 */ /* 0x000fe20004000000 */
[--C-:B------:R-:W-:Y:S02]  /*08a0*/  IMAD R218, R218, 0x2, R215.reuse ;  /* 0x00000002dada7824 */ /* 0x100fe400078e02d7 */
[----:B------:R-:W-:Y:S02]  /*08b0*/  IMAD.IADD R216, R213, 0x1, R215 ;  /* 0x00000001d5d87824 */ /* 0x000fe400078e02d7 */
        /* <DEDUP_REMOVED lines=12> */
[----:B------:R-:W-:Y:S01]  /*0980*/  IMAD R0, R222, 0x400, R0 ;  /* 0x00000400de007824 */ /* 0x000fe200078e0200 */
[----:B------:R-:W-:Y:S01]  /*0990*/  LOP3.LUT R3, R3, 0x1c0, RZ, 0xc0, !PT ;  /* 0x000001c003037812 */ /* 0x000fe200078ec0ff */
[----:B------:R-:W-:Y:S01]  /*09a0*/  IMAD.IADD R237, R2, 0x1, R4 ;  /* 0x0000000102ed7824 */ /* 0x000fe200078e0204 */
[----:B------:R-:W-:Y:S01]  /*09b0*/  SHF.R.S32.HI R4, RZ, 0x2, R16 ;  /* 0x00000002ff047819 */ /* 0x000fe20000011410 */
[----:B------:R-:W-:Y:S01]  /*09c0*/  IMAD.IADD R250, R0, 0x1, R5 ;  /* 0x0000000100fa7824 */ /* 0x000fe200078e0205 */
[--C-:B------:R-:W-:Y:S01]  /*09d0*/  SHF.R.U32.HI R2, RZ, 0x3, R3.reuse ;  /* 0x00000003ff027819 */ /* 0x100fe20000011603 */
[----:B------:R-:W-:Y:S02]  /*09e0*/  IMAD.SHL.U32 R0, R8, 0x8, RZ ;  /* 0x0000000808007824 */ /* 0x000fe400078e00ff */
[----:B------:R-:W-:Y:S01]  /*09f0*/  IMAD.SHL.U32 R5, R9, 0x40, RZ ;  /* 0x0000004009057824 */ /* 0x000fe200078e00ff */
[----:B------:R-:W-:Y:S01]  /*0a00*/  LEA R250, R250, 0x18000, 0x1 ;  /* 0x00018000fafa7811 */ /* 0x000fe200078e08ff */
[----:B------:R-:W-:Y:S01]  /*0a10*/  IMAD.U32 R6, RZ, RZ, UR8 ;  /* 0x00000008ff067e24 */ /* 0x000fe2000f8e00ff */
[----:B------:R-:W-:Y:S01]  /*0a20*/  LOP3.LUT R6, R3, 0x8, R0, 0xf8, !PT ;  /* 0x0000000803067812 */ /* 0x000fe200078ef800 */
[----:B------:R-:W-:Y:S01]  /*0a30*/  IMAD.SHL.U32 R237, R237, 0x2, RZ ;  /* 0x00000002eded7824 */ /* 0x000fe200078e00ff */
[----:B------:R-:W-:Y:S01]  /*0a40*/  LOP3.LUT R0, R5, 0xfffffe00, RZ, 0xc0, !PT ;  /* 0xfffffe0005007812 */ /* 0x000fe200078ec0ff */
[----:B------:R-:W-:Y:S01]  /*0a50*/  IMAD R5, R10, 0x10, R4 ;  /* 0x000000100a057824 */ /* 0x000fe200078e0204 */
[----:B------:R-:W-:Y:S01]  /*0a60*/  LOP3.LUT R3, R2, R7, R3, 0x1e, !PT ;  /* 0x0000000702037212 */ /* 0x000fe200078e1e03 */
[C---:B------:R-:W-:Y:S01]  /*0a70*/  IMAD.IADD R242, R237.reuse, 0x1, R241 ;  /* 0x00000001edf27824 */ /* 0x040fe200078e02f1 */
[----:B------:R-:W-:Y:S01]  /*0a80*/  LOP3.LUT R2, R6, R2, RZ, 0x3c, !PT ;  /* 0x0000000206027212 */ /* 0x000fe200078e3cff */
[--C-:B------:R-:W-:Y:S01]  /*0a90*/  IMAD R222, R222, 0x400, R0.reuse ;  /* 0x00000400dede7824 */ /* 0x100fe200078e0200 */
[----:B------:R1:W-:Y:S01]  /*0aa0*/  STL [R1], R5 ;  /* 0x0000000501007387 */ /* 0x0003e20000100800 */
[C---:B------:R-:W-:Y:S01]  /*0ab0*/  IADD3 R240, R237.reuse, 0x20, RZ ;  /* 0x00000020edf07810 */ /* 0x040fe20007ffe0ff */
[----:B------:R-:W-:Y:S01]  /*0ac0*/  IMAD R4, R10, 0x400, R0 ;  /* 0x000004000a047824 */ /* 0x000fe200078e0200 */
[----:B------:R-:W-:Y:S01]  /*0ad0*/  @P1 IADD3 R240, R237, -0x20, RZ ;  /* 0xffffffe0edf01810 */ /* 0x000fe20007ffe0ff */
[----:B------:R-:W-:Y:S01]  /*0ae0*/  IMAD.IADD R222, R2, 0x1, R222 ;  /* 0x0000000102de7824 */ /* 0x000fe200078e02de */
[----:B------:R-:W-:Y:S01]  /*0af0*/  IADD3 R251, R250, 0x40, RZ ;  /* 0x00000040fafb7810 */ /* 0x000fe20007ffe0ff */
[----:B------:R-:W-:Y:S01]  /*0b00*/  IMAD.IADD R226, R4, 0x1, R2 ;  /* 0x0000000104e27824 */ /* 0x000fe200078e0202 */
[----:B------:R-:W-:Y:S01]  /*0b10*/  LOP3.LUT R227, R3, R0, RZ, 0xfc, !PT ;  /* 0x0000000003e37212 */ /* 0x000fe200078efcff */
[----:B------:R-:W-:Y:S01]  /*0b20*/  IMAD.IADD R241, R241, 0x1, R240 ;  /* 0x00000001f1f17824 */ /* 0x000fe200078e02f0 */
[----:B------:R-:W-:-:S02]  /*0b30*/  LEA R222, R222, 0x28000, 0x1 ;  /* 0x00028000dede7811 */ /* 0x000fc400078e08ff */
[----:B------:R-:W-:Y:S02]  /*0b40*/  @P2 IADD3 R251, R250, -0x40, RZ ;  /* 0xffffffc0fafb2810 */ /* 0x000fe40007ffe0ff */
.L_x_729:
        /* <DEDUP_REMOVED lines=14> */
[----:B-12---:R-:W-:Y:S01]  /*0c30*/  IMAD.U32 R2, RZ, RZ, UR6 ;  /* 0x00000006ff027e24 */ /* 0x006fe2000f8e00ff */
[----:B------:R-:W-:Y:S02]  /*0c40*/  UISETP.NE.AND UP3, UPT, UR12, URZ, UPT ;  /* 0x0000003f0c00728c */ /* 0x000fe4000bf65270 */
[----:B------:R-:W-:Y:S01]  /*0c50*/  UISETP.EQ.U32.AND UP4, UPT, URZ, UR8, UPT ;  /* 0x000000083f00728c */ /* 0x000fe2000bf82070 */
[----:B------:R-:W-:Y:S01]  /*0c60*/  IMAD.U32 R3, RZ, RZ, UR7 ;  /* 0x00000007ff037e24 */ /* 0x000fe2000f8e00ff */
[----:B------:R-:W-:Y:S02]  /*0c70*/  @UP2 UIADD3 UR6, UP0, UR14, UR10, URZ ;  /* 0x0000000a0e062290 */ /* 0x000fe4000ff1e03f */
[----:B------:R-:W-:Y:S02]  /*0c80*/  UISETP.EQ.OR.EX UP4, UPT, URZ, UR9, !UP3, UP4 ;  /* 0x000000093f00728c */ /* 0x000fe4000df82740 */
[----:B------:R-:W-:Y:S01]  /*0c90*/  @UP2 UIADD3.X UR7, UR13, UR11, URZ, UP0, !UPT ;  /* 0x0000000b0d072290 */ /* 0x000fe200087fe43f */
[----:B------:R2:W3:Y:S01]  /*0ca0*/  @P2 LDG.E R7, [R2.64] ;  /* 0x0000000402072981 */ /* 0x0004e2000c1e1900 */
[----:B------:R-:W-:-:S02]  /*0cb0*/  UIADD3 UR8, UP0, UR14, UR8, URZ ;  /* 0x000000080e087290 */ /* 0x000fc4000ff1e03f */
[----:B------:R-:W-:Y:S01]  /*0cc0*/  PLOP3.LUT P1, PT, PT, PT, UP4, 0x80, 0x0 ;  /* 0x000000000000781c */ /* 0x000fe20003f2f048 */
[----:B----4-:R2:W4:Y:S01]  /*0cd0*/  @P2 LDG.E R6, [R2.64+0x4] ;  /* 0x0000040402062981 */ /* 0x010522000c1e1900 */
[----:B------:R-:W-:Y:S01]  /*0ce0*/  UIADD3.X UR9, UR13, UR9, URZ, UP0, !UPT ;  /* 0x000000090d097290 */ /* 0x000fe200087fe43f */
[----:B------:R-:W-:Y:S01]  /*0cf0*/  PLOP3.LUT P0, PT, PT, PT, UP2, 0x80, 0x0 ;  /* 0x000000000000781c */ /* 0x000fe20003f0f028 */
[----:B------:R-:W-:Y:S02]  /*0d00*/  IMAD.U32 R4, RZ, RZ, UR6 ;  /* 0x00000006ff047e24 */ /* 0x000fe4000f8e00ff */
[----:B-1----:R-:W-:-:S10]  /*0d10*/  IMAD.U32 R5, RZ, RZ, UR7 ;  /* 0x00000007ff057e24 */ /* 0x002fd4000f8e00ff */
[----:B-----5:R-:W5:Y:S01]  /*0d20*/  @P0 LDG.E R4, [R4.64] ;  /* 0x0000000404040981 */ /* 0x020f62000c1e1900 */
[----:B--2---:R-:W-:Y:S02]  /*0d30*/  IMAD.U32 R2, RZ, RZ, UR8 ;  /* 0x00000008ff027e24 */ /* 0x004fe4000f8e00ff */
[----:B------:R-:W-:-:S05]  /*0d40*/  IMAD.U32 R3, RZ, RZ, UR9 ;  /* 0x00000009ff037e24 */ /* 0x000fca000f8e00ff */
[----:B------:R-:W2:Y:S01]  /*0d50*/  @!P1 LDG.E R0, [R2.64] ;  /* 0x0000000402009981 */ /* 0x000ea2000c1e1900 */
[----:B------:R-:W1:Y:S01]  /*0d60*/  S2UR UR18, SR_CTAID.X ;  /* 0x00000000001279c3 */ /* 0x000e620000002500 */
[----:B------:R-:W-:Y:S02]  /*0d70*/  UMOV UR16, 0xffffffff ;  /* 0xffffffff00107882 */ /* 0x000fe40000000000 */
[----:B------:R-:W1:Y:S01]  /*0d80*/  S2R R23, SR_TID.X ;  /* 0x0000000000177919 */ /* 0x000e620000002100 */
[----:B------:R-:W-:Y:S02]  /*0d90*/  UMOV UR29, 0xffffffff ;  /* 0xffffffff001d7882 */ /* 0x000fe40000000000 */
[----:B------:R-:W-:Y:S02]  /*0da0*/  ULDC UR7, c[0x0][0xc] ;  /* 0x0000030000077ab9 */ /* 0x000fe40000000800 */
[----:B------:R-:W-:Y:S02]  /*0db0*/  USHF.L.U32 UR7, UR7, 0x6, URZ ;  /* 0x0000000607077899 */ /* 0x000fe4000800063f */
[----:B------:R-:W-:-:S02]  /*0dc0*/  UMOV UR22, URZ ;  /* 0x0000003f00167c82 */ /* 0x000fc40008000000 */
[----:B------:R-:W-:Y:S02]  /*0dd0*/  ULDC UR8, c[0x0][0x218] ;  /* 0x0000860000087ab9 */ /* 0x000fe40000000800 */
[----:B-1----:R-:W-:Y:S01]  /*0de0*/  USHF.L.U32 UR6, UR18, 0x6, URZ ;  /* 0x0000000612067899 */ /* 0x002fe2000800063f */
[----:B------:R-:W-:-:S03]  /*0df0*/  SHF.R.S32.HI R22, RZ, 0x1f, R23 ;  /* 0x0000001fff167819 */ /* 0x000fc60000011417 */
[----:B------:R-:W-:Y:S01]  /*0e00*/  UIMAD UR6, UR7, UR41, UR6 ;  /* 0x00000029070672a4 */ /* 0x000fe2000f8e0206 */
        /* <DEDUP_REMOVED lines=22> */
.L_x_681:
        /* <DEDUP_REMOVED lines=21> */
[----:B------:R-:W-:Y:S02]  /*10c0*/  UIADD3 UR6, UR12, 0x40, UR20 ;  /* 0x000000400c067890 */ /* 0x000fe4000fffe014 */
[----:B------:R-:W-:Y:S02]  /*10d0*/  ULDC UR9, c[0x0][0x2e4] ;  /* 0x0000b90000097ab9 */ /* 0x000fe40000000800 */
[----:B------:R-:W-:Y:S02]  /*10e0*/  UIADD3 UR6, UR6, UR9, -UR7 ;  /* 0x0000000906067290 */ /* 0x000fe4000fffe807 */
[----:B------:R-:W-:Y:S02]  /*10f0*/  ULDC.64 UR14, c[0x0][0x178] ;  /* 0x00005e00000e7ab9 */ /* 0x000fe40000000a00 */
[----:B------:R-:W-:Y:S02]  /*1100*/  UIMAD.WIDE.U32 UR10, UR36, UR14, URZ ;  /* 0x0000000e240a72a5 */ /* 0x000fe4000f8e003f */
[----:B------:R-:W-:-:S02]  /*1110*/  UIADD3 UR8, UR12, 0x3f, URZ ;  /* 0x0000003f0c087890 */ /* 0x000fc4000fffe03f */
[----:B------:R-:W-:Y:S02]  /*1120*/  UIMAD UR14, UR40, UR14, URZ ;  /* 0x0000000e280e72a4 */ /* 0x000fe4000f8e023f */
[----:B------:R-:W-:Y:S02]  /*1130*/  UIADD3 UR6, UR6, 0x3f, URZ ;  /* 0x0000003f06067890 */ /* 0x000fe4000fffe03f */
[----:B------:R-:W-:Y:S02]  /*1140*/  USHF.R.S32.HI UR13, URZ, 0x1f, UR8 ;  /* 0x0000001f3f0d7899 */ /* 0x000fe40008011408 */
[----:B------:R-:W-:Y:S02]  /*1150*/  USHF.R.S32.HI UR9, URZ, 0x1f, UR6 ;  /* 0x0000001f3f097899 */ /* 0x000fe40008011406 */
[----:B------:R-:W-:Y:S02]  /*1160*/  UIMAD UR17, UR36, UR15, UR14 ;  /* 0x0000000f241172a4 */ /* 0x000fe4000f8e020e */
[----:B------:R-:W-:-:S02]  /*1170*/  ULEA.HI UR13, UR13, UR8, URZ, 0x6 ;  /* 0x000000080d0d7291 */ /* 0x000fc4000f8f303f */
[----:B------:R-:W-:Y:S02]  /*1180*/  ULDC.64 UR14, c[0x0][0x190] ;  /* 0x00006400000e7ab9 */ /* 0x000fe40000000a00 */
[----:B------:R-:W-:Y:S02]  /*1190*/  ULEA.HI UR6, UR9, UR6, URZ, 0x6 ;  /* 0x0000000609067291 */ /* 0x000fe4000f8f303f */
[----:B------:R-:W-:Y:S02]  /*11a0*/  UISETP.NE.AND UP0, UPT, UR29, -0x1, UPT ;  /* 0xffffffff1d00788c */ /* 0x000fe4000bf05270 */
[----:B------:R-:W-:Y:S02]  /*11b0*/  UISETP.NE.AND UP3, UPT, UR16, -0x1, UPT ;  /* 0xffffffff1000788c */ /* 0x000fe4000bf65270 */
[----:B------:R-:W-:Y:S02]  /*11c0*/  UIMAD.WIDE.U32 UR8, UR16, UR14, URZ ;  /* 0x0000000e100872a5 */ /* 0x000fe4000f8e003f */
[----:B------:R-:W-:Y:S01]  /*11d0*/  UIMAD UR15, UR16, UR15, URZ ;  /* 0x0000000f100f72a4 */ /* 0x000fe2000f8e023f */
[----:B------:R-:W-:Y:S01]  /*11e0*/  PLOP3.LUT P1, PT, PT, PT, UP0, 0x80, 0x0 ;  /* 0x000000000000781c */ /* 0x000fe20003f2f008 */
[----:B------:R-:W-:-:S02]  /*11f0*/  USEL UR32, UR10, UR8, !UP3 ;  /* 0x000000080a207287 */ /* 0x000fc4000d800000 */
[----:B------:R-:W-:Y:S02]  /*1200*/  USHF.R.S32.HI UR10, URZ, 0x6, UR13 ;  /* 0x000000063f0a7899 */ /* 0x000fe4000801140d */
[----:B------:R-:W-:Y:S02]  /*1210*/  USHF.R.S32.HI UR8, URZ, 0x6, UR6 ;  /* 0x000000063f087899 */ /* 0x000fe40008011406 */
[----:B------:R-:W-:Y:S02]  /*1220*/  UIADD3 UR30, UR11, UR17, URZ ;  /* 0x000000110b1e7290 */ /* 0x000fe4000fffe03f */
[----:B------:R-:W-:Y:S02]  /*1230*/  UISETP.LT.AND UP2, UPT, UR10, UR8, UPT ;  /* 0x000000080a00728c */ /* 0x000fe4000bf41270 */
[----:B------:R-:W-:Y:S02]  /*1240*/  @UP0 UIADD3 UR6, UR22, UR29, URZ ;  /* 0x0000001d16060290 */ /* 0x000fe4000fffe03f */
[----:B------:R-:W-:-:S02]  /*1250*/  @UP3 UIADD3 UR30, UR9, UR15, URZ ;  /* 0x0000000f091e3290 */ /* 0x000fc4000fffe03f */
[----:B------:R-:W-:Y:S02]  /*1260*/  USEL UR35, UR10, UR8, UP2 ;  /* 0x000000080a237287 */ /* 0x000fe40009000000 */
[----:B------:R-:W-:Y:S02]  /*1270*/  ULDC.64 UR14, c[0x0][0x198] ;  /* 0x00006600000e7ab9 */ /* 0x000fe40000000a00 */
[----:B------:R-:W-:Y:S02]  /*1280*/  @UP0 UIMAD.WIDE.U32 UR8, UR6, UR14, URZ ;  /* 0x0000000e060802a5 */ /* 0x000fe4000f8e003f */
        /* <DEDUP_REMOVED lines=17> */
.L_x_683:
        /* <DEDUP_REMOVED lines=43> */
.L_x_684:
        /* <DEDUP_REMOVED lines=45> */
.L_x_685:
[----:B------:R-:W-:-:S03]  /*1920*/  UMOV UR13, UR53 ;  /* 0x00000035000d7c82 */ /* 0x000fc60008000000 */
.L_x_686:
[----:B------:R-:W-:Y:S01]  /*1930*/  UIADD3 UR8, UP4, UP3, UR8, UR48, UR50 ;  /* 0x0000003008087290 */ /* 0x000fe2000fb9e032 */
[----:B------:R-:W-:Y:S01]  /*1940*/  IMAD.U32 R2, RZ, RZ, UR5 ;  /* 0x00000005ff027e24 */ /* 0x000fe2000f8e00ff */
[----:B------:R-:W-:Y:S01]  /*1950*/  UMOV UR16, 0x4 ;  /* 0x0000000400107882 */ /* 0x000fe20000000000 */
[----:B------:R-:W-:Y:S01]  /*1960*/  IMAD.U32 R0, RZ, RZ, UR4 ;  /* 0x00000004ff007e24 */ /* 0x000fe2000f8e00ff */
[----:B------:R-:W-:Y:S01]  /*1970*/  UIADD3 UR33, UP2, UP1, UR17, UR8, UR18 ;  /* 0x0000000811217290 */ /* 0x000fe2000f95e012 */
[----:B------:R-:W-:Y:S01]  /*1980*/  IADD3 R9, P0, R12, UR19, RZ ;  /* 0x000000130c097c10 */ /* 0x000fe2000ff1e0ff */
[----:B------:R-:W-:Y:S01]  /*1990*/  UIADD3.X UR6, UR10, UR51, UR56, UP4, UP3 ;  /* 0x000000330a067290 */ /* 0x000fe2000a7e6438 */
[----:B------:R-:W-:Y:S01]  /*19a0*/  IMAD.U32 R4, RZ, RZ, UR19 ;  /* 0x00000013ff047e24 */ /* 0x000fe2000f8e00ff */
[----:B------:R-:W-:Y:S01]  /*19b0*/  ULDC.64 UR8, c[0x0][0x1a8] ;  /* 0x00006a0000087ab9 */ /* 0x000fe20000000a00 */
[----:B------:R-:W-:Y:S01]  /*19c0*/  SHF.R.S32.HI R239, RZ, 0x1f, R238 ;  /* 0x0000001fffef7819 */ /* 0x000fe200000114ee */
[----:B------:R-:W-:Y:S01]  /*19d0*/  UIADD3.X UR31, UR11, UR6, UR14, UP2, UP1 ;  /* 0x000000060b1f7290 */ /* 0x000fe200097e240e */
[----:B------:R-:W-:Y:S01]  /*19e0*/  IADD3.X R13, R20, UR34, RZ, P0, !PT ;  /* 0x00000022140d7c10 */ /* 0x000fe200087fe4ff */
[----:B------:R-:W-:Y:S01]  /*19f0*/  UIMAD UR6, UR60, UR8, URZ ;  /* 0x000000083c0672a4 */ /* 0x000fe2000f8e023f */
[----:B------:R-:W-:Y:S01]  /*1a00*/  IMAD.U32 R7, RZ, RZ, UR37 ;  /* 0x00000025ff077e24 */ /* 0x000fe2000f8e00ff */
[----:B------:R-:W-:Y:S01]  /*1a10*/  ULDC.64 UR4, c[0x0][0x3c8] ;  /* 0x0000f20000047ab9 */ /* 0x000fe20000000a00 */
[----:B------:R-:W-:Y:S01]  /*1a20*/  IMAD.U32 R11, RZ, RZ, UR37 ;  /* 0x00000025ff0b7e24 */ /* 0x000fe2000f8e00ff */
[----:B------:R-:W-:Y:S01]  /*1a30*/  UIMAD UR11, UR37, UR9, UR6 ;  /* 0x00000009250b72a4 */ /* 0x000fe2000f8e0206 */
[----:B------:R-:W-:Y:S01]  /*1a40*/  BSSY B1, `(.L_x_682) ;  /* 0x00008e3000017945 */ /* 0x000fe20003800000 */
[C---:B------:R-:W-:Y:S01]  /*1a50*/  IADD3 R244, R238.reuse, 0x40, RZ ;  /* 0x00000040eef47810 */ /* 0x040fe20007ffe0ff */
[----:B------:R-:W-:Y:S01]  /*1a60*/  ULDC.64 UR8, c[0x0][0x370] ;  /* 0x0000dc0000087ab9 */ /* 0x000fe20000000a00 */
[C---:B------:R-:W-:Y:S01]  /*1a70*/  IADD3 R243, R238.reuse, 0x80, RZ ;  /* 0x00000080eef37810 */ /* 0x040fe20007ffe0ff */
[----:B------:R-:W-:Y:S01]  /*1a80*/  UIMAD UR6, UR34, UR8, URZ ;  /* 0x00000008220672a4 */ /* 0x000fe2000f8e023f */
[----:B------:R-:W-:-:S03]  /*1a90*/  IADD3 R245, R238, 0xc0, RZ ;  /* 0x000000c0eef57810 */ /* 0x000fc60007ffe0ff */
[----:B------:R-:W-:-:S03]  /*1aa0*/  UIMAD UR14, UR19, UR9, UR6 ;  /* 0x00000009130e72a4 */ /* 0x000fc6000f8e0206 */
[----:B------:R-:W-:Y:S02]  /*1ab0*/  ULDC.64 UR8, c[0x0][0x378] ;  /* 0x0000de0000087ab9 */ /* 0x000fe40000000a00 */
[----:B------:R-:W-:Y:S02]  /*1ac0*/  UIMAD UR6, UR60, UR8, URZ ;  /* 0x000000083c0672a4 */ /* 0x000fe4000f8e023f */
[----:B------:R-:W-:Y:S02]  /*1ad0*/  UIADD3 UR8, UR19, UR13, URZ ;  /* 0x0000000d13087290 */ /* 0x000fe4000fffe03f */
[----:B------:R-:W-:Y:S02]  /*1ae0*/  UIMAD UR10, UR37, UR9, UR6 ;  /* 0x00000009250a72a4 */ /* 0x000fe4000f8e0206 */
[----:B------:R-:W-:Y:S02]  /*1af0*/  UIMAD.WIDE UR8, UR8, UR16, UR4 ;  /* 0x00000010080872a5 */ /* 0x000fe4000f8e0204 */
[----:B------:R-:W-:-:S02]  /*1b00*/  UIADD3 UR6, -UR7, UR12, UR20 ;  /* 0x0000000c07067290 */ /* 0x000fc4000fffe114 */
[----:B------:R-:W-:Y:S02]  /*1b10*/  ULDC.64 UR4, c[0x0][0x200] ;  /* 0x0000800000047ab9 */ /* 0x000fe40000000a00 */
[----:B------:R-:W-:Y:S02]  /*1b20*/  ULDC UR13, c[0x0][0x2e8] ;  /* 0x0000ba00000d7ab9 */ /* 0x000fe40000000800 */
[----:B------:R-:W-:Y:S02]  /*1b30*/  UMOV UR18, UR8 ;  /* 0x0000000800127c82 */ /* 0x000fe40008000000 */
        /* <DEDUP_REMOVED lines=16> */
[----:B---3--:R-:W-:Y:S02]  /*1c40*/  LOP3.LUT R0, R2, 0xffffffe0, RZ, 0xc0, !PT ;  /* 0xffffffe002007812 */ /* 0x008fe400078ec0ff */
[----:B------:R-:W-:-:S03]  /*1c50*/  SHF.R.S32.HI R2, RZ, 0x5, R2 ;  /* 0x00000005ff027819 */ /* 0x000fc60000011402 */
[----:B------:R-:W-:-:S04]  /*1c60*/  IMAD.IADD R0, R23, 0x1, -R0 ;  /* 0x0000000117007824 */ /* 0x000fc800078e0a00 */
[----:B------:R-:W-:Y:S01]  /*1c70*/  IMAD R0, R2, UR49, R0 ;  /* 0x0000003102007c24 */ /* 0x000fe2000f8e0200 */
[----:B------:R-:W-:-:S04]  /*1c80*/  IADD3 R2, P2, R238, UR23, RZ ;  /* 0x00000017ee027c10 */ /* 0x000fc8000ff5e0ff */
[----:B------:R-:W-:Y:S02]  /*1c90*/  IADD3.X R3, R239, UR25, RZ, P2, !PT ;  /* 0x00000019ef037c10 */ /* 0x000fe400097fe4ff */
[----:B------:R-:W-:-:S03]  /*1ca0*/  IADD3 R8, P0, R0, UR33, RZ ;  /* 0x0000002100087c10 */ /* 0x000fc6000ff1e0ff */
[----:B------:R-:W-:Y:S01]  /*1cb0*/  IMAD.WIDE.U32 R2, R4, c[0x0][0x370], R2 ;  /* 0x0000dc0004027a25 */ /* 0x000fe200078e0002 */
[----:B------:R-:W-:-:S03]  /*1cc0*/  LEA.HI.X.SX32 R10, R0, UR31, 0x1, P0 ;  /* 0x0000001f000a7c11 */ /* 0x000fc600080f0eff */
[----:B------:R-:W-:Y:S01]  /*1cd0*/  IMAD R0, R13, c[0x0][0x190], RZ ;  /* 0x000064000d007a24 */ /* 0x000fe200078e02ff */
[----:B------:R-:W-:Y:S01]  /*1ce0*/  IADD3 R3, R3, UR14, RZ ;  /* 0x0000000e03037c10 */ /* 0x000fe2000fffe0ff */
[----:B------:R-:W-:-:S04]  /*1cf0*/  IMAD.WIDE.U32 R4, R9, c[0x0][0x190], R238 ;  /* 0x0000640009047a25 */ /* 0x000fc800078e00ee */
[----:B------:R-:W-:Y:S01]  /*1d00*/  IMAD R16, R9, c[0x0][0x194], R0 ;  /* 0x0000650009107a24 */ /* 0x000fe200078e0200 */
[----:B------:R-:W-:Y:S01]  /*1d10*/  IADD3 R6, P0, R4, UR32, RZ ;  /* 0x0000002004067c10 */ /* 0x000fe2000ff1e0ff */
[----:B------:R-:W-:-:S03]  /*1d20*/  IMAD.WIDE.U32 R2, R7, c[0x0][0x378], R2 ;  /* 0x0000de0007027a25 */ /* 0x000fc600078e0002 */
[----:B------:R-:W-:Y:S01]  /*1d30*/  IADD3.X R7, R5, UR30, R16, P0, !PT ;  /* 0x0000001e05077c10 */ /* 0x000fe200087fe410 */
[----:B------:R-:W-:Y:S01]  /*1d40*/  IMAD.MOV.U32 R4, RZ, RZ, R2 ;  /* 0x000000ffff047224 */ /* 0x000fe200078e0002 */
[----:B------:R-:W-:Y:S01]  /*1d50*/  LEA R228, P0, R8, c[0x0][0x350], 0x2 ;  /* 0x0000d40008e47a11 */ /* 0x000fe200078010ff */
[----:B------:R-:W-:Y:S01]  /*1d60*/  IMAD R0, R20, c[0x0][0x370], RZ ;  /* 0x0000dc0014007a24 */ /* 0x000fe200078e02ff */
[----:B------:R-:W-:Y:S02]  /*1d70*/  IADD3 R5, R3, UR10, RZ ;  /* 0x0000000a03057c10 */ /* 0x000fe4000fffe0ff */
[----:B------:R-:W-:Y:S01]  /*1d80*/  LEA.HI.X R229, R8, c[0x0][0x354], R10, 0x2, P0 ;  /* 0x0000d50008e57a11 */ /* 0x000fe200000f140a */
[----:B------:R-:W-:Y:S01]  /*1d90*/  IMAD.WIDE.U32 R10, R11, c[0x0][0x1a8], R6 ;  /* 0x00006a000b0a7a25 */ /* 0x000fe200078e0006 */
[----:B------:R-:W-:-:S03]  /*1da0*/  PLOP3.LUT P0, PT, PT, PT, UP1, 0x80, 0x0 ;  /* 0x000000000000781c */ /* 0x000fc60003f0f018 */
[----:B------:R-:W-:Y:S01]  /*1db0*/  IMAD.WIDE.U32 R4, R12, c[0x0][0x370], R4 ;  /* 0x0000dc000c047a25 */ /* 0x000fe200078e0004 */
[----:B------:R-:W-:Y:S02]  /*1dc0*/  LEA R233, P3, R10, c[0x0][0x160], 0x1 ;  /* 0x000058000ae97a11 */ /* 0x000fe400078608ff */
[----:B------:R-:W-:Y:S01]  /*1dd0*/  IADD3 R15, R11, UR11, RZ ;  /* 0x0000000b0b0f7c10 */ /* 0x000fe2000fffe0ff */
[----:B------:R-:W-:Y:S01]  /*1de0*/  IMAD R0, R12, c[0x0][0x374], R0 ;  /* 0x0000dd000c007a24 */ /* 0x000fe200078e0200 */
[----:B------:R-:W-:Y:S02]  /*1df0*/  LEA R234, P2, R4, c[0x0][0x330], 0x1 ;  /* 0x0000cc0004ea7a11 */ /* 0x000fe400078408ff */
[----:B------:R-:W-:Y:S01]  /*1e00*/  LEA.HI.X R235, R10, c[0x0][0x164], R15, 0x1, P3 ;  /* 0x000059000aeb7a11 */ /* 0x000fe200018f0c0f */
[----:B------:R-:W-:-:S05]  /*1e10*/  IMAD.IADD R8, R5, 0x1, R0 ;  /* 0x0000000105087824 */ /* 0x000fca00078e0200 */
        /* <DEDUP_REMOVED lines=20> */
.L_x_688:
        /* <DEDUP_REMOVED lines=18> */
.L_x_689:
[----:B------:R-:W-:Y:S01]  /*2080*/  USHF.R.S32.HI UR10, URZ, 0x1f, UR20 ;  /* 0x0000001f3f0a7899 */ /* 0x000fe20008011414 */
[----:B------:R-:W-:Y:S01]  /*2090*/  IMAD.U32 R9, RZ, RZ, UR20 ;  /* 0x00000014ff097e24 */ /* 0x000fe2000f8e00ff */
[----:B------:R-:W-:Y:S01]  /*20a0*/  ULDC.64 UR8, c[0x0][0x3a0] ;  /* 0x0000e80000087ab9 */ /* 0x000fe20000000a00 */
[----:B------:R-:W-:Y:S01]  /*20b0*/  BSSY B0, `(.L_x_690) ;  /* 0x0000020000007945 */ /* 0x000fe20003800000 */
[----:B------:R-:W-:Y:S01]  /*20c0*/  UIMAD UR6, UR10, UR8, URZ ;  /* 0x000000080a0672a4 */ /* 0x000fe2000f8e023f */
[----:B------:R-:W-:Y:S01]  /*20d0*/  IMAD.WIDE.U32 R2, R9, c[0x0][0x3a0], R238 ;  /* 0x0000e80009027a25 */ /* 0x000fe200078e00ee */
[----:B------:R-:W-:Y:S02]  /*20e0*/  UIADD3 UR7, -UR20, UR7, URZ ;  /* 0x0000000714077290 */ /* 0x000fe4000fffe13f */
[----:B------:R-:W-:-:S02]  /*20f0*/  UIMAD UR6, UR20, UR9, UR6 ;  /* 0x00000009140672a4 */ /* 0x000fc4000f8e0206 */
[----:B------:R-:W-:Y:S01]  /*2100*/  IADD3 R4, P0, R2, UR14, RZ ;  /* 0x0000000e02047c10 */ /* 0x000fe2000ff1e0ff */
[----:B------:R-:W-:Y:S01]  /*2110*/  ULDC.64 UR8, c[0x0][0x3b8] ;  /* 0x0000ee0000087ab9 */ /* 0x000fe20000000a00 */
[----:B------:R-:W-:Y:S02]  /*2120*/  ISETP.GE.AND P5, PT, R12, UR7, PT ;  /* 0x000000070c007c0c */ /* 0x000fe4000bfa6270 */
[----:B------:R-:W-:Y:S01]  /*2130*/  MOV R0, UR6 ;  /* 0x0000000600007c02 */ /* 0x000fe20008000f00 */
[----:B------:R-:W-:-:S03]  /*2140*/  UIMAD UR6, UR60, UR8, URZ ;  /* 0x000000083c0672a4 */ /* 0x000fc6000f8e023f */
[----:B------:R-:W-:Y:S01]  /*2150*/  IADD3.X R5, R3, UR15, R0, P0, !PT ;  /* 0x0000000f03057c10 */ /* 0x000fe200087fe400 */
[----:B------:R-:W-:Y:S01]  /*2160*/  IMAD.U32 R0, RZ, RZ, UR37 ;  /* 0x00000025ff007e24 */ /* 0x000fe2000f8e00ff */
        /* <DEDUP_REMOVED lines=20> */
.L_x_691:
[----:B------:R-:W-:Y:S05]  /*22b0*/  BSYNC B0 ;  /* 0x0000000000007941 */ /* 0x000fea0003800000 */
.L_x_690:
        /* <DEDUP_REMOVED lines=21> */
.L_x_693:
[----:B------:R-:W-:Y:S05]  /*2410*/  BSYNC B0 ;  /* 0x0000000000007941 */ /* 0x000fea0003800000 */
.L_x_692:
        /* <DEDUP_REMOVED lines=31> */
.L_x_695:
[----:B------:R-:W-:Y:S05]  /*2610*/  BSYNC B0 ;  /* 0x0000000000007941 */ /* 0x000fea0003800000 */
.L_x_694:
        /* <DEDUP_REMOVED lines=20> */
.L_x_687:
[----:B------:R-:W2:Y:S01]  /*2760*/  LDL R24, [R1+0x8] ;  /* 0x0000080001187983 */ /* 0x000ea20000100800 */
[----:B------:R-:W-:Y:S01]  /*2770*/  PLOP3.LUT P0, PT, PT, PT, UP6, 0x80, 0x0 ;  /* 0x000000000000781c */ /* 0x000fe20003f0f068 */
[----:B------:R-:W-:Y:S01]  /*2780*/  ULEA.HI UR8, UR6, UR6, URZ, 0x1 ;  /* 0x0000000606087291 */ /* 0x000fe2000f8f083f */
[----:B------:R-:W-:Y:S03]  /*2790*/  BSSY B0, `(.L_x_697) ;  /* 0x0000035000007945 */ /* 0x000fe60003800000 */
[----:B------:R-:W-:-:S04]  /*27a0*/  ULOP3.LUT UR8, UR8, 0xfffffffe, URZ, 0xc0, !UPT ;  /* 0xfffffffe08087892 */ /* 0x000fc8000f8ec03f */
[----:B------:R-:W-:-:S04]  /*27b0*/  UIADD3 UR8, UR6, -UR8, URZ ;  /* 0x8000000806087290 */ /* 0x000fc8000fffe03f */
[----:B------:R-:W-:Y:S02]  /*27c0*/  UISETP.NE.AND UP0, UPT, UR8, 0x1, UPT ;  /* 0x000000010800788c */ /* 0x000fe4000bf05270 */
[----:B------:R-:W-:Y:S01]  /*27d0*/  UIMAD UR8, UR6, -0x40, UR12 ;  /* 0xffffffc0060878a4 */ /* 0x000fe2000f8e020c */
[----:B------:R-:W-:Y:S05]  /*27e0*/  @P0 BAR.SYNC.DEFER_BLOCKING 0x0 ;  /* 0x0000000000000b1d */ /* 0x000fea0000010000 */
[----:B------:R-:W-:Y:S01]  /*27f0*/  ISETP.GE.AND P6, PT, R12, UR8, PT ;  /* 0x000000080c007c0c */ /* 0x000fe2000bfc6270 */
[----:B--2---:R-:W-:-:S12]  /*2800*/  IMAD.SHL.U32 R231, R24, 0x2, RZ ;  /* 0x0000000218e77824 */ /* 0x004fd800078e00ff */
        /* <DEDUP_REMOVED lines=45> */
.L_x_698:
[----:B------:R-:W-:Y:S05]  /*2ae0*/  BSYNC B0 ;  /* 0x0000000000007941 */ /* 0x000fea0003800000 */
.L_x_697:
        /* <DEDUP_REMOVED lines=48> */
.L_x_700:
[----:B------:R-:W-:Y:S05]  /*2df0*/  BSYNC B0 ;  /* 0x0000000000007941 */ /* 0x000fea0003800000 */
.L_x_699:
        /* <DEDUP_REMOVED lines=23> */
.L_x_702:
        /* <DEDUP_REMOVED lines=50> */
.L_x_703:
[----:B------:R-:W-:Y:S05]  /*3290*/  BSYNC B0 ;  /* 0x0000000000007941 */ /* 0x000fea0003800000 */
.L_x_701:
[----:B------:R-:W-:Y:S01]  /*32a0*/  BSSY B0, `(.L_x_704) ;  /* 0x0000046000007945 */ /* 0x000fe20003800000 */
[----:B--2---:R-:W-:-:S02]  /*32b0*/  IMAD R4, R221, c[0x0][0x194], RZ ;  /* 0x00006500dd047a24 */ /* 0x004fc400078e02ff */
[----:B------:R-:W-:Y:S01]  /*32c0*/  IMAD.WIDE.U32 R8, R221, c[0x0][0x190], RZ ;  /* 0x00006400dd087a25 */ /* 0x000fe200078e00ff */
        /* <DEDUP_REMOVED lines=18> */
.L_x_705:
        /* <DEDUP_REMOVED lines=49> */
.L_x_706:
[----:B------:R-:W-:Y:S05]  /*3700*/  BSYNC B0 ;  /* 0x0000000000007941 */ /* 0x000fea0003800000 */
.L_x_704:
[----:B--23--:R-:W2:Y:S01]  /*3710*/  LDL R2, [R1] ;  /* 0x0000000001027983 */ /* 0x00cea20000100800 */
[----:B------:R-:W-:Y:S01]  /*3720*/  USHF.R.S32.HI UR9, URZ, 0x1f, UR20 ;  /* 0x0000001f3f097899 */ /* 0x000fe20008011414 */
[----:B------:R-:W-:Y:S01]  /*3730*/  IMAD.MOV.U32 R246, RZ, RZ, 0x7f800000 ;  /* 0x7f800000fff67424 */ /* 0x000fe200078e00ff */
[----:B------:R-:W-:Y:S01]  /*3740*/  ULDC.64 UR10, c[0x0][0x198] ;  /* 0x00006600000a7ab9 */ /* 0x000fe20000000a00 */
[----:B------:R-:W-:Y:S01]  /*3750*/  IMAD.MOV.U32 R247, RZ, RZ, 0x7f800000 ;  /* 0x7f800000fff77424 */ /* 0x000fe200078e00ff */
[----:B------:R-:W-:Y:S01]  /*3760*/  UIMAD UR10, UR9, UR10, URZ ;  /* 0x0000000a090a72a4 */ /* 0x000fe2000f8e023f */
[----:B------:R-:W-:-:S03]  /*3770*/  IMAD.U32 R16, RZ, RZ, UR20 ;  /* 0x00000014ff107e24 */ /* 0x000fc6000f8e00ff */
[----:B------:R-:W-:-:S06]  /*3780*/  UIMAD UR10, UR20, UR11, UR10 ;  /* 0x0000000b140a72a4 */ /* 0x000fcc000f8e020a */
[----:B------:R-:W-:Y:S01]  /*3790*/  IMAD.U32 R4, RZ, RZ, UR10 ;  /* 0x0000000aff047e24 */ /* 0x000fe2000f8e00ff */
[----:B------:R-:W-:Y:S01]  /*37a0*/  BSSY B0, `(.L_x_707) ;  /* 0x0000046000007945 */ /* 0x000fe20003800000 */
[C---:B--2---:R-:W-:Y:S01]  /*37b0*/  IADD3 R0, R2.reuse, 0x8, RZ ;  /* 0x0000000802007810 */ /* 0x044fe20007ffe0ff */
[C---:B------:R-:W-:Y:S01]  /*37c0*/  IMAD.SHL.U32 R249, R2.reuse, 0x4, RZ ;  /* 0x0000000402f97824 */ /* 0x040fe200078e00ff */
[----:B------:R-:W-:Y:S02]  /*37d0*/  ISETP.GE.AND P3, PT, R2, UR8, PT ;  /* 0x0000000802007c0c */ /* 0x000fe4000bf66270 */
[----:B------:R-:W-:Y:S01]  /*37e0*/  ISETP.GE.AND P2, PT, R0, UR8, PT ;  /* 0x0000000800007c0c */ /* 0x000fe2000bf46270 */
[----:B------:R-:W-:Y:S01]  /*37f0*/  UIADD3 UR8, -UR20, UR7, URZ ;  /* 0x0000000714087290 */ /* 0x000fe2000fffe13f */
[----:B------:R-:W-:-:S04]  /*3800*/  SHF.R.S32.HI R0, RZ, 0x1f, R2 ;  /* 0x0000001fff007819 */ /* 0x000fc80000011402 */
[----:B------:R-:W-:Y:S02]  /*3810*/  SHF.L.U64.HI R248, R2, 0x2, R0 ;  /* 0x0000000202f87819 */ /* 0x000fe40000010200 */
[----:B------:R-:W-:Y:S02]  /*3820*/  ISETP.GE.AND P6, PT, R12, UR8, PT ;  /* 0x000000080c007c0c */ /* 0x000fe4000bfc6270 */
[----:B------:R-:W-:-:S04]  /*3830*/  IADD3 R2, P1, R249, UR16, RZ ;  /* 0x00000010f9027c10 */ /* 0x000fc8000ff3e0ff */
[----:B------:R-:W-:-:S05]  /*3840*/  IADD3.X R3, R248, UR15, RZ, P1, !PT ;  /* 0x0000000ff8037c10 */ /* 0x000fca0008ffe4ff */
[----:B------:R2:W5:Y:S04]  /*3850*/  @!P3 LDG.E R246, [R2.64] ;  /* 0x0000000402f6b981 */ /* 0x000568000c1e1900 */
[----:B------:R3:W-:Y:S04]  /*3860*/  @P6 STS.128 [R231+0x18000], RZ ;  /* 0x018000ffe7006388 */ /* 0x0007e80000000c00 */
[----:B------:R3:W-:Y:S04]  /*3870*/  @P6 STS.128 [R231+0x1a000], RZ ;  /* 0x01a000ffe7006388 */ /* 0x0007e80000000c00 */
[----:B------:R3:W-:Y:S04]  /*3880*/  @P6 STS.128 [R231+0x1c000], RZ ;  /* 0x01c000ffe7006388 */ /* 0x0007e80000000c00 */
[----:B------:R3:W-:Y:S04]  /*3890*/  @P6 STS.128 [R231+0x1e000], RZ ;  /* 0x01e000ffe7006388 */ /* 0x0007e80000000c00 */
[----:B------:R2:W5:Y:S01]  /*38a0*/  @!P2 LDG.E R247, [R2.64+0x20] ;  /* 0x0000200402f7a981 */ /* 0x000562000c1e1900 */
[----:B------:R-:W-:-:S04]  /*38b0*/  IMAD R0, R19, c[0x0][0x1b0], RZ ;  /* 0x00006c0013007a24 */ /* 0x000fc800078e02ff */
[----:B------:R-:W-:Y:S02]  /*38c0*/  IMAD R13, R14, c[0x0][0x1b4], R0 ;  /* 0x00006d000e0d7a24 */ /* 0x000fe400078e0200 */
[----:B--2---:R-:W-:-:S05]  /*38d0*/  IMAD.WIDE.U32 R2, R16, c[0x0][0x198], R238 ;  /* 0x0000660010027a25 */ /* 0x004fca00078e00ee */
[----:B------:R-:W-:-:S04]  /*38e0*/  IADD3 R2, P1, R2, UR27, RZ ;  /* 0x0000001b02027c10 */ /* 0x000fc8000ff3e0ff */
[----:B------:R-:W-:-:S05]  /*38f0*/  IADD3.X R3, R3, UR28, R4, P1, !PT ;  /* 0x0000001c03037c10 */ /* 0x000fca0008ffe404 */
        /* <DEDUP_REMOVED lines=48> */
.L_x_708:
[----:B---3--:R-:W-:Y:S05]  /*3c00*/  BSYNC B0 ;  /* 0x0000000000007941 */ /* 0x008fea0003800000 */
.L_x_707:
        /* <DEDUP_REMOVED lines=26> */
[----:B------:R-:W-:-:S03]  /*3db0*/  IADD3 R5, R13, R5, RZ ;  /* 0x000000050d057210 */ /* 0x000fc60007ffe0ff */
[----:B------:R-:W-:Y:S01]  /*3dc0*/  IMAD R0, R0, c[0x0][0x19c], R6 ;  /* 0x0000670000007a24 */ /* 0x000fe200078e0206 */
[----:B------:R-:W-:Y:S02]  /*3dd0*/  LEA R2, P2, R4, R2, 0x1 ;  /* 0x0000000204027211 */ /* 0x000fe400078408ff */
[----:B------:R-:W-:Y:S01]  /*3de0*/  @!P4 LEA R6, P1, R8, c[0x0][0x168], 0x1 ;  /* 0x00005a000806ca11 */ /* 0x000fe200078208ff */
[----:B------:R-:W-:Y:S01]  /*3df0*/  IMAD.IADD R0, R9, 0x1, R0 ;  /* 0x0000000109007824 */ /* 0x000fe200078e0200 */
        /* <DEDUP_REMOVED lines=24> */
.L_x_710:
[----:B------:R-:W-:Y:S05]  /*3f80*/  BSYNC B0 ;  /* 0x0000000000007941 */ /* 0x000fea0003800000 */
.L_x_709:
        /* <DEDUP_REMOVED lines=62> */
.L_x_712:
[----:B------:R-:W-:Y:S05]  /*4370*/  BSYNC B0 ;  /* 0x0000000000007941 */ /* 0x000fea0003800000 */
.L_x_711:
        /* <DEDUP_REMOVED lines=8> */
[----:B------:R-:W-:Y:S01]  /*4400*/  IADD3 R12, P2, R12, 0x20, RZ ;  /* 0x000000200c0c7810 */ /* 0x000fe20007f5e0ff */
[----:B------:R-:W-:Y:S01]  /*4410*/  IMAD.MOV.U32 R6, RZ, RZ, 0x2 ;  /* 0x00000002ff067424 */ /* 0x000fe200078e00ff */
[----:B------:R-:W-:Y:S01]  /*4420*/  MOV R2, UR24 ;  /* 0x0000001800027c02 */ /* 0x000fe20008000f00 */
[----:B------:R-:W-:Y:S01]  /*4430*/  IMAD.X R4, RZ, RZ, R18, P1 ;  /* 0x000000ffff047224 */ /* 0x000fe200008e0612 */
[----:B------:R-:W-:-:S02]  /*4440*/  ISETP.GE.AND P4, PT, R238, c[0x0][0x220], PT ;  /* 0x00008800ee007a0c */ /* 0x000fc40003f86270 */
        /* <DEDUP_REMOVED lines=8> */
[----:B------:R-:W-:Y:S02]  /*44d0*/  IMAD R4, R4, c[0x0][0x1a0], RZ ;  /* 0x0000680004047a24 */ /* 0x000fe400078e02ff */
[----:B------:R-:W-:Y:S01]  /*44e0*/  IMAD.IADD R3, R3, 0x1, R0 ;  /* 0x0000000103037824 */ /* 0x000fe200078e0200 */
[----:B------:R1:W-:Y:S01]  /*44f0*/  @P4 STS.128 [R231+0x21000], RZ ;  /* 0x021000ffe7004388 */ /* 0x0003e20000000c00 */
[----:B------:R-:W-:-:S04]  /*4500*/  IMAD.WIDE.U32 R8, R12, c[0x0][0x1a0], R8 ;  /* 0x000068000c087a25 */ /* 0x000fc800078e0008 */
[----:B------:R-:W-:Y:S02]  /*4510*/  IMAD R0, R12, c[0x0][0x1a4], R4 ;  /* 0x000069000c007a24 */ /* 0x000fe400078e0204 */
[----:B------:R-:W-:-:S03]  /*4520*/  IMAD.WIDE.U32 R4, R14, c[0x0][0x1b8], R2 ;  /* 0x00006e000e047a25 */ /* 0x000fc600078e0002 */
[----:B------:R-:W-:Y:S01]  /*4530*/  IADD3 R0, R9, R0, RZ ;  /* 0x0000000009007210 */ /* 0x000fe20007ffe0ff */
        /* <DEDUP_REMOVED lines=26> */
.L_x_714:
[----:B------:R-:W-:Y:S05]  /*46e0*/  BSYNC B0 ;  /* 0x0000000000007941 */ /* 0x000fea0003800000 */
.L_x_713:
[----:B------:R-:W-:Y:S01]  /*46f0*/  LEA.HI R0, R22, R23, RZ, 0x4 ;  /* 0x0000001716007211 */ /* 0x000fe200078f20ff */
[----:B------:R-:W0:Y:S01]  /*4700*/  LDGDEPBAR ;  /* 0x00000000000079af */ /* 0x000e220000000000 */
[----:B------:R-:W-:Y:S01]  /*4710*/  IMAD.MOV.U32 R220, RZ, RZ, 0x40 ;  /* 0x00000040ffdc7424 */ /* 0x000fe200078e00ff */
[----:B------:R-:W-:Y:S01]  /*4720*/  UIADD3 UR8, UR20, UR12, URZ ;  /* 0x0000000c14087290 */ /* 0x000fe2000fffe03f */
[----:B------:R-:W-:Y:S01]  /*4730*/  LOP3.LUT R0, R0, 0xfffffff0, RZ, 0xc0, !PT ;  /* 0xfffffff000007812 */ /* 0x000fe200078ec0ff */
[----:B------:R-:W-:Y:S01]  /*4740*/  IMAD.MOV.U32 R232, RZ, RZ, R230 ;  /* 0x000000ffffe87224 */ /* 0x000fe200078e00e6 */
[----:B------:R-:W-:Y:S01]  /*4750*/  CS2R R190, SRZ ;  /* 0x0000000000be7805 */ /* 0x000fe2000001ff00 */
[----:B------:R-:W-:Y:S01]  /*4760*/  UIADD3 UR8, -UR7, 0x40, UR8 ;  /* 0x0000004007087890 */ /* 0x000fe2000fffe108 */
[----:B------:R-:W-:Y:S01]  /*4770*/  CS2R R188, SRZ ;  /* 0x0000000000bc7805 */ /* 0x000fe2000001ff00 */
[----:B------:R-:W-:Y:S01]  /*4780*/  IMAD.IADD R0, R23, 0x1, -R0 ;  /* 0x0000000117007824 */ /* 0x000fe200078e0a00 */
[----:B------:R-:W-:Y:S01]  /*4790*/  CS2R R194, SRZ ;  /* 0x0000000000c27805 */ /* 0x000fe2000001ff00 */
[----:B------:R-:W-:Y:S01]  /*47a0*/  CS2R R192, SRZ ;  /* 0x0000000000c07805 */ /* 0x000fe2000001ff00 */
[----:B------:R-:W-:Y:S01]  /*47b0*/  CS2R R186, SRZ ;  /* 0x0000000000ba7805 */ /* 0x000fe2000001ff00 */
[----:B------:R-:W-:Y:S01]  /*47c0*/  CS2R R184, SRZ ;  /* 0x0000000000b87805 */ /* 0x000fe2000001ff00 */
[----:B-12---:R-:W-:Y:S01]  /*47d0*/  SHF.R.S32.HI R2, RZ, 0x1f, R0 ;  /* 0x0000001fff027819 */ /* 0x006fe20000011400 */
        /* <DEDUP_REMOVED lines=23> */
[----:B------:R-:W-:Y:S01]  /*4950*/  SEL R221, R221, 0xffffffe0, !P1 ;  /* 0xffffffe0dddd7807 */ /* 0x000fe20004800000 */
[----:B------:R-:W-:Y:S01]  /*4960*/  CS2R R150, SRZ ;  /* 0x0000000000967805 */ /* 0x000fe2000001ff00 */
[----:B------:R-:W-:Y:S01]  /*4970*/  SEL R0, R0, R227, !P0 ;  /* 0x000000e300007207 */ /* 0x000fe20004000000 */
[----:B------:R-:W-:Y:S01]  /*4980*/  CS2R R148, SRZ ;  /* 0x0000000000947805 */ /* 0x000fe2000001ff00 */
[----:B------:R-:W-:Y:S01]  /*4990*/  SEL R220, R220, 0xffffffc0, !P2 ;  /* 0xffffffc0dcdc7807 */ /* 0x000fe20005000000 */
[----:B------:R-:W-:Y:S01]  /*49a0*/  IMAD.IADD R223, R222, 0x1, R221 ;  /* 0x00000001dedf7824 */ /* 0x000fe200078e02dd */
        /* <DEDUP_REMOVED lines=40> */
[----:B------:R-:W-:Y:S01]  /*4c30*/  IMAD.SHL.U32 R217, R2, 0x2, RZ ;  /* 0x0000000202d97824 */ /* 0x000fe200078e00ff */
[----:B------:R-:W-:Y:S01]  /*4c40*/  ULDC UR9, c[0x0][0x2e8] ;  /* 0x0000ba0000097ab9 */ /* 0x000fe20000000800 */
[----:B------:R-:W-:Y:S01]  /*4c50*/  IMAD.SHL.U32 R212, R0, 0x2, RZ ;  /* 0x0000000200d47824 */ /* 0x000fe200078e00ff */
[----:B------:R-:W-:Y:S01]  /*4c60*/  UIADD3 UR20, UR8, -UR9, URZ ;  /* 0x8000000908147290 */ /* 0x000fe2000fffe03f */
[----:B------:R-:W-:Y:S01]  /*4c70*/  IMAD.IADD R224, R222, 0x1, R220 ;  /* 0x00000001dee07824 */ /* 0x000fe200078e02dc */
[----:B------:R-:W-:Y:S01]  /*4c80*/  ULDC UR14, c[0x0][0x2e4] ;  /* 0x0000b900000e7ab9 */ /* 0x000fe20000000800 */
[----:B------:R-:W-:-:S02]  /*4c90*/  IMAD.IADD R225, R220, 0x1, R223 ;  /* 0x00000001dce17824 */ /* 0x000fc400078e02df */
.L_x_719:
[----:B------:R-:W0:Y:S01]  /*4ca0*/  LDGDEPBAR ;  /* 0x00000000000079af */ /* 0x000e220000000000 */
[----:B------:R-:W-:Y:S01]  /*4cb0*/  IMAD.IADD R3, R217, 0x1, R221 ;  /* 0x00000001d9037824 */ /* 0x000fe200078e02dd */
[----:B------:R-:W-:Y:S01]  /*4cc0*/  IADD3 R108, P0, R249, UR18, RZ ;  /* 0x00000012f96c7c10 */ /* 0x000fe2000ff1e0ff */
[--C-:B------:R-:W-:Y:S01]  /*4cd0*/  IMAD.IADD R2, R217, 0x1, R220.reuse ;  /* 0x00000001d9027824 */ /* 0x100fe200078e02dc */
[----:B------:R-:W-:Y:S01]  /*4ce0*/  USHF.L.U32 UR9, UR6, 0x6, URZ ;  /* 0x0000000606097899 */ /* 0x000fe2000800063f */
[----:B------:R-:W-:Y:S01]  /*4cf0*/  IMAD.IADD R0, R3, 0x1, R220 ;  /* 0x0000000103007824 */ /* 0x000fe200078e02dc */
[----:B------:R-:W-:Y:S01]  /*4d00*/  IADD3.X R109, R248, UR17, RZ, P0, !PT ;  /* 0x00000011f86d7c10 */ /* 0x000fe200087fe4ff */
[----:B------:R-:W-:Y:S02]  /*4d10*/  ULDC UR8, c[0x0][0x2e4] ;  /* 0x0000b90000087ab9 */ /* 0x000fe40000000800 */
[----:B------:R-:W-:Y:S06]  /*4d20*/  UISETP.GE.AND UP0, UPT, UR9, UR20, UPT ;  /* 0x000000140900728c */ /* 0x000fec000bf06270 */
[----:B------:R-:W-:Y:S01]  /*4d30*/  PLOP3.LUT P0, PT, PT, PT, UP0, 0x80, 0x0 ;  /* 0x000000000000781c */ /* 0x000fe20003f0f008 */
[----:B------:R-:W-:Y:S04]  /*4d40*/  DEPBAR.LE SB0, 0x0 ;  /* 0x000080000000791a */ /* 0x000fe80000000000 */
[----:B------:R-:W-:Y:S06]  /*4d50*/  BAR.SYNC.DEFER_BLOCKING 0x0 ;  /* 0x0000000000007b1d */ /* 0x000fec0000010000 */
[----:B------:R-:W-:Y:S04]  /*4d60*/  LDSM.16.M88.4 R16, [R217] ;  /* 0x00000000d910783b */ /* 0x000fe80000000200 */
[----:B------:R-:W1:Y:S04]  /*4d70*/  LDSM.16.M88.4 R8, [R213+0x18000] ;  /* 0x01800000d508783b */ /* 0x000e680000000200 */
[----:B------:R-:W2:Y:S04]  /*4d80*/  LDSM.16.M88.4 R84, [R213+0x18800] ;  /* 0x01880000d554783b */ /* 0x000ea80000000200 */
[----:B------:R-:W-:Y:S04]  /*4d90*/  LDSM.16.M88.4 R88, [R3] ;  /* 0x000000000358783b */ /* 0x000fe80000000200 */
[----:B------:R-:W3:Y:S04]  /*4da0*/  LDSM.16.M88.4 R92, [R214+0x18000] ;  /* 0x01800000d65c783b */ /* 0x000ee80000000200 */
[----:B------:R-:W4:Y:S04]  /*4db0*/  LDSM.16.M88.4 R96, [R214+0x18800] ;  /* 0x01880000d660783b */ /* 0x000f280000000200 */
[----:B------:R-:W-:Y:S04]  /*4dc0*/  LDSM.16.M88.4 R100, [R216+0x18000] ;  /* 0x01800000d864783b */ /* 0x000fe80000000200 */
[----:B------:R-:W-:Y:S04]  /*4dd0*/  LDSM.16.M88.4 R104, [R216+0x18800] ;  /* 0x01880000d868783b */ /* 0x000fe80000000200 */
[----:B-----5:R2:W5:Y:S04]  /*4de0*/  LDG.E R118, [R108.64] ;  /* 0x000000046c767981 */ /* 0x020568000c1e1900 */
[----:B------:R3:W5:Y:S01]  /*4df0*/  LDG.E R117, [R108.64+0x20] ;  /* 0x000020046c757981 */ /* 0x000762000c1e1900 */
[C---:B-1----:R-:W-:Y:S08]  /*4e00*/  HMMA.16816.F32 R4, R16.reuse, R8, RZ ;  /* 0x000000081004723c */ /* 0x042ff000000018ff */
[C---:B------:R-:W-:Y:S08]  /*4e10*/  HMMA.16816.F32 R8, R16.reuse, R10, RZ ;  /* 0x0000000a1008723c */ /* 0x040ff000000018ff */
[C---:B--2---:R-:W-:Y:S08]  /*4e20*/  HMMA.16816.F32 R12, R16.reuse, R84, RZ ;  /* 0x00000054100c723c */ /* 0x044ff000000018ff */
[----:B------:R-:W-:Y:S01]  /*4e30*/  HMMA.16816.F32 R16, R16, R86, RZ ;  /* 0x000000561010723c */ /* 0x000fe200000018ff */
[----:B------:R-:W1:Y:S07]  /*4e40*/  LDSM.16.M88.4 R84, [R2] ;  /* 0x000000000254783b */ /* 0x000e6e0000000200 */
[C---:B---3--:R-:W-:Y:S08]  /*4e50*/  HMMA.16816.F32 R4, R88.reuse, R92, R4 ;  /* 0x0000005c5804723c */ /* 0x048ff00000001804 */
[C---:B------:R-:W-:Y:S01]  /*4e60*/  HMMA.16816.F32 R8, R88.reuse, R94, R8 ;  /* 0x0000005e5808723c */ /* 0x040fe20000001808 */
[----:B------:R-:W-:Y:S07]  /*4e70*/  LDSM.16.M88.4 R92, [R215+0x18000] ;  /* 0x01800000d75c783b */ /* 0x000fee0000000200 */
[C---:B----4-:R-:W-:Y:S08]  /*4e80*/  HMMA.16816.F32 R12, R88.reuse, R96, R12 ;  /* 0x00000060580c723c */ /* 0x050ff0000000180c */
[----:B------:R-:W-:Y:S01]  /*4e90*/  HMMA.16816.F32 R16, R88, R98, R16 ;  /* 0x000000625810723c */ /* 0x000fe20000001810 */
[----:B------:R-:W2:Y:S04]  /*4ea0*/  LDSM.16.M88.4 R88, [R0] ;  /* 0x000000000058783b */ /* 0x000ea80000000200 */
[----:B------:R-:W3:Y:S03]  /*4eb0*/  LDSM.16.M88.4 R96, [R215+0x18800] ;  /* 0x01880000d760783b */ /* 0x000ee60000000200 */
[C---:B-1----:R-:W-:Y:S08]  /*4ec0*/  HMMA.16816.F32 R4, R84.reuse, R100, R4 ;  /* 0x000000645404723c */ /* 0x042ff00000001804 */
[C---:B------:R-:W-:Y:S01]  /*4ed0*/  HMMA.16816.F32 R8, R84.reuse, R102, R8 ;  /* 0x000000665408723c */ /* 0x040fe20000001808 */
[----:B------:R-:W-:Y:S07]  /*4ee0*/  LDSM.16.M88.4 R100, [R213+0x1a000] ;  /* 0x01a00000d564783b */ /* 0x000fee0000000200 */
[C---:B------:R-:W-:Y:S08]  /*4ef0*/  HMMA.16816.F32 R12, R84.reuse, R104, R12 ;  /* 0x00000068540c723c */ /* 0x040ff0000000180c */
[----:B------:R-:W-:Y:S01]  /*4f00*/  HMMA.16816.F32 R16, R84, R106, R16 ;  /* 0x0000006a5410723c */ /* 0x000fe20000001810 */
[----:B------:R-:W1:Y:S04]  /*4f10*/  LDSM.16.M88.4 R84, [R217+0x2000] ;  /* 0x00200000d954783b */ /* 0x000e680000000200 */
[----:B------:R-:W4:Y:S03]  /*4f20*/  LDSM.16.M88.4 R104, [R213+0x1a800] ;  /* 0x01a80000d568783b */ /* 0x000f260000000200 */
[C---:B--2---:R-:W-:Y:S08]  /*4f30*/  HMMA.16816.F32 R4, R88.reuse, R92, R4 ;  /* 0x0000005c5804723c */ /* 0x044ff00000001804 */
[C---:B------:R-:W-:Y:S01]  /*4f40*/  HMMA.16816.F32 R8, R88.reuse, R94, R8 ;  /* 0x0000005e5808723c */ /* 0x040fe20000001808 */
[----:B------:R-:W-:Y:S07]  /*4f50*/  LDSM.16.M88.4 R92, [R214+0x1a000] ;  /* 0x01a00000d65c783b */ /* 0x000fee0000000200 */
[C---:B---3--:R-:W-:Y:S08]  /*4f60*/  HMMA.16816.F32 R12, R88.reuse, R96, R12 ;  /* 0x00000060580c723c */ /* 0x048ff0000000180c */
[----:B------:R-:W-:Y:S01]  /*4f70*/  HMMA.16816.F32 R16, R88, R98, R16 ;  /* 0x000000625810723c */ /* 0x000fe20000001810 */
[----:B------:R-:W2:Y:S04]  /*4f80*/  LDSM.16.M88.4 R88, [R3+0x2000] ;  /* 0x002000000358783b */ /* 0x000ea80000000200 */
[----:B------:R-:W3:Y:S03]  /*4f90*/  LDSM.16.M88.4 R96, [R214+0x1a800] ;  /* 0x01a80000d660783b */ /* 0x000ee60000000200 */
[C---:B-1----:R-:W-:Y:S08]  /*4fa0*/  HMMA.16816.F32 R4, R84.reuse, R100, R4 ;  /* 0x000000645404723c */ /* 0x042ff00000001804 */
[C---:B------:R-:W-:Y:S01]  /*4fb0*/  HMMA.16816.F32 R8, R84.reuse, R102, R8 ;  /* 0x000000665408723c */ /* 0x040fe20000001808 */
[----:B------:R-:W-:Y:S07]  /*4fc0*/  LDSM.16.M88.4 R100, [R216+0x1a000] ;  /* 0x01a00000d864783b */ /* 0x000fee0000000200 */
[C---:B----4-:R-:W-:Y:S08]  /*4fd0*/  HMMA.16816.F32 R12, R84.reuse, R104, R12 ;  /* 0x00000068540c723c */ /* 0x050ff0000000180c */
        /* <DEDUP_REMOVED lines=67> */
[C---:B------:R-:W-:Y:S08]  /*5410*/  HMMA.16816.F32 R8, R84.reuse, R102, R8 ;  /* 0x000000665408723c */ /* 0x040ff00000001808 */
[C---:B----4-:R-:W-:Y:S08]  /*5420*/  HMMA.16816.F32 R12, R84.reuse, R104, R12 ;  /* 0x00000068540c723c */ /* 0x050ff0000000180c */
[----:B------:R-:W-:Y:S08]  /*5430*/  HMMA.16816.F32 R16, R84, R106, R16 ;  /* 0x0000006a5410723c */ /* 0x000ff00000001810 */
[C---:B--2---:R-:W-:Y:S08]  /*5440*/  HMMA.16816.F32 R4, R88.reuse, R92, R4 ;  /* 0x0000005c5804723c */ /* 0x044ff00000001804 */
[C---:B------:R-:W-:Y:S08]  /*5450*/  HMMA.16816.F32 R8, R88.reuse, R94, R8 ;  /* 0x0000005e5808723c */ /* 0x040ff00000001808 */
[C---:B---3--:R-:W-:Y:S08]  /*5460*/  HMMA.16816.F32 R12, R88.reuse, R96, R12 ;  /* 0x00000060580c723c */ /* 0x048ff0000000180c */
        /* <DEDUP_REMOVED lines=14> */
.L_x_715:
[----:B------:R-:W2:Y:S01]  /*5550*/  LDL R0, [R1] ;  /* 0x0000000001007983 */ /* 0x000ea20000100800 */
[----:B------:R-:W-:Y:S02]  /*5560*/  UIADD3 UR11, UR7, 0x1, -UR12 ;  /* 0x00000001070b7890 */ /* 0x000fe4000fffe80c */
[----:B------:R-:W-:Y:S01]  /*5570*/  UIADD3 UR10, -UR8, UR7, -UR12 ;  /* 0x00000007080a7290 */ /* 0x000fe2000fffe90c */
[----:B------:R-:W3:Y:S01]  /*5580*/  LDL R85, [R1+0x4] ;  /* 0x0000040001557983 */ /* 0x000ee20000100800 */
[----:B------:R-:W-:Y:S01]  /*5590*/  UMOV UR14, UR8 ;  /* 0x00000008000e7c82 */ /* 0x000fe20008000000 */
[----:B--2---:R-:W-:Y:S01]  /*55a0*/  IADD3 R2, R0, UR9, RZ ;  /* 0x0000000900027c10 */ /* 0x004fe2000fffe0ff */
[----:B------:R-:W-:Y:S01]  /*55b0*/  IMAD.U32 R0, RZ, RZ, UR21 ;  /* 0x00000015ff007e24 */ /* 0x000fe2000f8e00ff */
[----:B------:R-:W-:Y:S02]  /*55c0*/  UIADD3 UR9, UR11, UR43, URZ ;  /* 0x0000002b0b097290 */ /* 0x000fe4000fffe03f */
[----:B------:R-:W-:Y:S01]  /*55d0*/  IADD3 R84, R2, UR10, RZ ;  /* 0x0000000a02547c10 */ /* 0x000fe2000fffe0ff */
[----:B---3--:R-:W-:Y:S01]  /*55e0*/  IMAD R0, R0, 0x40, R85 ;  /* 0x0000004000007824 */ /* 0x008fe200078e0255 */
[C---:B------:R-:W-:Y:S02]  /*55f0*/  IADD3 R3, R2.reuse, 0x8, RZ ;  /* 0x0000000802037810 */ /* 0x040fe40007ffe0ff */
[----:B------:R-:W-:Y:S02]  /*5600*/  IADD3 R94, R2, UR9, RZ ;  /* 0x00000009025e7c10 */ /* 0x000fe4000fffe0ff */
[----:B------:R-:W-:Y:S02]  /*5610*/  IMNMX R2, RZ, R84, !PT ;  /* 0x00000054ff027217 */ /* 0x000fe40007800200 */
[----:B------:R-:W-:Y:S02]  /*5620*/  IADD3 R91, R0, 0x1, RZ ;  /* 0x00000001005b7810 */ /* 0x000fe40007ffe0ff */
[----:B------:R-:W-:Y:S02]  /*5630*/  IADD3 R93, R3, UR10, RZ ;  /* 0x0000000a035d7c10 */ /* 0x000fe4000fffe0ff */
[----:B------:R-:W-:Y:S02]  /*5640*/  IMNMX R84, R94, UR7, PT ;  /* 0x000000075e547c17 */ /* 0x000fe4000b800200 */
[CC--:B------:R-:W-:Y:S02]  /*5650*/  ISETP.GE.AND P1, PT, R0.reuse, R2.reuse, PT ;  /* 0x000000020000720c */ /* 0x0c0fe40003f26270 */
        /* <DEDUP_REMOVED lines=20> */
[-C--:B------:R-:W-:Y:S02]  /*57a0*/  ISETP.GE.AND P0, PT, R0, R3.reuse, PT ;  /* 0x000000030000720c */ /* 0x080fe40003f06270 */
[-C--:B------:R-:W-:Y:S02]  /*57b0*/  ISETP.GE.OR P6, PT, R90, R84.reuse, !P6 ;  /* 0x000000545a00720c */ /* 0x080fe400077c6670 */
[-C--:B------:R-:W-:Y:S02]  /*57c0*/  ISETP.GE.OR P5, PT, R89, R84.reuse, !P5 ;  /* 0x000000545900720c */ /* 0x080fe40006fa6670 */
[-C--:B------:R-:W-:Y:S02]  /*57d0*/  ISETP.GE.OR P4, PT, R88, R84.reuse, !P4 ;  /* 0x000000545800720c */ /* 0x080fe40006786670 */
[-C--:B------:R-:W-:Y:S02]  /*57e0*/  ISETP.GE.OR P3, PT, R87, R84.reuse, !P3 ;  /* 0x000000545700720c */ /* 0x080fe40005f66670 */
        /* <DEDUP_REMOVED lines=31> */
.L_x_716:
        /* <DEDUP_REMOVED lines=9> */
[----:B------:R-:W-:Y:S01]  /*5a70*/  FSEL R0, R0, RZ, P0 ;  /* 0x000000ff00007208 */ /* 0x000fe20000000000 */
[--C-:B------:R-:W-:Y:S01]  /*5a80*/  FFMA.FTZ R5, R5, c[0x0][0x23c], -R2.reuse ;  /* 0x00008f0005057a23 */ /* 0x100fe20000010802 */
[----:B------:R-:W-:Y:S01]  /*5a90*/  PLOP3.LUT P1, PT, PT, PT, UP3, 0x80, 0x0 ;  /* 0x000000000000781c */ /* 0x000fe20003f2f038 */
[----:B------:R-:W-:Y:S01]  /*5aa0*/  MUFU.EX2 R131, R4 ;  /* 0x0000000400837308 */ /* 0x000fe20000000800 */
[----:B------:R-:W-:Y:S02]  /*5ab0*/  FFMA.FTZ R8, R8, c[0x0][0x23c], -R2 ;  /* 0x00008f0008087a23 */ /* 0x000fe40000010802 */
[--C-:B------:R-:W-:Y:S02]  /*5ac0*/  FFMA.FTZ R6, R6, c[0x0][0x23c], -R0.reuse ;  /* 0x00008f0006067a23 */ /* 0x100fe40000010800 */
[----:B------:R-:W-:Y:S02]  /*5ad0*/  FFMA.FTZ R7, R7, c[0x0][0x23c], -R0 ;  /* 0x00008f0007077a23 */ /* 0x000fe40000010800 */
[--C-:B------:R-:W-:Y:S02]  /*5ae0*/  FFMA.FTZ R9, R9, c[0x0][0x23c], -R2.reuse ;  /* 0x00008f0009097a23 */ /* 0x100fe40000010802 */
[--C-:B------:R-:W-:Y:S01]  /*5af0*/  FFMA.FTZ R16, R16, c[0x0][0x23c], -R2.reuse ;  /* 0x00008f0010107a23 */ /* 0x100fe20000010802 */
[----:B------:R-:W1:Y:S01]  /*5b00*/  MUFU.EX2 R129, R5 ;  /* 0x0000000500817308 */ /* 0x000e620000000800 */
[--C-:B------:R-:W-:Y:S02]  /*5b10*/  FFMA.FTZ R12, R12, c[0x0][0x23c], -R2.reuse ;  /* 0x00008f000c0c7a23 */ /* 0x100fe40000010802 */
[--C-:B------:R-:W-:Y:S02]  /*5b20*/  FFMA.FTZ R13, R13, c[0x0][0x23c], -R2.reuse ;  /* 0x00008f000d0d7a23 */ /* 0x100fe40000010802 */
[----:B------:R-:W-:Y:S02]  /*5b30*/  FFMA.FTZ R2, R17, c[0x0][0x23c], -R2 ;  /* 0x00008f0011027a23 */ /* 0x000fe40000010802 */
[--C-:B------:R-:W-:Y:S02]  /*5b40*/  FFMA.FTZ R10, R10, c[0x0][0x23c], -R0.reuse ;  /* 0x00008f000a0a7a23 */ /* 0x100fe40000010800 */
[--C-:B------:R-:W-:Y:S01]  /*5b50*/  FFMA.FTZ R11, R11, c[0x0][0x23c], -R0.reuse ;  /* 0x00008f000b0b7a23 */ /* 0x100fe20000010800 */
[----:B------:R-:W-:Y:S01]  /*5b60*/  MUFU.EX2 R124, R6 ;  /* 0x00000006007c7308 */ /* 0x000fe20000000800 */
[--C-:B------:R-:W-:Y:S02]  /*5b70*/  FFMA.FTZ R18, R18, c[0x0][0x23c], -R0.reuse ;  /* 0x00008f0012127a23 */ /* 0x100fe40000010800 */
[--C-:B------:R-:W-:Y:S02]  /*5b80*/  FFMA.FTZ R14, R14, c[0x0][0x23c], -R0.reuse ;  /* 0x00008f000e0e7a23 */ /* 0x100fe40000010800 */
[--C-:B------:R-:W-:Y:S02]  /*5b90*/  FFMA.FTZ R15, R15, c[0x0][0x23c], -R0.reuse ;  /* 0x00008f000f0f7a23 */ /* 0x100fe40000010800 */
[----:B------:R-:W-:Y:S03]  /*5ba0*/  FFMA.FTZ R0, R19, c[0x0][0x23c], -R0 ;  /* 0x00008f0013007a23 */ /* 0x000fe60000010800 */
[----:B------:R-:W2:Y:S10]  /*5bb0*/  MUFU.EX2 R122, R7 ;  /* 0x00000007007a7308 */ /* 0x000eb40000000800 */
[----:B------:R-:W-:Y:S10]  /*5bc0*/  MUFU.EX2 R128, R8 ;  /* 0x0000000800807308 */ /* 0x000ff40000000800 */
[----:B------:R-:W3:Y:S10]  /*5bd0*/  MUFU.EX2 R126, R9 ;  /* 0x00000009007e7308 */ /* 0x000ef40000000800 */
[----:B------:R3:W-:Y:S10]  /*5be0*/  MUFU.EX2 R125, R2 ;  /* 0x00000002007d7308 */ /* 0x0007f40000000800 */
[----:B------:R-:W-:Y:S10]  /*5bf0*/  MUFU.EX2 R123, R10 ;  /* 0x0000000a007b7308 */ /* 0x000ff40000000800 */
[----:B------:R-:W4:Y:S10]  /*5c00*/  MUFU.EX2 R121, R11 ;  /* 0x0000000b00797308 */ /* 0x000f340000000800 */
[----:B------:R4:W-:Y:S10]  /*5c10*/  MUFU.EX2 R119, R0 ;  /* 0x0000000000777308 */ /* 0x0009f40000000800 */
[----:B------:R-:W-:Y:S10]  /*5c20*/  MUFU.EX2 R198, R12 ;  /* 0x0000000c00c67308 */ /* 0x000ff40000000800 */
[----:B------:R-:W1:Y:S10]  /*5c30*/  MUFU.EX2 R197, R13 ;  /* 0x0000000d00c57308 */ /* 0x000e740000000800 */
[----:B------:R-:W-:Y:S10]  /*5c40*/  MUFU.EX2 R196, R14 ;  /* 0x0000000e00c47308 */ /* 0x000ff40000000800 */
[----:B------:R-:W3:Y:S10]  /*5c50*/  MUFU.EX2 R130, R15 ;  /* 0x0000000f00827308 */ /* 0x000ef40000000800 */
[----:B------:R-:W4:Y:S10]  /*5c60*/  MUFU.EX2 R127, R16 ;  /* 0x00000010007f7308 */ /* 0x000f340000000800 */
[----:B------:R-:W4:Y:S01]  /*5c70*/  MUFU.EX2 R120, R18 ;  /* 0x0000001200787308 */ /* 0x000f220000000800 */
[----:B-1----:R-:W-:Y:S02]  /*5c80*/  F2FP.PACK_AB R4, R129, R131 ;  /* 0x000000838104723e */ /* 0x002fe400000000ff */
[----:B--2---:R-:W-:Y:S02]  /*5c90*/  F2FP.PACK_AB R3, R122, R124 ;  /* 0x0000007c7a03723e */ /* 0x004fe400000000ff */
[----:B---3--:R-:W-:Y:S01]  /*5ca0*/  F2FP.PACK_AB R2, R126, R128 ;  /* 0x000000807e02723e */ /* 0x008fe200000000ff */
[----:B------:R1:W-:Y:S01]  /*5cb0*/  STS [R237+0x2a000], R4 ;  /* 0x02a00004ed007388 */ /* 0x0003e20000000800 */
[----:B----4-:R-:W-:Y:S02]  /*5cc0*/  F2FP.PACK_AB R0, R121, R123 ;  /* 0x0000007b7900723e */ /* 0x010fe400000000ff */
[----:B------:R-:W-:Y:S03]  /*5cd0*/  F2FP.PACK_AB R5, R197, R198 ;  /* 0x000000c6c505723e */ /* 0x000fe600000000ff */
[----:B------:R2:W-:Y:S06]  /*5ce0*/  STS [R237+0x2a400], R3 ;  /* 0x02a40003ed007388 */ /* 0x0005ec0000000800 */
[----:B------:R3:W-:Y:S06]  /*5cf0*/  STS [R242+0x2a000], R2 ;  /* 0x02a00002f2007388 */ /* 0x0007ec0000000800 */
[----:B------:R4:W-:Y:S06]  /*5d00*/  STS [R242+0x2a400], R0 ;  /* 0x02a40000f2007388 */ /* 0x0009ec0000000800 */
[----:B------:R-:W-:Y:S01]  /*5d10*/  STS [R240+0x2a000], R5 ;  /* 0x02a00005f0007388 */ /* 0x000fe20000000800 */
[----:B-1----:R-:W-:Y:S05]  /*5d20*/  F2FP.PACK_AB R4, R130, R196 ;  /* 0x000000c48204723e */ /* 0x002fea00000000ff */
[----:B------:R-:W-:Y:S01]  /*5d30*/  STS [R240+0x2a400], R4 ;  /* 0x02a40004f0007388 */ /* 0x000fe20000000800 */
[----:B--2---:R-:W-:Y:S05]  /*5d40*/  F2FP.PACK_AB R3, R125, R127 ;  /* 0x0000007f7d03723e */ /* 0x004fea00000000ff */
[----:B------:R1:W-:Y:S01]  /*5d50*/  STS [R241+0x2a000], R3 ;  /* 0x02a00003f1007388 */ /* 0x0003e20000000800 */
[----:B---3--:R-:W-:Y:S05]  /*5d60*/  F2FP.PACK_AB R2, R119, R120 ;  /* 0x000000787702723e */ /* 0x008fea00000000ff */
[----:B------:R2:W-:Y:S01]  /*5d70*/  STS [R241+0x2a400], R2 ;  /* 0x02a40002f1007388 */ /* 0x0005e20000000800 */
[----:B----4-:R-:W-:Y:S05]  /*5d80*/  SHF.L.U32 R0, R226, 0x1, RZ ;  /* 0x00000001e2007819 */ /* 0x010fea00000006ff */
[----:B------:R-:W-:Y:S06]  /*5d90*/  LDSM.16.M88.4 R16, [R0+0x10000] ;  /* 0x010000000010783b */ /* 0x000fec0000000200 */
[----:B------:R-:W3:Y:S06]  /*5da0*/  LDSM.16.M88.4 R8, [R213+0x20000] ;  /* 0x02000000d508783b */ /* 0x000eec0000000200 */
[----:B------:R-:W4:Y:S01]  /*5db0*/  LDSM.16.M88.4 R84, [R213+0x20800] ;  /* 0x02080000d554783b */ /* 0x000f220000000200 */
[CC--:B-1----:R-:W-:Y:S05]  /*5dc0*/  IADD3 R3, R220.reuse, R0.reuse, RZ ;  /* 0x00000000dc037210 */ /* 0x0c2fea0007ffe0ff */
[----:B------:R-:W-:Y:S01]  /*5dd0*/  LDSM.16.M88.4 R92, [R214+0x20000] ;  /* 0x02000000d65c783b */ /* 0x000fe20000000200 */
[----:B--2---:R-:W-:Y:S04]  /*5de0*/  IADD3 R2, R221, R0, RZ ;  /* 0x00000000dd027210 */ /* 0x004fe80007ffe0ff */
[----:B------:R-:W-:Y:S01]  /*5df0*/  IADD3 R116, R220, R2, RZ ;  /* 0x00000002dc747210 */ /* 0x000fe20007ffe0ff */
[----:B------:R-:W1:Y:S06]  /*5e00*/  LDSM.16.M88.4 R88, [R2+0x10000] ;  /* 0x010000000258783b */ /* 0x000e6c0000000200 */
[----:B------:R-:W2:Y:S06]  /*5e10*/  LDSM.16.M88.4 R96, [R214+0x20800] ;  /* 0x02080000d660783b */ /* 0x000eac0000000200 */
[----:B------:R-:W-:Y:S06]  /*5e20*/  LDSM.16.M88.4 R100, [R3+0x10000] ;  /* 0x010000000364783b */ /* 0x000fec0000000200 */
[----:B------:R-:W2:Y:S01]  /*5e30*/  LDSM.16.M88.4 R104, [R216+0x20000] ;  /* 0x02000000d868783b */ /* 0x000ea20000000200 */
[C---:B---3--:R-:W-:Y:S05]  /*5e40*/  HMMA.16816.F32 R4, R16.reuse, R8, RZ ;  /* 0x000000081004723c */ /* 0x048fea00000018ff */
[----:B------:R-:W-:Y:S03]  /*5e50*/  LDSM.16.M88.4 R108, [R116+0x10000] ;  /* 0x01000000746c783b */ /* 0x000fe60000000200 */
[C---:B------:R-:W-:Y:S03]  /*5e60*/  HMMA.16816.F32 R8, R16.reuse, R10, RZ ;  /* 0x0000000a1008723c */ /* 0x040fe600000018ff */
[----:B------:R-:W-:Y:S05]  /*5e70*/  LDSM.16.M88.4 R112, [R215+0x20000] ;  /* 0x02000000d770783b */ /* 0x000fea0000000200 */
[C---:B----4-:R-:W-:Y:S08]  /*5e80*/  HMMA.16816.F32 R12, R16.reuse, R84, RZ ;  /* 0x00000054100c723c */ /* 0x050ff000000018ff */
[----:B------:R-:W-:Y:S01]  /*5e90*/  HMMA.16816.F32 R16, R16, R86, RZ ;  /* 0x000000561010723c */ /* 0x000fe200000018ff */
[----:B------:R-:W3:Y:S07]  /*5ea0*/  LDSM.16.M88.4 R84, [R216+0x20800] ;  /* 0x02080000d854783b */ /* 0x000eee0000000200 */
[C---:B-1----:R-:W-:Y:S08]  /*5eb0*/  HMMA.16816.F32 R4, R88.reuse, R92, R4 ;  /* 0x0000005c5804723c */ /* 0x042ff00000001804 */
[C---:B------:R-:W-:Y:S01]  /*5ec0*/  HMMA.16816.F32 R8, R88.reuse, R94, R8 ;  /* 0x0000005e5808723c */ /* 0x040fe20000001808 */
[----:B------:R-:W-:Y:S07]  /*5ed0*/  LDSM.16.M88.4 R92, [R0+0x12000] ;  /* 0x01200000005c783b */ /* 0x000fee0000000200 */
[C---:B--2---:R-:W-:Y:S08]  /*5ee0*/  HMMA.16816.F32 R12, R88.reuse, R96, R12 ;  /* 0x00000060580c723c */ /* 0x044ff0000000180c */
[----:B------:R-:W-:Y:S01]  /*5ef0*/  HMMA.16816.F32 R16, R88, R98, R16 ;  /* 0x000000625810723c */ /* 0x000fe20000001810 */
[----:B------:R-:W1:Y:S06]  /*5f00*/  LDSM.16.M88.4 R88, [R215+0x20800] ;  /* 0x02080000d758783b */ /* 0x000e6c0000000200 */
[----:B------:R-:W2:Y:S01]  /*5f10*/  LDSM.16.M88.4 R96, [R213+0x22000] ;  /* 0x02200000d560783b */ /* 0x000ea20000000200 */
[C---:B------:R-:W-:Y:S08]  /*5f20*/  HMMA.16816.F32 R4, R100.reuse, R104, R4 ;  /* 0x000000686404723c */ /* 0x040ff00000001804 */
[C---:B------:R-:W-:Y:S01]  /*5f30*/  HMMA.16816.F32 R8, R100.reuse, R106, R8 ;  /* 0x0000006a6408723c */ /* 0x040fe20000001808 */
[----:B------:R-:W-:Y:S07]  /*5f40*/  LDSM.16.M88.4 R104, [R214+0x22000] ;  /* 0x02200000d668783b */ /* 0x000fee0000000200 */
[C---:B---3--:R-:W-:Y:S08]  /*5f50*/  HMMA.16816.F32 R12, R100.reuse, R84, R12 ;  /* 0x00000054640c723c */ /* 0x048ff0000000180c */
[----:B------:R-:W-:Y:S01]  /*5f60*/  HMMA.16816.F32 R16, R100, R86, R16 ;  /* 0x000000566410723c */ /* 0x000fe20000001810 */
[----:B------:R-:W3:Y:S06]  /*5f70*/  LDSM.16.M88.4 R84, [R213+0x22800] ;  /* 0x02280000d554783b */ /* 0x000eec0000000200 */
[----:B------:R-:W4:Y:S01]  /*5f80*/  LDSM.16.M88.4 R100, [R2+0x12000] ;  /* 0x012000000264783b */ /* 0x000f220000000200 */
[C---:B------:R-:W-:Y:S08]  /*5f90*/  HMMA.16816.F32 R4, R108.reuse, R112, R4 ;  /* 0x000000706c04723c */ /* 0x040ff00000001804 */
[C---:B------:R-:W-:Y:S01]  /*5fa0*/  HMMA.16816.F32 R8, R108.reuse, R114, R8 ;  /* 0x000000726c08723c */ /* 0x040fe20000001808 */
[----:B------:R-:W-:Y:S07]  /*5fb0*/  LDSM.16.M88.4 R112, [R216+0x22000] ;  /* 0x02200000d870783b */ /* 0x000fee0000000200 */
[C---:B-1----:R-:W-:Y:S08]  /*5fc0*/  HMMA.16816.F32 R12, R108.reuse, R88, R12 ;  /* 0x000000586c0c723c */ /* 0x042ff0000000180c */
[----:B------:R-:W-:Y:S01]  /*5fd0*/  HMMA.16816.F32 R16, R108, R90, R16 ;  /* 0x0000005a6c10723c */ /* 0x000fe20000001810 */
[----:B------:R-:W1:Y:S06]  /*5fe0*/  LDSM.16.M88.4 R88, [R214+0x22800] ;  /* 0x02280000d658783b */ /* 0x000e6c0000000200 */
[----:B------:R-:W1:Y:S01]  /*5ff0*/  LDSM.16.M88.4 R108, [R3+0x12000] ;  /* 0x01200000036c783b */ /* 0x000e620000000200 */
[C---:B--2---:R-:W-:Y:S08]  /*6000*/  HMMA.16816.F32 R4, R92.reuse, R96, R4 ;  /* 0x000000605c04723c */ /* 0x044ff00000001804 */
[C---:B------:R-:W-:Y:S01]  /*6010*/  HMMA.16816.F32 R8, R92.reuse, R98, R8 ;  /* 0x000000625c08723c */ /* 0x040fe20000001808 */
[----:B------:R-:W-:Y:S07]  /*6020*/  LDSM.16.M88.4 R96, [R215+0x22000] ;  /* 0x02200000d760783b */ /* 0x000fee0000000200 */
[C---:B---3--:R-:W-:Y:S08]  /*6030*/  HMMA.16816.F32 R12, R92.reuse, R84, R12 ;  /* 0x000000545c0c723c */ /* 0x048ff0000000180c */
[----:B------:R-:W-:Y:S01]  /*6040*/  HMMA.16816.F32 R16, R92, R86, R16 ;  /* 0x000000565c10723c */ /* 0x000fe20000001810 */
[----:B------:R-:W2:Y:S06]  /*6050*/  LDSM.16.M88.4 R84, [R216+0x22800] ;  /* 0x02280000d854783b */ /* 0x000eac0000000200 */
[----:B------:R-:W3:Y:S01]  /*6060*/  LDSM.16.M88.4 R92, [R116+0x12000] ;  /* 0x01200000745c783b */ /* 0x000ee20000000200 */
[C---:B----4-:R-:W-:Y:S08]  /*6070*/  HMMA.16816.F32 R4, R100.reuse, R104, R4 ;  /* 0x000000686404723c */ /* 0x050ff00000001804 */
[C---:B------:R-:W-:Y:S01]  /*6080*/  HMMA.16816.F32 R8, R100.reuse, R106, R8 ;  /* 0x0000006a6408723c */ /* 0x040fe20000001808 */
[----:B------:R-:W-:Y:S07]  /*6090*/  LDSM.16.M88.4 R104, [R213+0x24000] ;  /* 0x02400000d568783b */ /* 0x000fee0000000200 */
[C---:B-1----:R-:W-:Y:S08]  /*60a0*/  HMMA.16816.F32 R12, R100.reuse, R88, R12 ;  /* 0x00000058640c723c */ /* 0x042ff0000000180c */
[----:B------:R-:W-:Y:S01]  /*60b0*/  HMMA.16816.F32 R16, R100, R90, R16 ;  /* 0x0000005a6410723c */ /* 0x000fe20000001810 */
[----:B------:R-:W1:Y:S06]  /*60c0*/  LDSM.16.M88.4 R88, [R215+0x22800] ;  /* 0x02280000d758783b */ /* 0x000e6c0000000200 */
[----:B------:R-:W4:Y:S01]  /*60d0*/  LDSM.16.M88.4 R100, [R0+0x14000] ;  /* 0x014000000064783b */ /* 0x000f220000000200 */
[C---:B------:R-:W-:Y:S08]  /*60e0*/  HMMA.16816.F32 R4, R108.reuse, R112, R4 ;  /* 0x000000706c04723c */ /* 0x040ff00000001804 */
[C---:B------:R-:W-:Y:S01]  /*60f0*/  HMMA.16816.F32 R8, R108.reuse, R114, R8 ;  /* 0x000000726c08723c */ /* 0x040fe20000001808 */
[----:B------:R-:W-:Y:S07]  /*6100*/  LDSM.16.M88.4 R112, [R214+0x24000] ;  /* 0x02400000d670783b */ /* 0x000fee0000000200 */
[C---:B--2---:R-:W-:Y:S08]  /*6110*/  HMMA.16816.F32 R12, R108.reuse, R84, R12 ;  /* 0x000000546c0c723c */ /* 0x044ff0000000180c */
[----:B------:R-:W-:Y:S01]  /*6120*/  HMMA.16816.F32 R16, R108, R86, R16 ;  /* 0x000000566c10723c */ /* 0x000fe20000001810 */
[----:B------:R-:W2:Y:S06]  /*6130*/  LDSM.16.M88.4 R84, [R213+0x24800] ;  /* 0x02480000d554783b */ /* 0x000eac0000000200 */
[----:B------:R-:W2:Y:S01]  /*6140*/  LDSM.16.M88.4 R108, [R2+0x14000] ;  /* 0x01400000026c783b */ /* 0x000ea20000000200 */
[C---:B---3--:R-:W-:Y:S08]  /*6150*/  HMMA.16816.F32 R4, R92.reuse, R96, R4 ;  /* 0x000000605c04723c */ /* 0x048ff00000001804 */
[C---:B------:R-:W-:Y:S01]  /*6160*/  HMMA.16816.F32 R8, R92.reuse, R98, R8 ;  /* 0x000000625c08723c */ /* 0x040fe20000001808 */
[----:B------:R-:W-:Y:S07]  /*6170*/  LDSM.16.M88.4 R96, [R216+0x24000] ;  /* 0x02400000d860783b */ /* 0x000fee0000000200 */
[C---:B-1----:R-:W-:Y:S08]  /*6180*/  HMMA.16816.F32 R12, R92.reuse, R88, R12 ;  /* 0x000000585c0c723c */ /* 0x042ff0000000180c */
[----:B------:R-:W-:Y:S01]  /*6190*/  HMMA.16816.F32 R16, R92, R90, R16 ;  /* 0x0000005a5c10723c */ /* 0x000fe20000001810 */
[----:B------:R-:W1:Y:S06]  /*61a0*/  LDSM.16.M88.4 R88, [R214+0x24800] ;  /* 0x02480000d658783b */ /* 0x000e6c0000000200 */
[----:B------:R-:W3:Y:S01]  /*61b0*/  LDSM.16.M88.4 R92, [R3+0x14000] ;  /* 0x01400000035c783b */ /* 0x000ee20000000200 */
[C---:B----4-:R-:W-:Y:S08]  /*61c0*/  HMMA.16816.F32 R4, R100.reuse, R104, R4 ;  /* 0x000000686404723c */ /* 0x050ff00000001804 */
[C---:B------:R-:W-:Y:S01]  /*61d0*/  HMMA.16816.F32 R8, R100.reuse, R106, R8 ;  /* 0x0000006a6408723c */ /* 0x040fe20000001808 */
[----:B------:R-:W-:Y:S07]  /*61e0*/  LDSM.16.M88.4 R104, [R215+0x24000] ;  /* 0x02400000d768783b */ /* 0x000fee0000000200 */
[C---:B--2---:R-:W-:Y:S08]  /*61f0*/  HMMA.16816.F32 R12, R100.reuse, R84, R12 ;  /* 0x00000054640c723c */ /* 0x044ff0000000180c */
[----:B------:R-:W-:Y:S01]  /*6200*/  HMMA.16816.F32 R16, R100, R86, R16 ;  /* 0x000000566410723c */ /* 0x000fe20000001810 */
[----:B------:R-:W2:Y:S06]  /*6210*/  LDSM.16.M88.4 R84, [R216+0x24800] ;  /* 0x02480000d854783b */ /* 0x000eac0000000200 */
[----:B------:R-:W4:Y:S01]  /*6220*/  LDSM.16.M88.4 R100, [R116+0x14000] ;  /* 0x014000007464783b */ /* 0x000f220000000200 */
[C---:B------:R-:W-:Y:S08]  /*6230*/  HMMA.16816.F32 R4, R108.reuse, R112, R4 ;  /* 0x000000706c04723c */ /* 0x040ff00000001804 */
[C---:B------:R-:W-:Y:S01]  /*6240*/  HMMA.16816.F32 R8, R108.reuse, R114, R8 ;  /* 0x000000726c08723c */ /* 0x040fe20000001808 */
[----:B------:R-:W-:Y:S07]  /*6250*/  LDSM.16.M88.4 R112, [R213+0x26000] ;  /* 0x02600000d570783b */ /* 0x000fee0000000200 */
[C---:B-1----:R-:W-:Y:S08]  /*6260*/  HMMA.16816.F32 R12, R108.reuse, R88, R12 ;  /* 0x000000586c0c723c */ /* 0x042ff0000000180c */
[----:B------:R-:W-:Y:S01]  /*6270*/  HMMA.16816.F32 R16, R108, R90, R16 ;  /* 0x0000005a6c10723c */ /* 0x000fe20000001810 */
[----:B------:R-:W1:Y:S06]  /*6280*/  LDSM.16.M88.4 R88, [R215+0x24800] ;  /* 0x02480000d758783b */ /* 0x000e6c0000000200 */
[----:B------:R4:W1:Y:S01]  /*6290*/  LDSM.16.M88.4 R108, [R0+0x16000] ;  /* 0x01600000006c783b */ /* 0x0008620000000200 */
[C---:B---3--:R-:W-:Y:S08]  /*62a0*/  HMMA.16816.F32 R4, R92.reuse, R96, R4 ;  /* 0x000000605c04723c */ /* 0x048ff00000001804 */
[C---:B------:R-:W-:Y:S01]  /*62b0*/  HMMA.16816.F32 R8, R92.reuse, R98, R8 ;  /* 0x000000625c08723c */ /* 0x040fe20000001808 */
[----:B------:R-:W-:Y:S07]  /*62c0*/  LDSM.16.M88.4 R96, [R214+0x26000] ;  /* 0x02600000d660783b */ /* 0x000fee0000000200 */
[C---:B--2---:R-:W-:Y:S04]  /*62d0*/  HMMA.16816.F32 R12, R92.reuse, R84, R12 ;  /* 0x000000545c0c723c */ /* 0x044fe8000000180c */
[----:B----4-:R-:W-:Y:S04]  /*62e0*/  LEA R0, -R252, RZ, 0x6 ;  /* 0x000000fffc007211 */ /* 0x010fe800078e31ff */
[----:B------:R-:W-:Y:S01]  /*62f0*/  HMMA.16816.F32 R16, R92, R86, R16 ;  /* 0x000000565c10723c */ /* 0x000fe20000001810 */
[----:B------:R-:W2:Y:S03]  /*6300*/  LDSM.16.M88.4 R84, [R213+0x26800] ;  /* 0x02680000d554783b */ /* 0x000ea60000000200 */
[C---:B------:R-:W-:Y:S03]  /*6310*/  LEA R228, P0, R0.reuse, R228, 0x2 ;  /* 0x000000e400e47211 */ /* 0x040fe600078010ff */
[----:B------:R-:W3:Y:S01]  /*6320*/  LDSM.16.M88.4 R92, [R2+0x16000] ;  /* 0x01600000025c783b */ /* 0x000ee20000000200 */
[C---:B------:R-:W-:Y:S05]  /*6330*/  HMMA.16816.F32 R4, R100.reuse, R104, R4 ;  /* 0x000000686404723c */ /* 0x040fea0000001804 */
[----:B------:R-:W-:Y:S03]  /*6340*/  LEA.HI.X.SX32 R229, R0, R229, 0x2, P0 ;  /* 0x000000e500e57211 */ /* 0x000fe600000f16ff */
[C---:B------:R-:W-:Y:S01]  /*6350*/  HMMA.16816.F32 R8, R100.reuse, R106, R8 ;  /* 0x0000006a6408723c */ /* 0x040fe20000001808 */
[----:B------:R-:W-:Y:S07]  /*6360*/  LDSM.16.M88.4 R104, [R216+0x26000] ;  /* 0x02600000d868783b */ /* 0x000fee0000000200 */
[C---:B-1----:R-:W-:Y:S08]  /*6370*/  HMMA.16816.F32 R12, R100.reuse, R88, R12 ;  /* 0x00000058640c723c */ /* 0x042ff0000000180c */
[----:B------:R-:W-:Y:S01]  /*6380*/  HMMA.16816.F32 R16, R100, R90, R16 ;  /* 0x0000005a6410723c */ /* 0x000fe20000001810 */
[----:B------:R-:W1:Y:S06]  /*6390*/  LDSM.16.M88.4 R88, [R214+0x26800] ;  /* 0x02680000d658783b */ /* 0x000e6c0000000200 */
[----:B------:R-:W4:Y:S01]  /*63a0*/  LDSM.16.M88.4 R100, [R3+0x16000] ;  /* 0x016000000364783b */ /* 0x000f220000000200 */
[C---:B------:R-:W-:Y:S08]  /*63b0*/  HMMA.16816.F32 R4, R108.reuse, R112, R4 ;  /* 0x000000706c04723c */ /* 0x040ff00000001804 */
[C---:B------:R-:W-:Y:S08]  /*63c0*/  HMMA.16816.F32 R8, R108.reuse, R114, R8 ;  /* 0x000000726c08723c */ /* 0x040ff00000001808 */
[C---:B--2---:R-:W-:Y:S08]  /*63d0*/  HMMA.16816.F32 R12, R108.reuse, R84, R12 ;  /* 0x000000546c0c723c */ /* 0x044ff0000000180c */
[----:B------:R-:W-:Y:S01]  /*63e0*/  HMMA.16816.F32 R16, R108, R86, R16 ;  /* 0x000000566c10723c */ /* 0x000fe20000001810 */
[----:B------:R-:W2:Y:S06]  /*63f0*/  LDSM.16.M88.4 R84, [R216+0x26800] ;  /* 0x02680000d854783b */ /* 0x000eac0000000200 */
[----:B------:R-:W-:Y:S01]  /*6400*/  LDSM.16.M88.4 R108, [R215+0x26000] ;  /* 0x02600000d76c783b */ /* 0x000fe20000000200 */
[C---:B---3--:R-:W-:Y:S08]  /*6410*/  HMMA.16816.F32 R4, R92.reuse, R96, R4 ;  /* 0x000000605c04723c */ /* 0x048ff00000001804 */
[C---:B------:R-:W-:Y:S01]  /*6420*/  HMMA.16816.F32 R8, R92.reuse, R98, R8 ;  /* 0x000000625c08723c */ /* 0x040fe20000001808 */
[----:B------:R-:W3:Y:S07]  /*6430*/  LDSM.16.M88.4 R96, [R116+0x16000] ;  /* 0x016000007460783b */ /* 0x000eee0000000200 */
[C---:B-1----:R-:W-:Y:S08]  /*6440*/  HMMA.16816.F32 R12, R92.reuse, R88, R12 ;  /* 0x000000585c0c723c */ /* 0x042ff0000000180c */
[----:B------:R-:W-:Y:S01]  /*6450*/  HMMA.16816.F32 R16, R92, R90, R16 ;  /* 0x0000005a5c10723c */ /* 0x000fe20000001810 */
[----:B------:R-:W1:Y:S07]  /*6460*/  LDSM.16.M88.4 R88, [R215+0x26800] ;  /* 0x02680000d758783b */ /* 0x000e6e0000000200 */
[C---:B----4-:R-:W-:Y:S08]  /*6470*/  HMMA.16816.F32 R4, R100.reuse, R104, R4 ;  /* 0x000000686404723c */ /* 0x050ff00000001804 */
[C---:B------:R-:W-:Y:S08]  /*6480*/  HMMA.16816.F32 R8, R100.reuse, R106, R8 ;  /* 0x0000006a6408723c */ /* 0x040ff00000001808 */
[C---:B--2---:R-:W-:Y:S08]  /*6490*/  HMMA.16816.F32 R12, R100.reuse, R84, R12 ;  /* 0x00000054640c723c */ /* 0x044ff0000000180c */
[----:B------:R-:W-:Y:S08]  /*64a0*/  HMMA.16816.F32 R16, R100, R86, R16 ;  /* 0x000000566410723c */ /* 0x000ff00000001810 */
[C---:B---3--:R-:W-:Y:S08]  /*64b0*/  HMMA.16816.F32 R4, R96.reuse, R108, R4 ;  /* 0x0000006c6004723c */ /* 0x048ff00000001804 */
[C---:B------:R-:W-:Y:S08]  /*64c0*/  HMMA.16816.F32 R8, R96.reuse, R110, R8 ;  /* 0x0000006e6008723c */ /* 0x040ff00000001808 */
[C---:B-1----:R-:W-:Y:S08]  /*64d0*/  HMMA.16816.F32 R12, R96.reuse, R88, R12 ;  /* 0x00000058600c723c */ /* 0x042ff0000000180c */
[C---:B-----5:R-:W-:Y:S01]  /*64e0*/  FADD.FTZ R4, -R118.reuse, R4 ;  /* 0x0000000476047221 */ /* 0x060fe20000010100 */
[----:B------:R-:W-:Y:S03]  /*64f0*/  HMMA.16816.F32 R16, R96, R90, R16 ;  /* 0x0000005a6010723c */ /* 0x000fe60000001810 */
[C---:B------:R-:W-:Y:S02]  /*6500*/  FADD.FTZ R5, -R118.reuse, R5 ;  /* 0x0000000576057221 */ /* 0x040fe40000010100 */
[C---:B------:R-:W-:Y:S02]  /*6510*/  FADD.FTZ R6, -R117.reuse, R6 ;  /* 0x0000000675067221 */ /* 0x040fe40000010100 */
[C---:B------:R-:W-:Y:S02]  /*6520*/  FADD.FTZ R7, -R117.reuse, R7 ;  /* 0x0000000775077221 */ /* 0x040fe40000010100 */
[C---:B------:R-:W-:Y:S03]  /*6530*/  FADD.FTZ R8, -R118.reuse, R8 ;  /* 0x0000000876087221 */ /* 0x040fe60000010100 */
[C---:B------:R-:W-:Y:S02]  /*6540*/  FADD.FTZ R9, -R118.reuse, R9 ;  /* 0x0000000976097221 */ /* 0x040fe40000010100 */
[C---:B------:R-:W-:Y:S02]  /*6550*/  FADD.FTZ R10, -R117.reuse, R10 ;  /* 0x0000000a750a7221 */ /* 0x040fe40000010100 */
[C---:B------:R-:W-:Y:S02]  /*6560*/  FADD.FTZ R11, -R117.reuse, R11 ;  /* 0x0000000b750b7221 */ /* 0x040fe40000010100 */
[C---:B------:R-:W-:Y:S02]  /*6570*/  FADD.FTZ R12, -R118.reuse, R12 ;  /* 0x0000000c760c7221 */ /* 0x040fe40000010100 */
[C---:B------:R-:W-:Y:S02]  /*6580*/  FADD.FTZ R13, -R118.reuse, R13 ;  /* 0x0000000d760d7221 */ /* 0x040fe40000010100 */
[C---:B------:R-:W-:Y:S02]  /*6590*/  FADD.FTZ R14, -R117.reuse, R14 ;  /* 0x0000000e750e7221 */ /* 0x040fe40000010100 */
[C---:B------:R-:W-:Y:S02]  /*65a0*/  FADD.FTZ R15, -R117.reuse, R15 ;  /* 0x0000000f750f7221 */ /* 0x040fe40000010100 */
        /* <DEDUP_REMOVED lines=21> */
[----:B------:R-:W-:Y:S01]  /*6700*/  ISETP.GE.AND P5, PT, R238, c[0x0][0x220], PT ;  /* 0x00008800ee007a0c */ /* 0x000fe20003fa6270 */
[----:B------:R-:W-:Y:S01]  /*6710*/  IMAD.MOV.U32 R13, RZ, RZ, c[0x0][0x190] ;  /* 0x00006400ff0d7624 */ /* 0x000fe200078e00ff */
[----:B------:R-:W-:Y:S01]  /*6720*/  ISETP.GE.AND P4, PT, R244, c[0x0][0x220], PT ;  /* 0x00008800f4007a0c */ /* 0x000fe20003f86270 */
        /* <DEDUP_REMOVED lines=8> */
[----:B------:R-:W-:Y:S01]  /*67b0*/  SHF.R.S32.HI R4, RZ, 0x1f, R6 ;  /* 0x0000001fff047819 */ /* 0x000fe20000011406 */
[----:B------:R-:W-:Y:S01]  /*67c0*/  UISETP.NE.U32.AND UP0, UPT, UR8, 0x1, UPT ;  /* 0x000000010800788c */ /* 0x000fe2000bf05070 */
[----:B------:R-:W-:Y:S02]  /*67d0*/  LEA.HI.X.SX32 R3, R6, R3, 0x1, P0 ;  /* 0x0000000306037211 */ /* 0x000fe400000f0eff */
[C---:B------:R-:W-:Y:S01]  /*67e0*/  LEA R0, P6, R13.reuse, R6, 0x5 ;  /* 0x000000060d007211 */ /* 0x040fe200078c28ff */
[----:B------:R-:W-:Y:S03]  /*67f0*/  USEL UR8, UR42, 0x8000, !UP0 ;  /* 0x000080002a087887 */ /* 0x000fe6000c000000 */
[----:B------:R-:W-:Y:S02]  /*6800*/  @!P3 LEA R8, P0, R0, R233, 0x1 ;  /* 0x000000e90008b211 */ /* 0x000fe400078008ff */
[C-C-:B------:R-:W-:Y:S02]  /*6810*/  LEA.HI.X R4, R13.reuse, R4, R93.reuse, 0x5, P6 ;  /* 0x000000040d047211 */ /* 0x140fe400030f2c5d */
[----:B------:R-:W-:Y:S02]  /*6820*/  IADD3 R230, R230, UR8, RZ ;  /* 0x00000008e6e67c10 */ /* 0x000fe4000fffe0ff */
[----:B------:R-:W-:Y:S02]  /*6830*/  IADD3 R232, R232, UR8, RZ ;  /* 0x00000008e8e87c10 */ /* 0x000fe4000fffe0ff */
[C-C-:B------:R-:W-:Y:S01]  /*6840*/  @!P3 LEA.HI.X R9, R0.reuse, R235, R4.reuse, 0x1, P0 ;  /* 0x000000eb0009b211 */ /* 0x140fe200000f0c04 */
[----:B------:R1:W-:Y:S01]  /*6850*/  @P5 STS [R230], RZ ;  /* 0x000000ffe6005388 */ /* 0x0003e20000000800 */
[C---:B------:R-:W-:Y:S02]  /*6860*/  @!P5 LEA R12, P0, R13.reuse, R2, 0x6 ;  /* 0x000000020d0cd211 */ /* 0x040fe400078030ff */
[C---:B------:R-:W-:Y:S01]  /*6870*/  @!P4 LEA R10, P6, R0.reuse, R233, 0x1 ;  /* 0x000000e9000ac211 */ /* 0x040fe200078c08ff */
[----:B------:R1:W-:Y:S01]  /*6880*/  @P5 STS [R230+0x4], RZ ;  /* 0x000004ffe6005388 */ /* 0x0003e20000000800 */
[----:B------:R-:W-:Y:S02]  /*6890*/  @!P5 LEA.HI.X R13, R13, R3, R93, 0x6, P0 ;  /* 0x000000030d0dd211 */ /* 0x000fe400000f345d */
[C---:B------:R-:W-:Y:S01]  /*68a0*/  @!P4 LEA.HI.X R11, R0.reuse, R235, R4, 0x1, P6 ;  /* 0x000000eb000bc211 */ /* 0x040fe200030f0c04 */
        /* <DEDUP_REMOVED lines=68> */
.L_x_717:
[----:B-1----:R-:W-:Y:S01]  /*6cf0*/  F2FP.PACK_AB R6, R91, R92 ;  /* 0x0000005c5b06723e */ /* 0x002fe200000000ff */
[----:B------:R-:W-:Y:S01]  /*6d00*/  IMAD.SHL.U32 R208, R227, 0x2, RZ ;  /* 0x00000002e3d07824 */ /* 0x000fe200078e00ff */
        /* <DEDUP_REMOVED lines=21> */
[----:B------:R-:W5:Y:S06]  /*6e60*/  LDSM.16.MT88.4 R88, [R208+0x16000] ;  /* 0x01600000d058783b */ /* 0x000f6c0000004200 */
        /* <DEDUP_REMOVED lines=20> */
[-C--:B-----5:R-:W-:Y:S08]  /*6fb0*/  HMMA.16816.F32 R68, R4, R88.reuse, R68 ;  /* 0x000000580444723c */ /* 0x0a0ff00000001844 */
        /* <DEDUP_REMOVED lines=27> */
[----:B------:R-:W5:Y:S01]  /*7170*/  LDSM.16.MT88.4 R108, [R208+0x15800] ;  /* 0x01580000d06c783b */ /* 0x000f620000004200 */
        /* <DEDUP_REMOVED lines=26> */
[-C--:B-----5:R-:W-:Y:S08]  /*7320*/  HMMA.16816.F32 R52, R8, R108.reuse, R52 ;  /* 0x0000006c0834723c */ /* 0x0a0ff00000001834 */
        /* <DEDUP_REMOVED lines=17> */
[----:B------:R-:W-:Y:S02]  /*7440*/  LEA R2, P0, R5, R2, 0x1 ;  /* 0x0000000205027211 */ /* 0x000fe400078008ff */
[----:B------:R-:W-:Y:S02]  /*7450*/  LEA R0, P6, R13, R5, 0x5 ;  /* 0x000000050d007211 */ /* 0x000fe400078c28ff */
[----:B------:R-:W-:Y:S01]  /*7460*/  LEA.HI.X.SX32 R3, R5, R3, 0x1, P0 ;  /* 0x0000000305037211 */ /* 0x000fe200000f0eff */
[----:B------:R1:W-:Y:S01]  /*7470*/  @P5 STS.128 [R231+0x10000], RZ ;  /* 0x010000ffe7005388 */ /* 0x0003e20000000c00 */
[----:B------:R-:W-:Y:S03]  /*7480*/  SHF.R.S32.HI R4, RZ, 0x1f, R5 ;  /* 0x0000001fff047819 */ /* 0x000fe60000011405 */
[----:B------:R-:W-:Y:S01]  /*7490*/  @!PT LDS RZ, [RZ] ;  /* 0x00000000fffff984 */ /* 0x000fe20000000800 */
[----:B------:R-:W-:Y:S01]  /*74a0*/  @!PT LDS RZ, [RZ] ;  /* 0x00000000fffff984 */ /* 0x000fe20000000800 */
[----:B------:R-:W-:Y:S01]  /*74b0*/  @!PT LDS RZ, [RZ] ;  /* 0x00000000fffff984 */ /* 0x000fe20000000800 */
[----:B------:R1:W-:Y:S01]  /*74c0*/  @!P5 LDGSTS.E.BYPASS.LTC128B.128 [R231+0x10000], [R2.64] ;  /* 0x1000000002e7dfae */ /* 0x0003e2000b901d44 */
[C---:B------:R-:W-:Y:S02]  /*74d0*/  @!P3 LEA R8, P0, R0.reuse, R234, 0x1 ;  /* 0x000000ea0008b211 */ /* 0x040fe400078008ff */
[C---:B------:R-:W-:Y:S01]  /*74e0*/  LEA.HI.X R4, R13.reuse, R4, R14, 0x5, P6 ;  /* 0x000000040d047211 */ /* 0x040fe200030f2c0e */
        /* <DEDUP_REMOVED lines=8> */
[C---:B------:R-:W-:Y:S01]  /*7570*/  @!P4 LEA.HI.X R11, R0.reuse, R236, R4, 0x1, P6 ;  /* 0x000000ec000bc211 */ /* 0x040fe200030f0c04 */
        /* <DEDUP_REMOVED lines=36> */
.L_x_718:
[----:B------:R-:W-:Y:S01]  /*77c0*/  LDSM.16.M88.4 R128, [R222] ;  /* 0x00000000de80783b */ /* 0x000fe20000000200 */
[----:B-1----:R-:W-:Y:S01]  /*77d0*/  @P1 IADD3 R2, P0, R249, UR16, RZ ;  /* 0x00000010f9021c10 */ /* 0x002fe2000ff1e0ff */
[----:B------:R-:W-:Y:S01]  /*77e0*/  IMAD R0, R252, 0x18, RZ ;  /* 0x00000018fc007824 */ /* 0x000fe200078e02ff */
[----:B------:R-:W-:Y:S02]  /*77f0*/  ULOP3.LUT UR8, UR6, 0x1, URZ, 0xc0, !UPT ;  /* 0x0000000106087892 */ /* 0x000fe4000f8ec03f */
[----:B------:R-:W1:Y:S01]  /*7800*/  LDSM.16.MT88.4 R16, [R208+0x18000] ;  /* 0x01800000d010783b */ /* 0x000e620000004200 */
[----:B------:R-:W-:Y:S01]  /*7810*/  @P1 IADD3.X R3, R248, UR15, RZ, P0, !PT ;  /* 0x0000000ff8031c10 */ /* 0x000fe200087fe4ff */
[----:B------:R-:W-:Y:S02]  /*7820*/  UISETP.NE.U32.AND UP0, UPT, UR8, 0x1, UPT ;  /* 0x000000010800788c */ /* 0x000fe4000bf05070 */
[----:B------:R-:W-:Y:S01]  /*7830*/  UISETP.GT.AND UP2, UPT, UR6, UR19, UPT ;  /* 0x000000130600728c */ /* 0x000fe2000bf44270 */
[----:B------:R-:W2:Y:S01]  /*7840*/  LDSM.16.M88.4 R124, [R222+0x1000] ;  /* 0x00100000de7c783b */ /* 0x000ea20000000200 */
[----:B------:R-:W-:Y:S02]  /*7850*/  @UP3 UIADD3 UR9, UP1, UR16, -0x100, URZ ;  /* 0xffffff0010093890 */ /* 0x000fe4000ff3e03f */
[----:B------:R-:W-:Y:S02]  /*7860*/  UIADD3 UR6, UR6, -0x1, URZ ;  /* 0xffffffff06067890 */ /* 0x000fe4000fffe03f */
[----:B------:R-:W3:Y:S01]  /*7870*/  LDSM.16.MT88.4 R96, [R208+0x1a000] ;  /* 0x01a00000d060783b */ /* 0x000ee20000004200 */
[----:B------:R-:W-:Y:S02]  /*7880*/  @UP3 UIADD3.X UR8, UR15, -0x1, URZ, UP1, !UPT ;  /* 0xffffffff0f083890 */ /* 0x000fe40008ffe43f */
[----:B------:R-:W-:Y:S02]  /*7890*/  @UP3 UMOV UR16, UR9 ;  /* 0x0000000900103c82 */ /* 0x000fe40008000000 */
[----:B------:R-:W4:Y:S03]  /*78a0*/  LDSM.16.MT88.4 R112, [R208+0x1c000] ;  /* 0x01c00000d070783b */ /* 0x000f260000004200 */
[----:B------:R-:W-:Y:S02]  /*78b0*/  @UP3 UMOV UR15, UR8 ;  /* 0x00000008000f3c82 */ /* 0x000fe40008000000 */
[----:B------:R-:W3:Y:S05]  /*78c0*/  LDSM.16.MT88.4 R196, [R208+0x1e000] ;  /* 0x01e00000d0c4783b */ /* 0x000eea0000004200 */
[----:B------:R-:W-:Y:S05]  /*78d0*/  LDSM.16.M88.4 R200, [R223] ;  /* 0x00000000dfc8783b */ /* 0x000fea0000000200 */
[----:B------:R-:W3:Y:S05]  /*78e0*/  LDSM.16.MT88.4 R204, [R208+0x18800] ;  /* 0x01880000d0cc783b */ /* 0x000eea0000004200 */
[----:B------:R3:W5:Y:S01]  /*78f0*/  @P1 LDG.E R246, [R2.64+-0x100] ;  /* 0xffff000402f61981 */ /* 0x000762000c1e1900 */
[-C--:B-1----:R-:W-:Y:S04]  /*7900*/  HMMA.16816.F32 R4, R128, R16.reuse, RZ ;  /* 0x000000108004723c */ /* 0x082fe800000018ff */
[----:B------:R1:W5:Y:S04]  /*7910*/  @P1 LDG.E R247, [R2.64+-0xe0] ;  /* 0xffff200402f71981 */ /* 0x000368000c1e1900 */
        /* <DEDUP_REMOVED lines=15> */
[----:B------:R-:W2:Y:S07]  /*7a10*/  LDSM.16.M88.4 R196, [R223+0x1000] ;  /* 0x00100000dfc4783b */ /* 0x000eae0000000200 */
[-C--:B------:R-:W-:Y:S08]  /*7a20*/  HMMA.16816.F32 R4, R200, R204.reuse, R4 ;  /* 0x000000ccc804723c */ /* 0x080ff00000001804 */
[C---:B--2---:R-:W-:Y:S08]  /*7a30*/  HMMA.16816.F32 R8, R196.reuse, R204, R8 ;  /* 0x000000ccc408723c */ /* 0x044ff00000001808 */
[-C--:B------:R-:W-:Y:S08]  /*7a40*/  HMMA.16816.F32 R12, R196, R206.reuse, R12 ;  /* 0x000000cec40c723c */ /* 0x080ff0000000180c */
[C---:B------:R-:W-:Y:S01]  /*7a50*/  HMMA.16816.F32 R16, R200.reuse, R206, R16 ;  /* 0x000000cec810723c */ /* 0x040fe20000001810 */
[----:B------:R-:W2:Y:S07]  /*7a60*/  LDSM.16.MT88.4 R204, [R208+0x1a800] ;  /* 0x01a80000d0cc783b */ /* 0x000eae0000004200 */
[-C--:B--2---:R-:W-:Y:S08]  /*7a70*/  HMMA.16816.F32 R84, R200, R204.reuse, R84 ;  /* 0x000000ccc854723c */ /* 0x084ff00000001854 */
[C---:B------:R-:W-:Y:S08]  /*7a80*/  HMMA.16816.F32 R88, R196.reuse, R204, R88 ;  /* 0x000000ccc458723c */ /* 0x040ff00000001858 */
        /* <DEDUP_REMOVED lines=10> */
[-C--:B------:R-:W-:Y:S01]  /*7b30*/  HMMA.16816.F32 R124, R196, R206.reuse, R124 ;  /* 0x000000cec47c723c */ /* 0x080fe2000000187c */
[----:B------:R-:W-:Y:S07]  /*7b40*/  LDSM.16.M88.4 R196, [R224] ;  /* 0x00000000e0c4783b */ /* 0x000fee0000000200 */
[----:B------:R-:W-:Y:S01]  /*7b50*/  HMMA.16816.F32 R128, R200, R206, R128 ;  /* 0x000000cec880723c */ /* 0x000fe20000001880 */
[----:B------:R-:W2:Y:S05]  /*7b60*/  LDSM.16.MT88.4 R200, [R208+0x19000] ;  /* 0x01900000d0c8783b */ /* 0x000eaa0000004200 */
[----:B------:R-:W3:Y:S02]  /*7b70*/  LDSM.16.M88.4 R204, [R224+0x1000] ;  /* 0x00100000e0cc783b */ /* 0x000ee40000000200 */
[-C--:B--2---:R-:W-:Y:S08]  /*7b80*/  HMMA.16816.F32 R4, R196, R200.reuse, R4 ;  /* 0x000000c8c404723c */ /* 0x084ff00000001804 */
[C---:B---3--:R-:W-:Y:S08]  /*7b90*/  HMMA.16816.F32 R8, R204.reuse, R200, R8 ;  /* 0x000000c8cc08723c */ /* 0x048ff00000001808 */
        /* <DEDUP_REMOVED lines=22> */
[-C--:B------:R-:W-:Y:S07]  /*7d00*/  HMMA.16816.F32 R12, R200, R198.reuse, R12 ;  /* 0x000000c6c80c723c */ /* 0x080fee000000180c */
[----:B------:R-:W-:Y:S01]  /*7d10*/  RED.E.ADD.F32.FTZ.RN.STRONG.GPU [R228.64], R4 ;  /* 0x00000004e400798e */ /* 0x000fe2000c10e784 */
[C---:B------:R-:W-:Y:S04]  /*7d20*/  HMMA.16816.F32 R16, R204.reuse, R198, R16 ;  /* 0x000000c6cc10723c */ /* 0x040fe80000001810 */
[----:B------:R-:W2:Y:S04]  /*7d30*/  LDSM.16.MT88.4 R196, [R208+0x1b800] ;  /* 0x01b80000d0c4783b */ /* 0x000ea80000004200 */
[-C--:B--2---:R-:W-:Y:S08]  /*7d40*/  HMMA.16816.F32 R84, R204, R196.reuse, R84 ;  /* 0x000000c4cc54723c */ /* 0x084ff00000001854 */
[C---:B------:R-:W-:Y:S08]  /*7d50*/  HMMA.16816.F32 R88, R200.reuse, R196, R88 ;  /* 0x000000c4c858723c */ /* 0x040ff00000001858 */
[-C--:B------:R-:W-:Y:S08]  /*7d60*/  HMMA.16816.F32 R92, R200, R198.reuse, R92 ;  /* 0x000000c6c85c723c */ /* 0x080ff0000000185c */
[C---:B------:R-:W-:Y:S01]  /*7d70*/  HMMA.16816.F32 R96, R204.reuse, R198, R96 ;  /* 0x000000c6cc60723c */ /* 0x040fe20000001860 */
[----:B------:R-:W2:Y:S05]  /*7d80*/  LDSM.16.MT88.4 R196, [R208+0x1d800] ;  /* 0x01d80000d0c4783b */ /* 0x000eaa0000004200 */
[----:B------:R-:W3:Y:S02]  /*7d90*/  LDSM.16.MT88.4 R208, [R208+0x1f800] ;  /* 0x01f80000d0d0783b */ /* 0x000ee40000004200 */
[-C--:B--2---:R-:W-:Y:S08]  /*7da0*/  HMMA.16816.F32 R100, R204, R196.reuse, R100 ;  /* 0x000000c4cc64723c */ /* 0x084ff00000001864 */
[C---:B------:R-:W-:Y:S07]  /*7db0*/  HMMA.16816.F32 R104, R200.reuse, R196, R104 ;  /* 0x000000c4c868723c */ /* 0x040fee0000001868 */
[C---:B------:R-:W-:Y:S01]  /*7dc0*/  IMAD.SHL.U32 R197, R252.reuse, 0x20, RZ ;  /* 0x00000020fcc57824 */ /* 0x040fe200078e00ff */
[-C--:B------:R-:W-:Y:S08]  /*7dd0*/  HMMA.16816.F32 R108, R200, R198.reuse, R108 ;  /* 0x000000c6c86c723c */ /* 0x080ff0000000186c */
[C---:B------:R-:W-:Y:S08]  /*7de0*/  HMMA.16816.F32 R112, R204.reuse, R198, R112 ;  /* 0x000000c6cc70723c */ /* 0x040ff00000001870 */
[-C--:B---3--:R-:W-:Y:S08]  /*7df0*/  HMMA.16816.F32 R116, R204, R208.reuse, R116 ;  /* 0x000000d0cc74723c */ /* 0x088ff00000001874 */
[C---:B------:R-:W-:Y:S08]  /*7e00*/  HMMA.16816.F32 R120, R200.reuse, R208, R120 ;  /* 0x000000d0c878723c */ /* 0x040ff00000001878 */
[-C--:B------:R-:W-:Y:S07]  /*7e10*/  HMMA.16816.F32 R124, R200, R210.reuse, R124 ;  /* 0x000000d2c87c723c */ /* 0x080fee000000187c */
[----:B------:R-:W-:Y:S01]  /*7e20*/  IMAD.SHL.U32 R200, R252, 0x8, RZ ;  /* 0x00000008fcc87824 */ /* 0x000fe200078e00ff */
[----:B------:R-:W-:Y:S04]  /*7e30*/  HMMA.16816.F32 R128, R204, R210, R128 ;  /* 0x000000d2cc80723c */ /* 0x000fe80000001880 */
[-C--:B-1----:R-:W-:Y:S01]  /*7e40*/  LEA R2, P0, R200, R228.reuse, 0x2 ;  /* 0x000000e4c8027211 */ /* 0x082fe200078010ff */
[C---:B------:R-:W-:Y:S02]  /*7e50*/  IMAD.SHL.U32 R201, R252.reuse, 0x10, RZ ;  /* 0x00000010fcc97824 */ /* 0x040fe400078e00ff */
[----:B------:R-:W-:Y:S01]  /*7e60*/  IMAD R202, R252, 0x28, RZ ;  /* 0x00000028fcca7824 */ /* 0x000fe200078e02ff */
[-C--:B------:R-:W-:Y:S04]  /*7e70*/  LEA.HI.X.SX32 R3, R200, R229.reuse, 0x2, P0 ;  /* 0x000000e5c8037211 */ /* 0x080fe800000f16ff */
[CC--:B------:R-:W-:Y:S01]  /*7e80*/  LEA R198, P1, R201.reuse, R228.reuse, 0x2 ;  /* 0x000000e4c9c67211 */ /* 0x0c0fe200078210ff */
[----:B------:R1:W-:Y:S01]  /*7e90*/  RED.E.ADD.F32.FTZ.RN.STRONG.GPU [R2.64], R5 ;  /* 0x000000050200798e */ /* 0x0003e2000c10e784 */
[CC--:B------:R-:W-:Y:S02]  /*7ea0*/  LEA R4, P0, R0.reuse, R228.reuse, 0x2 ;  /* 0x000000e400047211 */ /* 0x0c0fe400078010ff */
[-C--:B------:R-:W-:Y:S02]  /*7eb0*/  LEA.HI.X.SX32 R199, R201, R229.reuse, 0x2, P1 ;  /* 0x000000e5c9c77211 */ /* 0x080fe400008f16ff */
[CC--:B------:R-:W-:Y:S03]  /*7ec0*/  LEA R196, P1, R197.reuse, R228.reuse, 0x2 ;  /* 0x000000e4c5c47211 */ /* 0x0c0fe600078210ff */
[----:B------:R2:W-:Y:S01]  /*7ed0*/  RED.E.ADD.F32.FTZ.RN.STRONG.GPU [R198.64], R6 ;  /* 0x00000006c600798e */ /* 0x0005e2000c10e784 */
[-C--:B------:R-:W-:Y:S02]  /*7ee0*/  LEA.HI.X.SX32 R197, R197, R229.reuse, 0x2, P1 ;  /* 0x000000e5c5c57211 */ /* 0x080fe400008f16ff */
[-C--:B-1----:R-:W-:Y:S01]  /*7ef0*/  LEA.HI.X.SX32 R5, R0, R229.reuse, 0x2, P0 ;  /* 0x000000e500057211 */ /* 0x082fe200000f16ff */
[----:B------:R-:W-:Y:S04]  /*7f00*/  IMAD R0, R252, 0x38, RZ ;  /* 0x00000038fc007824 */ /* 0x000fe800078e02ff */
[----:B------:R1:W-:Y:S01]  /*7f10*/  RED.E.ADD.F32.FTZ.RN.STRONG.GPU [R4.64], R7 ;  /* 0x000000070400798e */ /* 0x0003e2000c10e784 */
[-C--:B--2---:R-:W-:Y:S01]  /*7f20*/  LEA R6, P0, R202, R228.reuse, 0x2 ;  /* 0x000000e4ca067211 */ /* 0x084fe200078010ff */
[----:B------:R-:W-:Y:S03]  /*7f30*/  IMAD R198, R252, 0x30, RZ ;  /* 0x00000030fcc67824 */ /* 0x000fe600078e02ff */
[----:B------:R2:W-:Y:S01]  /*7f40*/  RED.E.ADD.F32.FTZ.RN.STRONG.GPU [R196.64], R8 ;  /* 0x00000008c400798e */ /* 0x0005e2000c10e784 */
[-C--:B-1----:R-:W-:Y:S02]  /*7f50*/  LEA.HI.X.SX32 R7, R202, R229.reuse, 0x2, P0 ;  /* 0x000000e5ca077211 */ /* 0x082fe400000f16ff */
[CC--:B------:R-:W-:Y:S03]  /*7f60*/  LEA R4, P1, R198.reuse, R228.reuse, 0x2 ;  /* 0x000000e4c6047211 */ /* 0x0c0fe600078210ff */
[----:B------:R1:W-:Y:S01]  /*7f70*/  RED.E.ADD.F32.FTZ.RN.STRONG.GPU [R6.64], R9 ;  /* 0x000000090600798e */ /* 0x0003e2000c10e784 */
[-C--:B------:R-:W-:Y:S02]  /*7f80*/  LEA.HI.X.SX32 R5, R198, R229.reuse, 0x2, P1 ;  /* 0x000000e5c6057211 */ /* 0x080fe400008f16ff */
[CC--:B--2---:R-:W-:Y:S03]  /*7f90*/  LEA R8, P0, R0.reuse, R228.reuse, 0x2 ;  /* 0x000000e400087211 */ /* 0x0c4fe600078010ff */
[----:B------:R2:W-:Y:S01]  /*7fa0*/  RED.E.ADD.F32.FTZ.RN.STRONG.GPU [R4.64], R10 ;  /* 0x0000000a0400798e */ /* 0x0005e2000c10e784 */
[-C--:B-1----:R-:W-:Y:S02]  /*7fb0*/  LEA.HI.X.SX32 R9, R0, R229.reuse, 0x2, P0 ;  /* 0x000000e500097211 */ /* 0x082fe400000f16ff */
[----:B------:R-:W-:Y:S03]  /*7fc0*/  IADD3 R7, R201, 0x20, RZ ;  /* 0x00000020c9077810 */ /* 0x000fe60007ffe0ff */
[----:B------:R1:W-:Y:S01]  /*7fd0*/  RED.E.ADD.F32.FTZ.RN.STRONG.GPU [R8.64], R11 ;  /* 0x0000000b0800798e */ /* 0x0003e2000c10e784 */
[CC--:B------:R-:W-:Y:S01]  /*7fe0*/  LEA R6, P0, R7.reuse, R228.reuse, 0x2 ;  /* 0x000000e407067211 */ /* 0x0c0fe200078010ff */
[C---:B------:R-:W-:Y:S03]  /*7ff0*/  IMAD.IADD R0, R200.reuse, 0x1, R7 ;  /* 0x00000001c8007824 */ /* 0x040fe600078e0207 */
[----:B------:R-:W-:Y:S01]  /*8000*/  RED.E.ADD.F32.FTZ.RN.STRONG.GPU [R228.64+0x80], R16 ;  /* 0x00008010e400798e */ /* 0x000fe2000c10e784 */
[-C--:B------:R-:W-:Y:S01]  /*8010*/  LEA.HI.X.SX32 R7, R7, R229.reuse, 0x2, P0 ;  /* 0x000000e507077211 */ /* 0x080fe200000f16ff */
[----:B--2---:R-:W-:Y:S01]  /*8020*/  IMAD.IADD R5, R200, 0x1, R0 ;  /* 0x00000001c8057824 */ /* 0x004fe200078e0200 */
[-C--:B------:R-:W-:Y:S02]  /*8030*/  LEA R196, P0, R0, R228.reuse, 0x2 ;  /* 0x000000e400c47211 */ /* 0x080fe400078010ff */
[----:B------:R-:W-:Y:S01]  /*8040*/  RED.E.ADD.F32.FTZ.RN.STRONG.GPU [R2.64+0x80], R17 ;  /* 0x000080110200798e */ /* 0x000fe2000c10e784 */
[----:B------:R-:W-:Y:S01]  /*8050*/  IMAD.IADD R4, R200, 0x1, R5 ;  /* 0x00000001c8047824 */ /* 0x000fe200078e0205 */
[-C--:B------:R-:W-:Y:S03]  /*8060*/  LEA.HI.X.SX32 R197, R0, R229.reuse, 0x2, P0 ;  /* 0x000000e500c57211 */ /* 0x080fe600000f16ff */
[----:B------:R2:W-:Y:S01]  /*8070*/  RED.E.ADD.F32.FTZ.RN.STRONG.GPU [R6.64], R18 ;  /* 0x000000120600798e */ /* 0x0005e2000c10e784 */
[-C--:B------:R-:W-:Y:S01]  /*8080*/  LEA R10, P0, R4, R228.reuse, 0x2 ;  /* 0x000000e4040a7211 */ /* 0x080fe200078010ff */
[----:B------:R-:W-:Y:S03]  /*8090*/  IMAD.IADD R0, R200, 0x1, R4 ;  /* 0x00000001c8007824 */ /* 0x000fe600078e0204 */
[----:B------:R-:W-:Y:S05]  /*80a0*/  RED.E.ADD.F32.FTZ.RN.STRONG.GPU [R196.64], R19 ;  /* 0x00000013c400798e */ /* 0x000fea000c10e784 */
[----:B------:R-:W-:Y:S01]  /*80b0*/  LDSM.16.MT88.4 R16, [R212+0x2000] ;  /* 0x00200000d410783b */ /* 0x000fe20000004200 */
[CC--:B-1----:R-:W-:Y:S02]  /*80c0*/  LEA R8, P1, R5.reuse, R228.reuse, 0x2 ;  /* 0x000000e405087211 */ /* 0x0c2fe400078210ff */
[-C--:B------:R-:W-:Y:S02]  /*80d0*/  LEA.HI.X.SX32 R11, R4, R229.reuse, 0x2, P0 ;  /* 0x000000e5040b7211 */ /* 0x080fe400000f16ff */
[-C--:B------:R-:W-:Y:S01]  /*80e0*/  LEA.HI.X.SX32 R9, R5, R229.reuse, 0x2, P1 ;  /* 0x000000e505097211 */ /* 0x080fe200008f16ff */
[----:B------:R-:W-:Y:S04]  /*80f0*/  IMAD.IADD R5, R200, 0x1, R0 ;  /* 0x00000001c8057824 */ /* 0x000fe800078e0200 */
[----:B------:R1:W-:Y:S05]  /*8100*/  RED.E.ADD.F32.FTZ.RN.STRONG.GPU [R8.64], R12 ;  /* 0x0000000c0800798e */ /* 0x0003ea000c10e784 */
[----:B------:R-:W-:Y:S01]  /*8110*/  RED.E.ADD.F32.FTZ.RN.STRONG.GPU [R10.64], R13 ;  /* 0x0000000d0a00798e */ /* 0x000fe2000c10e784 */
[CC--:B--2---:R-:W-:Y:S04]  /*8120*/  LEA R6, P0, R0.reuse, R228.reuse, 0x2 ;  /* 0x000000e400067211 */ /* 0x0c4fe800078010ff */
[-C--:B------:R-:W-:Y:S02]  /*8130*/  LEA.HI.X.SX32 R7, R0, R229.reuse, 0x2, P0 ;  /* 0x000000e500077211 */ /* 0x080fe400000f16ff */
[CC--:B------:R-:W-:Y:S03]  /*8140*/  LEA R4, P0, R5.reuse, R228.reuse, 0x2 ;  /* 0x000000e405047211 */ /* 0x0c0fe600078010ff */
[----:B------:R2:W-:Y:S01]  /*8150*/  RED.E.ADD.F32.FTZ.RN.STRONG.GPU [R6.64], R14 ;  /* 0x0000000e0600798e */ /* 0x0005e2000c10e784 */
[-C--:B------:R-:W-:Y:S05]  /*8160*/  LEA.HI.X.SX32 R5, R5, R229.reuse, 0x2, P0 ;  /* 0x000000e505057211 */ /* 0x080fea00000f16ff */
[----:B------:R3:W-:Y:S05]  /*8170*/  RED.E.ADD.F32.FTZ.RN.STRONG.GPU [R4.64], R15 ;  /* 0x0000000f0400798e */ /* 0x0007ea000c10e784 */
[----:B------:R-:W-:Y:S01]  /*8180*/  RED.E.ADD.F32.FTZ.RN.STRONG.GPU [R228.64+0x100], R84 ;  /* 0x00010054e400798e */ /* 0x000fe2000c10e784 */
[----:B-1----:R-:W-:Y:S04]  /*8190*/  IADD3 R8, R201, 0x40, RZ ;  /* 0x00000040c9087810 */ /* 0x002fe80007ffe0ff */
[----:B------:R-:W-:Y:S01]  /*81a0*/  RED.E.ADD.F32.FTZ.RN.STRONG.GPU [R2.64+0x100], R85 ;  /* 0x000100550200798e */ /* 0x000fe2000c10e784 */
[----:B------:R-:W-:Y:S01]  /*81b0*/  IMAD.IADD R0, R200, 0x1, R8 ;  /* 0x00000001c8007824 */ /* 0x000fe200078e0208 */
[CC--:B--2---:R-:W-:Y:S04]  /*81c0*/  LEA R6, P0, R8.reuse, R228.reuse, 0x2 ;  /* 0x000000e408067211 */ /* 0x0c4fe800078010ff */
[-C--:B------:R-:W-:Y:S02]  /*81d0*/  LEA.HI.X.SX32 R7, R8, R229.reuse, 0x2, P0 ;  /* 0x000000e508077211 */ /* 0x080fe400000f16ff */
[-C--:B------:R-:W-:Y:S01]  /*81e0*/  LEA R12, P0, R0, R228.reuse, 0x2 ;  /* 0x000000e4000c7211 */ /* 0x080fe200078010ff */
[----:B---3--:R-:W-:Y:S02]  /*81f0*/  IMAD.IADD R5, R200, 0x1, R0 ;  /* 0x00000001c8057824 */ /* 0x008fe400078e0200 */
[----:B------:R1:W-:Y:S01]  /*8200*/  RED.E.ADD.F32.FTZ.RN.STRONG.GPU [R6.64], R86 ;  /* 0x000000560600798e */ /* 0x0003e2000c10e784 */
[-C--:B------:R-:W-:Y:S01]  /*8210*/  LEA.HI.X.SX32 R13, R0, R229.reuse, 0x2, P0 ;  /* 0x000000e5000d7211 */ /* 0x080fe200000f16ff */
[C---:B------:R-:W-:Y:S01]  /*8220*/  IMAD.IADD R4, R200.reuse, 0x1, R5 ;  /* 0x00000001c8047824 */ /* 0x040fe200078e0205 */
[CC--:B------:R-:W-:Y:S03]  /*8230*/  LEA R8, P1, R5.reuse, R228.reuse, 0x2 ;  /* 0x000000e405087211 */ /* 0x0c0fe600078210ff */
[----:B------:R-:W-:Y:S01]  /*8240*/  RED.E.ADD.F32.FTZ.RN.STRONG.GPU [R12.64], R87 ;  /* 0x000000570c00798e */ /* 0x000fe2000c10e784 */
[-C--:B------:R-:W-:Y:S01]  /*8250*/  LEA.HI.X.SX32 R9, R5, R229.reuse, 0x2, P1 ;  /* 0x000000e505097211 */ /* 0x080fe200008f16ff */
[----:B------:R-:W-:Y:S01]  /*8260*/  IMAD.IADD R0, R200, 0x1, R4 ;  /* 0x00000001c8007824 */ /* 0x000fe200078e0204 */
[-C--:B------:R-:W-:Y:S02]  /*8270*/  LEA R10, P0, R4, R228.reuse, 0x2 ;  /* 0x000000e4040a7211 */ /* 0x080fe400078010ff */
[----:B------:R-:W-:Y:S01]  /*8280*/  LDSM.16.MT88.4 R84, [R212+0x4000] ;  /* 0x00400000d454783b */ /* 0x000fe20000004200 */
[----:B------:R-:W-:Y:S01]  /*8290*/  IMAD.IADD R5, R200, 0x1, R0 ;  /* 0x00000001c8057824 */ /* 0x000fe200078e0200 */
[-C--:B------:R-:W-:Y:S03]  /*82a0*/  LEA.HI.X.SX32 R11, R4, R229.reuse, 0x2, P0 ;  /* 0x000000e5040b7211 */ /* 0x080fe600000f16ff */
        /* <DEDUP_REMOVED lines=102> */
[----:B------:R-:W-:Y:S04]  /*8910*/  IMAD.IADD R4, R200, 0x1, R5 ;  /* 0x00000001c8047824 */ /* 0x000fe800078e0205 */
[----:B------:R2:W-:Y:S01]  /*8920*/  RED.E.ADD.F32.FTZ.RN.STRONG.GPU [R10.64], R119 ;  /* 0x000000770a00798e */ /* 0x0005e2000c10e784 */
[-C--:B------:R-:W-:Y:S01]  /*8930*/  LEA R8, P0, R4, R228.reuse, 0x2 ;  /* 0x000000e404087211 */ /* 0x080fe200078010ff */
[----:B------:R-:W-:Y:S03]  /*8940*/  IMAD.IADD R0, R200, 0x1, R4 ;  /* 0x00000001c8007824 */ /* 0x000fe600078e0204 */
[-C--:B------:R-:W-:Y:S02]  /*8950*/  LEA.HI.X.SX32 R9, R4, R229.reuse, 0x2, P0 ;  /* 0x000000e504097211 */ /* 0x080fe400000f16ff */
[-C--:B------:R-:W-:Y:S02]  /*8960*/  LEA R4, P0, R0, R228.reuse, 0x2 ;  /* 0x000000e400047211 */ /* 0x080fe400078010ff */
[CC--:B-1----:R-:W-:Y:S04]  /*8970*/  LEA R6, P1, R5.reuse, R228.reuse, 0x2 ;  /* 0x000000e405067211 */ /* 0x0c2fe800078210ff */
[-C--:B------:R-:W-:Y:S01]  /*8980*/  LEA.HI.X.SX32 R7, R5, R229.reuse, 0x2, P1 ;  /* 0x000000e505077211 */ /* 0x080fe200008f16ff */
[----:B--2---:R-:W-:Y:S01]  /*8990*/  IMAD.IADD R10, R200, 0x1, R0 ;  /* 0x00000001c80a7824 */ /* 0x004fe200078e0200 */
[-C--:B------:R-:W-:Y:S03]  /*89a0*/  LEA.HI.X.SX32 R5, R0, R229.reuse, 0x2, P0 ;  /* 0x000000e500057211 */ /* 0x080fe600000f16ff */
[----:B------:R1:W-:Y:S01]  /*89b0*/  RED.E.ADD.F32.FTZ.RN.STRONG.GPU [R6.64], R120 ;  /* 0x000000780600798e */ /* 0x0003e2000c10e784 */
[----:B------:R-:W-:Y:S04]  /*89c0*/  IADD3 R0, R201, 0xe0, RZ ;  /* 0x000000e0c9007810 */ /* 0x000fe80007ffe0ff */
[----:B------:R2:W-:Y:S05]  /*89d0*/  RED.E.ADD.F32.FTZ.RN.STRONG.GPU [R8.64], R121 ;  /* 0x000000790800798e */ /* 0x0005ea000c10e784 */
[----:B------:R3:W-:Y:S01]  /*89e0*/  RED.E.ADD.F32.FTZ.RN.STRONG.GPU [R4.64], R122 ;  /* 0x0000007a0400798e */ /* 0x0007e2000c10e784 */
[CC--:B-1----:R-:W-:Y:S04]  /*89f0*/  LEA R6, P0, R10.reuse, R228.reuse, 0x2 ;  /* 0x000000e40a067211 */ /* 0x0c2fe800078010ff */
[-C--:B------:R-:W-:Y:S02]  /*8a00*/  LEA.HI.X.SX32 R7, R10, R229.reuse, 0x2, P0 ;  /* 0x000000e50a077211 */ /* 0x080fe400000f16ff */
[CC--:B--2---:R-:W-:Y:S03]  /*8a10*/  LEA R8, P0, R0.reuse, R228.reuse, 0x2 ;  /* 0x000000e400087211 */ /* 0x0c4fe600078010ff */
[----:B------:R1:W-:Y:S01]  /*8a20*/  RED.E.ADD.F32.FTZ.RN.STRONG.GPU [R6.64], R123 ;  /* 0x0000007b0600798e */ /* 0x0003e2000c10e784 */
[-C--:B------:R-:W-:Y:S01]  /*8a30*/  LEA.HI.X.SX32 R9, R0, R229.reuse, 0x2, P0 ;  /* 0x000000e500097211 */ /* 0x080fe200000f16ff */
[C---:B---3--:R-:W-:Y:S03]  /*8a40*/  IMAD.IADD R5, R200.reuse, 0x1, R0 ;  /* 0x00000001c8057824 */ /* 0x048fe600078e0200 */
[----:B------:R-:W-:Y:S02]  /*8a50*/  RED.E.ADD.F32.FTZ.RN.STRONG.GPU [R228.64+0x380], R128 ;  /* 0x00038080e400798e */ /* 0x000fe4000c10e784 */
[CC--:B------:R-:W-:Y:S03]  /*8a60*/  LEA R12, P0, R5.reuse, R228.reuse, 0x2 ;  /* 0x000000e4050c7211 */ /* 0x0c0fe600078010ff */
[----:B------:R2:W-:Y:S01]  /*8a70*/  RED.E.ADD.F32.FTZ.RN.STRONG.GPU [R2.64+0x380], R129 ;  /* 0x000380810200798e */ /* 0x0005e2000c10e784 */
[-C--:B------:R-:W-:Y:S04]  /*8a80*/  LEA.HI.X.SX32 R13, R5, R229.reuse, 0x2, P0 ;  /* 0x000000e5050d7211 */ /* 0x080fe800000f16ff */
[----:B------:R3:W-:Y:S05]  /*8a90*/  RED.E.ADD.F32.FTZ.RN.STRONG.GPU [R8.64], R130 ;  /* 0x000000820800798e */ /* 0x0007ea000c10e784 */
[----:B------:R-:W-:Y:S05]  /*8aa0*/  RED.E.ADD.F32.FTZ.RN.STRONG.GPU [R12.64], R131 ;  /* 0x000000830c00798e */ /* 0x000fea000c10e784 */
[----:B------:R-:W-:Y:S01]  /*8ab0*/  LDSM.16.MT88.4 R12, [R218+0x28000] ;  /* 0x02800000da0c783b */ /* 0x000fe20000004200 */
[C---:B-1----:R-:W-:Y:S04]  /*8ac0*/  IMAD.IADD R6, R200.reuse, 0x1, R5 ;  /* 0x00000001c8067824 */ /* 0x042fe800078e0205 */
[----:B------:R-:W-:Y:S01]  /*8ad0*/  IMAD.IADD R4, R200, 0x1, R6 ;  /* 0x00000001c8047824 */ /* 0x000fe200078e0206 */
[-C--:B------:R-:W-:Y:S03]  /*8ae0*/  LEA R10, P0, R6, R228.reuse, 0x2 ;  /* 0x000000e4060a7211 */ /* 0x080fe600078010ff */
[----:B------:R-:W-:Y:S01]  /*8af0*/  IMAD.IADD R0, R200, 0x1, R4 ;  /* 0x00000001c8007824 */ /* 0x000fe200078e0204 */
[-C--:B------:R-:W-:Y:S03]  /*8b00*/  LEA.HI.X.SX32 R11, R6, R229.reuse, 0x2, P0 ;  /* 0x000000e5060b7211 */ /* 0x080fe600000f16ff */
[----:B--2---:R-:W-:Y:S01]  /*8b10*/  IMAD.IADD R3, R200, 0x1, R0 ;  /* 0x00000001c8037824 */ /* 0x004fe200078e0200 */
[-C--:B------:R-:W-:Y:S01]  /*8b20*/  LEA R6, P1, R0, R228.reuse, 0x2 ;  /* 0x000000e400067211 */ /* 0x080fe200078210ff */
[----:B------:R-:W-:Y:S01]  /*8b30*/  RED.E.ADD.F32.FTZ.RN.STRONG.GPU [R10.64], R124 ;  /* 0x0000007c0a00798e */ /* 0x000fe2000c10e784 */
[-C--:B---3--:R-:W-:Y:S02]  /*8b40*/  LEA R8, P2, R4, R228.reuse, 0x2 ;  /* 0x000000e404087211 */ /* 0x088fe400078410ff */
[-C--:B------:R-:W-:Y:S02]  /*8b50*/  LEA.HI.X.SX32 R7, R0, R229.reuse, 0x2, P1 ;  /* 0x000000e500077211 */ /* 0x080fe400008f16ff */
[-C--:B------:R-:W-:Y:S02]  /*8b60*/  LEA.HI.X.SX32 R9, R4, R229.reuse, 0x2, P2 ;  /* 0x000000e504097211 */ /* 0x080fe400010f16ff */
[C---:B------:R-:W-:Y:S02]  /*8b70*/  LEA R2, P0, R3.reuse, R228, 0x2 ;  /* 0x000000e403027211 */ /* 0x040fe400078010ff */
[----:B------:R-:W-:Y:S01]  /*8b80*/  PLOP3.LUT P1, PT, PT, PT, UP0, 0x80, 0x0 ;  /* 0x000000000000781c */ /* 0x000fe20003f2f008 */
[----:B------:R-:W-:Y:S01]  /*8b90*/  RED.E.ADD.F32.FTZ.RN.STRONG.GPU [R8.64], R125 ;  /* 0x0000007d0800798e */ /* 0x000fe2000c10e784 */
[----:B------:R-:W-:Y:S01]  /*8ba0*/  LEA.HI.X.SX32 R3, R3, R229, 0x2, P0 ;  /* 0x000000e503037211 */ /* 0x000fe200000f16ff */
[----:B------:R-:W-:Y:S01]  /*8bb0*/  @UP3 UIADD3 UR18, UP0, UR18, -0x100, URZ ;  /* 0xffffff0012123890 */ /* 0x000fe2000ff1e03f */
[----:B------:R-:W-:Y:S02]  /*8bc0*/  PLOP3.LUT P0, PT, PT, PT, UP2, 0x80, 0x0 ;  /* 0x000000000000781c */ /* 0x000fe40003f0f028 */
[----:B------:R-:W-:Y:S01]  /*8bd0*/  LDSM.16.MT88.4 R8, [R212] ;  /* 0x00000000d408783b */ /* 0x000fe20000004200 */
[C---:B------:R-:W-:Y:S01]  /*8be0*/  IADD3 R0, R212.reuse, -0x8000, RZ ;  /* 0xffff8000d4007810 */ /* 0x040fe20007ffe0ff */
[----:B------:R-:W-:Y:S03]  /*8bf0*/  @UP3 UIADD3.X UR17, UR17, -0x1, URZ, UP0, !UPT ;  /* 0xffffffff11113890 */ /* 0x000fe600087fe43f */
[----:B------:R-:W-:Y:S02]  /*8c00*/  RED.E.ADD.F32.FTZ.RN.STRONG.GPU [R6.64], R126 ;  /* 0x0000007e0600798e */ /* 0x000fe4000c10e784 */
[----:B------:R-:W-:Y:S03]  /*8c10*/  @P1 IADD3 R0, R212, 0x8000, RZ ;  /* 0x00008000d4001810 */ /* 0x000fe60007ffe0ff */
[----:B------:R-:W1:Y:S05]  /*8c20*/  LDSM.16.MT88.4 R4, [R219+0x28000] ;  /* 0x02800000db04783b */ /* 0x000e6a0000004200 */
[----:B------:R-:W-:Y:S01]  /*8c30*/  RED.E.ADD.F32.FTZ.RN.STRONG.GPU [R2.64], R127 ;  /* 0x0000007f0200798e */ /* 0x000fe2000c10e784 */
        /* <DEDUP_REMOVED lines=285> */
[----:B------:R-:W-:Y:S02]  /*9e10*/  USHF.R.S32.HI UR14, URZ, 0x1f, UR36 ;  /* 0x0000001f3f0e7899 */ /* 0x000fe40008011424 */
[----:B------:R-:W-:Y:S02]  /*9e20*/  UIADD3 UR9, UR9, UR11, URZ ;  /* 0x0000000b09097290 */ /* 0x000fe4000fffe03f */
[----:B------:R-:W-:-:S02]  /*9e30*/  ULDC.64 UR12, c[0x0][0x388] ;  /* 0x0000e200000c7ab9 */ /* 0x000fc40000000a00 */
[----:B------:R-:W-:Y:S02]  /*9e40*/  UIMAD UR6, UR14, UR12, URZ ;  /* 0x0000000c0e0672a4 */ /* 0x000fe4000f8e023f */
[----:B------:R-:W-:Y:S02]  /*9e50*/  UIMAD.WIDE.U32 UR8, UR36, UR12, UR8 ;  /* 0x0000000c240872a5 */ /* 0x000fe4000f8e0008 */
[----:B------:R-:W-:-:S04]  /*9e60*/  UIMAD UR6, UR36, UR13, UR6 ;  /* 0x0000000d240672a4 */ /* 0x000fc8000f8e0206 */
[----:B------:R-:W-:Y:S02]  /*9e70*/  UIADD3 UR15, UR9, UR6, URZ ;  /* 0x00000006090f7290 */ /* 0x000fe4000fffe03f */
[----:B------:R-:W-:Y:S02]  /*9e80*/  UMOV UR14, UR8 ;  /* 0x00000008000e7c82 */ /* 0x000fe40008000000 */
.L_x_720:
        /* <DEDUP_REMOVED lines=11> */
[----:B------:R-:W-:-:S02]  /*9f40*/  USHF.R.S32.HI UR16, URZ, 0x1f, UR36 ;  /* 0x0000001f3f107899 */ /* 0x000fc40008011424 */
[----:B------:R-:W-:Y:S02]  /*9f50*/  UIADD3 UR9, UR9, UR11, URZ ;  /* 0x0000000b09097290 */ /* 0x000fe4000fffe03f */
[----:B------:R-:W-:Y:S02]  /*9f60*/  ULDC.64 UR12, c[0x0][0x390] ;  /* 0x0000e400000c7ab9 */ /* 0x000fe40000000a00 */
[----:B------:R-:W-:Y:S02]  /*9f70*/  UIMAD UR6, UR16, UR12, URZ ;  /* 0x0000000c100672a4 */ /* 0x000fe4000f8e023f */
[----:B------:R-:W-:Y:S02]  /*9f80*/  UIMAD.WIDE.U32 UR8, UR36, UR12, UR8 ;  /* 0x0000000c240872a5 */ /* 0x000fe4000f8e0008 */
[----:B------:R-:W-:-:S04]  /*9f90*/  UIMAD UR6, UR36, UR13, UR6 ;  /* 0x0000000d240672a4 */ /* 0x000fc8000f8e0206 */
[----:B------:R-:W-:Y:S02]  /*9fa0*/  UIADD3 UR12, UR9, UR6, URZ ;  /* 0x00000006090c7290 */ /* 0x000fe4000fffe03f */
[----:B------:R-:W-:Y:S02]  /*9fb0*/  UMOV UR11, UR8 ;  /* 0x00000008000b7c82 */ /* 0x000fe40008000000 */
.L_x_721:
        /* <DEDUP_REMOVED lines=52> */
[----:B------:R-:W-:-:S02]  /*a300*/  ISETP.GE.AND P1, PT, R29, c[0x0][0x220], PT ;  /* 0x000088001d007a0c */ /* 0x000fc40003f26270 */
[----:B------:R-:W-:Y:S01]  /*a310*/  LDS.128 R12, [R8+0x1e000] ;  /* 0x01e00000080c7984 */ /* 0x000fe20000000c00 */
[----:B------:R-:W-:-:S03]  /*a320*/  ISETP.GE.AND P0, PT, R28, c[0x0][0x220], PT ;  /* 0x000088001c007a0c */ /* 0x000fc60003f06270 */
[----:B------:R4:W1:Y:S02]  /*a330*/  @!P3 LDS.128 R16, [R8+0x18000] ;  /* 0x018000000810b984 */ /* 0x0008640000000c00 */
[----:B-1--4-:R-:W-:-:S04]  /*a340*/  IMAD.WIDE.U32 R8, R0, c[0x0][0x3a0], R2 ;  /* 0x0000e80000087a25 */ /* 0x012fc800078e0002 */
[----:B------:R-:W-:-:S04]  /*a350*/  IMAD R2, R0, c[0x0][0x3a4], R80 ;  /* 0x0000e90000027a24 */ /* 0x000fc800078e0250 */
[----:B------:R-:W-:Y:S01]  /*a360*/  IMAD.IADD R3, R2, 0x1, R9 ;  /* 0x0000000102037824 */ /* 0x000fe200078e0209 */
[----:B------:R-:W-:-:S04]  /*a370*/  LEA R2, P4, R8, c[0x0][0x340], 0x1 ;  /* 0x0000d00008027a11 */ /* 0x000fc800078808ff */
[----:B------:R-:W-:-:S05]  /*a380*/  LEA.HI.X R3, R8, c[0x0][0x344], R3, 0x1, P4 ;  /* 0x0000d10008037a11 */ /* 0x000fca00020f0c03 */
[----:B--2---:R1:W-:Y:S04]  /*a390*/  @!P2 STG.E.128 [R2.64+0x80], R24 ;  /* 0x000080180200a986 */ /* 0x0043e8000c101d04 */
[----:B---3--:R1:W-:Y:S04]  /*a3a0*/  @!P1 STG.E.128 [R2.64+0x100], R20 ;  /* 0x0001001402009986 */ /* 0x0083e8000c101d04 */
[----:B------:R1:W-:Y:S04]  /*a3b0*/  @!P3 STG.E.128 [R2.64], R16 ;  /* 0x000000100200b986 */ /* 0x0003e8000c101d04 */
[----:B------:R1:W-:Y:S02]  /*a3c0*/  @!P0 STG.E.128 [R2.64+0x180], R12 ;  /* 0x0001800c02008986 */ /* 0x0003e4000c101d04 */
.L_x_723:
[----:B--23--:R-:W-:Y:S05]  /*a3d0*/  BSYNC B0 ;  /* 0x0000000000007941 */ /* 0x00cfea0003800000 */
.L_x_722:
        /* <DEDUP_REMOVED lines=21> */
.L_x_725:
[----:B------:R-:W-:Y:S05]  /*a530*/  BSYNC B0 ;  /* 0x0000000000007941 */ /* 0x000fea0003800000 */
.L_x_724:
        /* <DEDUP_REMOVED lines=31> */
.L_x_727:
[----:B------:R-:W-:Y:S05]  /*a730*/  BSYNC B0 ;  /* 0x0000000000007941 */ /* 0x000fea0003800000 */
.L_x_726:
[----:B------:R-:W-:Y:S05]  /*a740*/  @P4 BRA `(.L_x_696) ;  /* 0x0000012000004947 */ /* 0x000fea0003800000 */
[----:B------:R-:W-:Y:S01]  /*a750*/  IADD3 R0, P0, R0, 0x20, RZ ;  /* 0x0000002000007810 */ /* 0x000fe20007f1e0ff */
[----:B-1----:R-:W-:Y:S01]  /*a760*/  IMAD.MOV.U32 R3, RZ, RZ, R8 ;  /* 0x000000ffff037224 */ /* 0x002fe200078e0008 */
[----:B------:R-:W-:-:S02]  /*a770*/  ISETP.GE.AND P2, PT, R10, c[0x0][0x220], PT ;  /* 0x000088000a007a0c */ /* 0x000fc40003f46270 */
        /* <DEDUP_REMOVED lines=15> */
.L_x_696:
[----:B------:R-:W-:Y:S05]  /*a870*/  BSYNC B1 ;  /* 0x0000000000017941 */ /* 0x000fea0003800000 */
.L_x_682:
        /* <DEDUP_REMOVED lines=12> */
.L_x_728:
[----:B------:R-:W-:Y:S05]  /*a940*/  EXIT ;  /* 0x000000000000794d */ /* 0x000fea0003800000 */
.L_x_730:
        /* <DEDUP_REMOVED lines=11> */
.L_x_2019:


//--------------------- .text._ZN5flash44flash_bwd_dq_dk_dv_loop_seqk_parallel_kernelI23Flash_bwd_kernel_traitsILi256ELi64ELi64ELi8ELi4ELi2ELi2ELb0ELb0EN7cutlass6half_tE19Flash_kernel_traitsILi256ELi64ELi64ELi8ES3_EELb0ELb0ELb0ELb0ELb0ELb1ELb0EEEvNS_16Flash_bwd_paramsE --------------------------
	.section	.text._ZN5flash44flash_bwd_dq_dk_dv_loop_seqk_parallel_kernelI23Flash_bwd_kernel_traitsILi256ELi64ELi64ELi8ELi4ELi2ELi2ELb0ELb0EN7cutlass6half_tE19Flash_kernel_traitsILi256ELi64ELi64ELi8ES3_EELb0ELb0ELb0ELb0ELb0ELb1ELb0EEEvNS_16Flash_bwd_paramsE,"ax",@progbits
	.sectioninfo	@"SHI_REGISTERS=255"
	.align	128
        .global         _ZN5flash44flash_bwd_dq_dk_dv_loop_seqk_parallel_kernelI23Flash_bwd_kernel_traitsILi256ELi64ELi64ELi8ELi4ELi2ELi2ELb0ELb0EN7cutlass6half_tE19Flash_kernel_traitsILi256ELi64ELi64ELi8ES3_EELb0ELb0ELb0ELb0ELb0ELb1ELb0EEEvNS_16Flash_bwd_paramsE
        .type           _ZN5flash44flash_bwd_dq_dk_dv_loop_seqk_parallel_kernelI23Flash_bwd_kernel_traitsILi256ELi64ELi64ELi8ELi4ELi2ELi2ELb0ELb0EN7cutlass6half_tE19Flash_kernel_traitsILi256ELi64ELi64ELi8ES3_EELb0ELb0ELb0ELb0ELb0ELb1ELb0EEEvNS_16Flash_bwd_paramsE,@function
        .size           _ZN5flash44flash_bwd_dq_dk_dv_loop_seqk_parallel_kernelI23Flash_bwd_kernel_traitsILi256ELi64ELi64ELi8ELi4ELi2ELi2ELb0ELb0EN7cutlass6half_tE19Flash_kernel_traitsILi256ELi64ELi64ELi8ES3_EELb0ELb0ELb0ELb0ELb0ELb1ELb0EEEvNS_16Flash_bwd_paramsE,(.L_x_2020 - _ZN5flash44flash_bwd_dq_dk_dv_loop_seqk_parallel_kernelI23Flash_bwd_kernel_traitsILi256ELi64ELi64ELi8ELi4ELi2ELi2ELb0ELb0EN7cutlass6half_tE19Flash_kernel_traitsILi256ELi64ELi64ELi8ES3_EELb0ELb0ELb0ELb0ELb0ELb1ELb0EEEvNS_16Flash_bwd_paramsE)
        .other          _ZN5flash44flash_bwd_dq_dk_dv_loop_seqk_parallel_kernelI23Flash_bwd_kernel_traitsILi256ELi64ELi64ELi8ELi4ELi2ELi2ELb0ELb0EN7cutlass6half_tE19Flash_kernel_traitsILi256ELi64ELi64ELi8ES3_EELb0ELb0ELb0ELb0ELb0ELb1ELb0EEEvNS_16Flash_bwd_paramsE,@"STO_CUDA_ENTRY STV_DEFAULT"
_ZN5flash44flash_bwd_dq_dk_dv_loop_seqk_parallel_kernelI23Flash_bwd_kernel_traitsILi256ELi64ELi64ELi8ELi4ELi2ELi2ELb0ELb0EN7cutlass6half_tE19Flash_kernel_traitsILi256ELi64ELi64ELi8ES3_EELb0ELb0ELb0ELb0ELb0ELb1ELb0EEEvNS_16Flash_bwd_paramsE:
.text._ZN5flash44flash_bwd_dq_dk_dv_loop_seqk_parallel_kernelI23Flash_bwd_kernel_traitsILi256ELi64ELi64ELi8ELi4ELi2ELi2ELb0ELb0EN7cutlass6half_tE19Flash_kernel_traitsILi256ELi64ELi64ELi8ES3_EELb0ELb0ELb0ELb0ELb0ELb1ELb0EEEvNS_16Flash_bwd_paramsE:
        /* <DEDUP_REMOVED lines=43> */
[----:B------:R-:W-:Y:S01]  /*02b0*/  SHF.R.S32.HI R6, RZ, 0x4, R8 ;  /* 0x00000004ff067819 */ /* 0x000fe20000011408 */
[----:B------:R-:W-:Y:S01]  /*02c0*/  UIMAD UR6, UR33, UR11, UR38 ;  /* 0x0000000b210672a4 */ /* 0x000fe2000f8e0226 */
[----:B------:R-:W-:Y:S01]  /*02d0*/  LOP3.LUT R2, R0, 0xfffffffc, RZ, 0xc0, !PT ;  /* 0xfffffffc00027812 */ /* 0x000fe200078ec0ff */
[----:B------:R-:W-:Y:S01]  /*02e0*/  @!UP2 UIMAD UR7, UR33, UR13, UR38 ;  /* 0x0000000d2107a2a4 */ /* 0x000fe2000f8e0226 */
[----:B------:R-:W-:Y:S01]  /*02f0*/  LOP3.LUT R0, R3, 0xfffffffe, RZ, 0xc0, !PT ;  /* 0xfffffffe03007812 */ /* 0x000fe200078ec0ff */
[----:B------:R-:W-:Y:S01]  /*0300*/  USHF.L.U32 UR41, UR46, 0x6, URZ ;  /* 0x000000062e297899 */ /* 0x000fe2000800063f */
[----:B------:R-:W-:Y:S01]  /*0310*/  LEA.HI R3, R8, R6, RZ, 0x1 ;  /* 0x0000000608037211 */ /* 0x000fe200078f08ff */
[C---:B------:R-:W-:Y:S01]  /*0320*/  IMAD.IADD R233, R5.reuse, 0x1, -R2 ;  /* 0x0000000105e97824 */ /* 0x040fe200078e0a02 */
[----:B------:R-:W-:Y:S01]  /*0330*/  LEA.HI R14, R12, R13, RZ, 0x2 ;  /* 0x0000000d0c0e7211 */ /* 0x000fe200078f10ff */
[----:B------:R-:W-:Y:S01]  /*0340*/  IMAD.IADD R227, R5, 0x1, -R0 ;  /* 0x0000000105e37824 */ /* 0x000fe200078e0a00 */
[----:B------:R-:W-:Y:S01]  /*0350*/  LOP3.LUT R0, R3, 0xfffffffe, RZ, 0xc0, !PT ;  /* 0xfffffffe03007812 */ /* 0x000fe200078ec0ff */
[----:B------:R-:W-:Y:S01]  /*0360*/  ULDC UR49, c[0x0][0x214] ;  /* 0x0000850000317ab9 */ /* 0x000fe20000000800 */
[--C-:B------:R-:W-:Y:S01]  /*0370*/  SHF.R.S32.HI R7, RZ, 0x2, R14.reuse ;  /* 0x00000002ff077819 */ /* 0x100fe2000001140e */
[----:B------:R-:W-:Y:S01]  /*0380*/  ULDC UR56, c[0x0][0x1c8] ;  /* 0x0000720000387ab9 */ /* 0x000fe20000000800 */
[----:B------:R-:W-:Y:S01]  /*0390*/  SHF.R.S32.HI R2, RZ, 0x1f, R14 ;  /* 0x0000001fff027819 */ /* 0x000fe2000001140e */
[----:B------:R-:W-:Y:S01]  /*03a0*/  IMAD.IADD R9, R6, 0x1, -R0 ;  /* 0x0000000106097824 */ /* 0x000fe200078e0a00 */
[----:B------:R-:W-:Y:S01]  /*03b0*/  LOP3.LUT R3, R4, 0xffffffe0, RZ, 0xc0, !PT ;  /* 0xffffffe004037812 */ /* 0x000fe200078ec0ff */
[----:B------:R-:W-:Y:S01]  /*03c0*/  ULDC.U8 UR10, c[0x0][0x3d0] ;  /* 0x0000f400000a7ab9 */ /* 0x000fe20000000000 */
[----:B------:R-:W-:Y:S01]  /*03d0*/  LEA.HI R0, R2, R7, RZ, 0x3 ;  /* 0x0000000702007211 */ /* 0x000fe200078f18ff */
[----:B------:R-:W-:Y:S01]  /*03e0*/  ULDC UR50, c[0x0][0x224] ;  /* 0x0000890000327ab9 */ /* 0x000fe20000000800 */
[-C--:B------:R-:W-:Y:S01]  /*03f0*/  LEA.HI R10, R12, R13.reuse, RZ, 0x3 ;  /* 0x0000000d0c0a7211 */ /* 0x080fe200078f18ff */
[----:B------:R-:W-:Y:S01]  /*0400*/  @UP2 UIMAD UR54, UR33, UR49, URZ ;  /* 0x00000031213622a4 */ /* 0x000fe2000f8e023f */
[----:B------:R-:W-:Y:S01]  /*0410*/  LOP3.LUT R2, R0, 0xfffffff8, RZ, 0xc0, !PT ;  /* 0xfffffff800027812 */ /* 0x000fe200078ec0ff */
[----:B------:R-:W-:Y:S01]  /*0420*/  IMAD.IADD R0, R13, 0x1, -R3 ;  /* 0x000000010d007824 */ /* 0x000fe200078e0a03 */
[----:B------:R-:W-:Y:S01]  /*0430*/  SHF.R.S32.HI R11, RZ, 0x3, R10 ;  /* 0x00000003ff0b7819 */ /* 0x000fe2000001140a */
[----:B------:R-:W-:Y:S01]  /*0440*/  ULDC.64 UR4, c[0x0][0x118] ;  /* 0x0000460000047ab9 */ /* 0x000fe20000000a00 */
[----:B------:R-:W-:Y:S01]  /*0450*/  LEA.HI R6, R12, R13, RZ, 0x7 ;  /* 0x0000000d0c067211 */ /* 0x000fe200078f38ff */
[----:B------:R-:W-:Y:S01]  /*0460*/  IMAD.IADD R7, R7, 0x1, -R2 ;  /* 0x0000000107077824 */ /* 0x000fe200078e0a02 */
[----:B------:R-:W-:Y:S01]  /*0470*/  SHF.R.S32.HI R2, RZ, 0x1f, R0 ;  /* 0x0000001fff027819 */ /* 0x000fe20000011400 */
[----:B------:R-:W-:Y:S01]  /*0480*/  IMAD.SHL.U32 R3, R11, 0x40, RZ ;  /* 0x000000400b037824 */ /* 0x000fe200078e00ff */
[----:B------:R-:W-:Y:S01]  /*0490*/  SHF.R.S32.HI R6, RZ, 0x7, R6 ;  /* 0x00000007ff067819 */ /* 0x000fe20000011406 */
[----:B------:R-:W-:Y:S01]  /*04a0*/  ULOP3.LUT UR56, UR38, UR56, URZ, 0x3c, !UPT ;  /* 0x0000003826387292 */ /* 0x000fe2000f8e3c3f */
[----:B------:R-:W-:Y:S01]  /*04b0*/  LEA.HI R15, R2, R0, RZ, 0x2 ;  /* 0x00000000020f7211 */ /* 0x000fe200078f10ff */
[----:B------:R-:W-:Y:S01]  /*04c0*/  USHF.R.S32.HI UR61, URZ, 0x1f, UR38 ;  /* 0x0000001f3f3d7899 */ /* 0x000fe20008011426 */
[----:B------:R-:W-:Y:S01]  /*04d0*/  LOP3.LUT R2, R8, 0xfffffff0, RZ, 0xc0, !PT ;  /* 0xfffffff008027812 */ /* 0x000fe200078ec0ff */
[----:B------:R-:W-:Y:S01]  /*04e0*/  UISETP.NE.AND UP3, UPT, UR10, URZ, UPT ;  /* 0x0000003f0a00728c */ /* 0x000fe2000bf65270 */
[----:B------:R-:W-:Y:S01]  /*04f0*/  LOP3.LUT R0, R10, 0xfffffff8, RZ, 0xc0, !PT ;  /* 0xfffffff80a007812 */ /* 0x000fe200078ec0ff */
[----:B------:R-:W-:Y:S01]  /*0500*/  USHF.R.S32.HI UR60, URZ, 0x1f, UR33 ;  /* 0x0000001f3f3c7899 */ /* 0x000fe20008011421 */
[----:B------:R-:W-:Y:S01]  /*0510*/  LOP3.LUT R3, R3, 0x1c0, RZ, 0xc0, !PT ;  /* 0x000001c003037812 */ /* 0x000fe200078ec0ff */
[C---:B------:R-:W-:Y:S01]  /*0520*/  IMAD.IADD R2, R13.reuse, 0x1, -R2 ;  /* 0x000000010d027824 */ /* 0x040fe200078e0a02 */
[----:B------:R-:W-:Y:S01]  /*0530*/  USHF.R.S32.HI UR59, URZ, 0x1f, UR38 ;  /* 0x0000001f3f3b7899 */ /* 0x000fe20008011426 */
[----:B------:R-:W-:Y:S01]  /*0540*/  IMAD.IADD R0, R13, 0x1, -R0 ;  /* 0x000000010d007824 */ /* 0x000fe200078e0a00 */
[----:B------:R-:W-:Y:S01]  /*0550*/  SHF.R.U32.HI R5, RZ, 0x3, R3 ;  /* 0x00000003ff057819 */ /* 0x000fe20000011603 */
[----:B------:R-:W-:Y:S01]  /*0560*/  USHF.R.S32.HI UR58, URZ, 0x1f, UR33 ;  /* 0x0000001f3f3a7899 */ /* 0x000fe20008011421 */
[----:B------:R-:W-:Y:S01]  /*0570*/  SHF.R.S32.HI R4, RZ, 0x1f, R2 ;  /* 0x0000001fff047819 */ /* 0x000fe20000011402 */
[C---:B------:R-:W-:Y:S01]  /*0580*/  IMAD.SHL.U32 R16, R0.reuse, 0x8, RZ ;  /* 0x0000000800107824 */ /* 0x040fe200078e00ff */
[----:B------:R-:W-:Y:S01]  /*0590*/  LOP3.LUT P4, RZ, R0, 0x2, RZ, 0xc0, !PT ;  /* 0x0000000200ff7812 */ /* 0x000fe2000788c0ff */
[----:B------:R-:W-:Y:S01]  /*05a0*/  USHF.R.S32.HI UR57, URZ, 0x1f, UR38 ;  /* 0x0000001f3f397899 */ /* 0x000fe20008011426 */
[----:B------:R-:W-:Y:S01]  /*05b0*/  LEA.HI R11, R4, R2, RZ, 0x3 ;  /* 0x00000002040b7211 */ /* 0x000fe200078f18ff */
[----:B------:R-:W-:Y:S01]  /*05c0*/  UIMAD.WIDE.U32 UR42, UR36, UR44, URZ ;  /* 0x0000002c242a72a5 */ /* 0x000fe2000f8e003f */
[----:B------:R-:W-:Y:S01]  /*05d0*/  LOP3.LUT R4, R3, 0x38, R16, 0xf8, !PT ;  /* 0x0000003803047812 */ /* 0x000fe200078ef810 */
[----:B------:R1:W-:Y:S01]  /*05e0*/  STL [R1+0x40], R16 ;  /* 0x0000401001007387 */ /* 0x0003e20000100800 */
[----:B------:R-:W-:Y:S01]  /*05f0*/  LOP3.LUT R3, R11, 0xfffffff8, RZ, 0xc0, !PT ;  /* 0xfffffff80b037812 */ /* 0x000fe200078ec0ff */
[----:B------:R-:W-:Y:S01]  /*0600*/  UIMAD UR51, UR37, UR44, URZ ;  /* 0x0000002c253372a4 */ /* 0x000fe2000f8e023f */
        /* <DEDUP_REMOVED lines=9> */
[----:B------:R-:W-:Y:S01]  /*06a0*/  STL [R1+0x50], R17 ;  /* 0x0000501101007387 */ /* 0x000fe20000100800 */
[C---:B------:R-:W-:Y:S01]  /*06b0*/  LOP3.LUT R3, R0.reuse, 0x8, R10, 0xf8, !PT ;  /* 0x0000000800037812 */ /* 0x040fe200078ef80a */
[----:B------:R-:W-:Y:S01]  /*06c0*/  USHF.R.S32.HI UR53, URZ, 0x1f, UR47 ;  /* 0x0000001f3f357899 */ /* 0x000fe2000801142f */
[----:B------:R-:W-:Y:S01]  /*06d0*/  SHF.R.U32.HI R220, RZ, 0x3, R0 ;  /* 0x00000003ffdc7819 */ /* 0x000fe20000011600 */
[----:B------:R-:W-:Y:S01]  /*06e0*/  UIMAD UR50, UR6, UR50, URZ ;  /* 0x00000032063272a4 */ /* 0x000fe2000f8e023f */
[----:B------:R-:W-:Y:S01]  /*06f0*/  LOP3.LUT R2, R0, 0x10, R2, 0xf8, !PT ;  /* 0x0000001000027812 */ /* 0x000fe200078ef802 */
[----:B------:R-:W-:Y:S01]  /*0700*/  IMAD R0, R6, 0x800, R4 ;  /* 0x0000080006007824 */ /* 0x000fe200078e0204 */
[----:B------:R-:W-:Y:S01]  /*0710*/  LOP3.LUT R3, R3, R220, RZ, 0x3c, !PT ;  /* 0x000000dc03037212 */ /* 0x000fe200078e3cff */
[----:B------:R-:W-:Y:S01]  /*0720*/  @!UP2 UIMAD UR49, UR7, UR49, URZ ;  /* 0x000000310731a2a4 */ /* 0x000fe2000f8e023f */
[----:B------:R-:W-:Y:S01]  /*0730*/  LEA.HI R5, R12, R13, RZ, 0x6 ;  /* 0x0000000d0c057211 */ /* 0x000fe200078f30ff */
[----:B------:R-:W-:Y:S01]  /*0740*/  USHF.R.S32.HI UR48, URZ, 0x1f, UR41 ;  /* 0x0000001f3f307899 */ /* 0x000fe20008011429 */
[----:B------:R-:W-:Y:S01]  /*0750*/  LOP3.LUT R2, R2, 0x8, R10, 0xf8, !PT ;  /* 0x0000000802027812 */ /* 0x000fe200078ef80a */
[----:B------:R-:W-:Y:S01]  /*0760*/  IMAD.IADD R3, R0, 0x1, R3 ;  /* 0x0000000100037824 */ /* 0x000fe200078e0203 */
[----:B------:R-:W-:Y:S01]  /*0770*/  SHF.R.S32.HI R0, RZ, 0x6, R5 ;  /* 0x00000006ff007819 */ /* 0x000fe20000011405 */
[----:B------:R-:W-:Y:S01]  /*0780*/  IMAD.U32 R10, RZ, RZ, UR14 ;  /* 0x0000000eff0a7e24 */ /* 0x000fe2000f8e00ff */
[----:B------:R-:W-:Y:S01]  /*0790*/  LOP3.LUT R220, R4, R2, R220, 0xf6, !PT ;  /* 0x0000000204dc7212 */ /* 0x000fe200078ef6dc */
[----:B------:R-:W-:Y:S01]  /*07a0*/  IMAD.SHL.U32 R4, R6, 0x20, RZ ;  /* 0x0000002006047824 */ /* 0x000fe200078e00ff */
[----:B------:R-:W-:Y:S01]  /*07b0*/  LOP3.LUT R2, R14, 0x7ffffffc, RZ, 0xc0, !PT ;  /* 0x7ffffffc0e027812 */ /* 0x000fe200078ec0ff */
[C---:B-1----:R-:W-:Y:S01]  /*07c0*/  IMAD R16, R0.reuse, 0x200, R8 ;  /* 0x0000020000107824 */ /* 0x042fe200078e0208 */
[C---:B------:R-:W-:Y:S01]  /*07d0*/  R2P PR, R7.reuse, 0x6 ;  /* 0x0000000607007804 */ /* 0x040fe20000000000 */
[----:B------:R-:W-:Y:S01]  /*07e0*/  IMAD.SHL.U32 R5, R0, 0x8, RZ ;  /* 0x0000000800057824 */ /* 0x000fe200078e00ff */
[----:B------:R-:W-:Y:S01]  /*07f0*/  SEL R216, R216, 0xffffffe0, !P4 ;  /* 0xffffffe0d8d87807 */ /* 0x000fe20006000000 */
[----:B------:R-:W-:Y:S01]  /*0800*/  IMAD.SHL.U32 R0, R7, 0x40, RZ ;  /* 0x0000004007007824 */ /* 0x000fe200078e00ff */
[----:B------:R-:W-:Y:S01]  /*0810*/  STL [R1+0x4c], R16 ;  /* 0x00004c1001007387 */ /* 0x000fe20000100800 */
[----:B------:R-:W-:Y:S01]  /*0820*/  IMAD.IADD R7, R13, 0x1, -R2 ;  /* 0x000000010d077824 */ /* 0x000fe200078e0a02 */
[----:B------:R-:W-:Y:S01]  /*0830*/  LOP3.LUT R2, R5, 0x18, RZ, 0xc0, !PT ;  /* 0x0000001805027812 */ /* 0x000fe200078ec0ff */
[----:B------:R-:W-:Y:S01]  /*0840*/  IMAD.SHL.U32 R13, R13, 0x2, RZ ;  /* 0x000000020d0d7824 */ /* 0x000fe200078e00ff */
[----:B------:R-:W-:Y:S01]  /*0850*/  LOP3.LUT R0, R0, 0x1c0, RZ, 0xc0, !PT ;  /* 0x000001c000007812 */ /* 0x000fe200078ec0ff */
[----:B------:R-:W-:Y:S01]  /*0860*/  IMAD.SHL.U32 R6, R9, 0x20, RZ ;  /* 0x0000002009067824 */ /* 0x000fe200078e00ff */
[----:B------:R-:W-:Y:S01]  /*0870*/  SEL R217, R217, 0xffffffc0, !P3 ;  /* 0xffffffc0d9d97807 */ /* 0x000fe20005800000 */
[----:B------:R-:W-:Y:S01]  /*0880*/  IMAD.SHL.U32 R3, R3, 0x2, RZ ;  /* 0x0000000203037824 */ /* 0x000fe200078e00ff */
[----:B------:R-:W-:Y:S01]  /*0890*/  SHF.R.U32.HI R5, RZ, 0x3, R0 ;  /* 0x00000003ff057819 */ /* 0x000fe20000011600 */
[----:B------:R-:W-:Y:S01]  /*08a0*/  IMAD.SHL.U32 R221, R220, 0x2, RZ ;  /* 0x00000002dcdd7824 */ /* 0x000fe200078e00ff */
[----:B------:R-:W-:Y:S01]  /*08b0*/  LOP3.LUT R10, R4, 0x6, R13, 0xf8, !PT ;  /* 0x00000006040a7812 */ /* 0x000fe200078ef80d */
[----:B------:R-:W-:Y:S01]  /*08c0*/  IMAD.IADD R216, R3, 0x1, R216 ;  /* 0x0000000103d87824 */ /* 0x000fe200078e02d8 */
[----:B------:R-:W-:Y:S01]  /*08d0*/  LOP3.LUT R8, R2, 0x20, R6, 0xf8, !PT ;  /* 0x0000002002087812 */ /* 0x000fe200078ef806 */
[----:B------:R-:W-:Y:S01]  /*08e0*/  IMAD R220, R220, 0x2, R217 ;  /* 0x00000002dcdc7824 */ /* 0x000fe200078e02d9 */
[----:B------:R-:W-:Y:S01]  /*08f0*/  LOP3.LUT R4, R0, 0x20, R4, 0xf8, !PT ;  /* 0x0000002000047812 */ /* 0x000fe200078ef804 */
[----:B------:R1:W-:Y:S01]  /*0900*/  STL [R1+0x38], R10 ;  /* 0x0000380a01007387 */ /* 0x0003e20000100800 */
[----:B------:R-:W-:Y:S01]  /*0910*/  LOP3.LUT R6, R5, R0, R2, 0x1e, !PT ;  /* 0x0000000005067212 */ /* 0x000fe200078e1e02 */
[----:B------:R-:W-:Y:S01]  /*0920*/  IMAD.SHL.U32 R0, R7, 0x2, RZ ;  /* 0x0000000207007824 */ /* 0x000fe200078e00ff */
[----:B------:R-:W-:Y:S01]  /*0930*/  LOP3.LUT R5, R4, R5, RZ, 0x3c, !PT ;  /* 0x0000000504057212 */ /* 0x000fe200078e3cff */
[----:B------:R-:W-:Y:S01]  /*0940*/  IMAD.SHL.U32 R4, R17, 0x40, RZ ;  /* 0x0000004011047824 */ /* 0x000fe200078e00ff */
[----:B------:R-:W-:Y:S01]  /*0950*/  SEL R245, R245, 0x10, !P0 ;  /* 0x00000010f5f57807 */ /* 0x000fe20004000000 */
[--C-:B------:R-:W-:Y:S01]  /*0960*/  IMAD R2, R233, 0x400, R0.reuse ;  /* 0x00000400e9027824 */ /* 0x100fe200078e0200 */
[----:B------:R-:W-:Y:S01]  /*0970*/  UMOV UR40, 0xffff8000 ;  /* 0xffff800000287882 */ /* 0x000fe20000000000 */
[----:B------:R-:W-:-:S02]  /*0980*/  IMAD R0, R227, 0x400, R0 ;  /* 0x00000400e3007824 */ /* 0x000fc400078e0200 */
[----:B------:R-:W-:Y:S01]  /*0990*/  IMAD.IADD R239, R2, 0x1, R5 ;  /* 0x0000000102ef7824 */ /* 0x000fe200078e0205 */
[----:B------:R-:W-:Y:S01]  /*09a0*/  LOP3.LUT R2, R4, 0x1c0, RZ, 0xc0, !PT ;  /* 0x000001c004027812 */ /* 0x000fe200078ec0ff */
[----:B------:R-:W-:Y:S01]  /*09b0*/  IMAD.IADD R218, R3, 0x1, R217 ;  /* 0x0000000103da7824 */ /* 0x000fe200078e02d9 */
[----:B------:R-:W-:Y:S01]  /*09c0*/  SHF.R.S32.HI R5, RZ, 0x2, R15 ;  /* 0x00000002ff057819 */ /* 0x000fe2000001140f */
[----:B------:R-:W-:Y:S01]  /*09d0*/  IMAD.SHL.U32 R239, R239, 0x2, RZ ;  /* 0x00000002efef7824 */ /* 0x000fe200078e00ff */
[----:B------:R-:W-:Y:S01]  /*09e0*/  SHF.R.U32.HI R4, RZ, 0x3, R2 ;  /* 0x00000003ff047819 */ /* 0x000fe20000011602 */
[----:B------:R-:W-:Y:S02]  /*09f0*/  IMAD.SHL.U32 R237, R16, 0x2, RZ ;  /* 0x0000000210ed7824 */ /* 0x000fe400078e00ff */
[----:B------:R-:W-:Y:S01]  /*0a00*/  IMAD R5, R233, 0x10, R5 ;  /* 0x00000010e9057824 */ /* 0x000fe200078e0205 */
[C---:B------:R-:W-:Y:S01]  /*0a10*/  IADD3 R244, R239.reuse, 0x20, RZ ;  /* 0x00000020eff47810 */ /* 0x040fe20007ffe0ff */
[C---:B------:R-:W-:Y:S01]  /*0a20*/  IMAD.IADD R246, R239.reuse, 0x1, R245 ;  /* 0x00000001eff67824 */ /* 0x040fe200078e02f5 */
[----:B------:R-:W-:Y:S01]  /*0a30*/  @P1 IADD3 R244, R239, -0x20, RZ ;  /* 0xffffffe0eff41810 */ /* 0x000fe20007ffe0ff */
[----:B------:R-:W-:Y:S01]  /*0a40*/  IMAD.IADD R217, R217, 0x1, R216 ;  /* 0x00000001d9d97824 */ /* 0x000fe200078e02d8 */
[----:B------:R2:W-:Y:S01]  /*0a50*/  STL [R1+0x48], R5 ;  /* 0x0000480501007387 */ /* 0x0005e20000100800 */
[----:B-1----:R-:W-:-:S02]  /*0a60*/  IMAD.IADD R10, R0, 0x1, R6 ;  /* 0x00000001000a7824 */ /* 0x002fc400078e0206 */
[----:B------:R-:W-:Y:S02]  /*0a70*/  IMAD.SHL.U32 R0, R9, 0x8, RZ ;  /* 0x0000000809007824 */ /* 0x000fe400078e00ff */
[----:B------:R-:W-:Y:S02]  /*0a80*/  IMAD.SHL.U32 R6, R11, 0x40, RZ ;  /* 0x000000400b067824 */ /* 0x000fe400078e00ff */
[----:B------:R-:W-:Y:S01]  /*0a90*/  IMAD.IADD R245, R245, 0x1, R244 ;  /* 0x00000001f5f57824 */ /* 0x000fe200078e02f4 */
[----:B------:R-:W-:Y:S02]  /*0aa0*/  LOP3.LUT R7, R2, 0x8, R0, 0xf8, !PT ;  /* 0x0000000802077812 */ /* 0x000fe400078ef800 */
[----:B------:R-:W-:Y:S02]  /*0ab0*/  LOP3.LUT R2, R4, R8, R2, 0x1e, !PT ;  /* 0x0000000804027212 */ /* 0x000fe400078e1e02 */
[----:B------:R-:W-:Y:S02]  /*0ac0*/  LOP3.LUT R0, R6, 0xfffffe00, RZ, 0xc0, !PT ;  /* 0xfffffe0006007812 */ /* 0x000fe400078ec0ff */
[----:B------:R-:W-:-:S02]  /*0ad0*/  LOP3.LUT R4, R7, R4, RZ, 0x3c, !PT ;  /* 0x0000000407047212 */ /* 0x000fc400078e3cff */
[----:B------:R-:W-:Y:S01]  /*0ae0*/  LOP3.LUT R232, R2, R0, RZ, 0xfc, !PT ;  /* 0x0000000002e87212 */ /* 0x000fe200078efcff */
[--C-:B------:R-:W-:Y:S01]  /*0af0*/  IMAD R233, R233, 0x400, R0.reuse ;  /* 0x00000400e9e97824 */ /* 0x100fe200078e0200 */
[----:B------:R-:W-:Y:S01]  /*0b00*/  LEA R2, R10, 0x18000, 0x1 ;  /* 0x000180000a027811 */ /* 0x000fe200078e08ff */
[----:B------:R-:W-:Y:S02]  /*0b10*/  IMAD R227, R227, 0x400, R0 ;  /* 0x00000400e3e37824 */ /* 0x000fe400078e0200 */
[----:B------:R-:W-:Y:S01]  /*0b20*/  IMAD.IADD R233, R233, 0x1, R4 ;  /* 0x00000001e9e97824 */ /* 0x000fe200078e0204 */
[C---:B------:R-:W-:Y:S01]  /*0b30*/  IADD3 R0, R2.reuse, 0x40, RZ ;  /* 0x0000004002007810 */ /* 0x040fe20007ffe0ff */
[----:B------:R2:W-:Y:S01]  /*0b40*/  STL [R1+0x30], R2 ;  /* 0x0000300201007387 */ /* 0x0005e20000100800 */
[----:B------:R-:W-:Y:S01]  /*0b50*/  @P2 IADD3 R0, R2, -0x40, RZ ;  /* 0xffffffc002002810 */ /* 0x000fe20007ffe0ff */
[----:B------:R-:W-:-:S04]  /*0b60*/  IMAD.IADD R227, R4, 0x1, R227 ;  /* 0x0000000104e37824 */ /* 0x000fc800078e02e3 */
[----:B------:R2:W-:Y:S01]  /*0b70*/  STL [R1+0x34], R0 ;  /* 0x0000340001007387 */ /* 0x0005e20000100800 */
[----:B------:R-:W-:-:S03]  /*0b80*/  LEA R227, R227, 0x28000, 0x1 ;  /* 0x00028000e3e37811 */ /* 0x000fc600078e08ff */
.L_x_765:
[----:B------:R-:W-:Y:S02]  /*0b90*/  ULDC.64 UR6, c[0x0][0x240] ;  /* 0x0000900000067ab9 */ /* 0x000fe40000000a00 */
[----:B------:R-:W-:Y:S02]  /*0ba0*/  UISETP.NE.U32.AND UP6, UPT, URZ, UR6, UPT ;  /* 0x000000063f00728c */ /* 0x000fe4000bfc5070 */
[----:B------:R-:W-:Y:S02]  /*0bb0*/  USHF.L.U32 UR13, UR33, 0x2, URZ ;  /* 0x00000002210d7899 */ /* 0x000fe4000800063f */
[----:B------:R-:W-:Y:S02]  /*0bc0*/  USHF.R.S32.HI UR19, URZ, 0x1f, UR33 ;  /* 0x0000001f3f137899 */ /* 0x000fe40008011421 */
[----:B------:R-:W-:Y:S02]  /*0bd0*/  UISETP.NE.AND.EX UP6, UPT, URZ, UR7, UPT, UP6 ;  /* 0x000000073f00728c */ /* 0x000fe4000bfc5360 */
[----:B------:R-:W-:-:S02]  /*0be0*/  ULDC.64 UR10, c[0x0][0x250] ;  /* 0x00009400000a7ab9 */ /* 0x000fc40000000a00 */
[----:B------:R-:W-:Y:S02]  /*0bf0*/  UISETP.NE.U32.AND UP4, UPT, URZ, UR10, UPT ;  /* 0x0000000a3f00728c */ /* 0x000fe4000bf85070 */
[----:B------:R-:W-:Y:S01]  /*0c00*/  USHF.L.U64.HI UR12, UR33, 0x2, UR19 ;  /* 0x00000002210c7899 */ /* 0x000fe20008010213 */
[----:B------:R-:W-:Y:S01]  /*0c10*/  PLOP3.LUT P2, PT, PT, PT, UP6, 0x80, 0x0 ;  /* 0x000000000000781c */ /* 0x000fe20003f4f068 */
[----:B------:R-:W-:Y:S02]  /*0c20*/  UIADD3 UR6, UP0, UR13, UR6, URZ ;  /* 0x000000060d067290 */ /* 0x000fe4000ff1e03f */
[----:B------:R-:W-:Y:S02]  /*0c30*/  UISETP.NE.AND.EX UP4, UPT, URZ, UR11, UPT, UP4 ;  /* 0x0000000b3f00728c */ /* 0x000fe4000bf85340 */
[----:B------:R-:W-:Y:S02]  /*0c40*/  UIADD3.X UR7, UR12, UR7, URZ, UP0, !UPT ;  /* 0x000000070c077290 */ /* 0x000fe400087fe43f */
[----:B-1----:R-:W-:Y:S01]  /*0c50*/  IMAD.U32 R4, RZ, RZ, UR6 ;  /* 0x00000006ff047e24 */ /* 0x002fe2000f8e00ff */
[----:B------:R-:W-:Y:S01]  /*0c60*/  ULDC.U8 UR14, c[0x0][0x312] ;  /* 0x0000c480000e7ab9 */ /* 0x000fe20000000000 */
[----:B------:R-:W-:Y:S01]  /*0c70*/  PLOP3.LUT P0, PT, PT, PT, UP4, 0x80, 0x0 ;  /* 0x000000000000781c */ /* 0x000fe20003f0f048 */
[----:B------:R-:W-:Y:S01]  /*0c80*/  ULDC.64 UR8, c[0x0][0x248] ;  /* 0x0000920000087ab9 */ /* 0x000fe20000000a00 */
[----:B--2---:R-:W-:Y:S01]  /*0c90*/  IMAD.U32 R5, RZ, RZ, UR7 ;  /* 0x00000007ff057e24 */ /* 0x004fe2000f8e00ff */
[----:B------:R-:W-:-:S02]  /*0ca0*/  UISETP.NE.AND UP5, UPT, UR14, URZ, UPT ;  /* 0x0000003f0e00728c */ /* 0x000fc4000bfa5270 */
[----:B------:R-:W-:Y:S02]  /*0cb0*/  @UP4 UIADD3 UR6, UP0, UR13, UR10, URZ ;  /* 0x0000000a0d064290 */ /* 0x000fe4000ff1e03f */
[----:B------:R1:W2:Y:S01]  /*0cc0*/  @P2 LDG.E R8, [R4.64] ;  /* 0x0000000404082981 */ /* 0x0002a2000c1e1900 */
[----:B------:R-:W-:Y:S02]  /*0cd0*/  UISETP.EQ.U32.AND UP1, UPT, URZ, UR8, UPT ;  /* 0x000000083f00728c */ /* 0x000fe4000bf22070 */
[----:B------:R-:W-:Y:S01]  /*0ce0*/  @UP4 UIADD3.X UR7, UR12, UR11, URZ, UP0, !UPT ;  /* 0x0000000b0c074290 */ /* 0x000fe200087fe43f */
[----:B------:R1:W3:Y:S01]  /*0cf0*/  @P2 LDG.E R2, [R4.64+0x4] ;  /* 0x0000040404022981 */ /* 0x0002e2000c1e1900 */
[----:B------:R-:W-:Y:S01]  /*0d00*/  MOV R6, UR6 ;  /* 0x0000000600067c02 */ /* 0x000fe20008000f00 */
[----:B------:R-:W-:-:S03]  /*0d10*/  UISETP.EQ.OR.EX UP1, UPT, URZ, UR9, !UP5, UP1 ;  /* 0x000000093f00728c */ /* 0x000fc6000ef22710 */
[----:B------:R-:W-:Y:S01]  /*0d20*/  IMAD.U32 R7, RZ, RZ, UR7 ;  /* 0x00000007ff077e24 */ /* 0x000fe2000f8e00ff */
[----:B------:R-:W-:-:S04]  /*0d30*/  UIADD3 UR8, UP0, UR13, UR8, URZ ;  /* 0x000000080d087290 */ /* 0x000fc8000ff1e03f */
[----:B------:R-:W4:Y:S01]  /*0d40*/  @P0 LDG.E R6, [R6.64] ;  /* 0x0000000406060981 */ /* 0x000f22000c1e1900 */
[----:B------:R-:W-:Y:S01]  /*0d50*/  PLOP3.LUT P1, PT, PT, PT, UP1, 0x80, 0x0 ;  /* 0x000000000000781c */ /* 0x000fe20003f2f018 */
[----:B------:R-:W-:Y:S01]  /*0d60*/  UIADD3.X UR9, UR12, UR9, URZ, UP0, !UPT ;  /* 0x000000090c097290 */ /* 0x000fe200087fe43f */
[----:B-1----:R-:W-:-:S05]  /*0d70*/  IMAD.U32 R4, RZ, RZ, UR8 ;  /* 0x00000008ff047e24 */ /* 0x002fca000f8e00ff */
        /* <DEDUP_REMOVED lines=22> */
.L_x_731:
        /* <DEDUP_REMOVED lines=21> */
[----:B------:R-:W-:Y:S02]  /*1030*/  ULDC.64 UR10, c[0x0][0x178] ;  /* 0x00005e00000a7ab9 */ /* 0x000fe40000000a00 */
[----:B------:R-:W-:Y:S02]  /*1040*/  UIMAD UR7, UR19, UR10, URZ ;  /* 0x0000000a130772a4 */ /* 0x000fe4000f8e023f */
[----:B-1----:R-:W-:Y:S02]  /*1050*/  UISETP.NE.AND UP0, UPT, UR23, -0x1, UPT ;  /* 0xffffffff1700788c */ /* 0x002fe4000bf05270 */
        /* <DEDUP_REMOVED lines=34> */
.L_x_733:
        /* <DEDUP_REMOVED lines=18> */
.L_x_734:
[----:B------:R-:W-:Y:S01]  /*13a0*/  IABS R6, c[0x0][0x1c8] ;  /* 0x0000720000067a13 */ /* 0x000fe20000000000 */
[----:B------:R-:W-:Y:S01]  /*13b0*/  ULDC.64 UR10, c[0x0][0x370] ;  /* 0x0000dc00000a7ab9 */ /* 0x000fe20000000a00 */
[----:B------:R-:W-:Y:S01]  /*13c0*/  IABS R2, UR38 ;  /* 0x0000002600027c13 */ /* 0x000fe20008000000 */
        /* <DEDUP_REMOVED lines=25> */
[----:B------:R-:W-:Y:S02]  /*1560*/  USHF.L.U64.HI UR7, UR33, 0x7, UR19 ;  /* 0x0000000721077899 */ /* 0x000fe40008010213 */
[----:B------:R-:W-:Y:S02]  /*1570*/  USHF.R.S32.HI UR19, URZ, 0x1f, UR22 ;  /* 0x0000001f3f137899 */ /* 0x000fe40008011416 */
[----:B------:R-:W-:Y:S02]  /*1580*/  USEL UR7, UR7, URZ, UP6 ;  /* 0x0000003f07077287 */ /* 0x000fe4000b000000 */
[----:B--2---:R-:W-:Y:S01]  /*1590*/  UIMAD.WIDE.U32 UR8, UR12, UR10, URZ ;  /* 0x0000000a0c0872a5 */ /* 0x004fe2000f8e003f */
[----:B-1----:R-:W-:-:S03]  /*15a0*/  IMAD.MOV R0, RZ, RZ, -R5 ;  /* 0x000000ffff007224 */ /* 0x002fc600078e0a05 */
[----:B------:R-:W-:Y:S01]  /*15b0*/  UIMAD UR11, UR12, UR11, UR9 ;  /* 0x0000000b0c0b72a4 */ /* 0x000fe2000f8e0209 */
[----:B------:R-:W-:Y:S01]  /*15c0*/  IMAD.MOV.U32 R4, RZ, RZ, RZ ;  /* 0x000000ffff047224 */ /* 0x000fe200078e00ff */
[----:B------:R-:W-:Y:S01]  /*15d0*/  USHF.L.U32 UR12, UR33, 0x7, URZ ;  /* 0x00000007210c7899 */ /* 0x000fe2000800063f */
[----:B------:R-:W-:Y:S01]  /*15e0*/  IMAD R0, R0, R6, RZ ;  /* 0x0000000600007224 */ /* 0x000fe200078e02ff */
[----:B------:R-:W-:Y:S02]  /*15f0*/  USEL UR13, UR8, URZ, UP3 ;  /* 0x0000003f080d7287 */ /* 0x000fe40009800000 */
[----:B------:R-:W-:Y:S01]  /*1600*/  USEL UR8, UR12, URZ, UP6 ;  /* 0x0000003f0c087287 */ /* 0x000fe2000b000000 */
[----:B------:R-:W-:Y:S01]  /*1610*/  IMAD.HI.U32 R0, R5, R0, R4 ;  /* 0x0000000005007227 */ /* 0x000fe200078e0004 */
[----:B------:R-:W-:Y:S02]  /*1620*/  USEL UR28, UR11, URZ, UP3 ;  /* 0x0000003f0b1c7287 */ /* 0x000fe40009800000 */
[----:B------:R-:W-:-:S02]  /*1630*/  UIADD3 UR8, UP0, UR15, UR8, URZ ;  /* 0x000000080f087290 */ /* 0x000fc4000ff1e03f */
[----:B------:R-:W-:Y:S01]  /*1640*/  ULDC UR12, c[0x0][0x234] ;  /* 0x00008d00000c7ab9 */ /* 0x000fe20000000800 */
[----:B------:R-:W-:Y:S01]  /*1650*/  IMAD.HI.U32 R0, R0, R2, RZ ;  /* 0x0000000200007227 */ /* 0x000fe200078e00ff */
[----:B------:R-:W-:Y:S02]  /*1660*/  UIADD3.X UR9, UR32, UR7, URZ, UP0, !UPT ;  /* 0x0000000720097290 */ /* 0x000fe400087fe43f */
[----:B------:R-:W-:Y:S01]  /*1670*/  UIMAD UR7, UR37, UR8, URZ ;  /* 0x00000008250772a4 */ /* 0x000fe2000f8e023f */
[----:B------:R-:W-:-:S03]  /*1680*/  IMAD.MOV R4, RZ, RZ, -R0 ;  /* 0x000000ffff047224 */ /* 0x000fc600078e0a00 */
[----:B------:R-:W-:Y:S01]  /*1690*/  UIMAD UR10, UR36, UR9, UR7 ;  /* 0x00000009240a72a4 */ /* 0x000fe2000f8e0207 */
[C---:B------:R-:W-:Y:S01]  /*16a0*/  IMAD R2, R6.reuse, R4, R2 ;  /* 0x0000000406027224 */ /* 0x040fe200078e0202 */
[----:B------:R-:W-:Y:S02]  /*16b0*/  @UP2 USEL UR7, UR54, UR17, !UP1 ;  /* 0x0000001136072287 */ /* 0x000fe4000c800000 */
[----:B------:R-:W-:Y:S02]  /*16c0*/  UIMAD.WIDE.U32 UR8, UR36, UR8, URZ ;  /* 0x00000008240872a5 */ /* 0x000fe4000f8e003f */
[----:B------:R-:W-:Y:S01]  /*16d0*/  ISETP.GT.U32.AND P0, PT, R6, R2, PT ;  /* 0x000000020600720c */ /* 0x000fe20003f04070 */
[----:B------:R-:W-:Y:S02]  /*16e0*/  @UP2 UIMAD UR12, UR38, UR12, UR7 ;  /* 0x0000000c260c22a4 */ /* 0x000fe4000f8e0207 */
[----:B------:R-:W-:-:S05]  /*16f0*/  UIADD3 UR25, UR9, UR10, URZ ;  /* 0x0000000a09197290 */ /* 0x000fca000fffe03f */
[----:B------:R-:W-:-:S05]  /*1700*/  @!UP2 UMOV UR12, UR49 ;  /* 0x00000031000cac82 */ /* 0x000fca0008000000 */
        /* <DEDUP_REMOVED lines=15> */
.L_x_735:
[----:B------:R-:W-:Y:S02]  /*1800*/  UMOV UR10, UR50 ;  /* 0x00000032000a7c82 */ /* 0x000fe40008000000 */
.L_x_736:
[----:B------:R-:W2:Y:S04]  /*1810*/  LDL.64 R4, [R1+0x40] ;  /* 0x0000400001047983 */ /* 0x000ea80000100a00 */
[----:B------:R1:W3:Y:S01]  /*1820*/  LDL.64 R16, [R1+0x40] ;  /* 0x0000400001107983 */ /* 0x0002e20000100a00 */
[----:B------:R-:W-:Y:S01]  /*1830*/  UIADD3 UR8, UP5, UP4, UR8, UR41, UR47 ;  /* 0x0000002908087290 */ /* 0x000fe2000fcbe02f */
[----:B------:R-:W-:Y:S02]  /*1840*/  BSSY B1, `(.L_x_732) ;  /* 0x00007ae000017945 */ /* 0x000fe40003800000 */
[----:B------:R-:W4:Y:S01]  /*1850*/  S2R R15, SR_TID.X ;  /* 0x00000000000f7919 */ /* 0x000f220000002100 */
[----:B------:R-:W-:-:S02]  /*1860*/  UIADD3 UR17, UP1, UP0, UR13, UR8, UR14 ;  /* 0x000000080d117290 */ /* 0x000fc4000f83e00e */
[----:B------:R-:W-:Y:S01]  /*1870*/  UIADD3 UR14, UR15, UR10, URZ ;  /* 0x0000000a0f0e7290 */ /* 0x000fe2000fffe03f */
[----:B------:R-:W5:Y:S01]  /*1880*/  S2R R21, SR_TID.X ;  /* 0x0000000000157919 */ /* 0x000f620000002100 */
[----:B------:R-:W-:Y:S02]  /*1890*/  ULDC.64 UR8, c[0x0][0x1a8] ;  /* 0x00006a0000087ab9 */ /* 0x000fe40000000a00 */
[----:B------:R-:W-:Y:S01]  /*18a0*/  UIMAD UR7, UR61, UR8, URZ ;  /* 0x000000083d0772a4 */ /* 0x000fe2000f8e023f */
[----:B------:R-:W1:Y:S01]  /*18b0*/  S2R R9, SR_TID.X ;  /* 0x0000000000097919 */ /* 0x000e620000002100 */
[----:B------:R-:W-:Y:S02]  /*18c0*/  UIADD3 UR10, UR15, UR12, URZ ;  /* 0x0000000c0f0a7290 */ /* 0x000fe4000fffe03f */
[----:B------:R-:W-:-:S03]  /*18d0*/  UIMAD UR13, UR38, UR9, UR7 ;  /* 0x00000009260d72a4 */ /* 0x000fc6000f8e0207 */
[----:B------:R-:W-:Y:S02]  /*18e0*/  ULDC.64 UR8, c[0x0][0x378] ;  /* 0x0000de0000087ab9 */ /* 0x000fe40000000a00 */
[----:B------:R-:W-:-:S04]  /*18f0*/  UIMAD UR7, UR61, UR8, URZ ;  /* 0x000000083d0772a4 */ /* 0x000fc8000f8e023f */
[----:B------:R-:W-:-:S03]  /*1900*/  UIMAD UR11, UR38, UR9, UR7 ;  /* 0x00000009260b72a4 */ /* 0x000fc6000f8e0207 */
[----:B------:R-:W-:Y:S01]  /*1910*/  ULDC.64 UR8, c[0x0][0x370] ;  /* 0x0000dc0000087ab9 */ /* 0x000fe20000000a00 */
[----:B----4-:R-:W-:Y:S01]  /*1920*/  SHF.R.S32.HI R15, RZ, 0x1f, R15 ;  /* 0x0000001fff0f7819 */ /* 0x010fe2000001140f */
[----:B------:R-:W-:Y:S02]  /*1930*/  UIMAD UR7, UR32, UR8, URZ ;  /* 0x00000008200772a4 */ /* 0x000fe4000f8e023f */
[----:B------:R-:W-:Y:S01]  /*1940*/  ULEA.HI.SX32 UR8, UR34, 0xffffffff, 0x1a ;  /* 0xffffffff22087891 */ /* 0x000fe2000f8fd23f */
[----:B-----5:R-:W-:Y:S01]  /*1950*/  LEA.HI R15, R15, R21, RZ, 0x3 ;  /* 0x000000150f0f7211 */ /* 0x020fe200078f18ff */
[----:B------:R-:W-:-:S03]  /*1960*/  UIMAD UR7, UR15, UR9, UR7 ;  /* 0x000000090f0772a4 */ /* 0x000fc6000f8e0207 */
[----:B------:R-:W-:-:S04]  /*1970*/  SHF.R.S32.HI R15, RZ, 0x3, R15 ;  /* 0x00000003ff0f7819 */ /* 0x000fc8000001140f */
[----:B------:R-:W-:Y:S02]  /*1980*/  SHF.R.S32.HI R14, RZ, 0x1f, R15 ;  /* 0x0000001fff0e7819 */ /* 0x000fe4000001140f */
[----:B------:R-:W-:-:S04]  /*1990*/  IADD3 R2, P1, R15, UR15, RZ ;  /* 0x0000000f0f027c10 */ /* 0x000fc8000ff3e0ff */
[----:B--2---:R-:W-:Y:S01]  /*19a0*/  IADD3.X R5, R14, UR32, RZ, P1, !PT ;  /* 0x000000200e057c10 */ /* 0x004fe20008ffe4ff */
[----:B---3--:R-:W-:-:S04]  /*19b0*/  IMAD.MOV.U32 R16, RZ, RZ, R4 ;  /* 0x000000ffff107224 */ /* 0x008fc800078e0004 */
[----:B------:R-:W-:Y:S01]  /*19c0*/  IMAD R5, R5, c[0x0][0x190], RZ ;  /* 0x0000640005057a24 */ /* 0x000fe200078e02ff */
[--C-:B------:R-:W-:Y:S02]  /*19d0*/  SHF.R.S32.HI R17, RZ, 0x1f, R16.reuse ;  /* 0x0000001fff117819 */ /* 0x100fe40000011410 */
[----:B------:R-:W-:Y:S01]  /*19e0*/  IADD3 R4, P0, R16, UR24, RZ ;  /* 0x0000001810047c10 */ /* 0x000fe2000ff1e0ff */
[----:B------:R-:W-:Y:S02]  /*19f0*/  UMOV UR24, 0x4 ;  /* 0x0000000400187882 */ /* 0x000fe40000000000 */
[C---:B------:R-:W-:Y:S01]  /*1a00*/  IMAD.WIDE.U32 R6, R2.reuse, c[0x0][0x190], R16 ;  /* 0x0000640002067a25 */ /* 0x040fe200078e0010 */
[----:B------:R2:W-:Y:S03]  /*1a10*/  STL [R1+0x44], R17 ;  /* 0x0000441101007387 */ /* 0x0005e60000100800 */
[----:B------:R-:W-:Y:S01]  /*1a20*/  IMAD R2, R2, c[0x0][0x194], R5 ;  /* 0x0000650002027a24 */ /* 0x000fe200078e0205 */
[----:B------:R-:W-:-:S02]  /*1a30*/  IADD3 R6, P1, R6, UR39, RZ ;  /* 0x0000002706067c10 */ /* 0x000fc4000ff3e0ff */
[----:B------:R-:W-:Y:S02]  /*1a40*/  IADD3.X R5, R17, UR27, RZ, P0, !PT ;  /* 0x0000001b11057c10 */ /* 0x000fe400087fe4ff */
[----:B------:R-:W-:Y:S01]  /*1a50*/  IADD3.X R7, R7, UR35, R2, P1, !PT ;  /* 0x0000002307077c10 */ /* 0x000fe20008ffe402 */
[----:B------:R-:W-:Y:S01]  /*1a60*/  IMAD.U32 R2, RZ, RZ, UR15 ;  /* 0x0000000fff027e24 */ /* 0x000fe2000f8e00ff */
[----:B------:R-:W-:-:S03]  /*1a70*/  ULDC.64 UR34, c[0x0][0x200] ;  /* 0x0000800000227ab9 */ /* 0x000fc60000000a00 */
[----:B------:R-:W-:-:S04]  /*1a80*/  IMAD.WIDE.U32 R4, R2, c[0x0][0x370], R4 ;  /* 0x0000dc0002047a25 */ /* 0x000fc800078e0004 */
[----:B------:R-:W-:Y:S01]  /*1a90*/  IMAD.U32 R2, RZ, RZ, UR38 ;  /* 0x00000026ff027e24 */ /* 0x000fe2000f8e00ff */
[----:B------:R-:W-:Y:S01]  /*1aa0*/  IADD3 R5, R5, UR7, RZ ;  /* 0x0000000705057c10 */ /* 0x000fe2000fffe0ff */
[----:B------:R-:W-:Y:S02]  /*1ab0*/  UIADD3.X UR7, UR25, UR48, UR53, UP5, UP4 ;  /* 0x0000003019077290 */ /* 0x000fe4000afe8435 */
[----:B------:R-:W-:Y:S02]  /*1ac0*/  UISETP.GE.AND UP4, UPT, UR31, 0x1, UPT ;  /* 0x000000011f00788c */ /* 0x000fe4000bf86270 */
[----:B------:R-:W-:Y:S01]  /*1ad0*/  IMAD.WIDE.U32 R4, R2, c[0x0][0x378], R4 ;  /* 0x0000de0002047a25 */ /* 0x000fe200078e0004 */
[----:B-1----:R-:W-:Y:S01]  /*1ae0*/  SHF.R.S32.HI R2, RZ, 0x1f, R9 ;  /* 0x0000001fff027819 */ /* 0x002fe20000011409 */
[----:B------:R-:W-:-:S03]  /*1af0*/  UIADD3.X UR7, UR28, UR7, UR20, UP1, UP0 ;  /* 0x000000071c077290 */ /* 0x000fc60008fe0414 */
[----:B------:R-:W-:Y:S02]  /*1b00*/  LEA.HI R2, R2, R9, RZ, 0x5 ;  /* 0x0000000902027211 */ /* 0x000fe400078f28ff */
[----:B------:R-:W-:Y:S01]  /*1b10*/  IADD3 R5, R5, UR11, RZ ;  /* 0x0000000b05057c10 */ /* 0x000fe2000fffe0ff */
[----:B------:R-:W-:Y:S01]  /*1b20*/  UIMAD.WIDE UR10, UR10, UR24, UR34 ;  /* 0x000000180a0a72a5 */ /* 0x000fe2000f8e0222 */
[----:B------:R-:W-:Y:S02]  /*1b30*/  LOP3.LUT R8, R2, 0xffffffe0, RZ, 0xc0, !PT ;  /* 0xffffffe002087812 */ /* 0x000fe400078ec0ff */
[----:B------:R-:W-:Y:S01]  /*1b40*/  SHF.R.S32.HI R10, RZ, 0x5, R2 ;  /* 0x00000005ff0a7819 */ /* 0x000fe20000011402 */
[----:B------:R-:W-:Y:S01]  /*1b50*/  IMAD.U32 R2, RZ, RZ, UR38 ;  /* 0x00000026ff027e24 */ /* 0x000fe2000f8e00ff */
[----:B------:R-:W-:Y:S01]  /*1b60*/  ULDC.64 UR34, c[0x0][0x3c8] ;  /* 0x0000f20000227ab9 */ /* 0x000fe20000000a00 */
[----:B------:R-:W-:Y:S01]  /*1b70*/  IMAD.IADD R8, R9, 0x1, -R8 ;  /* 0x0000000109087824 */ /* 0x000fe200078e0a08 */
[----:B------:R-:W-:Y:S01]  /*1b80*/  UIMAD.WIDE UR14, UR14, UR24, UR34 ;  /* 0x000000180e0e72a5 */ /* 0x000fe2000f8e0222 */
[----:B------:R-:W-:-:S04]  /*1b90*/  IMAD.WIDE.U32 R6, R2, c[0x0][0x1a8], R6 ;  /* 0x00006a0002067a25 */ /* 0x000fc800078e0006 */
[----:B------:R-:W-:Y:S01]  /*1ba0*/  IMAD R10, R10, UR46, R8 ;  /* 0x0000002e0a0a7c24 */ /* 0x000fe2000f8e0208 */
[----:B------:R-:W-:Y:S01]  /*1bb0*/  IADD3 R9, R7, UR13, RZ ;  /* 0x0000000d07097c10 */ /* 0x000fe2000fffe0ff */
[----:B------:R-:W-:Y:S01]  /*1bc0*/  IMAD R2, R14, c[0x0][0x370], RZ ;  /* 0x0000dc000e027a24 */ /* 0x000fe200078e02ff */
[----:B------:R-:W-:Y:S01]  /*1bd0*/  LEA R8, P1, R6, c[0x0][0x160], 0x1 ;  /* 0x0000580006087a11 */ /* 0x000fe200078208ff */
[----:B------:R-:W-:-:S03]  /*1be0*/  IMAD.WIDE.U32 R4, R15, c[0x0][0x370], R4 ;  /* 0x0000dc000f047a25 */ /* 0x000fc600078e0004 */
[----:B------:R-:W-:Y:S01]  /*1bf0*/  LEA.HI.X R9, R6, c[0x0][0x164], R9, 0x1, P1 ;  /* 0x0000590006097a11 */ /* 0x000fe200008f0c09 */
[----:B------:R-:W-:Y:S01]  /*1c00*/  IMAD R7, R15, c[0x0][0x374], R2 ;  /* 0x0000dd000f077a24 */ /* 0x000fe200078e0202 */
[----:B------:R-:W-:Y:S02]  /*1c10*/  IADD3 R2, P0, R10, UR17, RZ ;  /* 0x000000110a027c10 */ /* 0x000fe4000ff1e0ff */
[----:B------:R-:W-:Y:S01]  /*1c20*/  LEA R6, P2, R4, c[0x0][0x330], 0x1 ;  /* 0x0000cc0004067a11 */ /* 0x000fe200078408ff */
[----:B------:R-:W-:Y:S01]  /*1c30*/  IMAD.IADD R5, R5, 0x1, R7 ;  /* 0x0000000105057824 */ /* 0x000fe200078e0207 */
[----:B------:R-:W-:Y:S02]  /*1c40*/  LEA.HI.X.SX32 R10, R10, UR7, 0x1, P0 ;  /* 0x000000070a0a7c11 */ /* 0x000fe400080f0eff */
[----:B------:R-:W-:Y:S02]  /*1c50*/  PLOP3.LUT P0, PT, PT, PT, UP4, 0x80, 0x0 ;  /* 0x000000000000781c */ /* 0x000fe40003f0f048 */
[----:B------:R-:W-:-:S02]  /*1c60*/  LEA R234, P1, R2, c[0x0][0x350], 0x2 ;  /* 0x0000d40002ea7a11 */ /* 0x000fc400078210ff */
[----:B------:R-:W-:Y:S02]  /*1c70*/  LEA.HI.X R7, R4, c[0x0][0x334], R5, 0x1, P2 ;  /* 0x0000cd0004077a11 */ /* 0x000fe400010f0c05 */
[----:B------:R-:W-:-:S07]  /*1c80*/  LEA.HI.X R235, R2, c[0x0][0x354], R10, 0x2, P1 ;  /* 0x0000d50002eb7a11 */ /* 0x000fce00008f140a */
[----:B------:R-:W-:Y:S05]  /*1c90*/  @!P0 BRA `(.L_x_737) ;  /* 0x00006de000008947 */ /* 0x000fea0003800000 */
[----:B--2---:R-:W2:Y:S01]  /*1ca0*/  LDL R13, [R1+0x4c] ;  /* 0x00004c00010d7983 */ /* 0x004ea20000100800 */
[----:B------:R-:W-:Y:S01]  /*1cb0*/  PLOP3.LUT P0, PT, PT, PT, UP3, 0x80, 0x0 ;  /* 0x000000000000781c */ /* 0x000fe20003f0f038 */
[----:B------:R-:W-:Y:S01]  /*1cc0*/  UMOV UR7, UR8 ;  /* 0x0000000800077c82 */ /* 0x000fe20008000000 */
[C---:B------:R-:W-:Y:S01]  /*1cd0*/  IADD3 R12, R15.reuse, 0x20, RZ ;  /* 0x000000200f0c7810 */ /* 0x040fe20007ffe0ff */
[----:B------:R-:W-:Y:S01]  /*1ce0*/  UIMAD UR12, UR7, -0x40, UR31 ;  /* 0xffffffc0070c78a4 */ /* 0x000fe2000f8e021f */
[----:B------:R-:W-:Y:S01]  /*1cf0*/  IMAD.MOV.U32 R226, RZ, RZ, 0x40 ;  /* 0x00000040ffe27424 */ /* 0x000fe200078e00ff */
[----:B------:R-:W-:Y:S01]  /*1d00*/  ULEA.HI UR8, UR7, UR7, URZ, 0x1 ;  /* 0x0000000707087291 */ /* 0x000fe2000f8f083f */
[----:B------:R-:W-:Y:S01]  /*1d10*/  IMAD.MOV.U32 R242, RZ, RZ, R6 ;  /* 0x000000fffff27224 */ /* 0x000fe200078e0006 */
[----:B------:R-:W-:Y:S01]  /*1d20*/  UMOV UR9, UR10 ;  /* 0x0000000a00097c82 */ /* 0x000fe20008000000 */
[----:B------:R-:W-:Y:S01]  /*1d30*/  IMAD.WIDE.U32 R4, R226, c[0x0][0x370], RZ ;  /* 0x0000dc00e2047a25 */ /* 0x000fe200078e00ff */
[----:B------:R-:W-:Y:S01]  /*1d40*/  ISETP.GE.AND P1, PT, R12, UR12, PT ;  /* 0x0000000c0c007c0c */ /* 0x000fe2000bf26270 */
[----:B------:R-:W-:Y:S01]  /*1d50*/  ULOP3.LUT UR8, UR8, 0xfffffffe, URZ, 0xc0, !UPT ;  /* 0xfffffffe08087892 */ /* 0x000fe2000f8ec03f */
[----:B------:R-:W-:Y:S01]  /*1d60*/  ISETP.GE.AND P2, PT, R15, UR12, PT ;  /* 0x0000000c0f007c0c */ /* 0x000fe2000bf46270 */
[----:B------:R-:W-:Y:S01]  /*1d70*/  IMAD.MOV.U32 R243, RZ, RZ, R7 ;  /* 0x000000fffff37224 */ /* 0x000fe200078e0007 */
[----:B------:R-:W-:Y:S01]  /*1d80*/  @P0 BAR.SYNC.DEFER_BLOCKING 0x0 ;  /* 0x0000000000000b1d */ /* 0x000fe20000010000 */
[----:B------:R-:W-:Y:S01]  /*1d90*/  IMAD R2, R226, c[0x0][0x374], RZ ;  /* 0x0000dd00e2027a24 */ /* 0x000fe200078e02ff */
[----:B------:R-:W-:Y:S01]  /*1da0*/  UIADD3 UR8, UR7, -UR8, URZ ;  /* 0x8000000807087290 */ /* 0x000fe2000fffe03f */
[----:B------:R-:W-:-:S02]  /*1db0*/  IMAD.MOV.U32 R240, RZ, RZ, R8 ;  /* 0x000000fffff07224 */ /* 0x000fc400078e0008 */
[----:B------:R-:W-:Y:S01]  /*1dc0*/  IMAD.MOV.U32 R241, RZ, RZ, R9 ;  /* 0x000000fffff17224 */ /* 0x000fe200078e0009 */
[----:B------:R-:W-:Y:S01]  /*1dd0*/  UISETP.NE.AND UP0, UPT, UR8, 0x1, UPT ;  /* 0x000000010800788c */ /* 0x000fe2000bf05270 */
[----:B------:R-:W-:Y:S01]  /*1de0*/  BSSY B0, `(.L_x_738) ;  /* 0x0000039000007945 */ /* 0x000fe20003800000 */
[----:B------:R-:W-:Y:S01]  /*1df0*/  UMOV UR10, UR15 ;  /* 0x0000000f000a7c82 */ /* 0x000fe20008000000 */
[----:B------:R-:W-:Y:S01]  /*1e00*/  @!P1 IADD3 R4, P3, R242, R4, RZ ;  /* 0x00000004f2049210 */ /* 0x000fe20007f7e0ff */
[----:B------:R-:W-:Y:S02]  /*1e10*/  UMOV UR8, UR11 ;  /* 0x0000000b00087c82 */ /* 0x000fe40008000000 */
[----:B------:R-:W-:Y:S01]  /*1e20*/  PLOP3.LUT P0, PT, PT, PT, UP0, 0x80, 0x0 ;  /* 0x000000000000781c */ /* 0x000fe20003f0f008 */
[----:B------:R-:W-:Y:S01]  /*1e30*/  UMOV UR11, UR14 ;  /* 0x0000000e000b7c82 */ /* 0x000fe20008000000 */
        /* <DEDUP_REMOVED lines=23> */
[----:B--2---:R-:W-:-:S04]  /*1fb0*/  IADD3 R2, R13, 0x4000, RZ ;  /* 0x000040000d027810 */ /* 0x004fc80007ffe0ff */
[----:B------:R-:W-:-:S05]  /*1fc0*/  SEL R2, R2, R13, !P0 ;  /* 0x0000000d02027207 */ /* 0x000fca0004000000 */
[----:B------:R-:W-:Y:S01]  /*1fd0*/  IMAD.SHL.U32 R236, R2, 0x2, RZ ;  /* 0x0000000202ec7824 */ /* 0x000fe200078e00ff */
[----:B------:R-:W-:Y:S05]  /*1fe0*/  @!P2 BRA `(.L_x_739) ;  /* 0x000001100000a947 */ /* 0x000fea0003800000 */
[----:B-1----:R1:W-:Y:S04]  /*1ff0*/  STS [R236], RZ ;  /* 0x000000ffec007388 */ /* 0x0023e80000000800 */
        /* <DEDUP_REMOVED lines=16> */
.L_x_739:
[----:B------:R-:W-:Y:S01]  /*2100*/  @!PT LDS RZ, [RZ] ;  /* 0x00000000fffff984 */ /* 0x000fe20000000800 */
[----:B------:R-:W-:Y:S01]  /*2110*/  @!PT LDS RZ, [RZ] ;  /* 0x00000000fffff984 */ /* 0x000fe20000000800 */
[----:B------:R-:W-:Y:S01]  /*2120*/  @!PT LDS RZ, [RZ] ;  /* 0x00000000fffff984 */ /* 0x000fe20000000800 */
[----:B-1----:R1:W-:Y:S04]  /*2130*/  LDGSTS.E.BYPASS.LTC128B.128 [R236], [R240.64] ;  /* 0x00000000f0ec7fae */ /* 0x0023e8000b901d44 */
[----:B------:R1:W-:Y:S04]  /*2140*/  LDGSTS.E.BYPASS.LTC128B.128 [R236+0x2000], [R240.64+0x80] ;  /* 0x02000080f0ec7fae */ /* 0x0003e8000b901d44 */
[----:B------:R1:W-:Y:S04]  /*2150*/  LDGSTS.E.BYPASS.LTC128B.128 [R236+0x4000], [R240.64+0x100] ;  /* 0x04000100f0ec7fae */ /* 0x0003e8000b901d44 */
[----:B------:R1:W-:Y:S02]  /*2160*/  LDGSTS.E.BYPASS.LTC128B.128 [R236+0x6000], [R240.64+0x180] ;  /* 0x06000180f0ec7fae */ /* 0x0003e4000b901d44 */
.L_x_740:
[----:B------:R-:W-:Y:S05]  /*2170*/  BSYNC B0 ;  /* 0x0000000000007941 */ /* 0x000fea0003800000 */
.L_x_738:
[----:B------:R-:W-:Y:S01]  /*2180*/  BSSY B0, `(.L_x_741) ;  /* 0x000001e000007945 */ /* 0x000fe20003800000 */
[----:B------:R-:W-:-:S02]  /*2190*/  IMAD R2, R226, c[0x0][0x194], RZ ;  /* 0x00006500e2027a24 */ /* 0x000fc400078e02ff */
        /* <DEDUP_REMOVED lines=19> */
.L_x_742:
[----:B------:R-:W-:-:S04]  /*22d0*/  IADD3 R4, P1, R240, R4, RZ ;  /* 0x00000004f0047210 */ /* 0x000fc80007f3e0ff */
[----:B------:R-:W-:-:S05]  /*22e0*/  IADD3.X R5, R241, R5, R2, P1, !PT ;  /* 0x00000005f1057210 */ /* 0x000fca0000ffe402 */
[----:B------:R-:W-:Y:S01]  /*22f0*/  @!PT LDS RZ, [RZ] ;  /* 0x00000000fffff984 */ /* 0x000fe20000000800 */
[----:B------:R-:W-:Y:S01]  /*2300*/  @!PT LDS RZ, [RZ] ;  /* 0x00000000fffff984 */ /* 0x000fe20000000800 */
[----:B------:R-:W-:Y:S01]  /*2310*/  @!PT LDS RZ, [RZ] ;  /* 0x00000000fffff984 */ /* 0x000fe20000000800 */
[----:B------:R2:W-:Y:S04]  /*2320*/  LDGSTS.E.BYPASS.LTC128B.128 [R236+0x1000], [R4.64] ;  /* 0x0100000004ec7fae */ /* 0x0005e8000b901d44 */
[----:B------:R2:W-:Y:S04]  /*2330*/  LDGSTS.E.BYPASS.LTC128B.128 [R236+0x3000], [R4.64+0x80] ;  /* 0x0300008004ec7fae */ /* 0x0005e8000b901d44 */
[----:B------:R2:W-:Y:S04]  /*2340*/  LDGSTS.E.BYPASS.LTC128B.128 [R236+0x5000], [R4.64+0x100] ;  /* 0x0500010004ec7fae */ /* 0x0005e8000b901d44 */
[----:B------:R2:W-:Y:S02]  /*2350*/  LDGSTS.E.BYPASS.LTC128B.128 [R236+0x7000], [R4.64+0x180] ;  /* 0x0700018004ec7fae */ /* 0x0005e4000b901d44 */
.L_x_743:
[----:B------:R-:W-:Y:S05]  /*2360*/  BSYNC B0 ;  /* 0x0000000000007941 */ /* 0x000fea0003800000 */
.L_x_741:
[----:B------:R-:W3:Y:S01]  /*2370*/  LDL R23, [R1+0x48] ;  /* 0x0000480001177983 */ /* 0x000ee20000100800 */
[----:B------:R-:W-:Y:S01]  /*2380*/  ULDC.64 UR14, c[0x0][0x198] ;  /* 0x00006600000e7ab9 */ /* 0x000fe20000000a00 */
[----:B--2---:R-:W-:Y:S01]  /*2390*/  IMAD.U32 R4, RZ, RZ, UR22 ;  /* 0x00000016ff047e24 */ /* 0x004fe2000f8e00ff */
[----:B------:R-:W-:Y:S01]  /*23a0*/  UIMAD UR13, UR19, UR14, URZ ;  /* 0x0000000e130d72a4 */ /* 0x000fe2000f8e023f */
[----:B------:R-:W2:Y:S02]  /*23b0*/  LDL R21, [R1+0x50] ;  /* 0x0000500001157983 */ /* 0x000ea40000100800 */
[----:B------:R-:W-:Y:S01]  /*23c0*/  IMAD.WIDE.U32 R6, R4, c[0x0][0x198], R16 ;  /* 0x0000660004067a25 */ /* 0x000fe200078e0010 */
[----:B------:R-:W-:-:S03]  /*23d0*/  UIMAD UR17, UR22, UR15, UR13 ;  /* 0x0000000f161172a4 */ /* 0x000fc6000f8e020d */
[----:B------:R-:W-:Y:S01]  /*23e0*/  ULDC.64 UR14, c[0x0][0x1a0] ;  /* 0x00006800000e7ab9 */ /* 0x000fe20000000a00 */
[----:B------:R-:W-:Y:S01]  /*23f0*/  IMAD.WIDE.U32 R4, R4, c[0x0][0x1a0], R16 ;  /* 0x0000680004047a25 */ /* 0x000fe200078e0010 */
[----:B------:R-:W-:-:S04]  /*2400*/  UIMAD UR13, UR19, UR14, URZ ;  /* 0x0000000e130d72a4 */ /* 0x000fc8000f8e023f */
[----:B------:R-:W-:Y:S02]  /*2410*/  UIMAD UR14, UR22, UR15, UR13 ;  /* 0x0000000f160e72a4 */ /* 0x000fe4000f8e020d */
[----:B------:R-:W-:Y:S01]  /*2420*/  UIMAD UR13, UR18, -0x40, UR6 ;  /* 0xffffffc0120d78a4 */ /* 0x000fe2000f8e0206 */
[----:B------:R-:W-:Y:S01]  /*2430*/  IMAD.U32 R2, RZ, RZ, UR17 ;  /* 0x00000011ff027e24 */ /* 0x000fe2000f8e00ff */
[----:B------:R-:W-:-:S04]  /*2440*/  IADD3 R8, P3, R6, UR29, RZ ;  /* 0x0000001d06087c10 */ /* 0x000fc8000ff7e0ff */
[----:B------:R-:W-:Y:S02]  /*2450*/  ISETP.GE.AND P1, PT, R12, UR13, PT ;  /* 0x0000000d0c007c0c */ /* 0x000fe4000bf26270 */
[----:B------:R-:W-:Y:S02]  /*2460*/  IADD3 R6, P2, R4, UR21, RZ ;  /* 0x0000001504067c10 */ /* 0x000fe4000ff5e0ff */
[----:B------:R-:W-:Y:S02]  /*2470*/  MOV R10, UR14 ;  /* 0x0000000e000a7c02 */ /* 0x000fe40008000f00 */
[----:B------:R-:W-:Y:S01]  /*2480*/  IADD3.X R9, R7, UR30, R2, P3, !PT ;  /* 0x0000001e07097c10 */ /* 0x000fe20009ffe402 */
[----:B------:R-:W-:Y:S01]  /*2490*/  IMAD R2, R11, c[0x0][0x1b8], RZ ;  /* 0x00006e000b027a24 */ /* 0x000fe200078e02ff */
[----:B------:R-:W-:Y:S02]  /*24a0*/  IADD3.X R7, R5, UR26, R10, P2, !PT ;  /* 0x0000001a05077c10 */ /* 0x000fe400097fe40a */
[----:B------:R-:W-:Y:S01]  /*24b0*/  ISETP.GE.AND P2, PT, R15, UR13, PT ;  /* 0x0000000d0f007c0c */ /* 0x000fe2000bf46270 */
[----:B------:R-:W-:-:S02]  /*24c0*/  IMAD R2, R0, c[0x0][0x1bc], R2 ;  /* 0x00006f0000027a24 */ /* 0x000fc400078e0202 */
[----:B------:R-:W-:Y:S01]  /*24d0*/  IMAD.WIDE.U32 R6, R0, c[0x0][0x1b8], R6 ;  /* 0x00006e0000067a25 */ /* 0x000fe200078e0006 */
[----:B------:R-:W-:-:S03]  /*24e0*/  @!P1 IADD3 R16, P3, R15, 0x20, RZ ;  /* 0x000000200f109810 */ /* 0x000fc60007f7e0ff */
[----:B------:R-:W-:Y:S02]  /*24f0*/  IMAD R4, R11, c[0x0][0x1b0], RZ ;  /* 0x00006c000b047a24 */ /* 0x000fe400078e02ff */
[----:B------:R-:W-:Y:S02]  /*2500*/  IMAD.IADD R7, R7, 0x1, R2 ;  /* 0x0000000107077824 */ /* 0x000fe400078e0202 */
[C---:B------:R-:W-:Y:S02]  /*2510*/  IMAD R10, R0.reuse, c[0x0][0x1b4], R4 ;  /* 0x00006d00000a7a24 */ /* 0x040fe400078e0204 */
[----:B------:R-:W-:Y:S01]  /*2520*/  @!P1 IMAD.X R2, RZ, RZ, R14, P3 ;  /* 0x000000ffff029224 */ /* 0x000fe200018e060e */
[----:B------:R-:W-:Y:S01]  /*2530*/  @!P1 IADD3 R12, P3, R15, 0x20, RZ ;  /* 0x000000200f0c9810 */ /* 0x000fe20007f7e0ff */
[----:B------:R-:W-:-:S04]  /*2540*/  IMAD.WIDE.U32 R4, R0, c[0x0][0x1b0], R8 ;  /* 0x00006c0000047a25 */ /* 0x000fc800078e0008 */
[----:B------:R-:W-:Y:S02]  /*2550*/  IMAD.IADD R5, R5, 0x1, R10 ;  /* 0x0000000105057824 */ /* 0x000fe400078e020a */
[----:B------:R-:W-:Y:S02]  /*2560*/  @!P2 IMAD R0, R14, c[0x0][0x198], RZ ;  /* 0x000066000e00aa24 */ /* 0x000fe400078e02ff */
[----:B------:R-:W-:Y:S01]  /*2570*/  @!P1 IMAD.X R10, RZ, RZ, R14, P3 ;  /* 0x000000ffff0a9224 */ /* 0x000fe200018e060e */
[----:B------:R-:W-:Y:S01]  /*2580*/  @!P1 MOV R8, R4 ;  /* 0x0000000400089202 */ /* 0x000fe20000000f00 */
[----:B------:R-:W-:Y:S01]  /*2590*/  @!P1 IMAD R2, R2, c[0x0][0x198], RZ ;  /* 0x0000660002029a24 */ /* 0x000fe200078e02ff */
[----:B------:R-:W-:Y:S01]  /*25a0*/  @!P1 MOV R18, R6 ;  /* 0x0000000600129202 */ /* 0x000fe20000000f00 */
[----:B------:R-:W-:Y:S02]  /*25b0*/  @!P1 IMAD.MOV.U32 R9, RZ, RZ, R5 ;  /* 0x000000ffff099224 */ /* 0x000fe400078e0005 */
[----:B------:R-:W-:-:S02]  /*25c0*/  @!P2 IMAD R11, R15, c[0x0][0x19c], R0 ;  /* 0x000067000f0baa24 */ /* 0x000fc400078e0200 */
[----:B------:R-:W-:Y:S02]  /*25d0*/  @!P2 IMAD R13, R14, c[0x0][0x1a0], RZ ;  /* 0x000068000e0daa24 */ /* 0x000fe400078e02ff */
[----:B------:R-:W-:-:S04]  /*25e0*/  @!P2 IMAD.WIDE.U32 R4, R15, c[0x0][0x198], R4 ;  /* 0x000066000f04aa25 */ /* 0x000fc800078e0004 */
[----:B------:R-:W-:Y:S02]  /*25f0*/  @!P1 IMAD R0, R10, c[0x0][0x1a0], RZ ;  /* 0x000068000a009a24 */ /* 0x000fe400078e02ff */
[----:B------:R-:W-:Y:S02]  /*2600*/  @!P1 IMAD.MOV.U32 R19, RZ, RZ, R7 ;  /* 0x000000ffff139224 */ /* 0x000fe400078e0007 */
[C---:B------:R-:W-:Y:S02]  /*2610*/  @!P1 IMAD R20, R16.reuse, c[0x0][0x19c], R2 ;  /* 0x0000670010149a24 */ /* 0x040fe400078e0202 */
[----:B------:R-:W-:Y:S01]  /*2620*/  @!P1 IMAD.WIDE.U32 R16, R16, c[0x0][0x198], R8 ;  /* 0x0000660010109a25 */ /* 0x000fe200078e0008 */
[----:B------:R-:W-:Y:S02]  /*2630*/  @!P2 IADD3 R2, R5, R11, RZ ;  /* 0x0000000b0502a210 */ /* 0x000fe40007ffe0ff */
[----:B------:R-:W-:Y:S01]  /*2640*/  @!P2 LEA R10, P3, R4, c[0x0][0x168], 0x1 ;  /* 0x00005a00040aaa11 */ /* 0x000fe200078608ff */
[----:B------:R-:W-:-:S02]  /*2650*/  @!P2 IMAD R9, R15, c[0x0][0x1a4], R13 ;  /* 0x000069000f09aa24 */ /* 0x000fc400078e020d */
[C---:B------:R-:W-:Y:S02]  /*2660*/  @!P1 IMAD R8, R12.reuse, c[0x0][0x1a4], R0 ;  /* 0x000069000c089a24 */ /* 0x040fe400078e0200 */
[----:B------:R-:W-:Y:S01]  /*2670*/  @!P1 IMAD.WIDE.U32 R12, R12, c[0x0][0x1a0], R18 ;  /* 0x000068000c0c9a25 */ /* 0x000fe200078e0012 */
[----:B------:R-:W-:-:S03]  /*2680*/  @!P2 LEA.HI.X R11, R4, c[0x0][0x16c], R2, 0x1, P3 ;  /* 0x00005b00040baa11 */ /* 0x000fc600018f0c02 */
[----:B------:R-:W-:Y:S01]  /*2690*/  @!P2 IMAD.WIDE.U32 R14, R15, c[0x0][0x1a0], R6 ;  /* 0x000068000f0eaa25 */ /* 0x000fe200078e0006 */
[----:B------:R-:W-:Y:S02]  /*26a0*/  @!P1 IADD3 R13, R13, R8, RZ ;  /* 0x000000080d0d9210 */ /* 0x000fe40007ffe0ff */
[----:B------:R-:W-:Y:S01]  /*26b0*/  @!P1 LEA R8, P5, R16, c[0x0][0x168], 0x1 ;  /* 0x00005a0010089a11 */ /* 0x000fe200078a08ff */
[----:B------:R-:W-:Y:S01]  /*26c0*/  @!P1 IMAD.IADD R2, R17, 0x1, R20 ;  /* 0x0000000111029824 */ /* 0x000fe200078e0214 */
[----:B------:R-:W-:Y:S01]  /*26d0*/  @P2 STS.128 [R237+0x18000], RZ ;  /* 0x018000ffed002388 */ /* 0x000fe20000000c00 */
[----:B------:R-:W-:Y:S01]  /*26e0*/  @!P2 IMAD.IADD R5, R15, 0x1, R9 ;  /* 0x000000010f05a824 */ /* 0x000fe200078e0209 */
[----:B------:R-:W-:Y:S02]  /*26f0*/  @!P2 LEA R6, P4, R14, c[0x0][0x170], 0x1 ;  /* 0x00005c000e06aa11 */ /* 0x000fe400078808ff */
[----:B------:R-:W-:Y:S01]  /*2700*/  @!P1 LEA.HI.X R9, R16, c[0x0][0x16c], R2, 0x1, P5 ;  /* 0x00005b0010099a11 */ /* 0x000fe200028f0c02 */
[----:B------:R-:W-:Y:S01]  /*2710*/  @P2 STS.128 [R237+0x1a000], RZ ;  /* 0x01a000ffed002388 */ /* 0x000fe20000000c00 */
[----:B------:R-:W-:-:S03]  /*2720*/  IADD3 R2, R233, 0x4000, RZ ;  /* 0x00004000e9027810 */ /* 0x000fc60007ffe0ff */
[----:B------:R-:W-:Y:S04]  /*2730*/  @P2 STS.128 [R237+0x1c000], RZ ;  /* 0x01c000ffed002388 */ /* 0x000fe80000000c00 */
[----:B------:R-:W-:Y:S04]  /*2740*/  @P2 STS.128 [R237+0x1e000], RZ ;  /* 0x01e000ffed002388 */ /* 0x000fe80000000c00 */
[----:B------:R-:W-:Y:S01]  /*2750*/  @!PT LDS RZ, [RZ] ;  /* 0x00000000fffff984 */ /* 0x000fe20000000800 */
[----:B------:R-:W-:Y:S01]  /*2760*/  @!PT LDS RZ, [RZ] ;  /* 0x00000000fffff984 */ /* 0x000fe20000000800 */
[----:B------:R-:W-:Y:S01]  /*2770*/  @!PT LDS RZ, [RZ] ;  /* 0x00000000fffff984 */ /* 0x000fe20000000800 */
[----:B------:R4:W-:Y:S01]  /*2780*/  @!P2 LDGSTS.E.BYPASS.LTC128B.128 [R237+0x18000], [R10.64] ;  /* 0x180000000aedafae */ /* 0x0009e2000b901d44 */
[----:B------:R-:W-:-:S03]  /*2790*/  SEL R2, R2, R233, !P0 ;  /* 0x000000e902027207 */ /* 0x000fc60004000000 */
[----:B------:R4:W-:Y:S01]  /*27a0*/  @!P2 LDGSTS.E.BYPASS.LTC128B.128 [R237+0x1a000], [R10.64+0x80] ;  /* 0x1a0000800aedafae */ /* 0x0009e2000b901d44 */
[----:B------:R-:W-:-:S03]  /*27b0*/  @!P1 LEA R4, P3, R12, c[0x0][0x170], 0x1 ;  /* 0x00005c000c049a11 */ /* 0x000fc600078608ff */
[----:B------:R4:W-:Y:S01]  /*27c0*/  @!P2 LDGSTS.E.BYPASS.LTC128B.128 [R237+0x1c000], [R10.64+0x100] ;  /* 0x1c0001000aedafae */ /* 0x0009e2000b901d44 */
[----:B------:R-:W-:-:S03]  /*27d0*/  @!P2 LEA.HI.X R7, R14, c[0x0][0x174], R5, 0x1, P4 ;  /* 0x00005d000e07aa11 */ /* 0x000fc600020f0c05 */
[----:B------:R4:W-:Y:S04]  /*27e0*/  @!P2 LDGSTS.E.BYPASS.LTC128B.128 [R237+0x1e000], [R10.64+0x180] ;  /* 0x1e0001800aedafae */ /* 0x0009e8000b901d44 */
[----:B------:R-:W-:Y:S04]  /*27f0*/  @P1 STS.128 [R237+0x19000], RZ ;  /* 0x019000ffed001388 */ /* 0x000fe80000000c00 */
[----:B------:R-:W-:Y:S04]  /*2800*/  @P1 STS.128 [R237+0x1b000], RZ ;  /* 0x01b000ffed001388 */ /* 0x000fe80000000c00 */
[----:B------:R-:W-:Y:S04]  /*2810*/  @P1 STS.128 [R237+0x1d000], RZ ;  /* 0x01d000ffed001388 */ /* 0x000fe80000000c00 */
[----:B------:R-:W-:Y:S04]  /*2820*/  @P1 STS.128 [R237+0x1f000], RZ ;  /* 0x01f000ffed001388 */ /* 0x000fe80000000c00 */
[----:B------:R-:W-:Y:S01]  /*2830*/  @!PT LDS RZ, [RZ] ;  /* 0x00000000fffff984 */ /* 0x000fe20000000800 */
[----:B------:R-:W-:Y:S01]  /*2840*/  @!PT LDS RZ, [RZ] ;  /* 0x00000000fffff984 */ /* 0x000fe20000000800 */
[----:B------:R-:W-:Y:S01]  /*2850*/  @!PT LDS RZ, [RZ] ;  /* 0x00000000fffff984 */ /* 0x000fe20000000800 */
[----:B------:R1:W-:Y:S01]  /*2860*/  @!P1 LDGSTS.E.BYPASS.LTC128B.128 [R237+0x19000], [R8.64] ;  /* 0x1900000008ed9fae */ /* 0x0003e2000b901d44 */
[----:B------:R-:W-:-:S03]  /*2870*/  @!P1 LEA.HI.X R5, R12, c[0x0][0x174], R13, 0x1, P3 ;  /* 0x00005d000c059a11 */ /* 0x000fc600018f0c0d */
[----:B------:R1:W-:Y:S01]  /*2880*/  @!P1 LDGSTS.E.BYPASS.LTC128B.128 [R237+0x1b000], [R8.64+0x80] ;  /* 0x1b00008008ed9fae */ /* 0x0003e2000b901d44 */
[----:B------:R-:W-:-:S03]  /*2890*/  IMAD.SHL.U32 R219, R2, 0x2, RZ ;  /* 0x0000000202db7824 */ /* 0x000fc600078e00ff */
[----:B------:R1:W-:Y:S04]  /*28a0*/  @!P1 LDGSTS.E.BYPASS.LTC128B.128 [R237+0x1d000], [R8.64+0x100] ;  /* 0x1d00010008ed9fae */ /* 0x0003e8000b901d44 */
        /* <DEDUP_REMOVED lines=8> */
[----:B------:R1:W-:Y:S04]  /*2930*/  @!P2 LDGSTS.E.BYPASS.LTC128B.128 [R237+0x20000], [R6.64] ;  /* 0x2000000006edafae */ /* 0x0003e8000b901d44 */
[----:B------:R1:W-:Y:S04]  /*2940*/  @!P2 LDGSTS.E.BYPASS.LTC128B.128 [R237+0x22000], [R6.64+0x80] ;  /* 0x2200008006edafae */ /* 0x0003e8000b901d44 */
[----:B------:R1:W-:Y:S04]  /*2950*/  @!P2 LDGSTS.E.BYPASS.LTC128B.128 [R237+0x24000], [R6.64+0x100] ;  /* 0x2400010006edafae */ /* 0x0003e8000b901d44 */
[----:B------:R1:W-:Y:S01]  /*2960*/  @!P2 LDGSTS.E.BYPASS.LTC128B.128 [R237+0x26000], [R6.64+0x180] ;  /* 0x2600018006edafae */ /* 0x0003e2000b901d44 */
[----:B------:R-:W-:Y:S01]  /*2970*/  IMAD.MOV.U32 R247, RZ, RZ, 0x7f800000 ;  /* 0x7f800000fff77424 */ /* 0x000fe200078e00ff */
[----:B------:R-:W-:-:S02]  /*2980*/  MOV R248, 0x7f800000 ;  /* 0x7f80000000f87802 */ /* 0x000fc40000000f00 */
        /* <DEDUP_REMOVED lines=12> */
[----:B------:R-:W-:Y:S01]  /*2a50*/  IMAD.MOV.U32 R231, RZ, RZ, 0x20 ;  /* 0x00000020ffe77424 */ /* 0x000fe200078e00ff */
[----:B---3--:R-:W-:-:S04]  /*2a60*/  IADD3 R0, R23, 0x8, RZ ;  /* 0x0000000817007810 */ /* 0x008fc80007ffe0ff */
[----:B------:R-:W-:Y:S02]  /*2a70*/  ISETP.GE.AND P6, PT, R0, UR12, PT ;  /* 0x0000000c00007c0c */ /* 0x000fe4000bfc6270 */
[----:B------:R-:W-:-:S04]  /*2a80*/  SHF.R.S32.HI R0, RZ, 0x1f, R23 ;  /* 0x0000001fff007819 */ /* 0x000fc80000011417 */
[C---:B------:R-:W-:Y:S02]  /*2a90*/  SHF.L.U64.HI R22, R23.reuse, 0x2, R0 ;  /* 0x0000000217167819 */ /* 0x040fe40000010200 */
[----:B------:R-:W-:Y:S01]  /*2aa0*/  IADD3 R0, R232, 0x4000, RZ ;  /* 0x00004000e8007810 */ /* 0x000fe20007ffe0ff */
[----:B------:R-:W-:-:S03]  /*2ab0*/  IMAD.SHL.U32 R24, R23, 0x4, RZ ;  /* 0x0000000417187824 */ /* 0x000fc600078e00ff */
[----:B------:R-:W-:Y:S02]  /*2ac0*/  SEL R0, R0, R232, !P0 ;  /* 0x000000e800007207 */ /* 0x000fe40004000000 */
[----:B------:R-:W-:Y:S02]  /*2ad0*/  ISETP.GE.AND P3, PT, R23, UR12, PT ;  /* 0x0000000c17007c0c */ /* 0x000fe4000bf66270 */
[----:B------:R-:W-:Y:S01]  /*2ae0*/  SHF.L.U32 R2, R0, 0x1, RZ ;  /* 0x0000000100027819 */ /* 0x000fe200000006ff */
[----:B------:R-:W-:Y:S01]  /*2af0*/  IMAD.MOV.U32 R0, RZ, RZ, c[0x0][0x22c] ;  /* 0x00008b00ff007624 */ /* 0x000fe200078e00ff */
[----:B-1----:R-:W-:-:S03]  /*2b00*/  IADD3 R6, P2, R24, UR9, RZ ;  /* 0x0000000918067c10 */ /* 0x002fc6000ff5e0ff */
[----:B------:R-:W-:Y:S01]  /*2b10*/  IMAD R0, R0, c[0x0][0x1c0], RZ ;  /* 0x0000700000007a24 */ /* 0x000fe200078e02ff */
[----:B------:R-:W-:-:S04]  /*2b20*/  IADD3.X R7, R22, UR8, RZ, P2, !PT ;  /* 0x0000000816077c10 */ /* 0x000fc800097fe4ff */
[C---:B------:R-:W-:Y:S01]  /*2b30*/  SHF.L.U32 R8, R0.reuse, 0x4, RZ ;  /* 0x0000000400087819 */ /* 0x040fe200000006ff */
[----:B------:R1:W5:Y:S01]  /*2b40*/  @!P3 LDG.E R247, [R6.64] ;  /* 0x0000000406f7b981 */ /* 0x000362000c1e1900 */
[----:B------:R-:W-:-:S03]  /*2b50*/  IMAD.SHL.U32 R238, R0, 0x8, RZ ;  /* 0x0000000800ee7824 */ /* 0x000fc600078e00ff */
[----:B------:R1:W5:Y:S01]  /*2b60*/  @!P6 LDG.E R248, [R6.64+0x20] ;  /* 0x0000200406f8e981 */ /* 0x000362000c1e1900 */
[C---:B------:R-:W-:Y:S02]  /*2b70*/  IADD3 R5, R8.reuse, 0x60, RZ ;  /* 0x0000006008057810 */ /* 0x040fe40007ffe0ff */
[C---:B------:R-:W-:Y:S02]  /*2b80*/  IADD3 R4, R8.reuse, 0x80, RZ ;  /* 0x0000008008047810 */ /* 0x040fe40007ffe0ff */
[----:B----4-:R-:W-:Y:S01]  /*2b90*/  IADD3 R10, R8, 0xa0, RZ ;  /* 0x000000a0080a7810 */ /* 0x010fe20007ffe0ff */
[C---:B------:R-:W-:Y:S02]  /*2ba0*/  IMAD.IADD R5, R238.reuse, 0x1, R5 ;  /* 0x00000001ee057824 */ /* 0x040fe400078e0205 */
[C---:B------:R-:W-:Y:S01]  /*2bb0*/  IMAD.IADD R4, R238.reuse, 0x1, R4 ;  /* 0x00000001ee047824 */ /* 0x040fe200078e0204 */
[C---:B------:R-:W-:Y:S01]  /*2bc0*/  IADD3 R0, R238.reuse, R10, RZ ;  /* 0x0000000aee007210 */ /* 0x040fe20007ffe0ff */
[----:B------:R-:W-:Y:S01]  /*2bd0*/  IMAD.IADD R5, R238, 0x1, R5 ;  /* 0x00000001ee057824 */ /* 0x000fe200078e0205 */
[----:B------:R-:W-:-:S02]  /*2be0*/  IADD3 R9, R8, 0xc0, RZ ;  /* 0x000000c008097810 */ /* 0x000fc40007ffe0ff */
[C---:B-1----:R-:W-:Y:S02]  /*2bf0*/  IADD3 R7, R8.reuse, 0x20, RZ ;  /* 0x0000002008077810 */ /* 0x042fe40007ffe0ff */
[----:B------:R-:W-:-:S03]  /*2c00*/  IADD3 R6, R8, 0x40, RZ ;  /* 0x0000004008067810 */ /* 0x000fc60007ffe0ff */
[C---:B------:R-:W-:Y:S01]  /*2c10*/  IMAD.IADD R7, R238.reuse, 0x1, R7 ;  /* 0x00000001ee077824 */ /* 0x040fe200078e0207 */
[----:B------:R-:W-:-:S04]  /*2c20*/  IADD3 R6, R238, R6, RZ ;  /* 0x00000006ee067210 */ /* 0x000fc80007ffe0ff */
[C---:B------:R-:W-:Y:S01]  /*2c30*/  IADD3 R7, R238.reuse, R7, RZ ;  /* 0x00000007ee077210 */ /* 0x040fe20007ffe0ff */
[C---:B------:R-:W-:Y:S01]  /*2c40*/  IMAD.IADD R6, R238.reuse, 0x1, R6 ;  /* 0x00000001ee067824 */ /* 0x040fe200078e0206 */
[C---:B------:R-:W-:Y:S01]  /*2c50*/  IADD3 R4, R238.reuse, R4, RZ ;  /* 0x00000004ee047210 */ /* 0x040fe20007ffe0ff */
[C---:B------:R-:W-:Y:S01]  /*2c60*/  IMAD.IADD R0, R238.reuse, 0x1, R0 ;  /* 0x00000001ee007824 */ /* 0x040fe200078e0200 */
[C---:B------:R-:W-:Y:S01]  /*2c70*/  IADD3 R7, R238.reuse, R7, RZ ;  /* 0x00000007ee077210 */ /* 0x040fe20007ffe0ff */
[----:B------:R-:W-:Y:S01]  /*2c80*/  IMAD.IADD R6, R238, 0x1, R6 ;  /* 0x00000001ee067824 */ /* 0x000fe200078e0206 */
[----:B------:R-:W-:Y:S01]  /*2c90*/  IADD3 R8, R8, 0xe0, RZ ;  /* 0x000000e008087810 */ /* 0x000fe20007ffe0ff */
[C---:B------:R-:W-:Y:S01]  /*2ca0*/  IMAD.IADD R4, R238.reuse, 0x1, R4 ;  /* 0x00000001ee047824 */ /* 0x040fe200078e0204 */
[C---:B------:R-:W-:Y:S01]  /*2cb0*/  IADD3 R5, R238.reuse, R5, RZ ;  /* 0x00000005ee057210 */ /* 0x040fe20007ffe0ff */
[C---:B------:R-:W-:Y:S01]  /*2cc0*/  IMAD.IADD R7, R238.reuse, 0x1, R7 ;  /* 0x00000001ee077824 */ /* 0x040fe200078e0207 */
[C---:B------:R-:W-:Y:S01]  /*2cd0*/  IADD3 R0, R238.reuse, R0, RZ ;  /* 0x00000000ee007210 */ /* 0x040fe20007ffe0ff */
[C---:B------:R-:W-:Y:S01]  /*2ce0*/  IMAD.IADD R8, R238.reuse, 0x1, R8 ;  /* 0x00000001ee087824 */ /* 0x040fe200078e0208 */
[C---:B------:R-:W-:Y:S01]  /*2cf0*/  IADD3 R6, R238.reuse, R6, RZ ;  /* 0x00000006ee067210 */ /* 0x040fe20007ffe0ff */
[----:B------:R-:W-:Y:S01]  /*2d00*/  STL [R1+0x18], R24 ;  /* 0x0000181801007387 */ /* 0x000fe20000100800 */
[C---:B------:R-:W-:Y:S01]  /*2d10*/  IMAD.IADD R5, R238.reuse, 0x1, R5 ;  /* 0x00000001ee057824 */ /* 0x040fe200078e0205 */
[C---:B------:R-:W-:Y:S01]  /*2d20*/  IADD3 R4, R238.reuse, R4, RZ ;  /* 0x00000004ee047210 */ /* 0x040fe20007ffe0ff */
[C---:B------:R-:W-:Y:S01]  /*2d30*/  IMAD.IADD R8, R238.reuse, 0x1, R8 ;  /* 0x00000001ee087824 */ /* 0x040fe200078e0208 */
[----:B------:R-:W-:Y:S01]  /*2d40*/  STL [R1+0x14], R22 ;  /* 0x0000141601007387 */ /* 0x000fe20000100800 */
[----:B------:R-:W-:-:S03]  /*2d50*/  IMAD.IADD R0, R238, 0x1, R0 ;  /* 0x00000001ee007824 */ /* 0x000fc600078e0200 */
[----:B------:R1:W-:Y:S01]  /*2d60*/  STL [R1+0x10], R7 ;  /* 0x0000100701007387 */ /* 0x0003e20000100800 */
[----:B------:R-:W-:-:S03]  /*2d70*/  IADD3 R250, R238, R8, RZ ;  /* 0x00000008eefa7210 */ /* 0x000fc60007ffe0ff */
[----:B------:R3:W-:Y:S01]  /*2d80*/  STL [R1+0xc], R6 ;  /* 0x00000c0601007387 */ /* 0x0007e20000100800 */
[----:B------:R-:W-:-:S03]  /*2d90*/  IMAD.IADD R8, R238, 0x1, R6 ;  /* 0x00000001ee087824 */ /* 0x000fc600078e0206 */
[----:B------:R-:W-:Y:S04]  /*2da0*/  STL [R1+0x8], R5 ;  /* 0x0000080501007387 */ /* 0x000fe80000100800 */
[----:B------:R-:W-:Y:S04]  /*2db0*/  STL [R1+0x4], R4 ;  /* 0x0000040401007387 */ /* 0x000fe80000100800 */
[----:B------:R-:W-:Y:S01]  /*2dc0*/  STL [R1], R0 ;  /* 0x0000000001007387 */ /* 0x000fe20000100800 */
[----:B-1----:R-:W-:-:S05]  /*2dd0*/  IADD3 R7, R238, R7, RZ ;  /* 0x00000007ee077210 */ /* 0x002fca0007ffe0ff */
[----:B------:R1:W-:Y:S01]  /*2de0*/  STL [R1+0x2c], R7 ;  /* 0x00002c0701007387 */ /* 0x0003e20000100800 */
[----:B---3--:R-:W-:-:S03]  /*2df0*/  IMAD.IADD R6, R238, 0x1, R4 ;  /* 0x00000001ee067824 */ /* 0x008fc600078e0204 */
[----:B------:R3:W-:Y:S01]  /*2e00*/  STL [R1+0x28], R8 ;  /* 0x0000280801007387 */ /* 0x0007e20000100800 */
[----:B------:R-:W-:Y:S01]  /*2e10*/  IMAD.IADD R9, R238, 0x1, R9 ;  /* 0x00000001ee097824 */ /* 0x000fe200078e0209 */
[----:B--2---:R-:W-:-:S04]  /*2e20*/  R2P PR, R21, 0x6 ;  /* 0x0000000615007804 */ /* 0x004fc80000000000 */
[C---:B------:R-:W-:Y:S02]  /*2e30*/  IADD3 R9, R238.reuse, R9, RZ ;  /* 0x00000009ee097210 */ /* 0x040fe40007ffe0ff */
[C---:B-1----:R-:W-:Y:S02]  /*2e40*/  IADD3 R7, R238.reuse, R5, RZ ;  /* 0x00000005ee077210 */ /* 0x042fe40007ffe0ff */
[----:B------:R-:W-:-:S03]  /*2e50*/  IADD3 R5, R238, R0, RZ ;  /* 0x00000000ee057210 */ /* 0x000fc60007ffe0ff */
[----:B------:R3:W-:Y:S04]  /*2e60*/  STL [R1+0x24], R7 ;  /* 0x0000240701007387 */ /* 0x0007e80000100800 */
[----:B------:R3:W-:Y:S04]  /*2e70*/  STL [R1+0x20], R6 ;  /* 0x0000200601007387 */ /* 0x0007e80000100800 */
[----:B------:R3:W-:Y:S01]  /*2e80*/  STL [R1+0x1c], R5 ;  /* 0x00001c0501007387 */ /* 0x0007e20000100800 */
[----:B------:R-:W-:Y:S01]  /*2e90*/  IMAD.IADD R252, R238, 0x1, R9 ;  /* 0x00000001eefc7824 */ /* 0x000fe200078e0209 */
[----:B------:R-:W-:Y:S01]  /*2ea0*/  SEL R231, R231, 0xffffffe0, !P1 ;  /* 0xffffffe0e7e77807 */ /* 0x000fe20004800000 */
[----:B------:R-:W-:Y:S01]  /*2eb0*/  IMAD.SHL.U32 R222, R233, 0x2, RZ ;  /* 0x00000002e9de7824 */ /* 0x000fe200078e00ff */
[----:B------:R-:W-:Y:S01]  /*2ec0*/  SEL R226, R226, 0xffffffc0, !P2 ;  /* 0xffffffc0e2e27807 */ /* 0x000fe20005000000 */
[C---:B------:R-:W-:Y:S01]  /*2ed0*/  IMAD.IADD R249, R238.reuse, 0x1, R250 ;  /* 0x00000001eef97824 */ /* 0x040fe200078e02fa */
[----:B------:R-:W-:Y:S01]  /*2ee0*/  IADD3 R228, R227, R231, RZ ;  /* 0x000000e7e3e47210 */ /* 0x000fe20007ffe0ff */
[----:B------:R-:W-:Y:S01]  /*2ef0*/  IMAD.IADD R223, R231, 0x1, R222 ;  /* 0x00000001e7df7824 */ /* 0x000fe200078e02de */
[----:B------:R-:W-:Y:S01]  /*2f00*/  IADD3 R251, R238, R252, RZ ;  /* 0x000000fceefb7210 */ /* 0x000fe20007ffe0ff */
[----:B------:R-:W-:Y:S01]  /*2f10*/  UIADD3 UR12, UR22, 0x40, URZ ;  /* 0x00000040160c7890 */ /* 0x000fe2000fffe03f */
        /* <DEDUP_REMOVED lines=64> */
[----:B------:R-:W-:Y:S01]  /*3320*/  IMAD.IADD R229, R227, 0x1, R226 ;  /* 0x00000001e3e57824 */ /* 0x000fe200078e02e2 */
[C---:B------:R-:W-:Y:S01]  /*3330*/  IADD3 R225, R226.reuse, R222, RZ ;  /* 0x000000dee2e17210 */ /* 0x040fe20007ffe0ff */
[----:B------:R-:W-:Y:S01]  /*3340*/  IMAD.IADD R230, R226, 0x1, R228 ;  /* 0x00000001e2e67824 */ /* 0x000fe200078e02e4 */
[----:B------:R-:W-:Y:S01]  /*3350*/  IADD3 R0, R238, R249, RZ ;  /* 0x000000f9ee007210 */ /* 0x000fe20007ffe0ff */
[----:B------:R-:W-:-:S02]  /*3360*/  IMAD.IADD R224, R226, 0x1, R223 ;  /* 0x00000001e2e07824 */ /* 0x000fc400078e02df */
[----:B------:R-:W-:Y:S01]  /*3370*/  IMAD.IADD R4, R238, 0x1, R251 ;  /* 0x00000001ee047824 */ /* 0x000fe200078e02fb */
[----:B---3--:R-:W-:-:S04]  /*3380*/  UISETP.GE.AND UP0, UPT, UR12, UR6, UPT ;  /* 0x000000060c00728c */ /* 0x008fc8000bf06270 */
.L_x_746:
[----:B------:R-:W0:Y:S01]  /*3390*/  LDGDEPBAR ;  /* 0x00000000000079af */ /* 0x000e220000000000 */
[C---:B------:R-:W-:Y:S01]  /*33a0*/  IMAD.IADD R109, R219.reuse, 0x1, R231 ;  /* 0x00000001db6d7824 */ /* 0x040fe200078e02e7 */
[----:B------:R-:W-:Y:S01]  /*33b0*/  PLOP3.LUT P0, PT, PT, PT, UP0, 0x80, 0x0 ;  /* 0x000000000000781c */ /* 0x000fe20003f0f008 */
[--C-:B------:R-:W-:Y:S01]  /*33c0*/  IMAD.IADD R108, R219, 0x1, R226.reuse ;  /* 0x00000001db6c7824 */ /* 0x100fe200078e02e2 */
[----:B------:R-:W-:Y:S01]  /*33d0*/  PLOP3.LUT P5, PT, PT, PT, UP0, 0x80, 0x0 ;  /* 0x000000000000781c */ /* 0x000fe20003faf008 */
[----:B------:R-:W-:Y:S01]  /*33e0*/  IMAD.IADD R0, R109, 0x1, R226 ;  /* 0x000000016d007824 */ /* 0x000fe200078e02e2 */
        /* <DEDUP_REMOVED lines=219> */
[----:B------:R-:W-:Y:S04]  /*41a0*/  @P2 FSEL R18, R18, -INF , !P3 ;  /* 0xff80000012122808 */ /* 0x000fe80005800000 */
        /* <DEDUP_REMOVED lines=26> */
[----:B------:R-:W4:Y:S02]  /*4350*/  LDG.E R0, [R94.64+0x20] ;  /* 0x000020045e007981 */ /* 0x000f24000c1e1900 */
[C---:B---3--:R-:W-:Y:S01]  /*4360*/  HMMA.16816.F32 R12, R16.reuse, R84, RZ ;  /* 0x00000054100c723c */ /* 0x048fe200000018ff */
[----:B------:R-:W-:Y:S05]  /*4370*/  IMAD.U32 R112, R112, -0x40, RZ ;  /* 0xffffffc070707824 */ /* 0x000fea00078e00ff */
[C---:B------:R-:W-:Y:S02]  /*4380*/  LEA R234, P0, R112.reuse, R234, 0x2 ;  /* 0x000000ea70ea7211 */ /* 0x040fe400078010ff */
[----:B------:R-:W-:Y:S01]  /*4390*/  HMMA.16816.F32 R16, R16, R86, RZ ;  /* 0x000000561010723c */ /* 0x000fe200000018ff */
[----:B------:R-:W1:Y:S03]  /*43a0*/  LDSM.16.M88.4 R84, [R216+0x20000] ;  /* 0x02000000d854783b */ /* 0x000e660000000200 */
[----:B------:R-:W-:Y:S02]  /*43b0*/  LEA.HI.X.SX32 R235, R112, R235, 0x2, P0 ;  /* 0x000000eb70eb7211 */ /* 0x000fe400000f16ff */
[----:B------:R-:W-:Y:S02]  /*43c0*/  PLOP3.LUT P0, PT, PT, PT, UP5, 0x80, 0x0 ;  /* 0x000000000000781c */ /* 0x000fe40003f0f058 */
[C---:B-1----:R-:W-:Y:S08]  /*43d0*/  HMMA.16816.F32 R4, R88.reuse, R84, R4 ;  /* 0x000000545804723c */ /* 0x042ff00000001804 */
[C---:B------:R-:W-:Y:S01]  /*43e0*/  HMMA.16816.F32 R8, R88.reuse, R86, R8 ;  /* 0x000000565808723c */ /* 0x040fe20000001808 */
[----:B------:R-:W1:Y:S07]  /*43f0*/  LDSM.16.M88.4 R84, [R216+0x20800] ;  /* 0x02080000d854783b */ /* 0x000e6e0000000200 */
[C---:B-1----:R-:W-:Y:S08]  /*4400*/  HMMA.16816.F32 R12, R88.reuse, R84, R12 ;  /* 0x00000054580c723c */ /* 0x042ff0000000180c */
[----:B------:R-:W-:Y:S01]  /*4410*/  HMMA.16816.F32 R16, R88, R86, R16 ;  /* 0x000000565810723c */ /* 0x000fe20000001810 */
[----:B------:R-:W-:Y:S05]  /*4420*/  LDSM.16.M88.4 R84, [R225+0x10000] ;  /* 0x01000000e154783b */ /* 0x000fea0000000200 */
[----:B------:R-:W1:Y:S02]  /*4430*/  LDSM.16.M88.4 R88, [R218+0x20000] ;  /* 0x02000000da58783b */ /* 0x000e640000000200 */
        /* <DEDUP_REMOVED lines=93> */
[----:B------:R-:W1:Y:S11]  /*4a10*/  LDSM.16.M88.4 R88, [R217+0x26800] ;  /* 0x02680000d958783b */ /* 0x000e760000000200 */
[----:B------:R-:W-:Y:S04]  /*4a20*/  @!UPT UIADD3 URZ, URZ, URZ, URZ ;  /* 0x0000003f3f3ff290 */ /* 0x000fe8000fffe03f */
[C---:B--2---:R-:W-:Y:S02]  /*4a30*/  FADD.FTZ R4, -R92.reuse, R4 ;  /* 0x000000045c047221 */ /* 0x044fe40000010100 */
[----:B------:R-:W-:Y:S02]  /*4a40*/  FADD.FTZ R5, -R92, R5 ;  /* 0x000000055c057221 */ /* 0x000fe40000010100 */
[C---:B----4-:R-:W-:Y:S02]  /*4a50*/  FADD.FTZ R6, -R0.reuse, R6 ;  /* 0x0000000600067221 */ /* 0x050fe40000010100 */
[----:B------:R-:W-:Y:S02]  /*4a60*/  FADD.FTZ R7, -R0, R7 ;  /* 0x0000000700077221 */ /* 0x000fe40000010100 */
[----:B------:R-:W-:Y:S02]  /*4a70*/  FADD.FTZ R9, -R92, R9 ;  /* 0x000000095c097221 */ /* 0x000fe40000010100 */
[C---:B------:R-:W-:Y:S02]  /*4a80*/  FADD.FTZ R10, -R0.reuse, R10 ;  /* 0x0000000a000a7221 */ /* 0x040fe40000010100 */
[----:B------:R-:W-:Y:S02]  /*4a90*/  FADD.FTZ R11, -R0, R11 ;  /* 0x0000000b000b7221 */ /* 0x000fe40000010100 */
[----:B------:R-:W-:Y:S02]  /*4aa0*/  FMUL.FTZ R93, R104, R4 ;  /* 0x00000004685d7220 */ /* 0x000fe40000410000 */
[----:B------:R-:W-:Y:S02]  /*4ab0*/  FMUL.FTZ R6, R111, R6 ;  /* 0x000000066f067220 */ /* 0x000fe40000410000 */
[----:B------:R-:W-:Y:S01]  /*4ac0*/  FMUL.FTZ R7, R110, R7 ;  /* 0x000000076e077220 */ /* 0x000fe20000410000 */
[C---:B-1----:R-:W-:Y:S07]  /*4ad0*/  HMMA.16816.F32 R12, R84.reuse, R88, R12 ;  /* 0x00000058540c723c */ /* 0x042fee000000180c */
[----:B------:R-:W-:Y:S01]  /*4ae0*/  FADD.FTZ R88, -R92, R8 ;  /* 0x000000085c587221 */ /* 0x000fe20000010100 */
[----:B------:R-:W-:Y:S04]  /*4af0*/  HMMA.16816.F32 R16, R84, R90, R16 ;  /* 0x0000005a5410723c */ /* 0x000fe80000001810 */
[----:B------:R-:W-:Y:S02]  /*4b00*/  FMUL.FTZ R8, R109, R5 ;  /* 0x000000056d087220 */ /* 0x000fe40000410000 */
[----:B------:R-:W-:Y:S02]  /*4b10*/  FMUL.FTZ R88, R106, R88 ;  /* 0x000000586a587220 */ /* 0x000fe40000410000 */
[----:B------:R-:W-:Y:S08]  /*4b20*/  FMUL.FTZ R87, R105, R9 ;  /* 0x0000000969577220 */ /* 0x000ff00000410000 */
[C---:B------:R-:W-:Y:S02]  /*4b30*/  FADD.FTZ R12, -R92.reuse, R12 ;  /* 0x0000000c5c0c7221 */ /* 0x040fe40000010100 */
[----:B------:R-:W-:Y:S02]  /*4b40*/  FADD.FTZ R13, -R92, R13 ;  /* 0x0000000d5c0d7221 */ /* 0x000fe40000010100 */
[----:B------:R-:W-:Y:S02]  /*4b50*/  FMUL.FTZ R84, R102, R12 ;  /* 0x0000000c66547220 */ /* 0x000fe40000410000 */
[----:B------:R-:W-:Y:S02]  /*4b60*/  FADD.FTZ R9, -R0, R15 ;  /* 0x0000000f00097221 */ /* 0x000fe40000010100 */
[C---:B------:R-:W-:Y:S02]  /*4b70*/  FADD.FTZ R16, -R92.reuse, R16 ;  /* 0x000000105c107221 */ /* 0x040fe40000010100 */
[----:B------:R-:W-:Y:S02]  /*4b80*/  FADD.FTZ R85, -R92, R17 ;  /* 0x000000115c557221 */ /* 0x000fe40000010100 */
[----:B------:R-:W-:Y:S02]  /*4b90*/  FMUL.FTZ R17, R98, R13 ;  /* 0x0000000d62117220 */ /* 0x000fe40000410000 */
[----:B------:R-:W-:Y:S02]  /*4ba0*/  FMUL.FTZ R86, R97, R16 ;  /* 0x0000001061567220 */ /* 0x000fe40000410000 */
[----:B------:R-:W-:Y:S02]  /*4bb0*/  FMUL.FTZ R16, R108, R10 ;  /* 0x0000000a6c107220 */ /* 0x000fe40000410000 */
[----:B------:R-:W-:Y:S02]  /*4bc0*/  FMUL.FTZ R13, R107, R11 ;  /* 0x0000000b6b0d7220 */ /* 0x000fe40000410000 */
[C---:B------:R-:W-:Y:S02]  /*4bd0*/  FADD.FTZ R10, -R0.reuse, R14 ;  /* 0x0000000e000a7221 */ /* 0x040fe40000010100 */
[C---:B------:R-:W-:Y:S02]  /*4be0*/  FADD.FTZ R12, -R0.reuse, R18 ;  /* 0x00000012000c7221 */ /* 0x040fe40000010100 */
[----:B------:R-:W-:Y:S02]  /*4bf0*/  FADD.FTZ R11, -R0, R19 ;  /* 0x00000013000b7221 */ /* 0x000fe40000010100 */
[----:B------:R-:W-:Y:S02]  /*4c00*/  FMUL.FTZ R85, R96, R85 ;  /* 0x0000005560557220 */ /* 0x000fe40000410000 */
[----:B------:R-:W-:Y:S02]  /*4c10*/  FMUL.FTZ R10, R103, R10 ;  /* 0x0000000a670a7220 */ /* 0x000fe40000410000 */
[----:B------:R-:W-:Y:S02]  /*4c20*/  FMUL.FTZ R9, R101, R9 ;  /* 0x0000000965097220 */ /* 0x000fe40000410000 */
[----:B------:R-:W-:Y:S02]  /*4c30*/  FMUL.FTZ R12, R100, R12 ;  /* 0x0000000c640c7220 */ /* 0x000fe40000410000 */
[----:B------:R-:W-:Y:S01]  /*4c40*/  FMUL.FTZ R11, R99, R11 ;  /* 0x0000000b630b7220 */ /* 0x000fe20000410000 */
[----:B------:R-:W-:-:S05]  /*4c50*/  @!P0 BRA `(.L_x_744) ;  /* 0x000001a000008947 */ /* 0x000fca0003800000 */
[----:B------:R-:W-:Y:S01]  /*4c60*/  IMAD.MOV.U32 R5, RZ, RZ, c[0x0][0x190] ;  /* 0x00006400ff057624 */ /* 0x000fe200078e00ff */
[----:B------:R-:W-:Y:S01]  /*4c70*/  ULOP3.LUT UR12, UR7, 0x1, URZ, 0xc0, !UPT ;  /* 0x00000001070c7892 */ /* 0x000fe2000f8ec03f */
[----:B------:R-:W-:Y:S02]  /*4c80*/  IMAD.MOV.U32 R14, RZ, RZ, c[0x0][0x194] ;  /* 0x00006500ff0e7624 */ /* 0x000fe400078e00ff */
[C---:B------:R-:W-:Y:S01]  /*4c90*/  IMAD.U32 R0, R5.reuse, -0x40, RZ ;  /* 0xffffffc005007824 */ /* 0x040fe200078e00ff */
[----:B------:R-:W-:Y:S04]  /*4ca0*/  UISETP.NE.U32.AND UP1, UPT, UR12, 0x1, UPT ;  /* 0x000000010c00788c */ /* 0x000fe8000bf25070 */
[C---:B------:R-:W-:Y:S01]  /*4cb0*/  LEA R4, P1, R0.reuse, R240, 0x1 ;  /* 0x000000f000047211 */ /* 0x040fe200078208ff */
[----:B------:R-:W-:Y:S03]  /*4cc0*/  USEL UR12, UR40, 0x8000, !UP1 ;  /* 0x00008000280c7887 */ /* 0x000fe6000c800000 */
[----:B------:R-:W-:Y:S01]  /*4cd0*/  LEA.HI.X.SX32 R0, R0, R241, 0x1, P1 ;  /* 0x000000f100007211 */ /* 0x000fe200008f0eff */
[----:B------:R-:W-:Y:S02]  /*4ce0*/  IMAD.MOV.U32 R240, RZ, RZ, R4 ;  /* 0x000000fffff07224 */ /* 0x000fe400078e0004 */
[----:B------:R-:W-:Y:S02]  /*4cf0*/  IADD3 R236, R236, UR12, RZ ;  /* 0x0000000cecec7c10 */ /* 0x000fe4000fffe0ff */
[----:B------:R-:W-:Y:S01]  /*4d00*/  IMAD.MOV.U32 R241, RZ, RZ, R0 ;  /* 0x000000fffff17224 */ /* 0x000fe200078e0000 */
[----:B------:R-:W-:Y:S02]  /*4d10*/  LEA R4, P1, R5, R240, 0x6 ;  /* 0x000000f005047211 */ /* 0x000fe400078230ff */
[----:B------:R-:W-:Y:S02]  /*4d20*/  IADD3 R219, R219, UR12, RZ ;  /* 0x0000000cdbdb7c10 */ /* 0x000fe4000fffe0ff */
        /* <DEDUP_REMOVED lines=13> */
.L_x_744:
[----:B------:R-:W-:Y:S02]  /*4e00*/  F2FP.PACK_AB R8, R8, R93 ;  /* 0x0000005d0808723e */ /* 0x000fe400000000ff */
[----:B------:R-:W-:Y:S02]  /*4e10*/  F2FP.PACK_AB R7, R7, R6 ;  /* 0x000000060707723e */ /* 0x000fe400000000ff */
[----:B------:R-:W-:Y:S01]  /*4e20*/  F2FP.PACK_AB R6, R87, R88 ;  /* 0x000000585706723e */ /* 0x000fe200000000ff */
[----:B------:R-:W-:Y:S01]  /*4e30*/  STS [R239+0x28000], R8 ;  /* 0x02800008ef007388 */ /* 0x000fe20000000800 */
[----:B-1----:R-:W-:Y:S02]  /*4e40*/  F2FP.PACK_AB R5, R13, R16 ;  /* 0x000000100d05723e */ /* 0x002fe400000000ff */
        /* <DEDUP_REMOVED lines=18> */
[----:B------:R-:W5:Y:S06]  /*4f70*/  LDSM.16.MT88.4 R88, [R0+0x16000] ;  /* 0x016000000058783b */ /* 0x000f6c0000004200 */
[----:B------:R-:W-:Y:S01]  /*4f80*/  LDSM.16.MT88.4 R92, [R0+0x14800] ;  /* 0x01480000005c783b */ /* 0x000fe20000004200 */
        /* <DEDUP_REMOVED lines=12> */
[-C--:B------:R-:W-:Y:S08]  /*5050*/  HMMA.16816.F32 R60, R12, R86.reuse, R60 ;  /* 0x000000560c3c723c */ /* 0x080ff0000000183c */
[C---:B------:R-:W-:Y:S01]  /*5060*/  HMMA.16816.F32 R64, R4.reuse, R86, R64 ;  /* 0x000000560440723c */ /* 0x040fe20000001840 */
[----:B------:R-:W2:Y:S07]  /*5070*/  LDSM.16.MT88.4 R84, [R220+0x2a800] ;  /* 0x02a80000dc54783b */ /* 0x000eae0000004200 */
[-C--:B-----5:R-:W-:Y:S08]  /*5080*/  HMMA.16816.F32 R68, R4, R88.reuse, R68 ;  /* 0x000000580444723c */ /* 0x0a0ff00000001844 */
[C---:B------:R-:W-:Y:S08]  /*5090*/  HMMA.16816.F32 R72, R12.reuse, R88, R72 ;  /* 0x000000580c48723c */ /* 0x040ff00000001848 */
[-C--:B------:R-:W-:Y:S01]  /*50a0*/  HMMA.16816.F32 R76, R12, R90.reuse, R76 ;  /* 0x0000005a0c4c723c */ /* 0x080fe2000000184c */
[----:B------:R-:W3:Y:S07]  /*50b0*/  LDSM.16.MT88.4 R12, [R0+0x12800] ;  /* 0x01280000000c783b */ /* 0x000eee0000004200 */
[----:B------:R-:W-:Y:S01]  /*50c0*/  HMMA.16816.F32 R80, R4, R90, R80 ;  /* 0x0000005a0450723c */ /* 0x000fe20000001850 */
[----:B------:R-:W4:Y:S06]  /*50d0*/  LDSM.16.MT88.4 R4, [R0+0x16800] ;  /* 0x016800000004783b */ /* 0x000f2c0000004200 */
        /* <DEDUP_REMOVED lines=16> */
[-C--:B----4-:R-:W-:Y:S08]  /*51e0*/  HMMA.16816.F32 R68, R8, R4.reuse, R68 ;  /* 0x000000040844723c */ /* 0x090ff00000001844 */
[C---:B------:R-:W-:Y:S08]  /*51f0*/  HMMA.16816.F32 R72, R84.reuse, R4, R72 ;  /* 0x000000045448723c */ /* 0x040ff00000001848 */
[-C--:B------:R-:W-:Y:S01]  /*5200*/  HMMA.16816.F32 R76, R84, R6.reuse, R76 ;  /* 0x00000006544c723c */ /* 0x080fe2000000184c */
[----:B------:R-:W2:Y:S07]  /*5210*/  LDSM.16.MT88.4 R84, [R0+0x13000] ;  /* 0x013000000054783b */ /* 0x000eae0000004200 */
[----:B------:R-:W-:Y:S01]  /*5220*/  HMMA.16816.F32 R80, R8, R6, R80 ;  /* 0x000000060850723c */ /* 0x000fe20000001850 */
[----:B------:R-:W3:Y:S06]  /*5230*/  LDSM.16.MT88.4 R4, [R0+0x17000] ;  /* 0x017000000004783b */ /* 0x000eec0000004200 */
[----:B------:R-:W-:Y:S01]  /*5240*/  LDSM.16.MT88.4 R8, [R221+0x2b800] ;  /* 0x02b80000dd08783b */ /* 0x000fe20000004200 */
        /* <DEDUP_REMOVED lines=14> */
[----:B------:R-:W-:Y:S07]  /*5330*/  LDSM.16.MT88.4 R92, [R0+0x15800] ;  /* 0x01580000005c783b */ /* 0x000fee0000004200 */
[-C--:B---3--:R-:W-:Y:S08]  /*5340*/  HMMA.16816.F32 R68, R12, R4.reuse, R68 ;  /* 0x000000040c44723c */ /* 0x088ff00000001844 */
[C---:B------:R-:W-:Y:S08]  /*5350*/  HMMA.16816.F32 R72, R88.reuse, R4, R72 ;  /* 0x000000045848723c */ /* 0x040ff00000001848 */
[-C--:B------:R-:W-:Y:S01]  /*5360*/  HMMA.16816.F32 R76, R88, R6.reuse, R76 ;  /* 0x00000006584c723c */ /* 0x080fe2000000184c */
[----:B------:R-:W3:Y:S07]  /*5370*/  LDSM.16.MT88.4 R88, [R0+0x13800] ;  /* 0x013800000058783b */ /* 0x000eee0000004200 */
[----:B------:R-:W-:Y:S01]  /*5380*/  HMMA.16816.F32 R80, R12, R6, R80 ;  /* 0x000000060c50723c */ /* 0x000fe20000001850 */
[----:B------:R-:W4:Y:S06]  /*5390*/  LDSM.16.MT88.4 R4, [R0+0x17800] ;  /* 0x017800000004783b */ /* 0x000f2c0000004200 */
[----:B------:R-:W-:Y:S01]  /*53a0*/  BAR.SYNC.DEFER_BLOCKING 0x0 ;  /* 0x0000000000007b1d */ /* 0x000fe20000010000 */
[-C--:B-1----:R-:W-:Y:S08]  /*53b0*/  HMMA.16816.F32 R20, R8, R16.reuse, R20 ;  /* 0x000000100814723c */ /* 0x082ff00000001814 */
[C---:B--2---:R-:W-:Y:S08]  /*53c0*/  HMMA.16816.F32 R24, R84.reuse, R16, R24 ;  /* 0x000000105418723c */ /* 0x044ff00000001818 */
[-C--:B------:R-:W-:Y:S08]  /*53d0*/  HMMA.16816.F32 R28, R84, R18.reuse, R28 ;  /* 0x00000012541c723c */ /* 0x080ff0000000181c */
[C---:B------:R-:W-:Y:S08]  /*53e0*/  HMMA.16816.F32 R32, R8.reuse, R18, R32 ;  /* 0x000000120820723c */ /* 0x040ff00000001820 */
[-C--:B---3--:R-:W-:Y:S08]  /*53f0*/  HMMA.16816.F32 R36, R8, R88.reuse, R36 ;  /* 0x000000580824723c */ /* 0x088ff00000001824 */
[C---:B------:R-:W-:Y:S08]  /*5400*/  HMMA.16816.F32 R40, R84.reuse, R88, R40 ;  /* 0x000000585428723c */ /* 0x040ff00000001828 */
[-C--:B------:R-:W-:Y:S08]  /*5410*/  HMMA.16816.F32 R44, R84, R90.reuse, R44 ;  /* 0x0000005a542c723c */ /* 0x080ff0000000182c */
[C---:B------:R-:W-:Y:S08]  /*5420*/  HMMA.16816.F32 R48, R8.reuse, R90, R48 ;  /* 0x0000005a0830723c */ /* 0x040ff00000001830 */
[-C--:B------:R-:W-:Y:S08]  /*5430*/  HMMA.16816.F32 R52, R8, R92.reuse, R52 ;  /* 0x0000005c0834723c */ /* 0x080ff00000001834 */
        /* <DEDUP_REMOVED lines=29> */
.L_x_745:
[----:B------:R-:W-:Y:S01]  /*5610*/  LDSM.16.M88.4 R128, [R227] ;  /* 0x00000000e380783b */ /* 0x000fe20000000200 */
[----:B------:R-:W-:Y:S02]  /*5620*/  ULOP3.LUT UR12, UR7, 0x1, URZ, 0xc0, !UPT ;  /* 0x00000001070c7892 */ /* 0x000fe4000f8ec03f */
[----:B------:R-:W-:Y:S02]  /*5630*/  @UP5 UIADD3 UR13, UP4, UR9, -0x100, URZ ;  /* 0xffffff00090d5890 */ /* 0x000fe4000ff9e03f */
[----:B------:R-:W2:Y:S01]  /*5640*/  LDSM.16.MT88.4 R16, [R0+0x18000] ;  /* 0x018000000010783b */ /* 0x000ea20000004200 */
[----:B------:R-:W-:Y:S02]  /*5650*/  UISETP.NE.U32.AND UP1, UPT, UR12, 0x1, UPT ;  /* 0x000000010c00788c */ /* 0x000fe4000bf25070 */
[----:B------:R-:W-:Y:S02]  /*5660*/  UIADD3 UR14, UR7, -0x1, URZ ;  /* 0xffffffff070e7890 */ /* 0x000fe4000fffe03f */
[----:B------:R-:W3:Y:S01]  /*5670*/  LDSM.16.M88.4 R124, [R227+0x1000] ;  /* 0x00100000e37c783b */ /* 0x000ee20000000200 */
[----:B------:R-:W-:Y:S04]  /*5680*/  @UP5 UIADD3.X UR12, UR8, -0x1, URZ, UP4, !UPT ;  /* 0xffffffff080c5890 */ /* 0x000fe8000a7fe43f */
        /* <DEDUP_REMOVED lines=72> */
[----:B------:R1:W2:Y:S07]  /*5b10*/  LDSM.16.MT88.4 R204, [R0+0x1f800] ;  /* 0x01f8000000cc783b */ /* 0x0002ae0000004200 */
[-C--:B---3--:R-:W-:Y:S08]  /*5b20*/  HMMA.16816.F32 R84, R200, R196.reuse, R84 ;  /* 0x000000c4c854723c */ /* 0x088ff00000001854 */
[C---:B------:R-:W-:Y:S01]  /*5b30*/  HMMA.16816.F32 R88, R212.reuse, R196, R88 ;  /* 0x000000c4d458723c */ /* 0x040fe20000001858 */
[----:B------:R-:W3:Y:S07]  /*5b40*/  LDL R197, [R1+0x18] ;  /* 0x0000180001c57983 */ /* 0x000eee0000100800 */
        /* <DEDUP_REMOVED lines=29> */
[----:B------:R-:W-:Y:S03]  /*5d20*/  @UP5 UMOV UR9, UR13 ;  /* 0x0000000d00095c82 */ /* 0x000fe60008000000 */
[----:B------:R-:W-:Y:S01]  /*5d30*/  @P0 IADD3.X R199, R0, UR8, RZ, P1, !PT ;  /* 0x0000000800c70c10 */ /* 0x000fe20008ffe4ff */
[----:B------:R-:W-:Y:S01]  /*5d40*/  IMAD.MOV.U32 R0, RZ, RZ, c[0x0][0x22c] ;  /* 0x00008b00ff007624 */ /* 0x000fe200078e00ff */
[CC--:B------:R-:W-:Y:S01]  /*5d50*/  LEA R196, P1, R238.reuse, R234.reuse, 0x2 ;  /* 0x000000eaeec47211 */ /* 0x0c0fe200078210ff */
[----:B------:R-:W-:Y:S02]  /*5d60*/  @UP5 UMOV UR8, UR12 ;  /* 0x0000000c00085c82 */ /* 0x000fe40008000000 */
[----:B------:R1:W5:Y:S01]  /*5d70*/  @P0 LDG.E R247, [R198.64+-0x100] ;  /* 0xffff0004c6f70981 */ /* 0x000362000c1e1900 */
[-C--:B------:R-:W-:Y:S01]  /*5d80*/  LEA.HI.X.SX32 R197, R238, R235.reuse, 0x2, P1 ;  /* 0x000000ebeec57211 */ /* 0x080fe200008f16ff */
[----:B------:R-:W-:Y:S03]  /*5d90*/  IMAD R0, R0, c[0x0][0x1c0], RZ ;  /* 0x0000700000007a24 */ /* 0x000fe600078e02ff */
[----:B------:R1:W5:Y:S01]  /*5da0*/  @P0 LDG.E R248, [R198.64+-0xe0] ;  /* 0xffff2004c6f80981 */ /* 0x000362000c1e1900 */
[----:B------:R-:W-:Y:S04]  /*5db0*/  IMAD R0, R0, 0x28, RZ ;  /* 0x0000002800007824 */ /* 0x000fe800078e02ff */
[----:B------:R2:W-:Y:S05]  /*5dc0*/  RED.E.ADD.F32.FTZ.RN.STRONG.GPU [R234.64], R4 ;  /* 0x00000004ea00798e */ /* 0x0005ea000c10e784 */
        /* <DEDUP_REMOVED lines=8> */
[----:B------:R-:W-:Y:S01]  /*5e50*/  IMAD.MOV.U32 R208, RZ, RZ, c[0x0][0x22c] ;  /* 0x00008b00ffd07624 */ /* 0x000fe200078e00ff */
[----:B------:R-:W2:Y:S03]  /*5e60*/  LDL R210, [R1+0x2c] ;  /* 0x00002c0001d27983 */ /* 0x000ea60000100800 */
[----:B------:R-:W-:Y:S02]  /*5e70*/  IMAD R208, R208, c[0x0][0x1c0], RZ ;  /* 0x00007000d0d07a24 */ /* 0x000fe400078e02ff */
[----:B------:R3:W-:Y:S02]  /*5e80*/  RED.E.ADD.F32.FTZ.RN.STRONG.GPU [R4.64], R7 ;  /* 0x000000070400798e */ /* 0x0007e4000c10e784 */
[----:B------:R-:W-:Y:S03]  /*5e90*/  IMAD R208, R208, 0x30, RZ ;  /* 0x00000030d0d07824 */ /* 0x000fe600078e02ff */
[----:B------:R4:W-:Y:S01]  /*5ea0*/  RED.E.ADD.F32.FTZ.RN.STRONG.GPU [R204.64], R8 ;  /* 0x00000008cc00798e */ /* 0x0009e2000c10e784 */
[-C--:B-1----:R-:W-:Y:S02]  /*5eb0*/  LEA R198, P2, R0, R234.reuse, 0x2 ;  /* 0x000000ea00c67211 */ /* 0x082fe400078410ff */
[-C--:B------:R-:W-:Y:S02]  /*5ec0*/  LEA R6, P1, R208, R234.reuse, 0x2 ;  /* 0x000000ead0067211 */ /* 0x080fe400078210ff */
[-C--:B------:R-:W-:Y:S02]  /*5ed0*/  LEA.HI.X.SX32 R199, R0, R235.reuse, 0x2, P2 ;  /* 0x000000eb00c77211 */ /* 0x080fe400010f16ff */
[----:B------:R-:W2:Y:S01]  /*5ee0*/  LDL R0, [R1+0x10] ;  /* 0x0000100001007983 */ /* 0x000ea20000100800 */
[-C--:B---3--:R-:W-:Y:S04]  /*5ef0*/  LEA.HI.X.SX32 R7, R208, R235.reuse, 0x2, P1 ;  /* 0x000000ebd0077211 */ /* 0x088fe800008f16ff */
[----:B------:R1:W-:Y:S01]  /*5f00*/  RED.E.ADD.F32.FTZ.RN.STRONG.GPU [R198.64], R9 ;  /* 0x00000009c600798e */ /* 0x0003e2000c10e784 */
[----:B------:R-:W-:Y:S01]  /*5f10*/  IMAD.MOV.U32 R208, RZ, RZ, c[0x0][0x22c] ;  /* 0x00008b00ffd07624 */ /* 0x000fe200078e00ff */
[CC--:B------:R-:W-:Y:S03]  /*5f20*/  LEA R4, P0, R215.reuse, R234.reuse, 0x2 ;  /* 0x000000ead7047211 */ /* 0x0c0fe600078010ff */
[----:B------:R-:W-:Y:S01]  /*5f30*/  IMAD R208, R208, c[0x0][0x1c0], RZ ;  /* 0x00007000d0d07a24 */ /* 0x000fe200078e02ff */
[----:B------:R3:W-:Y:S01]  /*5f40*/  RED.E.ADD.F32.FTZ.RN.STRONG.GPU [R6.64], R10 ;  /* 0x0000000a0600798e */ /* 0x0007e2000c10e784 */
[-C--:B------:R-:W-:Y:S02]  /*5f50*/  LEA.HI.X.SX32 R5, R215, R235.reuse, 0x2, P0 ;  /* 0x000000ebd7057211 */ /* 0x080fe400000f16ff */
[----:B------:R-:W-:Y:S03]  /*5f60*/  IMAD.SHL.U32 R208, R208, 0x10, RZ ;  /* 0x00000010d0d07824 */ /* 0x000fe600078e00ff */
[----:B------:R3:W-:Y:S02]  /*5f70*/  RED.E.ADD.F32.FTZ.RN.STRONG.GPU [R4.64], R11 ;  /* 0x0000000b0400798e */ /* 0x0007e4000c10e784 */
[----:B------:R-:W-:Y:S03]  /*5f80*/  IADD3 R208, R208, 0x20, RZ ;  /* 0x00000020d0d07810 */ /* 0x000fe60007ffe0ff */
[----:B------:R-:W-:Y:S01]  /*5f90*/  RED.E.ADD.F32.FTZ.RN.STRONG.GPU [R234.64+0x80], R16 ;  /* 0x00008010ea00798e */ /* 0x000fe2000c10e784 */
[CC--:B----4-:R-:W-:Y:S04]  /*5fa0*/  LEA R8, P0, R208.reuse, R234.reuse, 0x2 ;  /* 0x000000ead0087211 */ /* 0x0d0fe800078010ff */
[----:B------:R-:W-:Y:S01]  /*5fb0*/  RED.E.ADD.F32.FTZ.RN.STRONG.GPU [R196.64+0x80], R17 ;  /* 0x00008011c400798e */ /* 0x000fe2000c10e784 */
[-C--:B-1----:R-:W-:Y:S04]  /*5fc0*/  LEA.HI.X.SX32 R9, R208, R235.reuse, 0x2, P0 ;  /* 0x000000ebd0097211 */ /* 0x082fe800000f16ff */
[----:B------:R-:W4:Y:S01]  /*5fd0*/  LDL R199, [R1+0xc] ;  /* 0x00000c0001c77983 */ /* 0x000f220000100800 */
[C---:B------:R-:W-:Y:S02]  /*5fe0*/  IADD3 R208, R211.reuse, 0x20, RZ ;  /* 0x00000020d3d07810 */ /* 0x040fe40007ffe0ff */
[----:B------:R-:W-:Y:S02]  /*5ff0*/  IADD3 R211, R211, 0x20, RZ ;  /* 0x00000020d3d37810 */ /* 0x000fe40007ffe0ff */
[----:B------:R1:W-:Y:S01]  /*6000*/  RED.E.ADD.F32.FTZ.RN.STRONG.GPU [R8.64], R18 ;  /* 0x000000120800798e */ /* 0x0003e2000c10e784 */
[----:B------:R-:W-:Y:S01]  /*6010*/  IMAD.IADD R208, R238, 0x1, R208 ;  /* 0x00000001eed07824 */ /* 0x000fe200078e02d0 */
[-C--:B---3--:R-:W-:Y:S01]  /*6020*/  LEA R6, P1, R212, R234.reuse, 0x2 ;  /* 0x000000ead4067211 */ /* 0x088fe200078210ff */
[C---:B------:R-:W-:Y:S02]  /*6030*/  IMAD.IADD R211, R238.reuse, 0x1, R211 ;  /* 0x00000001eed37824 */ /* 0x040fe400078e02d3 */
[----:B------:R-:W4:Y:S01]  /*6040*/  LDL R198, [R1+0x28] ;  /* 0x0000280001c67983 */ /* 0x000f220000100800 */
[----:B------:R-:W-:Y:S01]  /*6050*/  IMAD.IADD R208, R238, 0x1, R208 ;  /* 0x00000001eed07824 */ /* 0x000fe200078e02d0 */
[-C--:B------:R-:W-:Y:S01]  /*6060*/  LEA.HI.X.SX32 R7, R212, R235.reuse, 0x2, P1 ;  /* 0x000000ebd4077211 */ /* 0x080fe200008f16ff */
[C---:B------:R-:W-:Y:S02]  /*6070*/  IMAD.IADD R211, R238.reuse, 0x1, R211 ;  /* 0x00000001eed37824 */ /* 0x040fe400078e02d3 */
[----:B------:R-:W-:Y:S02]  /*6080*/  IMAD.IADD R208, R238, 0x1, R208 ;  /* 0x00000001eed07824 */ /* 0x000fe400078e02d0 */
[----:B------:R-:W-:Y:S01]  /*6090*/  RED.E.ADD.F32.FTZ.RN.STRONG.GPU [R6.64], R19 ;  /* 0x000000130600798e */ /* 0x000fe2000c10e784 */
        /* <DEDUP_REMOVED lines=8> */
[----:B------:R-:W-:Y:S03]  /*6120*/  IMAD.MOV.U32 R208, RZ, RZ, c[0x0][0x22c] ;  /* 0x00008b00ffd07624 */ /* 0x000fe600078e00ff */
[----:B------:R-:W-:Y:S01]  /*6130*/  IADD3 R16, R211, 0x60, RZ ;  /* 0x00000060d3107810 */ /* 0x000fe20007ffe0ff */
[----:B------:R-:W-:Y:S01]  /*6140*/  IMAD.MOV.U32 R211, RZ, RZ, c[0x0][0x22c] ;  /* 0x00008b00ffd37624 */ /* 0x000fe200078e00ff */
[----:B------:R1:W-:Y:S01]  /*6150*/  RED.E.ADD.F32.FTZ.RN.STRONG.GPU [R8.64], R13 ;  /* 0x0000000d0800798e */ /* 0x0003e2000c10e784 */
[----:B------:R-:W-:Y:S02]  /*6160*/  IMAD R208, R208, c[0x0][0x1c0], RZ ;  /* 0x00007000d0d07a24 */ /* 0x000fe400078e02ff */
[----:B------:R-:W-:Y:S02]  /*6170*/  IMAD R211, R211, c[0x0][0x1c0], RZ ;  /* 0x00007000d3d37a24 */ /* 0x000fe400078e02ff */
[----:B------:R-:W-:Y:S02]  /*6180*/  IMAD.SHL.U32 R208, R208, 0x10, RZ ;  /* 0x00000010d0d07824 */ /* 0x000fe400078e00ff */
[----:B------:R-:W-:Y:S03]  /*6190*/  IMAD.SHL.U32 R211, R211, 0x10, RZ ;  /* 0x00000010d3d37824 */ /* 0x000fe600078e00ff */
[C---:B------:R-:W-:Y:S02]  /*61a0*/  IADD3 R204, R208.reuse, 0x40, RZ ;  /* 0x00000040d0cc7810 */ /* 0x040fe40007ffe0ff */
[C---:B------:R-:W-:Y:S01]  /*61b0*/  IADD3 R201, R208.reuse, 0x40, RZ ;  /* 0x00000040d0c97810 */ /* 0x040fe20007ffe0ff */
[----:B------:R-:W4:Y:S01]  /*61c0*/  LDL R12, [R1+0x24] ;  /* 0x00002400010c7983 */ /* 0x000f220000100800 */
[----:B------:R-:W-:Y:S01]  /*61d0*/  IADD3 R200, R208, 0x40, RZ ;  /* 0x00000040d0c87810 */ /* 0x000fe20007ffe0ff */
[C---:B------:R-:W-:Y:S02]  /*61e0*/  IMAD.IADD R204, R238.reuse, 0x1, R204 ;  /* 0x00000001eecc7824 */ /* 0x040fe400078e02cc */
[C---:B------:R-:W-:Y:S02]  /*61f0*/  IMAD.IADD R201, R238.reuse, 0x1, R201 ;  /* 0x00000001eec97824 */ /* 0x040fe400078e02c9 */
[C---:B------:R-:W-:Y:S02]  /*6200*/  IMAD.IADD R200, R238.reuse, 0x1, R200 ;  /* 0x00000001eec87824 */ /* 0x040fe400078e02c8 */
[C---:B------:R-:W-:Y:S02]  /*6210*/  IMAD.IADD R201, R238.reuse, 0x1, R201 ;  /* 0x00000001eec97824 */ /* 0x040fe400078e02c9 */
[C---:B------:R-:W-:Y:S02]  /*6220*/  IMAD.IADD R200, R238.reuse, 0x1, R200 ;  /* 0x00000001eec87824 */ /* 0x040fe400078e02c8 */
[----:B------:R-:W-:Y:S02]  /*6230*/  IMAD.MOV.U32 R208, RZ, RZ, c[0x0][0x22c] ;  /* 0x00008b00ffd07624 */ /* 0x000fe400078e00ff */
[----:B------:R-:W-:Y:S01]  /*6240*/  IMAD.IADD R200, R238, 0x1, R200 ;  /* 0x00000001eec87824 */ /* 0x000fe200078e02c8 */
[----:B-1----:R-:W4:Y:S01]  /*6250*/  LDL R13, [R1+0x20] ;  /* 0x00002000010d7983 */ /* 0x002f220000100800 */
[----:B------:R-:W-:Y:S03]  /*6260*/  IMAD R208, R208, c[0x0][0x1c0], RZ ;  /* 0x00007000d0d07a24 */ /* 0x000fe600078e02ff */
[-C--:B------:R-:W-:Y:S01]  /*6270*/  LEA R8, P2, R200, R234.reuse, 0x2 ;  /* 0x000000eac8087211 */ /* 0x080fe200078410ff */
[----:B------:R-:W-:Y:S03]  /*6280*/  IMAD.SHL.U32 R208, R208, 0x10, RZ ;  /* 0x00000010d0d07824 */ /* 0x000fe600078e00ff */
[-C--:B------:R-:W-:Y:S02]  /*6290*/  LEA.HI.X.SX32 R9, R200, R235.reuse, 0x2, P2 ;  /* 0x000000ebc8097211 */ /* 0x080fe400010f16ff */
[----:B------:R-:W-:Y:S05]  /*62a0*/  IADD3 R17, R208, 0x60, RZ ;  /* 0x00000060d0117810 */ /* 0x000fea0007ffe0ff */
[----:B------:R-:W-:Y:S01]  /*62b0*/  IMAD.IADD R17, R238, 0x1, R17 ;  /* 0x00000001ee117824 */ /* 0x000fe200078e0211 */
[CC--:B--2---:R-:W-:Y:S04]  /*62c0*/  LEA R6, P0, R210.reuse, R234.reuse, 0x2 ;  /* 0x000000ead2067211 */ /* 0x0c4fe800078010ff */
[-C--:B------:R-:W-:Y:S02]  /*62d0*/  LEA.HI.X.SX32 R7, R210, R235.reuse, 0x2, P0 ;  /* 0x000000ebd2077211 */ /* 0x080fe400000f16ff */
[CC--:B------:R-:W-:Y:S04]  /*62e0*/  LEA R4, P1, R0.reuse, R234.reuse, 0x2 ;  /* 0x000000ea00047211 */ /* 0x0c0fe800078210ff */
[-C--:B------:R-:W-:Y:S01]  /*62f0*/  LEA.HI.X.SX32 R5, R0, R235.reuse, 0x2, P1 ;  /* 0x000000eb00057211 */ /* 0x080fe200008f16ff */
[----:B------:R-:W-:Y:S04]  /*6300*/  IMAD.MOV.U32 R0, RZ, RZ, c[0x0][0x22c] ;  /* 0x00008b00ff007624 */ /* 0x000fe800078e00ff */
[----:B------:R1:W-:Y:S01]  /*6310*/  RED.E.ADD.F32.FTZ.RN.STRONG.GPU [R4.64], R14 ;  /* 0x0000000e0400798e */ /* 0x0003e2000c10e784 */
[----:B------:R-:W-:Y:S04]  /*6320*/  IMAD R0, R0, c[0x0][0x1c0], RZ ;  /* 0x0000700000007a24 */ /* 0x000fe800078e02ff */
[----:B------:R-:W-:Y:S01]  /*6330*/  IMAD.SHL.U32 R0, R0, 0x10, RZ ;  /* 0x0000001000007824 */ /* 0x000fe200078e00ff */
[----:B------:R2:W-:Y:S04]  /*6340*/  RED.E.ADD.F32.FTZ.RN.STRONG.GPU [R6.64], R15 ;  /* 0x0000000f0600798e */ /* 0x0005e8000c10e784 */
[----:B------:R-:W-:Y:S01]  /*6350*/  IADD3 R0, R0, 0x40, RZ ;  /* 0x0000004000007810 */ /* 0x000fe20007ffe0ff */
[----:B------:R-:W-:Y:S05]  /*6360*/  RED.E.ADD.F32.FTZ.RN.STRONG.GPU [R234.64+0x100], R84 ;  /* 0x00010054ea00798e */ /* 0x000fea000c10e784 */
[----:B------:R-:W-:Y:S01]  /*6370*/  RED.E.ADD.F32.FTZ.RN.STRONG.GPU [R196.64+0x100], R85 ;  /* 0x00010055c400798e */ /* 0x000fe2000c10e784 */
[CC--:B-1----:R-:W-:Y:S04]  /*6380*/  LEA R4, P0, R0.reuse, R234.reuse, 0x2 ;  /* 0x000000ea00047211 */ /* 0x0c2fe800078010ff */
[----:B------:R-:W3:Y:S01]  /*6390*/  LDL R14, [R1+0x4] ;  /* 0x00000400010e7983 */ /* 0x000ee20000100800 */
[-C--:B------:R-:W-:Y:S04]  /*63a0*/  LEA.HI.X.SX32 R5, R0, R235.reuse, 0x2, P0 ;  /* 0x000000eb00057211 */ /* 0x080fe800000f16ff */
[----:B------:R-:W3:Y:S01]  /*63b0*/  LDL R0, [R1+0x8] ;  /* 0x0000080001007983 */ /* 0x000ee20000100800 */
[CC--:B--2---:R-:W-:Y:S02]  /*63c0*/  LEA R6, P1, R204.reuse, R234.reuse, 0x2 ;  /* 0x000000eacc067211 */ /* 0x0c4fe400078210ff */
[CC--:B------:R-:W-:Y:S02]  /*63d0*/  LEA R10, P0, R201.reuse, R234.reuse, 0x2 ;  /* 0x000000eac90a7211 */ /* 0x0c0fe400078010ff */
[----:B------:R4:W-:Y:S01]  /*63e0*/  RED.E.ADD.F32.FTZ.RN.STRONG.GPU [R4.64], R86 ;  /* 0x000000560400798e */ /* 0x0009e2000c10e784 */
[-C--:B------:R-:W-:Y:S02]  /*63f0*/  LEA.HI.X.SX32 R7, R204, R235.reuse, 0x2, P1 ;  /* 0x000000ebcc077211 */ /* 0x080fe400008f16ff */
[-C--:B------:R-:W-:Y:S02]  /*6400*/  LEA.HI.X.SX32 R11, R201, R235.reuse, 0x2, P0 ;  /* 0x000000ebc90b7211 */ /* 0x080fe400000f16ff */
[----:B------:R-:W-:Y:S01]  /*6410*/  IADD3 R15, R208, 0x60, RZ ;  /* 0x00000060d00f7810 */ /* 0x000fe20007ffe0ff */
[----:B------:R1:W-:Y:S04]  /*6420*/  RED.E.ADD.F32.FTZ.RN.STRONG.GPU [R6.64], R87 ;  /* 0x000000570600798e */ /* 0x0003e8000c10e784 */
[C---:B------:R-:W-:Y:S01]  /*6430*/  IMAD.IADD R15, R238.reuse, 0x1, R15 ;  /* 0x00000001ee0f7824 */ /* 0x040fe200078e020f */
[----:B------:R-:W-:Y:S03]  /*6440*/  RED.E.ADD.F32.FTZ.RN.STRONG.GPU [R10.64], R88 ;  /* 0x000000580a00798e */ /* 0x000fe6000c10e784 */
[C---:B------:R-:W-:Y:S02]  /*6450*/  IMAD.IADD R15, R238.reuse, 0x1, R15 ;  /* 0x00000001ee0f7824 */ /* 0x040fe400078e020f */
[----:B------:R2:W-:Y:S02]  /*6460*/  RED.E.ADD.F32.FTZ.RN.STRONG.GPU [R8.64], R89 ;  /* 0x000000590800798e */ /* 0x0005e4000c10e784 */
[----:B------:R-:W-:Y:S03]  /*6470*/  IMAD.IADD R15, R238, 0x1, R15 ;  /* 0x00000001ee0f7824 */ /* 0x000fe600078e020f */
[----:B------:R-:W-:Y:S01]  /*6480*/  LDSM.16.MT88.4 R84, [R2+0x4000] ;  /* 0x004000000254783b */ /* 0x000fe20000004200 */
[CC--:B----4-:R-:W-:Y:S04]  /*6490*/  LEA R4, P1, R199.reuse, R234.reuse, 0x2 ;  /* 0x000000eac7047211 */ /* 0x0d0fe800078210ff */
[-C--:B------:R-:W-:Y:S02]  /*64a0*/  LEA.HI.X.SX32 R5, R199, R235.reuse, 0x2, P1 ;  /* 0x000000ebc7057211 */ /* 0x080fe400008f16ff */
[CC--:B-1----:R-:W-:Y:S03]  /*64b0*/  LEA R6, P0, R198.reuse, R234.reuse, 0x2 ;  /* 0x000000eac6067211 */ /* 0x0c2fe600078010ff */
[----:B------:R1:W-:Y:S01]  /*64c0*/  RED.E.ADD.F32.FTZ.RN.STRONG.GPU [R4.64], R90 ;  /* 0x0000005a0400798e */ /* 0x0003e2000c10e784 */
[-C--:B------:R-:W-:Y:S05]  /*64d0*/  LEA.HI.X.SX32 R7, R198, R235.reuse, 0x2, P0 ;  /* 0x000000ebc6077211 */ /* 0x080fea00000f16ff */
[----:B------:R4:W-:Y:S01]  /*64e0*/  RED.E.ADD.F32.FTZ.RN.STRONG.GPU [R6.64], R91 ;  /* 0x0000005b0600798e */ /* 0x0009e2000c10e784 */
[CC--:B--2---:R-:W-:Y:S04]  /*64f0*/  LEA R8, P2, R15.reuse, R234.reuse, 0x2 ;  /* 0x000000ea0f087211 */ /* 0x0c4fe800078410ff */
[----:B------:R-:W-:Y:S01]  /*6500*/  RED.E.ADD.F32.FTZ.RN.STRONG.GPU [R234.64+0x180], R96 ;  /* 0x00018060ea00798e */ /* 0x000fe2000c10e784 */
[-C--:B------:R-:W-:Y:S04]  /*6510*/  LEA.HI.X.SX32 R9, R15, R235.reuse, 0x2, P2 ;  /* 0x000000eb0f097211 */ /* 0x080fe800010f16ff */
[----:B------:R-:W-:Y:S05]  /*6520*/  RED.E.ADD.F32.FTZ.RN.STRONG.GPU [R196.64+0x180], R97 ;  /* 0x00018061c400798e */ /* 0x000fea000c10e784 */
[----:B------:R-:W-:Y:S01]  /*6530*/  LDSM.16.MT88.4 R88, [R2+0x6000] ;  /* 0x006000000258783b */ /* 0x000fe20000004200 */
[CC--:B-1----:R-:W-:Y:S04]  /*6540*/  LEA R4, P0, R16.reuse, R234.reuse, 0x2 ;  /* 0x000000ea10047211 */ /* 0x0c2fe800078010ff */
[-C--:B------:R-:W-:Y:S02]  /*6550*/  LEA.HI.X.SX32 R5, R16, R235.reuse, 0x2, P0 ;  /* 0x000000eb10057211 */ /* 0x080fe400000f16ff */
[----:B------:R-:W-:Y:S01]  /*6560*/  IADD3 R16, R208, 0x60, RZ ;  /* 0x00000060d0107810 */ /* 0x000fe20007ffe0ff */
[----:B------:R-:W-:Y:S01]  /*6570*/  IMAD.MOV.U32 R208, RZ, RZ, c[0x0][0x22c] ;  /* 0x00008b00ffd07624 */ /* 0x000fe200078e00ff */
[CC--:B----4-:R-:W-:Y:S01]  /*6580*/  LEA R6, P1, R17.reuse, R234.reuse, 0x2 ;  /* 0x000000ea11067211 */ /* 0x0d0fe200078210ff */
[----:B------:R-:W-:Y:S02]  /*6590*/  RED.E.ADD.F32.FTZ.RN.STRONG.GPU [R4.64], R98 ;  /* 0x000000620400798e */ /* 0x000fe4000c10e784 */
[----:B------:R-:W-:Y:S01]  /*65a0*/  IMAD.IADD R16, R238, 0x1, R16 ;  /* 0x00000001ee107824 */ /* 0x000fe200078e0210 */
[-C--:B------:R-:W-:Y:S01]  /*65b0*/  LEA.HI.X.SX32 R7, R17, R235.reuse, 0x2, P1 ;  /* 0x000000eb11077211 */ /* 0x080fe200008f16ff */
[----:B------:R-:W-:Y:S02]  /*65c0*/  IMAD R208, R208, c[0x0][0x1c0], RZ ;  /* 0x00007000d0d07a24 */ /* 0x000fe400078e02ff */
[----:B------:R-:W-:Y:S02]  /*65d0*/  IMAD.IADD R16, R238, 0x1, R16 ;  /* 0x00000001ee107824 */ /* 0x000fe400078e0210 */
[----:B------:R1:W-:Y:S01]  /*65e0*/  RED.E.ADD.F32.FTZ.RN.STRONG.GPU [R6.64], R99 ;  /* 0x000000630600798e */ /* 0x0003e2000c10e784 */
[----:B------:R-:W-:Y:S02]  /*65f0*/  IMAD.SHL.U32 R208, R208, 0x10, RZ ;  /* 0x00000010d0d07824 */ /* 0x000fe400078e00ff */
[-C--:B------:R-:W-:Y:S02]  /*6600*/  LEA R10, P0, R16, R234.reuse, 0x2 ;  /* 0x000000ea100a7211 */ /* 0x080fe400078010ff */
[----:B------:R-:W-:Y:S01]  /*6610*/  LDSM.16.MT88.4 R96, [R220+0x28800] ;  /* 0x02880000dc60783b */ /* 0x000fe20000004200 */
[----:B------:R-:W-:Y:S02]  /*6620*/  IADD3 R17, R208, 0x80, RZ ;  /* 0x00000080d0117810 */ /* 0x000fe40007ffe0ff */
[-C--:B------:R-:W-:Y:S02]  /*6630*/  LEA.HI.X.SX32 R11, R16, R235.reuse, 0x2, P0 ;  /* 0x000000eb100b7211 */ /* 0x080fe400000f16ff */
[----:B------:R-:W-:Y:S01]  /*6640*/  IADD3 R16, R208, 0x80, RZ ;  /* 0x00000080d0107810 */ /* 0x000fe20007ffe0ff */
[----:B------:R-:W-:Y:S01]  /*6650*/  IMAD.IADD R17, R238, 0x1, R17 ;  /* 0x00000001ee117824 */ /* 0x000fe200078e0211 */
[----:B------:R-:W-:Y:S01]  /*6660*/  IADD3 R15, R208, 0x80, RZ ;  /* 0x00000080d00f7810 */ /* 0x000fe20007ffe0ff */
[----:B------:R-:W-:Y:S01]  /*6670*/  RED.E.ADD.F32.FTZ.RN.STRONG.GPU [R10.64], R92 ;  /* 0x0000005c0a00798e */ /* 0x000fe2000c10e784 */
[----:B------:R-:W-:Y:S02]  /*6680*/  IMAD.MOV.U32 R208, RZ, RZ, c[0x0][0x22c] ;  /* 0x00008b00ffd07624 */ /* 0x000fe400078e00ff */
[C---:B------:R-:W-:Y:S02]  /*6690*/  IMAD.IADD R16, R238.reuse, 0x1, R16 ;  /* 0x00000001ee107824 */ /* 0x040fe400078e0210 */
[----:B------:R2:W-:Y:S01]  /*66a0*/  RED.E.ADD.F32.FTZ.RN.STRONG.GPU [R8.64], R93 ;  /* 0x0000005d0800798e */ /* 0x0005e2000c10e784 */
[C---:B------:R-:W-:Y:S02]  /*66b0*/  IMAD.IADD R15, R238.reuse, 0x1, R15 ;  /* 0x00000001ee0f7824 */ /* 0x040fe400078e020f */
[C---:B------:R-:W-:Y:S02]  /*66c0*/  IMAD.IADD R16, R238.reuse, 0x1, R16 ;  /* 0x00000001ee107824 */ /* 0x040fe400078e0210 */
[----:B------:R-:W-:Y:S02]  /*66d0*/  IMAD.IADD R15, R238, 0x1, R15 ;  /* 0x00000001ee0f7824 */ /* 0x000fe400078e020f */
[----:B------:R-:W-:Y:S01]  /*66e0*/  IMAD R208, R208, c[0x0][0x1c0], RZ ;  /* 0x00007000d0d07a24 */ /* 0x000fe200078e02ff */
[-C--:B-1----:R-:W-:Y:S01]  /*66f0*/  LEA R6, P0, R12, R234.reuse, 0x2 ;  /* 0x000000ea0c067211 */ /* 0x082fe200078010ff */
[----:B------:R-:W-:Y:S02]  /*6700*/  IMAD.IADD R15, R238, 0x1, R15 ;  /* 0x00000001ee0f7824 */ /* 0x000fe400078e020f */
[----:B------:R-:W-:Y:S01]  /*6710*/  IMAD.SHL.U32 R208, R208, 0x10, RZ ;  /* 0x00000010d0d07824 */ /* 0x000fe200078e00ff */
[-C--:B------:R-:W-:Y:S02]  /*6720*/  LEA.HI.X.SX32 R7, R12, R235.reuse, 0x2, P0 ;  /* 0x000000eb0c077211 */ /* 0x080fe400000f16ff */
[----:B------:R-:W4:Y:S01]  /*6730*/  LDL R12, [R1] ;  /* 0x00000000010c7983 */ /* 0x000f220000100800 */
[CC--:B--2---:R-:W-:Y:S04]  /*6740*/  LEA R8, P2, R15.reuse, R234.reuse, 0x2 ;  /* 0x000000ea0f087211 */ /* 0x0c4fe800078410ff */
[-C--:B------:R-:W-:Y:S02]  /*6750*/  LEA.HI.X.SX32 R9, R15, R235.reuse, 0x2, P2 ;  /* 0x000000eb0f097211 */ /* 0x080fe400010f16ff */
[----:B------:R-:W-:Y:S05]  /*6760*/  IADD3 R15, R208, 0xa0, RZ ;  /* 0x000000a0d00f7810 */ /* 0x000fea0007ffe0ff */
[----:B------:R-:W-:Y:S01]  /*6770*/  IMAD.IADD R15, R238, 0x1, R15 ;  /* 0x00000001ee0f7824 */ /* 0x000fe200078e020f */
[CC--:B---3--:R-:W-:Y:S04]  /*6780*/  LEA R4, P1, R0.reuse, R234.reuse, 0x2 ;  /* 0x000000ea00047211 */ /* 0x0c8fe800078210ff */
        /* <DEDUP_REMOVED lines=8> */
[----:B------:R-:W-:Y:S05]  /*6810*/  RED.E.ADD.F32.FTZ.RN.STRONG.GPU [R196.64+0x200], R101 ;  /* 0x00020065c400798e */ /* 0x000fea000c10e784 */
[----:B------:R-:W-:Y:S01]  /*6820*/  LDSM.16.MT88.4 R92, [R2+0x800] ;  /* 0x00080000025c783b */ /* 0x000fe20000004200 */
[CC--:B-1----:R-:W-:Y:S04]  /*6830*/  LEA R4, P0, R0.reuse, R234.reuse, 0x2 ;  /* 0x000000ea00047211 */ /* 0x0c2fe800078010ff */
[-C--:B------:R-:W-:Y:S02]  /*6840*/  LEA.HI.X.SX32 R5, R0, R235.reuse, 0x2, P0 ;  /* 0x000000eb00057211 */ /* 0x080fe400000f16ff */
[----:B------:R-:W3:Y:S01]  /*6850*/  LDL R0, [R1+0x1c] ;  /* 0x00001c0001007983 */ /* 0x000ee20000100800 */
[CC--:B--2---:R-:W-:Y:S02]  /*6860*/  LEA R6, P1, R17.reuse, R234.reuse, 0x2 ;  /* 0x000000ea11067211 */ /* 0x0c4fe400078210ff */
[CC--:B------:R-:W-:Y:S02]  /*6870*/  LEA R10, P0, R16.reuse, R234.reuse, 0x2 ;  /* 0x000000ea100a7211 */ /* 0x0c0fe400078010ff */
[----:B------:R1:W-:Y:S01]  /*6880*/  RED.E.ADD.F32.FTZ.RN.STRONG.GPU [R4.64], R102 ;  /* 0x000000660400798e */ /* 0x0003e2000c10e784 */
[-C--:B------:R-:W-:Y:S02]  /*6890*/  LEA.HI.X.SX32 R7, R17, R235.reuse, 0x2, P1 ;  /* 0x000000eb11077211 */ /* 0x080fe400008f16ff */
[-C--:B------:R-:W-:Y:S02]  /*68a0*/  LEA.HI.X.SX32 R11, R16, R235.reuse, 0x2, P0 ;  /* 0x000000eb100b7211 */ /* 0x080fe400000f16ff */
[----:B------:R-:W-:Y:S05]  /*68b0*/  LDSM.16.MT88.4 R16, [R2+0x2000] ;  /* 0x002000000210783b */ /* 0x000fea0000004200 */
[----:B------:R2:W-:Y:S05]  /*68c0*/  RED.E.ADD.F32.FTZ.RN.STRONG.GPU [R6.64], R103 ;  /* 0x000000670600798e */ /* 0x0005ea000c10e784 */
[----:B------:R-:W-:Y:S05]  /*68d0*/  RED.E.ADD.F32.FTZ.RN.STRONG.GPU [R10.64], R104 ;  /* 0x000000680a00798e */ /* 0x000fea000c10e784 */
[----:B------:R-:W-:Y:S05]  /*68e0*/  RED.E.ADD.F32.FTZ.RN.STRONG.GPU [R8.64], R105 ;  /* 0x000000690800798e */ /* 0x000fea000c10e784 */
[----:B------:R-:W-:Y:S01]  /*68f0*/  LDSM.16.MT88.4 R100, [R2+0x2800] ;  /* 0x002800000264783b */ /* 0x000fe20000004200 */
[CC--:B-1----:R-:W-:Y:S04]  /*6900*/  LEA R4, P1, R14.reuse, R234.reuse, 0x2 ;  /* 0x000000ea0e047211 */ /* 0x0c2fe800078210ff */
[-C--:B------:R-:W-:Y:S02]  /*6910*/  LEA.HI.X.SX32 R5, R14, R235.reuse, 0x2, P1 ;  /* 0x000000eb0e057211 */ /* 0x080fe400008f16ff */
[----:B------:R-:W-:Y:S03]  /*6920*/  IADD3 R14, R208, 0xa0, RZ ;  /* 0x000000a0d00e7810 */ /* 0x000fe60007ffe0ff */
[----:B------:R1:W-:Y:S01]  /*6930*/  RED.E.ADD.F32.FTZ.RN.STRONG.GPU [R4.64], R106 ;  /* 0x0000006a0400798e */ /* 0x0003e2000c10e784 */
[CC--:B--2---:R-:W-:Y:S01]  /*6940*/  LEA R6, P0, R13.reuse, R234.reuse, 0x2 ;  /* 0x000000ea0d067211 */ /* 0x0c4fe200078010ff */
[C---:B------:R-:W-:Y:S03]  /*6950*/  IMAD.IADD R14, R238.reuse, 0x1, R14 ;  /* 0x00000001ee0e7824 */ /* 0x040fe600078e020e */
[-C--:B------:R-:W-:Y:S01]  /*6960*/  LEA.HI.X.SX32 R7, R13, R235.reuse, 0x2, P0 ;  /* 0x000000eb0d077211 */ /* 0x080fe200000f16ff */
[----:B------:R-:W-:Y:S01]  /*6970*/  IMAD.IADD R14, R238, 0x1, R14 ;  /* 0x00000001ee0e7824 */ /* 0x000fe200078e020e */
[----:B------:R-:W-:Y:S03]  /*6980*/  IADD3 R13, R211, 0xa0, RZ ;  /* 0x000000a0d30d7810 */ /* 0x000fe60007ffe0ff */
[----:B------:R2:W-:Y:S05]  /*6990*/  RED.E.ADD.F32.FTZ.RN.STRONG.GPU [R6.64], R107 ;  /* 0x0000006b0600798e */ /* 0x0005ea000c10e784 */
[----:B------:R-:W-:Y:S05]  /*69a0*/  RED.E.ADD.F32.FTZ.RN.STRONG.GPU [R234.64+0x280], R112 ;  /* 0x00028070ea00798e */ /* 0x000fea000c10e784 */
[----:B------:R-:W-:Y:S05]  /*69b0*/  RED.E.ADD.F32.FTZ.RN.STRONG.GPU [R196.64+0x280], R113 ;  /* 0x00028071c400798e */ /* 0x000fea000c10e784 */
[----:B------:R-:W-:Y:S01]  /*69c0*/  LDSM.16.MT88.4 R104, [R2+0x4800] ;  /* 0x004800000268783b */ /* 0x000fe20000004200 */
[CC--:B-1----:R-:W-:Y:S04]  /*69d0*/  LEA R4, P0, R13.reuse, R234.reuse, 0x2 ;  /* 0x000000ea0d047211 */ /* 0x0c2fe800078010ff */
[-C--:B------:R-:W-:Y:S02]  /*69e0*/  LEA.HI.X.SX32 R5, R13, R235.reuse, 0x2, P0 ;  /* 0x000000eb0d057211 */ /* 0x080fe400000f16ff */
[----:B------:R-:W-:Y:S01]  /*69f0*/  IADD3 R13, R208, 0xa0, RZ ;  /* 0x000000a0d00d7810 */ /* 0x000fe20007ffe0ff */
[----:B------:R-:W-:Y:S01]  /*6a00*/  IMAD.MOV.U32 R208, RZ, RZ, c[0x0][0x22c] ;  /* 0x00008b00ffd07624 */ /* 0x000fe200078e00ff */
[-C--:B------:R-:W-:Y:S01]  /*6a10*/  LEA R10, P0, R14, R234.reuse, 0x2 ;  /* 0x000000ea0e0a7211 */ /* 0x080fe200078010ff */
[----:B------:R4:W-:Y:S01]  /*6a20*/  RED.E.ADD.F32.FTZ.RN.STRONG.GPU [R4.64], R114 ;  /* 0x000000720400798e */ /* 0x0009e2000c10e784 */
[CC--:B--2---:R-:W-:Y:S01]  /*6a30*/  LEA R6, P1, R15.reuse, R234.reuse, 0x2 ;  /* 0x000000ea0f067211 */ /* 0x0c4fe200078210ff */
[----:B------:R-:W-:Y:S01]  /*6a40*/  IMAD.IADD R13, R238, 0x1, R13 ;  /* 0x00000001ee0d7824 */ /* 0x000fe200078e020d */
[-C--:B------:R-:W-:Y:S01]  /*6a50*/  LEA.HI.X.SX32 R11, R14, R235.reuse, 0x2, P0 ;  /* 0x000000eb0e0b7211 */ /* 0x080fe200000f16ff */
[----:B------:R-:W-:Y:S01]  /*6a60*/  IMAD R208, R208, c[0x0][0x1c0], RZ ;  /* 0x00007000d0d07a24 */ /* 0x000fe200078e02ff */
[-C--:B------:R-:W-:Y:S01]  /*6a70*/  LEA.HI.X.SX32 R7, R15, R235.reuse, 0x2, P1 ;  /* 0x000000eb0f077211 */ /* 0x080fe200008f16ff */
[----:B------:R-:W-:Y:S01]  /*6a80*/  IMAD.IADD R13, R238, 0x1, R13 ;  /* 0x00000001ee0d7824 */ /* 0x000fe200078e020d */
[C---:B------:R-:W-:Y:S01]  /*6a90*/  IADD3 R15, R209.reuse, 0xe0, RZ ;  /* 0x000000e0d10f7810 */ /* 0x040fe20007ffe0ff */
[----:B------:R-:W-:Y:S01]  /*6aa0*/  IMAD.SHL.U32 R208, R208, 0x10, RZ ;  /* 0x00000010d0d07824 */ /* 0x000fe200078e00ff */
[----:B------:R-:W-:Y:S01]  /*6ab0*/  IADD3 R14, R209, 0xe0, RZ ;  /* 0x000000e0d10e7810 */ /* 0x000fe20007ffe0ff */
[C---:B------:R-:W-:Y:S01]  /*6ac0*/  IMAD.IADD R13, R238.reuse, 0x1, R13 ;  /* 0x00000001ee0d7824 */ /* 0x040fe200078e020d */
[----:B------:R-:W-:Y:S03]  /*6ad0*/  RED.E.ADD.F32.FTZ.RN.STRONG.GPU [R6.64], R115 ;  /* 0x000000730600798e */ /* 0x000fe6000c10e784 */
[C---:B------:R-:W-:Y:S01]  /*6ae0*/  IMAD.IADD R14, R238.reuse, 0x1, R14 ;  /* 0x00000001ee0e7824 */ /* 0x040fe200078e020e */
[CC--:B------:R-:W-:Y:S01]  /*6af0*/  LEA R8, P2, R13.reuse, R234.reuse, 0x2 ;  /* 0x000000ea0d087211 */ /* 0x0c0fe200078410ff */
[----:B------:R-:W-:Y:S02]  /*6b00*/  RED.E.ADD.F32.FTZ.RN.STRONG.GPU [R10.64], R108 ;  /* 0x0000006c0a00798e */ /* 0x000fe4000c10e784 */
[----:B------:R-:W-:Y:S01]  /*6b10*/  IMAD.IADD R14, R238, 0x1, R14 ;  /* 0x00000001ee0e7824 */ /* 0x000fe200078e020e */
[-C--:B------:R-:W-:Y:S02]  /*6b20*/  LEA.HI.X.SX32 R9, R13, R235.reuse, 0x2, P2 ;  /* 0x000000eb0d097211 */ /* 0x080fe400010f16ff */
[----:B------:R-:W-:Y:S03]  /*6b30*/  IADD3 R13, R208, 0xc0, RZ ;  /* 0x000000c0d00d7810 */ /* 0x000fe60007ffe0ff */
[----:B------:R1:W-:Y:S01]  /*6b40*/  RED.E.ADD.F32.FTZ.RN.STRONG.GPU [R8.64], R109 ;  /* 0x0000006d0800798e */ /* 0x0003e2000c10e784 */
[CC--:B----4-:R-:W-:Y:S04]  /*6b50*/  LEA R4, P1, R12.reuse, R234.reuse, 0x2 ;  /* 0x000000ea0c047211 */ /* 0x0d0fe800078210ff */
[-C--:B------:R-:W-:Y:S02]  /*6b60*/  LEA.HI.X.SX32 R5, R12, R235.reuse, 0x2, P1 ;  /* 0x000000eb0c057211 */ /* 0x080fe400008f16ff */
[----:B------:R-:W-:Y:S03]  /*6b70*/  IADD3 R12, R208, 0xc0, RZ ;  /* 0x000000c0d00c7810 */ /* 0x000fe60007ffe0ff */
[----:B------:R2:W-:Y:S02]  /*6b80*/  RED.E.ADD.F32.FTZ.RN.STRONG.GPU [R4.64], R110 ;  /* 0x0000006e0400798e */ /* 0x0005e4000c10e784 */
[C---:B------:R-:W-:Y:S04]  /*6b90*/  IMAD.IADD R12, R238.reuse, 0x1, R12 ;  /* 0x00000001ee0c7824 */ /* 0x040fe800078e020c */
[----:B------:R-:W-:Y:S01]  /*6ba0*/  IMAD.IADD R12, R238, 0x1, R12 ;  /* 0x00000001ee0c7824 */ /* 0x000fe200078e020c */
[CC--:B-1----:R-:W-:Y:S04]  /*6bb0*/  LEA R8, P2, R252.reuse, R234.reuse, 0x2 ;  /* 0x000000eafc087211 */ /* 0x0c2fe800078410ff */
[-C--:B------:R-:W-:Y:S02]  /*6bc0*/  LEA.HI.X.SX32 R9, R252, R235.reuse, 0x2, P2 ;  /* 0x000000ebfc097211 */ /* 0x080fe400010f16ff */
[CC--:B---3--:R-:W-:Y:S04]  /*6bd0*/  LEA R6, P0, R0.reuse, R234.reuse, 0x2 ;  /* 0x000000ea00067211 */ /* 0x0c8fe800078010ff */
[-C--:B------:R-:W-:Y:S02]  /*6be0*/  LEA.HI.X.SX32 R7, R0, R235.reuse, 0x2, P0 ;  /* 0x000000eb00077211 */ /* 0x080fe400000f16ff */
[CC--:B--2---:R-:W-:Y:S02]  /*6bf0*/  LEA R4, P0, R13.reuse, R234.reuse, 0x2 ;  /* 0x000000ea0d047211 */ /* 0x0c4fe400078010ff */
[----:B------:R-:W-:Y:S01]  /*6c00*/  IADD3 R0, R208, 0xc0, RZ ;  /* 0x000000c0d0007810 */ /* 0x000fe20007ffe0ff */
[----:B------:R1:W-:Y:S01]  /*6c10*/  RED.E.ADD.F32.FTZ.RN.STRONG.GPU [R6.64], R111 ;  /* 0x0000006f0600798e */ /* 0x0003e2000c10e784 */
[-C--:B------:R-:W-:Y:S02]  /*6c20*/  LEA.HI.X.SX32 R5, R13, R235.reuse, 0x2, P0 ;  /* 0x000000eb0d057211 */ /* 0x080fe400000f16ff */
[-C--:B------:R-:W-:Y:S01]  /*6c30*/  LEA R10, P0, R12, R234.reuse, 0x2 ;  /* 0x000000ea0c0a7211 */ /* 0x080fe200078010ff */
[----:B------:R-:W-:Y:S01]  /*6c40*/  IMAD.IADD R0, R238, 0x1, R0 ;  /* 0x00000001ee007824 */ /* 0x000fe200078e0200 */
[----:B------:R-:W-:Y:S02]  /*6c50*/  RED.E.ADD.F32.FTZ.RN.STRONG.GPU [R234.64+0x300], R116 ;  /* 0x00030074ea00798e */ /* 0x000fe4000c10e784 */
[-C--:B------:R-:W-:Y:S03]  /*6c60*/  LEA.HI.X.SX32 R11, R12, R235.reuse, 0x2, P0 ;  /* 0x000000eb0c0b7211 */ /* 0x080fe600000f16ff */
[----:B------:R-:W-:Y:S05]  /*6c70*/  RED.E.ADD.F32.FTZ.RN.STRONG.GPU [R196.64+0x300], R117 ;  /* 0x00030075c400798e */ /* 0x000fea000c10e784 */
[----:B------:R2:W-:Y:S05]  /*6c80*/  RED.E.ADD.F32.FTZ.RN.STRONG.GPU [R4.64], R118 ;  /* 0x000000760400798e */ /* 0x0005ea000c10e784 */
[----:B------:R-:W-:Y:S01]  /*6c90*/  LDSM.16.MT88.4 R108, [R2+0x6800] ;  /* 0x00680000026c783b */ /* 0x000fe20000004200 */
[CC--:B-1----:R-:W-:Y:S04]  /*6ca0*/  LEA R6, P1, R0.reuse, R234.reuse, 0x2 ;  /* 0x000000ea00067211 */ /* 0x0c2fe800078210ff */
[-C--:B------:R-:W-:Y:S01]  /*6cb0*/  LEA.HI.X.SX32 R7, R0, R235.reuse, 0x2, P1 ;  /* 0x000000eb00077211 */ /* 0x080fe200008f16ff */
[----:B------:R-:W-:Y:S04]  /*6cc0*/  IMAD.IADD R0, R238, 0x1, R251 ;  /* 0x00000001ee007824 */ /* 0x000fe800078e02fb */
[----:B------:R1:W-:Y:S05]  /*6cd0*/  RED.E.ADD.F32.FTZ.RN.STRONG.GPU [R6.64], R119 ;  /* 0x000000770600798e */ /* 0x0003ea000c10e784 */
[----:B------:R3:W-:Y:S01]  /*6ce0*/  RED.E.ADD.F32.FTZ.RN.STRONG.GPU [R10.64], R120 ;  /* 0x000000780a00798e */ /* 0x0007e2000c10e784 */
[CC--:B--2---:R-:W-:Y:S04]  /*6cf0*/  LEA R4, P1, R251.reuse, R234.reuse, 0x2 ;  /* 0x000000eafb047211 */ /* 0x0c4fe800078210ff */
[----:B------:R2:W-:Y:S01]  /*6d00*/  RED.E.ADD.F32.FTZ.RN.STRONG.GPU [R8.64], R121 ;  /* 0x000000790800798e */ /* 0x0005e2000c10e784 */
[-C--:B------:R-:W-:Y:S05]  /*6d10*/  LEA.HI.X.SX32 R5, R251, R235.reuse, 0x2, P1 ;  /* 0x000000ebfb057211 */ /* 0x080fea00008f16ff */
[----:B------:R4:W-:Y:S01]  /*6d20*/  RED.E.ADD.F32.FTZ.RN.STRONG.GPU [R4.64], R122 ;  /* 0x0000007a0400798e */ /* 0x0009e2000c10e784 */
[CC--:B-1----:R-:W-:Y:S04]  /*6d30*/  LEA R6, P0, R0.reuse, R234.reuse, 0x2 ;  /* 0x000000ea00067211 */ /* 0x0c2fe800078010ff */
[-C--:B------:R-:W-:Y:S02]  /*6d40*/  LEA.HI.X.SX32 R7, R0, R235.reuse, 0x2, P0 ;  /* 0x000000eb00077211 */ /* 0x080fe400000f16ff */
[----:B------:R-:W-:Y:S02]  /*6d50*/  IADD3 R0, R209, 0xe0, RZ ;  /* 0x000000e0d1007810 */ /* 0x000fe40007ffe0ff */
[-C--:B---3--:R-:W-:Y:S01]  /*6d60*/  LEA R10, P3, R14, R234.reuse, 0x2 ;  /* 0x000000ea0e0a7211 */ /* 0x088fe200078610ff */
[----:B------:R1:W-:Y:S01]  /*6d70*/  RED.E.ADD.F32.FTZ.RN.STRONG.GPU [R6.64], R123 ;  /* 0x0000007b0600798e */ /* 0x0003e2000c10e784 */
[-C--:B--2---:R-:W-:Y:S01]  /*6d80*/  LEA R8, P2, R250, R234.reuse, 0x2 ;  /* 0x000000eafa087211 */ /* 0x084fe200078410ff */
[----:B------:R-:W-:Y:S01]  /*6d90*/  IMAD.IADD R0, R238, 0x1, R0 ;  /* 0x00000001ee007824 */ /* 0x000fe200078e0200 */
[-C--:B------:R-:W-:Y:S02]  /*6da0*/  LEA.HI.X.SX32 R11, R14, R235.reuse, 0x2, P3 ;  /* 0x000000eb0e0b7211 */ /* 0x080fe400018f16ff */
[----:B------:R-:W-:Y:S01]  /*6db0*/  RED.E.ADD.F32.FTZ.RN.STRONG.GPU [R234.64+0x380], R128 ;  /* 0x00038080ea00798e */ /* 0x000fe2000c10e784 */
[-C--:B------:R-:W-:Y:S02]  /*6dc0*/  LEA.HI.X.SX32 R9, R250, R235.reuse, 0x2, P2 ;  /* 0x000000ebfa097211 */ /* 0x080fe400010f16ff */
[CC--:B----4-:R-:W-:Y:S02]  /*6dd0*/  LEA R4, P1, R15.reuse, R234.reuse, 0x2 ;  /* 0x000000ea0f047211 */ /* 0x0d0fe400078210ff */
[----:B------:R-:W-:Y:S01]  /*6de0*/  RED.E.ADD.F32.FTZ.RN.STRONG.GPU [R196.64+0x380], R129 ;  /* 0x00038081c400798e */ /* 0x000fe2000c10e784 */
[CC--:B------:R-:W-:Y:S02]  /*6df0*/  LEA R12, P0, R0.reuse, R234.reuse, 0x2 ;  /* 0x000000ea000c7211 */ /* 0x0c0fe400078010ff */
[-C--:B------:R-:W-:Y:S02]  /*6e00*/  LEA.HI.X.SX32 R5, R15, R235.reuse, 0x2, P1 ;  /* 0x000000eb0f057211 */ /* 0x080fe400008f16ff */
[-C--:B------:R-:W-:Y:S01]  /*6e10*/  LEA.HI.X.SX32 R13, R0, R235.reuse, 0x2, P0 ;  /* 0x000000eb000d7211 */ /* 0x080fe200000f16ff */
[----:B------:R-:W-:Y:S02]  /*6e20*/  IMAD.IADD R0, R238, 0x1, R249 ;  /* 0x00000001ee007824 */ /* 0x000fe400078e02f9 */
[----:B------:R2:W-:Y:S05]  /*6e30*/  RED.E.ADD.F32.FTZ.RN.STRONG.GPU [R4.64], R130 ;  /* 0x000000820400798e */ /* 0x0005ea000c10e784 */
[----:B------:R-:W-:Y:S01]  /*6e40*/  RED.E.ADD.F32.FTZ.RN.STRONG.GPU [R12.64], R131 ;  /* 0x000000830c00798e */ /* 0x000fe2000c10e784 */
[CC--:B-1----:R-:W-:Y:S04]  /*6e50*/  LEA R6, P1, R249.reuse, R234.reuse, 0x2 ;  /* 0x000000eaf9067211 */ /* 0x0c2fe800078210ff */
[----:B------:R-:W-:Y:S01]  /*6e60*/  RED.E.ADD.F32.FTZ.RN.STRONG.GPU [R10.64], R124 ;  /* 0x0000007c0a00798e */ /* 0x000fe2000c10e784 */
[-C--:B------:R-:W-:Y:S04]  /*6e70*/  LEA.HI.X.SX32 R7, R249, R235.reuse, 0x2, P1 ;  /* 0x000000ebf9077211 */ /* 0x080fe800008f16ff */
[----:B------:R-:W-:Y:S01]  /*6e80*/  RED.E.ADD.F32.FTZ.RN.STRONG.GPU [R8.64], R125 ;  /* 0x0000007d0800798e */ /* 0x000fe2000c10e784 */
[----:B------:R-:W-:Y:S01]  /*6e90*/  ISETP.LT.AND P1, PT, RZ, UR7, PT ;  /* 0x00000007ff007c0c */ /* 0x000fe2000bf21270 */
[----:B------:R-:W-:Y:S03]  /*6ea0*/  UMOV UR7, UR14 ;  /* 0x0000000e00077c82 */ /* 0x000fe60008000000 */
[----:B------:R-:W-:Y:S05]  /*6eb0*/  RED.E.ADD.F32.FTZ.RN.STRONG.GPU [R6.64], R126 ;  /* 0x0000007e0600798e */ /* 0x000fea000c10e784 */
[----:B------:R-:W-:Y:S01]  /*6ec0*/  LDSM.16.MT88.4 R8, [R2] ;  /* 0x000000000208783b */ /* 0x000fe20000004200 */
[C---:B--2---:R-:W-:Y:S04]  /*6ed0*/  LEA R4, P0, R0.reuse, R234, 0x2 ;  /* 0x000000ea00047211 */ /* 0x044fe800078010ff */
[----:B------:R-:W-:Y:S01]  /*6ee0*/  LDSM.16.MT88.4 R12, [R220+0x28000] ;  /* 0x02800000dc0c783b */ /* 0x000fe20000004200 */
[----:B------:R-:W-:Y:S02]  /*6ef0*/  LEA.HI.X.SX32 R5, R0, R235, 0x2, P0 ;  /* 0x000000eb00057211 */ /* 0x000fe400000f16ff */
[----:B------:R-:W-:Y:S01]  /*6f00*/  PLOP3.LUT P0, PT, PT, PT, UP1, 0x80, 0x0 ;  /* 0x000000000000781c */ /* 0x000fe20003f0f018 */
[----:B------:R-:W-:Y:S01]  /*6f10*/  @UP5 UIADD3 UR11, UP1, UR11, -0x100, URZ ;  /* 0xffffff000b0b5890 */ /* 0x000fe2000ff3e03f */
[C---:B------:R-:W-:Y:S01]  /*6f20*/  IADD3 R0, R2.reuse, -0x8000, RZ ;  /* 0xffff800002007810 */ /* 0x040fe20007ffe0ff */
[----:B------:R-:W-:Y:S02]  /*6f30*/  RED.E.ADD.F32.FTZ.RN.STRONG.GPU [R4.64], R127 ;  /* 0x0000007f0400798e */ /* 0x000fe4000c10e784 */
[----:B------:R-:W-:Y:S03]  /*6f40*/  @UP5 UIADD3.X UR10, UR10, -0x1, URZ, UP1, !UPT ;  /* 0xffffffff0a0a5890 */ /* 0x000fe60008ffe43f */
[----:B------:R-:W1:Y:S05]  /*6f50*/  LDSM.16.MT88.4 R4, [R221+0x28000] ;  /* 0x02800000dd04783b */ /* 0x000e6a0000004200 */
        /* <DEDUP_REMOVED lines=295> */
.L_x_747:
        /* <DEDUP_REMOVED lines=18> */
.L_x_748:
[----:B-1----:R-:W2:Y:S01]  /*82f0*/  LDL.64 R4, [R1+0x40] ;  /* 0x0000400001047983 */ /* 0x002ea20000100a00 */
[----:B------:R-:W-:Y:S01]  /*8300*/  USHF.L.U32 UR7, UR18, 0x6, URZ ;  /* 0x0000000612077899 */ /* 0x000fe2000800063f */
[----:B------:R-:W-:Y:S01]  /*8310*/  IMAD.U32 R8, RZ, RZ, UR38 ;  /* 0x00000026ff087e24 */ /* 0x000fe2000f8e00ff */
[----:B------:R-:W-:Y:S01]  /*8320*/  ULDC.64 UR8, c[0x0][0x3a0] ;  /* 0x0000e80000087ab9 */ /* 0x000fe20000000a00 */
[----:B------:R-:W-:Y:S01]  /*8330*/  BAR.SYNC.DEFER_BLOCKING 0x0 ;  /* 0x0000000000007b1d */ /* 0x000fe20000010000 */
[----:B------:R-:W-:Y:S02]  /*8340*/  USHF.R.S32.HI UR10, URZ, 0x1f, UR7 ;  /* 0x0000001f3f0a7899 */ /* 0x000fe40008011407 */
[----:B------:R-:W-:Y:S01]  /*8350*/  IMAD.U32 R29, RZ, RZ, UR7 ;  /* 0x00000007ff1d7e24 */ /* 0x000fe2000f8e00ff */
[----:B------:R-:W-:-:S02]  /*8360*/  UIMAD UR6, UR18, -0x40, UR6 ;  /* 0xffffffc0120678a4 */ /* 0x000fc4000f8e0206 */
[----:B------:R-:W1:Y:S01]  /*8370*/  S2R R31, SR_TID.X ;  /* 0x00000000001f7919 */ /* 0x000e620000002100 */
[----:B------:R-:W-:Y:S01]  /*8380*/  UIMAD UR8, UR10, UR8, URZ ;  /* 0x000000080a0872a4 */ /* 0x000fe2000f8e023f */
[----:B------:R-:W-:Y:S02]  /*8390*/  BSSY B0, `(.L_x_749) ;  /* 0x0000030000007945 */ /* 0x000fe40003800000 */
[----:B------:R-:W3:Y:S01]  /*83a0*/  S2R R80, SR_TID.X ;  /* 0x0000000000507919 */ /* 0x000ee20000002100 */
[----:B------:R-:W-:-:S06]  /*83b0*/  UIMAD UR8, UR7, UR9, UR8 ;  /* 0x00000009070872a4 */ /* 0x000fcc000f8e0208 */
[----:B------:R-:W-:Y:S01]  /*83c0*/  IMAD.U32 R0, RZ, RZ, UR8 ;  /* 0x00000008ff007e24 */ /* 0x000fe2000f8e00ff */
[----:B------:R-:W-:Y:S02]  /*83d0*/  ULDC.64 UR8, c[0x0][0x3b8] ;  /* 0x0000ee0000087ab9 */ /* 0x000fe40000000a00 */
[----:B------:R-:W-:Y:S01]  /*83e0*/  UIMAD UR8, UR59, UR8, URZ ;  /* 0x000000083b0872a4 */ /* 0x000fe2000f8e023f */
[----:B------:R4:W2:Y:S03]  /*83f0*/  LDS.128 R44, [R237+0x19000] ;  /* 0x01900000ed2c7984 */ /* 0x0008a60000000c00 */
[----:B------:R-:W-:Y:S01]  /*8400*/  UIMAD UR8, UR38, UR9, UR8 ;  /* 0x00000009260872a4 */ /* 0x000fe2000f8e0208 */
[----:B------:R4:W2:Y:S01]  /*8410*/  LDS.128 R40, [R237+0x1b000] ;  /* 0x01b00000ed287984 */ /* 0x0008a20000000c00 */
[----:B-1----:R-:W-:-:S03]  /*8420*/  SHF.R.S32.HI R31, RZ, 0x1f, R31 ;  /* 0x0000001fff1f7819 */ /* 0x002fc6000001141f */
[----:B------:R4:W1:Y:S01]  /*8430*/  LDS.128 R36, [R237+0x1d000] ;  /* 0x01d00000ed247984 */ /* 0x0008620000000c00 */
[----:B---3--:R-:W-:-:S03]  /*8440*/  LEA.HI R31, R31, R80, RZ, 0x3 ;  /* 0x000000501f1f7211 */ /* 0x008fc600078f18ff */
[----:B------:R4:W3:Y:S01]  /*8450*/  LDS.128 R32, [R237+0x1f000] ;  /* 0x01f00000ed207984 */ /* 0x0008e20000000c00 */
[----:B------:R-:W-:-:S03]  /*8460*/  SHF.R.S32.HI R31, RZ, 0x3, R31 ;  /* 0x00000003ff1f7819 */ /* 0x000fc6000001141f */
[----:B------:R4:W1:Y:S01]  /*8470*/  LDS.128 R60, [R237+0x20000] ;  /* 0x02000000ed3c7984 */ /* 0x0008620000000c00 */
[----:B------:R-:W-:-:S03]  /*8480*/  ISETP.GE.AND P2, PT, R31, UR6, PT ;  /* 0x000000061f007c0c */ /* 0x000fc6000bf46270 */
[----:B------:R4:W1:Y:S01]  /*8490*/  LDS.128 R76, [R237+0x21000] ;  /* 0x02100000ed4c7984 */ /* 0x0008620000000c00 */
[----:B------:R-:W-:-:S03]  /*84a0*/  SHF.R.S32.HI R30, RZ, 0x1f, R31 ;  /* 0x0000001fff1e7819 */ /* 0x000fc6000001141f */
[----:B------:R4:W1:Y:S04]  /*84b0*/  LDS.128 R56, [R237+0x22000] ;  /* 0x02200000ed387984 */ /* 0x0008680000000c00 */
[----:B------:R4:W1:Y:S04]  /*84c0*/  LDS.128 R72, [R237+0x23000] ;  /* 0x02300000ed487984 */ /* 0x0008680000000c00 */
[----:B------:R4:W1:Y:S04]  /*84d0*/  LDS.128 R52, [R237+0x24000] ;  /* 0x02400000ed347984 */ /* 0x0008680000000c00 */
[----:B------:R4:W1:Y:S04]  /*84e0*/  LDS.128 R68, [R237+0x25000] ;  /* 0x02500000ed447984 */ /* 0x0008680000000c00 */
[----:B------:R4:W1:Y:S04]  /*84f0*/  LDS.128 R48, [R237+0x26000] ;  /* 0x02600000ed307984 */ /* 0x0008680000000c00 */
[----:B------:R4:W1:Y:S01]  /*8500*/  LDS.128 R64, [R237+0x27000] ;  /* 0x02700000ed407984 */ /* 0x0008620000000c00 */
[--C-:B--2---:R-:W-:Y:S01]  /*8510*/  SHF.R.S32.HI R7, RZ, 0x1f, R4.reuse ;  /* 0x0000001fff077819 */ /* 0x104fe20000011404 */
[----:B------:R-:W-:-:S04]  /*8520*/  IMAD.MOV.U32 R6, RZ, RZ, R4 ;  /* 0x000000ffff067224 */ /* 0x000fc800078e0004 */
[----:B------:R-:W-:-:S05]  /*8530*/  IMAD.WIDE.U32 R4, R29, c[0x0][0x3a0], R6 ;  /* 0x0000e8001d047a25 */ /* 0x000fca00078e0006 */
[----:B------:R-:W-:-:S04]  /*8540*/  IADD3 R4, P0, R4, UR14, RZ ;  /* 0x0000000e04047c10 */ /* 0x000fc8000ff1e0ff */
[----:B------:R-:W-:-:S05]  /*8550*/  IADD3.X R5, R5, UR15, R0, P0, !PT ;  /* 0x0000000f05057c10 */ /* 0x000fca00087fe400 */
[----:B------:R-:W-:-:S05]  /*8560*/  IMAD.WIDE.U32 R8, R8, c[0x0][0x3b8], R4 ;  /* 0x0000ee0008087a25 */ /* 0x000fca00078e0004 */
[----:B------:R-:W-:Y:S01]  /*8570*/  IADD3 R28, R9, UR8, RZ ;  /* 0x00000008091c7c10 */ /* 0x000fe2000fffe0ff */
[----:B------:R-:W-:Y:S05]  /*8580*/  @P2 BRA `(.L_x_750) ;  /* 0x0000010000002947 */ /* 0x000fea0003800000 */
[----:B-1-34-:R-:W1:Y:S01]  /*8590*/  LDS.128 R20, [R237+0x1c000] ;  /* 0x01c00000ed147984 */ /* 0x01ae620000000c00 */
[----:B------:R-:W-:Y:S01]  /*85a0*/  MOV R4, R8 ;  /* 0x0000000800047202 */ /* 0x000fe20000000f00 */
[----:B------:R-:W-:Y:S01]  /*85b0*/  IMAD R0, R30, c[0x0][0x3a0], RZ ;  /* 0x0000e8001e007a24 */ /* 0x000fe200078e02ff */
[----:B------:R-:W-:Y:S01]  /*85c0*/  MOV R5, R28 ;  /* 0x0000001c00057202 */ /* 0x000fe20000000f00 */
[----:B------:R-:W2:Y:S02]  /*85d0*/  LDS.128 R16, [R237+0x1a000] ;  /* 0x01a00000ed107984 */ /* 0x000ea40000000c00 */
[C---:B------:R-:W-:Y:S02]  /*85e0*/  IMAD R0, R31.reuse, c[0x0][0x3a4], R0 ;  /* 0x0000e9001f007a24 */ /* 0x040fe400078e0200 */
[----:B------:R-:W3:Y:S01]  /*85f0*/  LDS.128 R12, [R237+0x18000] ;  /* 0x01800000ed0c7984 */ /* 0x000ee20000000c00 */
[----:B------:R-:W-:-:S03]  /*8600*/  IMAD.WIDE.U32 R10, R31, c[0x0][0x3a0], R4 ;  /* 0x0000e8001f0a7a25 */ /* 0x000fc600078e0004 */
[----:B------:R-:W4:Y:S02]  /*8610*/  LDS.128 R24, [R237+0x1e000] ;  /* 0x01e00000ed187984 */ /* 0x000f240000000c00 */
[----:B------:R-:W-:Y:S02]  /*8620*/  IADD3 R0, R11, R0, RZ ;  /* 0x000000000b007210 */ /* 0x000fe40007ffe0ff */
[----:B------:R-:W-:-:S04]  /*8630*/  LEA R4, P0, R10, c[0x0][0x340], 0x1 ;  /* 0x0000d0000a047a11 */ /* 0x000fc800078008ff */
[----:B------:R-:W-:-:S05]  /*8640*/  LEA.HI.X R5, R10, c[0x0][0x344], R0, 0x1, P0 ;  /* 0x0000d1000a057a11 */ /* 0x000fca00000f0c00 */
[----:B-1----:R1:W-:Y:S04]  /*8650*/  STG.E.128 [R4.64+0x100], R20 ;  /* 0x0001001404007986 */ /* 0x0023e8000c101d04 */
[----:B--2---:R1:W-:Y:S04]  /*8660*/  STG.E.128 [R4.64+0x80], R16 ;  /* 0x0000801004007986 */ /* 0x0043e8000c101d04 */
[----:B---3--:R1:W-:Y:S04]  /*8670*/  STG.E.128 [R4.64], R12 ;  /* 0x0000000c04007986 */ /* 0x0083e8000c101d04 */
[----:B----4-:R1:W-:Y:S02]  /*8680*/  STG.E.128 [R4.64+0x180], R24 ;  /* 0x0001801804007986 */ /* 0x0103e4000c101d04 */
.L_x_750:
[----:B-1-34-:R-:W-:Y:S05]  /*8690*/  BSYNC B0 ;  /* 0x0000000000007941 */ /* 0x01afea0003800000 */
.L_x_749:
[----:B------:R-:W-:Y:S01]  /*86a0*/  IADD3 R0, R31, 0x20, RZ ;  /* 0x000000201f007810 */ /* 0x000fe20007ffe0ff */
[----:B------:R-:W-:Y:S03]  /*86b0*/  BSSY B0, `(.L_x_751) ;  /* 0x0000011000007945 */ /* 0x000fe60003800000 */
[----:B------:R-:W-:-:S13]  /*86c0*/  ISETP.GE.AND P1, PT, R0, UR6, PT ;  /* 0x0000000600007c0c */ /* 0x000fda000bf26270 */
[----:B------:R-:W-:Y:S05]  /*86d0*/  @P1 BRA `(.L_x_752) ;  /* 0x000000e000001947 */ /* 0x000fea0003800000 */
[----:B------:R-:W-:Y:S01]  /*86e0*/  IADD3 R0, P0, R31, 0x20, RZ ;  /* 0x000000201f007810 */ /* 0x000fe20007f1e0ff */
[----:B------:R-:W-:Y:S01]  /*86f0*/  IMAD.MOV.U32 R4, RZ, RZ, R8 ;  /* 0x000000ffff047224 */ /* 0x000fe200078e0008 */
[----:B------:R-:W-:-:S03]  /*8700*/  MOV R5, R28 ;  /* 0x0000001c00057202 */ /* 0x000fc60000000f00 */
[----:B------:R-:W-:Y:S02]  /*8710*/  IMAD.X R2, RZ, RZ, R30, P0 ;  /* 0x000000ffff027224 */ /* 0x000fe400000e061e */
        /* <DEDUP_REMOVED lines=8> */
[----:B------:R1:W-:Y:S04]  /*87a0*/  STG.E.128 [R4.64+0x100], R36 ;  /* 0x0001002404007986 */ /* 0x0003e8000c101d04 */
[----:B------:R1:W-:Y:S02]  /*87b0*/  STG.E.128 [R4.64+0x180], R32 ;  /* 0x0001802004007986 */ /* 0x0003e4000c101d04 */
.L_x_752:
[----:B------:R-:W-:Y:S05]  /*87c0*/  BSYNC B0 ;  /* 0x0000000000007941 */ /* 0x000fea0003800000 */
.L_x_751:
        /* <DEDUP_REMOVED lines=15> */
[----:B-1----:R-:W-:Y:S01]  /*88c0*/  MOV R4, R6 ;  /* 0x0000000600047202 */ /* 0x002fe20000000f00 */
[----:B------:R-:W-:Y:S01]  /*88d0*/  IMAD R0, R30, c[0x0][0x3a8], RZ ;  /* 0x0000ea001e007a24 */ /* 0x000fe200078e02ff */
[----:B------:R-:W-:-:S03]  /*88e0*/  MOV R5, R2 ;  /* 0x0000000200057202 */ /* 0x000fc60000000f00 */
[C---:B------:R-:W-:Y:S02]  /*88f0*/  IMAD R0, R31.reuse, c[0x0][0x3ac], R0 ;  /* 0x0000eb001f007a24 */ /* 0x040fe400078e0200 */
[----:B------:R-:W-:-:S05]  /*8900*/  IMAD.WIDE.U32 R8, R31, c[0x0][0x3a8], R4 ;  /* 0x0000ea001f087a25 */ /* 0x000fca00078e0004 */
[----:B------:R-:W-:Y:S02]  /*8910*/  IADD3 R0, R9, R0, RZ ;  /* 0x0000000009007210 */ /* 0x000fe40007ffe0ff */
[----:B------:R-:W-:-:S04]  /*8920*/  LEA R4, P0, R8, c[0x0][0x348], 0x1 ;  /* 0x0000d20008047a11 */ /* 0x000fc800078008ff */
[----:B------:R-:W-:-:S05]  /*8930*/  LEA.HI.X R5, R8, c[0x0][0x34c], R0, 0x1, P0 ;  /* 0x0000d30008057a11 */ /* 0x000fca00000f0c00 */
[----:B------:R1:W-:Y:S04]  /*8940*/  STG.E.128 [R4.64], R60 ;  /* 0x0000003c04007986 */ /* 0x0003e8000c101d04 */
[----:B------:R1:W-:Y:S04]  /*8950*/  STG.E.128 [R4.64+0x80], R56 ;  /* 0x0000803804007986 */ /* 0x0003e8000c101d04 */
[----:B------:R1:W-:Y:S04]  /*8960*/  STG.E.128 [R4.64+0x100], R52 ;  /* 0x0001003404007986 */ /* 0x0003e8000c101d04 */
[----:B------:R1:W-:Y:S02]  /*8970*/  STG.E.128 [R4.64+0x180], R48 ;  /* 0x0001803004007986 */ /* 0x0003e4000c101d04 */
.L_x_754:
[----:B------:R-:W-:Y:S05]  /*8980*/  BSYNC B0 ;  /* 0x0000000000007941 */ /* 0x000fea0003800000 */
.L_x_753:
[----:B------:R-:W-:Y:S05]  /*8990*/  @P1 BRA `(.L_x_755) ;  /* 0x0000098000001947 */ /* 0x000fea0003800000 */
[----:B------:R-:W-:Y:S02]  /*89a0*/  IADD3 R0, P0, R31, 0x20, RZ ;  /* 0x000000201f007810 */ /* 0x000fe40007f1e0ff */
[----:B------:R-:W-:-:S02]  /*89b0*/  MOV R7, R2 ;  /* 0x0000000200077202 */ /* 0x000fc40000000f00 */
[----:B-1----:R-:W-:-:S03]  /*89c0*/  IADD3.X R4, RZ, R30, RZ, P0, !PT ;  /* 0x0000001eff047210 */ /* 0x002fc600007fe4ff */
        /* <DEDUP_REMOVED lines=11> */
.L_x_737:
[----:B--2---:R-:W-:Y:S02]  /*8a80*/  UISETP.NE.AND UP0, UPT, UR23, -0x1, UPT ;  /* 0xffffffff1700788c */ /* 0x004fe4000bf05270 */
        /* <DEDUP_REMOVED lines=19> */
.L_x_756:
        /* <DEDUP_REMOVED lines=18> */
.L_x_757:
[----:B------:R-:W2:Y:S01]  /*8ce0*/  LDL.64 R14, [R1+0x40] ;  /* 0x00004000010e7983 */ /* 0x000ea20000100a00 */
[----:B------:R-:W-:Y:S01]  /*8cf0*/  USHF.L.U32 UR7, UR18, 0x6, URZ ;  /* 0x0000000612077899 */ /* 0x000fe2000800063f */
[----:B------:R-:W-:Y:S01]  /*8d00*/  BSSY B0, `(.L_x_758) ;  /* 0x0000025000007945 */ /* 0x000fe20003800000 */
[----:B------:R-:W-:Y:S01]  /*8d10*/  ULDC.64 UR8, c[0x0][0x3a0] ;  /* 0x0000e80000087ab9 */ /* 0x000fe20000000a00 */
[----:B------:R-:W1:Y:S01]  /*8d20*/  S2R R12, SR_TID.X ;  /* 0x00000000000c7919 */ /* 0x000e620000002100 */
[----:B------:R-:W-:Y:S02]  /*8d30*/  USHF.R.S32.HI UR10, URZ, 0x1f, UR7 ;  /* 0x0000001f3f0a7899 */ /* 0x000fe40008011407 */
[----:B------:R-:W-:Y:S01]  /*8d40*/  IMAD.U32 R10, RZ, RZ, UR7 ;  /* 0x00000007ff0a7e24 */ /* 0x000fe2000f8e00ff */
[----:B------:R-:W3:Y:S01]  /*8d50*/  S2R R13, SR_TID.X ;  /* 0x00000000000d7919 */ /* 0x000ee20000002100 */
[----:B------:R-:W-:-:S02]  /*8d60*/  UIMAD UR8, UR10, UR8, URZ ;  /* 0x000000080a0872a4 */ /* 0x000fc4000f8e023f */
[----:B------:R-:W-:Y:S02]  /*8d70*/  UIMAD UR6, UR18, -0x40, UR6 ;  /* 0xffffffc0120678a4 */ /* 0x000fe4000f8e0206 */
[----:B------:R-:W-:-:S06]  /*8d80*/  UIMAD UR8, UR7, UR9, UR8 ;  /* 0x00000009070872a4 */ /* 0x000fcc000f8e0208 */
[----:B------:R-:W-:Y:S01]  /*8d90*/  IMAD.U32 R0, RZ, RZ, UR8 ;  /* 0x00000008ff007e24 */ /* 0x000fe2000f8e00ff */
[----:B------:R-:W-:Y:S02]  /*8da0*/  ULDC.64 UR8, c[0x0][0x3b8] ;  /* 0x0000ee0000087ab9 */ /* 0x000fe40000000a00 */
[----:B------:R-:W-:-:S04]  /*8db0*/  UIMAD UR8, UR57, UR8, URZ ;  /* 0x00000008390872a4 */ /* 0x000fc8000f8e023f */
[----:B------:R-:W-:Y:S01]  /*8dc0*/  UIMAD UR8, UR38, UR9, UR8 ;  /* 0x00000009260872a4 */ /* 0x000fe2000f8e0208 */
[----:B-1----:R-:W-:-:S04]  /*8dd0*/  SHF.R.S32.HI R12, RZ, 0x1f, R12 ;  /* 0x0000001fff0c7819 */ /* 0x002fc8000001140c */
[----:B---3--:R-:W-:-:S04]  /*8de0*/  LEA.HI R12, R12, R13, RZ, 0x3 ;  /* 0x0000000d0c0c7211 */ /* 0x008fc800078f18ff */
[----:B------:R-:W-:-:S04]  /*8df0*/  SHF.R.S32.HI R12, RZ, 0x3, R12 ;  /* 0x00000003ff0c7819 */ /* 0x000fc8000001140c */
[----:B------:R-:W-:Y:S02]  /*8e00*/  ISETP.GE.AND P2, PT, R12, UR6, PT ;  /* 0x000000060c007c0c */ /* 0x000fe4000bf46270 */
[----:B------:R-:W-:Y:S01]  /*8e10*/  SHF.R.S32.HI R11, RZ, 0x1f, R12 ;  /* 0x0000001fff0b7819 */ /* 0x000fe2000001140c */
[----:B--2---:R-:W-:-:S05]  /*8e20*/  IMAD.WIDE.U32 R4, R10, c[0x0][0x3a0], R14 ;  /* 0x0000e8000a047a25 */ /* 0x004fca00078e000e */
[----:B------:R-:W-:-:S04]  /*8e30*/  IADD3 R6, P0, R4, UR14, RZ ;  /* 0x0000000e04067c10 */ /* 0x000fc8000ff1e0ff */
[----:B------:R-:W-:Y:S01]  /*8e40*/  IADD3.X R7, R5, UR15, R0, P0, !PT ;  /* 0x0000000f05077c10 */ /* 0x000fe200087fe400 */
[----:B------:R-:W-:-:S04]  /*8e50*/  IMAD.U32 R0, RZ, RZ, UR38 ;  /* 0x00000026ff007e24 */ /* 0x000fc8000f8e00ff */
[----:B------:R-:W-:-:S05]  /*8e60*/  IMAD.WIDE.U32 R6, R0, c[0x0][0x3b8], R6 ;  /* 0x0000ee0000067a25 */ /* 0x000fca00078e0006 */
[----:B------:R-:W-:Y:S01]  /*8e70*/  IADD3 R2, R7, UR8, RZ ;  /* 0x0000000807027c10 */ /* 0x000fe2000fffe0ff */
[----:B------:R-:W-:Y:S05]  /*8e80*/  @P2 BRA `(.L_x_759) ;  /* 0x000000c000002947 */ /* 0x000fea0003800000 */
[----:B------:R-:W-:Y:S01]  /*8e90*/  MOV R4, R6 ;  /* 0x0000000600047202 */ /* 0x000fe20000000f00 */
[----:B------:R-:W-:Y:S01]  /*8ea0*/  IMAD R0, R11, c[0x0][0x3a0], RZ ;  /* 0x0000e8000b007a24 */ /* 0x000fe200078e02ff */
[----:B------:R-:W-:-:S03]  /*8eb0*/  MOV R5, R2 ;  /* 0x0000000200057202 */ /* 0x000fc60000000f00 */
[C---:B------:R-:W-:Y:S02]  /*8ec0*/  IMAD R0, R12.reuse, c[0x0][0x3a4], R0 ;  /* 0x0000e9000c007a24 */ /* 0x040fe400078e0200 */
[----:B------:R-:W-:-:S05]  /*8ed0*/  IMAD.WIDE.U32 R8, R12, c[0x0][0x3a0], R4 ;  /* 0x0000e8000c087a25 */ /* 0x000fca00078e0004 */
[----:B------:R-:W-:Y:S02]  /*8ee0*/  IADD3 R0, R0, R9, RZ ;  /* 0x0000000900007210 */ /* 0x000fe40007ffe0ff */
[----:B------:R-:W-:-:S04]  /*8ef0*/  LEA R4, P0, R8, c[0x0][0x340], 0x1 ;  /* 0x0000d00008047a11 */ /* 0x000fc800078008ff */
[----:B------:R-:W-:-:S05]  /*8f00*/  LEA.HI.X R5, R8, c[0x0][0x344], R0, 0x1, P0 ;  /* 0x0000d10008057a11 */ /* 0x000fca00000f0c00 */
[----:B------:R1:W-:Y:S04]  /*8f10*/  STG.E.128 [R4.64], RZ ;  /* 0x000000ff04007986 */ /* 0x0003e8000c101d04 */
[----:B------:R1:W-:Y:S04]  /*8f20*/  STG.E.128 [R4.64+0x80], RZ ;  /* 0x000080ff04007986 */ /* 0x0003e8000c101d04 */
[----:B------:R1:W-:Y:S04]  /*8f30*/  STG.E.128 [R4.64+0x100], RZ ;  /* 0x000100ff04007986 */ /* 0x0003e8000c101d04 */
[----:B------:R1:W-:Y:S02]  /*8f40*/  STG.E.128 [R4.64+0x180], RZ ;  /* 0x000180ff04007986 */ /* 0x0003e4000c101d04 */
.L_x_759:
[----:B------:R-:W-:Y:S05]  /*8f50*/  BSYNC B0 ;  /* 0x0000000000007941 */ /* 0x000fea0003800000 */
.L_x_758:
[----:B------:R-:W-:Y:S01]  /*8f60*/  IADD3 R0, R12, 0x20, RZ ;  /* 0x000000200c007810 */ /* 0x000fe20007ffe0ff */
[----:B------:R-:W-:Y:S03]  /*8f70*/  BSSY B0, `(.L_x_760) ;  /* 0x0000010000007945 */ /* 0x000fe60003800000 */
[----:B------:R-:W-:-:S13]  /*8f80*/  ISETP.GE.AND P1, PT, R0, UR6, PT ;  /* 0x0000000600007c0c */ /* 0x000fda000bf26270 */
[----:B------:R-:W-:Y:S05]  /*8f90*/  @P1 BRA `(.L_x_761) ;  /* 0x000000d000001947 */ /* 0x000fea0003800000 */
[----:B------:R-:W-:Y:S02]  /*8fa0*/  IADD3 R0, P0, R12, 0x20, RZ ;  /* 0x000000200c007810 */ /* 0x000fe40007f1e0ff */
[----:B------:R-:W-:Y:S02]  /*8fb0*/  MOV R7, R2 ;  /* 0x0000000200077202 */ /* 0x000fe40000000f00 */
[----:B-1----:R-:W-:-:S03]  /*8fc0*/  IADD3.X R4, RZ, R11, RZ, P0, !PT ;  /* 0x0000000bff047210 */ /* 0x002fc600007fe4ff */
        /* <DEDUP_REMOVED lines=10> */
.L_x_761:
[----:B------:R-:W-:Y:S05]  /*9070*/  BSYNC B0 ;  /* 0x0000000000007941 */ /* 0x000fea0003800000 */
.L_x_760:
        /* <DEDUP_REMOVED lines=27> */
.L_x_763:
[----:B------:R-:W-:Y:S05]  /*9230*/  BSYNC B0 ;  /* 0x0000000000007941 */ /* 0x000fea0003800000 */
.L_x_762:
        /* <DEDUP_REMOVED lines=14> */
.L_x_755:
[----:B------:R-:W-:Y:S05]  /*9320*/  BSYNC B1 ;  /* 0x0000000000017941 */ /* 0x000fea0003800000 */
.L_x_732:
        /* <DEDUP_REMOVED lines=11> */
.L_x_764:
[----:B------:R-:W-:Y:S05]  /*93e0*/  EXIT ;  /* 0x000000000000794d */ /* 0x000fea0003800000 */
.L_x_766:
        /* <DEDUP_REMOVED lines=9> */
.L_x_2020:


//--------------------- .text._ZN5flash44flash_bwd_dq_dk_dv_loop_seqk_parallel_kernelI23Flash_bwd_kernel_traitsILi256ELi64ELi64ELi8ELi4ELi2ELi2ELb0ELb0EN7cutlass6half_tE19Flash_kernel_traitsILi256ELi64ELi64ELi8ES3_EELb0ELb0ELb0ELb1ELb0ELb0ELb0EEEvNS_16Flash_bwd_paramsE --------------------------
	.section	.text._ZN5flash44flash_bwd_dq_dk_dv_loop_seqk_parallel_kernelI23Flash_bwd_kernel_traitsILi256ELi64ELi64ELi8ELi4ELi2ELi2ELb0ELb0EN7cutlass6half_tE19Flash_kernel_traitsILi256ELi64ELi64ELi8ES3_EELb0ELb0ELb0ELb1ELb0ELb0ELb0EEEvNS_16Flash_bwd_paramsE,"ax",@progbits
	.sectioninfo	@"SHI_REGISTERS=255"
	.align	128
        .global         _ZN5flash44flash_bwd_dq_dk_dv_loop_seqk_parallel_kernelI23Flash_bwd_kernel_traitsILi256ELi64ELi64ELi8ELi4ELi2ELi2ELb0ELb0EN7cutlass6half_tE19Flash_kernel_traitsILi256ELi64ELi64ELi8ES3_EELb0ELb0ELb0ELb1ELb0ELb0ELb0EEEvNS_16Flash_bwd_paramsE
        .type           _ZN5flash44flash_bwd_dq_dk_dv_loop_seqk_parallel_kernelI23Flash_bwd_kernel_traitsILi256ELi64ELi64ELi8ELi4ELi2ELi2ELb0ELb0EN7cutlass6half_tE19Flash_kernel_traitsILi256ELi64ELi64ELi8ES3_EELb0ELb0ELb0ELb1ELb0ELb0ELb0EEEvNS_16Flash_bwd_paramsE,@function
        .size           _ZN5flash44flash_bwd_dq_dk_dv_loop_seqk_parallel_kernelI23Flash_bwd_kernel_traitsILi256ELi64ELi64ELi8ELi4ELi2ELi2ELb0ELb0EN7cutlass6half_tE19Flash_kernel_traitsILi256ELi64ELi64ELi8ES3_EELb0ELb0ELb0ELb1ELb0ELb0ELb0EEEvNS_16Flash_bwd_paramsE,(.L_x_2021 - _ZN5flash44flash_bwd_dq_dk_dv_loop_seqk_parallel_kernelI23Flash_bwd_kernel_traitsILi256ELi64ELi64ELi8ELi4ELi2ELi2ELb0ELb0EN7cutlass6half_tE19Flash_kernel_traitsILi256ELi64ELi64ELi8ES3_EELb0ELb0ELb0ELb1ELb0ELb0ELb0EEEvNS_16Flash_bwd_paramsE)
        .other          _ZN5flash44flash_bwd_dq_dk_dv_loop_seqk_parallel_kernelI23Flash_bwd_kernel_traitsILi256ELi64ELi64ELi8ELi4ELi2ELi2ELb0ELb0EN7cutlass6half_tE19Flash_kernel_traitsILi256ELi64ELi64ELi8ES3_EELb0ELb0ELb0ELb1ELb0ELb0ELb0EEEvNS_16Flash_bwd_paramsE,@"STO_CUDA_ENTRY STV_DEFAULT"
_ZN5flash44flash_bwd_dq_dk_dv_loop_seqk_parallel_kernelI23Flash_bwd_kernel_traitsILi256ELi64ELi64ELi8ELi4ELi2ELi2ELb0ELb0EN7cutlass6half_tE19Flash_kernel_traitsILi256ELi64ELi64ELi8ES3_EELb0ELb0ELb0ELb1ELb0ELb0ELb0EEEvNS_16Flash_bwd_paramsE:
.text._ZN5flash44flash_bwd_dq_dk_dv_loop_seqk_parallel_kernelI23Flash_bwd_kernel_traitsILi256ELi64ELi64ELi8ELi4ELi2ELi2ELb0ELb0EN7cutlass6half_tE19Flash_kernel_traitsILi256ELi64ELi64ELi8ES3_EELb0ELb0ELb0ELb1ELb0ELb0ELb0EEEvNS_16Flash_bwd_paramsE:
        /* <DEDUP_REMOVED lines=49> */
[----:B------:R-:W-:Y:S01]  /*0310*/  LEA.HI R10, R11, R12, RZ, 0x3 ;  /* 0x0000000c0b0a7211 */ /* 0x000fe200078f18ff */
        /* <DEDUP_REMOVED lines=14> */
[----:B------:R-:W-:-:S02]  /*0400*/  UMOV UR39, URZ ;  /* 0x0000003f00277c82 */ /* 0x000fc40008000000 */
[----:B------:R-:W-:Y:S01]  /*0410*/  IMAD.IADD R8, R3, 0x1, -R2 ;  /* 0x0000000103087824 */ /* 0x000fe200078e0a02 */
[----:B------:R-:W-:Y:S01]  /*0420*/  LOP3.LUT R2, R4, 0xfffffff0, RZ, 0xc0, !PT ;  /* 0xfffffff004027812 */ /* 0x000fe200078ec0ff */
[----:B------:R-:W-:Y:S01]  /*0430*/  IMAD.IADD R6, R5, 0x1, -R0 ;  /* 0x0000000105067824 */ /* 0x000fe200078e0a00 */
[----:B------:R-:W-:Y:S01]  /*0440*/  SHF.R.S32.HI R3, RZ, 0x3, R10 ;  /* 0x00000003ff037819 */ /* 0x000fe2000001140a */
[----:B------:R-:W-:Y:S01]  /*0450*/  ULDC.64 UR4, c[0x0][0x118] ;  /* 0x0000460000047ab9 */ /* 0x000fe20000000a00 */
[----:B------:R-:W-:Y:S01]  /*0460*/  LOP3.LUT R0, R10, 0xfffffff8, RZ, 0xc0, !PT ;  /* 0xfffffff80a007812 */ /* 0x000fe200078ec0ff */
[C---:B------:R-:W-:Y:S01]  /*0470*/  IMAD.IADD R2, R12.reuse, 0x1, -R2 ;  /* 0x000000010c027824 */ /* 0x040fe200078e0a02 */
[----:B------:R-:W-:Y:S01]  /*0480*/  ULOP3.LUT UR56, UR35, UR56, URZ, 0x3c, !UPT ;  /* 0x0000003823387292 */ /* 0x000fe2000f8e3c3f */
[----:B------:R-:W-:Y:S01]  /*0490*/  IMAD.SHL.U32 R3, R3, 0x40, RZ ;  /* 0x0000004003037824 */ /* 0x000fe200078e00ff */
[----:B------:R-:W-:Y:S01]  /*04a0*/  UISETP.NE.AND UP2, UPT, UR10, URZ, UPT ;  /* 0x0000003f0a00728c */ /* 0x000fe2000bf45270 */
[----:B------:R-:W-:Y:S01]  /*04b0*/  IMAD.IADD R0, R12, 0x1, -R0 ;  /* 0x000000010c007824 */ /* 0x000fe200078e0a00 */
[----:B------:R-:W-:Y:S01]  /*04c0*/  SHF.R.S32.HI R4, RZ, 0x1f, R2 ;  /* 0x0000001fff047819 */ /* 0x000fe20000011402 */
[----:B------:R-:W-:Y:S01]  /*04d0*/  USHF.R.S32.HI UR57, URZ, 0x1f, UR35 ;  /* 0x0000001f3f397899 */ /* 0x000fe20008011423 */
        /* <DEDUP_REMOVED lines=11> */
[----:B------:R-:W-:Y:S01]  /*0590*/  UIMAD.WIDE.U32 UR42, UR36, UR44, URZ ;  /* 0x0000002c242a72a5 */ /* 0x000fe2000f8e003f */
[C---:B------:R-:W-:Y:S01]  /*05a0*/  LOP3.LUT P3, RZ, R0.reuse, 0x2, RZ, 0xc0, !PT ;  /* 0x0000000200ff7812 */ /* 0x040fe2000786c0ff */
[----:B------:R-:W-:Y:S01]  /*05b0*/  IMAD.SHL.U32 R0, R0, 0x40, RZ ;  /* 0x0000004000007824 */ /* 0x000fe200078e00ff */
[----:B------:R-:W-:Y:S01]  /*05c0*/  LOP3.LUT R7, R4, R5, RZ, 0x3c, !PT ;  /* 0x0000000504077212 */ /* 0x000fe200078e3cff */
[----:B------:R-:W-:Y:S01]  /*05d0*/  IMAD.IADD R14, R2, 0x1, -R3 ;  /* 0x00000001020e7824 */ /* 0x000fe200078e0a03 */
[----:B------:R-:W-:Y:S01]  /*05e0*/  LOP3.LUT R3, R6, 0x1, RZ, 0xc0, !PT ;  /* 0x0000000106037812 */ /* 0x000fe200078ec0ff */
[----:B------:R-:W-:Y:S01]  /*05f0*/  IMAD.SHL.U32 R2, R229, 0x10, RZ ;  /* 0x00000010e5027824 */ /* 0x000fe200078e00ff */
[----:B------:R-:W-:Y:S01]  /*0600*/  LEA.HI R5, R11, R12, RZ, 0x7 ;  /* 0x0000000c0b057211 */ /* 0x000fe200078f38ff */
[----:B------:R-:W-:Y:S01]  /*0610*/  UIMAD UR51, UR37, UR44, URZ ;  /* 0x0000002c253372a4 */ /* 0x000fe2000f8e023f */
[----:B------:R-:W-:Y:S01]  /*0620*/  LOP3.LUT R0, R0, 0x1c0, RZ, 0xc0, !PT ;  /* 0x000001c000007812 */ /* 0x000fe200078ec0ff */
[----:B------:R-:W-:Y:S01]  /*0630*/  STL [R1+0x58], R14 ;  /* 0x0000580e01007387 */ /* 0x000fe20000100800 */
[----:B------:R-:W-:Y:S01]  /*0640*/  ISETP.NE.U32.AND P0, PT, R3, 0x1, PT ;  /* 0x000000010300780c */ /* 0x000fe20003f05070 */
[----:B------:R-:W-:Y:S01]  /*0650*/  IMAD.SHL.U32 R3, R8, 0x200, RZ ;  /* 0x0000020008037824 */ /* 0x000fe200078e00ff */
[----:B------:R-:W-:Y:S01]  /*0660*/  SHF.R.S32.HI R5, RZ, 0x7, R5 ;  /* 0x00000007ff057819 */ /* 0x000fe20000011405 */
[----:B------:R-:W-:Y:S01]  /*0670*/  USHF.R.S32.HI UR53, URZ, 0x1f, UR47 ;  /* 0x0000001f3f357899 */ /* 0x000fe2000801142f */
[C---:B------:R-:W-:Y:S01]  /*0680*/  LOP3.LUT R221, R0.reuse, 0x8, R10, 0xf8, !PT ;  /* 0x0000000800dd7812 */ /* 0x040fe200078ef80a */
[----:B------:R-:W-:Y:S01]  /*0690*/  UIMAD UR50, UR6, UR50, URZ ;  /* 0x00000032063272a4 */ /* 0x000fe2000f8e023f */
[----:B------:R-:W-:Y:S01]  /*06a0*/  SHF.R.U32.HI R226, RZ, 0x3, R0 ;  /* 0x00000003ffe27819 */ /* 0x000fe20000011600 */
[----:B------:R-:W-:Y:S01]  /*06b0*/  @!UP1 UIMAD UR49, UR7, UR49, URZ ;  /* 0x00000031073192a4 */ /* 0x000fe2000f8e023f */
[----:B------:R-:W-:Y:S01]  /*06c0*/  LOP3.LUT R2, R0, 0x10, R2, 0xf8, !PT ;  /* 0x0000001000027812 */ /* 0x000fe200078ef802 */
[----:B------:R-:W-:Y:S01]  /*06d0*/  IMAD R0, R5, 0x800, R3 ;  /* 0x0000080005007824 */ /* 0x000fe200078e0203 */
[----:B------:R-:W-:Y:S01]  /*06e0*/  LOP3.LUT R221, R221, R226, RZ, 0x3c, !PT ;  /* 0x000000e2dddd7212 */ /* 0x000fe200078e3cff */
[----:B------:R-:W-:Y:S01]  /*06f0*/  USHF.R.S32.HI UR48, URZ, 0x1f, UR41 ;  /* 0x0000001f3f307899 */ /* 0x000fe20008011429 */
[----:B------:R-:W-:Y:S01]  /*0700*/  LEA.HI R4, R11, R12, RZ, 0x6 ;  /* 0x0000000c0b047211 */ /* 0x000fe200078f30ff */
[----:B------:R-:W-:Y:S01]  /*0710*/  UMOV UR40, 0xffff8000 ;  /* 0xffff800000287882 */ /* 0x000fe20000000000 */
        /* <DEDUP_REMOVED lines=63> */
.L_x_813:
        /* <DEDUP_REMOVED lines=66> */
.L_x_767:
        /* <DEDUP_REMOVED lines=58> */
.L_x_769:
        /* <DEDUP_REMOVED lines=43> */
.L_x_770:
[----:B------:R-:W-:Y:S01]  /*1580*/  ULDC.64 UR10, c[0x0][0x370] ;  /* 0x0000dc00000a7ab9 */ /* 0x000fe20000000a00 */
[----:B------:R-:W-:Y:S01]  /*1590*/  PLOP3.LUT P0, PT, PT, PT, UP1, 0x80, 0x0 ;  /* 0x000000000000781c */ /* 0x000fe20003f0f018 */
[----:B------:R-:W-:Y:S02]  /*15a0*/  @UP3 UIMAD.WIDE.U32 UR8, UR14, UR10, URZ ;  /* 0x0000000a0e0832a5 */ /* 0x000fe4000f8e003f */
[----:B------:R-:W-:Y:S02]  /*15b0*/  ULDC UR13, c[0x0][0x224] ;  /* 0x00008900000d7ab9 */ /* 0x000fe40000000800 */
[----:B------:R-:W-:-:S03]  /*15c0*/  @UP3 UIMAD UR22, UR14, UR11, UR9 ;  /* 0x0000000b0e1632a4 */ /* 0x000fc6000f8e0209 */
        /* <DEDUP_REMOVED lines=26> */
[----:B------:R-:W-:Y:S02]  /*1770*/  ULDC UR13, c[0x0][0x234] ;  /* 0x00008d00000d7ab9 */ /* 0x000fe40000000800 */
[----:B------:R-:W-:Y:S02]  /*1780*/  UIMAD UR10, UR36, UR9, UR6 ;  /* 0x00000009240a72a4 */ /* 0x000fe4000f8e0206 */
[----:B------:R-:W-:Y:S02]  /*1790*/  @UP1 USEL UR6, UR54, UR14, !UP3 ;  /* 0x0000000e36061287 */ /* 0x000fe4000d800000 */
[----:B------:R-:W-:-:S02]  /*17a0*/  UIMAD.WIDE.U32 UR8, UR36, UR8, URZ ;  /* 0x00000008240872a5 */ /* 0x000fc4000f8e003f */
[----:B------:R-:W-:Y:S02]  /*17b0*/  @UP1 UIMAD UR13, UR35, UR13, UR6 ;  /* 0x0000000d230d12a4 */ /* 0x000fe4000f8e0206 */
        /* <DEDUP_REMOVED lines=9> */
.L_x_771:
[----:B------:R-:W-:-:S03]  /*1850*/  UMOV UR11, UR50 ;  /* 0x00000032000b7c82 */ /* 0x000fc60008000000 */
.L_x_772:
        /* <DEDUP_REMOVED lines=24> */
[C---:B------:R-:W-:Y:S01]  /*19e0*/  LEA R234, P0, R8.reuse, c[0x0][0x350], 0x2 ;  /* 0x0000d40008ea7a11 */ /* 0x040fe200078010ff */
        /* <DEDUP_REMOVED lines=10> */
[----:B------:R-:W-:Y:S01]  /*1a90*/  UIMAD UR16, UR35, UR9, UR6 ;  /* 0x00000009231072a4 */ /* 0x000fe2000f8e0206 */
[----:B------:R-:W-:Y:S01]  /*1aa0*/  IADD3 R6, P1, R6, UR31, RZ ;  /* 0x0000001f06067c10 */ /* 0x000fe2000ff3e0ff */
[----:B------:R-:W-:Y:S01]  /*1ab0*/  UMOV UR15, 0x4 ;  /* 0x00000004000f7882 */ /* 0x000fe20000000000 */
[----:B------:R-:W-:Y:S01]  /*1ac0*/  IMAD.WIDE.U32 R2, R5, c[0x0][0x378], R2 ;  /* 0x0000de0005027a25 */ /* 0x000fe200078e0002 */
[----:B------:R-:W-:Y:S01]  /*1ad0*/  ULDC.64 UR12, c[0x0][0x3c8] ;  /* 0x0000f200000c7ab9 */ /* 0x000fe20000000a00 */
[----:B------:R-:W-:Y:S01]  /*1ae0*/  IADD3.X R7, R7, UR29, R15, P1, !PT ;  /* 0x0000001d07077c10 */ /* 0x000fe20008ffe40f */
[----:B------:R-:W-:Y:S01]  /*1af0*/  ULDC.64 UR10, c[0x0][0x200] ;  /* 0x00008000000a7ab9 */ /* 0x000fe20000000a00 */
[----:B------:R-:W-:Y:S01]  /*1b00*/  IMAD.MOV.U32 R4, RZ, RZ, R2 ;  /* 0x000000ffff047224 */ /* 0x000fe200078e0002 */
[----:B------:R-:W-:Y:S01]  /*1b10*/  UIMAD.WIDE UR8, UR8, UR15, UR12 ;  /* 0x0000000f080872a5 */ /* 0x000fe2000f8e020c */
[----:B------:R-:W-:Y:S01]  /*1b20*/  IADD3 R5, R3, UR16, RZ ;  /* 0x0000001003057c10 */ /* 0x000fe2000fffe0ff */
[----:B------:R-:W-:-:S02]  /*1b30*/  ULEA.HI.SX32 UR6, UR34, 0xffffffff, 0x1a ;  /* 0xffffffff22067891 */ /* 0x000fc4000f8fd23f */
        /* <DEDUP_REMOVED lines=8> */
[----:B------:R-:W-:Y:S01]  /*1bc0*/  ULEA.HI UR6, UR8, UR8, URZ, 0x1 ;  /* 0x0000000808067291 */ /* 0x000fe2000f8f083f */
[----:B------:R-:W-:Y:S01]  /*1bd0*/  IMAD.U32 R10, RZ, RZ, UR35 ;  /* 0x00000023ff0a7e24 */ /* 0x000fe2000f8e00ff */
[----:B------:R1:W-:Y:S01]  /*1be0*/  STL [R1], R26 ;  /* 0x0000001a01007387 */ /* 0x0003e20000100800 */
[----:B------:R-:W-:Y:S01]  /*1bf0*/  ULDC.64 UR10, c[0x0][0x1a8] ;  /* 0x00006a00000a7ab9 */ /* 0x000fe20000000a00 */
[----:B------:R-:W-:Y:S01]  /*1c00*/  IMAD R0, R23, c[0x0][0x370], RZ ;  /* 0x0000dc0017007a24 */ /* 0x000fe200078e02ff */
[----:B------:R-:W-:Y:S01]  /*1c10*/  ULOP3.LUT UR6, UR6, 0xfffffffe, URZ, 0xc0, !UPT ;  /* 0xfffffffe06067892 */ /* 0x000fe2000f8ec03f */
[----:B------:R1:W-:Y:S01]  /*1c20*/  STL [R1+0x4], R25 ;  /* 0x0000041901007387 */ /* 0x0003e20000100800 */
[----:B------:R-:W-:Y:S01]  /*1c30*/  UMOV UR12, UR9 ;  /* 0x00000009000c7c82 */ /* 0x000fe20008000000 */
[----:B------:R-:W-:Y:S01]  /*1c40*/  IMAD.WIDE.U32 R4, R12, c[0x0][0x370], R4 ;  /* 0x0000dc000c047a25 */ /* 0x000fe200078e0004 */
[----:B------:R-:W-:Y:S01]  /*1c50*/  UIADD3 UR6, UR8, -UR6, URZ ;  /* 0x8000000608067290 */ /* 0x000fe2000fffe03f */
[----:B------:R-:W-:Y:S01]  /*1c60*/  @P0 BAR.SYNC.DEFER_BLOCKING 0x0 ;  /* 0x0000000000000b1d */ /* 0x000fe20000010000 */
[----:B------:R-:W-:Y:S01]  /*1c70*/  UIMAD UR9, UR57, UR10, URZ ;  /* 0x0000000a390972a4 */ /* 0x000fe2000f8e023f */
[----:B------:R-:W-:Y:S01]  /*1c80*/  IMAD.WIDE.U32 R10, R10, c[0x0][0x1a8], R6 ;  /* 0x00006a000a0a7a25 */ /* 0x000fe200078e0006 */
[----:B------:R-:W-:Y:S01]  /*1c90*/  UISETP.NE.AND UP0, UPT, UR6, 0x1, UPT ;  /* 0x000000010600788c */ /* 0x000fe2000bf05270 */
[----:B------:R-:W-:Y:S01]  /*1ca0*/  LEA R242, P0, R4, c[0x0][0x330], 0x1 ;  /* 0x0000cc0004f27a11 */ /* 0x000fe200078008ff */
[----:B------:R-:W-:Y:S01]  /*1cb0*/  UIMAD UR6, UR8, -0x40, UR30 ;  /* 0xffffffc0080678a4 */ /* 0x000fe2000f8e021e */
[----:B------:R-:W-:Y:S01]  /*1cc0*/  IMAD R0, R12, c[0x0][0x374], R0 ;  /* 0x0000dd000c007a24 */ /* 0x000fe200078e0200 */
[----:B------:R-:W-:Y:S01]  /*1cd0*/  UIMAD UR9, UR35, UR11, UR9 ;  /* 0x0000000b230972a4 */ /* 0x000fe2000f8e0209 */
[----:B------:R-:W-:Y:S01]  /*1ce0*/  LEA R243, P1, R10, c[0x0][0x160], 0x1 ;  /* 0x000058000af37a11 */ /* 0x000fe200078208ff */
[----:B------:R-:W-:Y:S01]  /*1cf0*/  UMOV UR10, UR15 ;  /* 0x0000000f000a7c82 */ /* 0x000fe20008000000 */
[----:B------:R-:W-:Y:S01]  /*1d00*/  IMAD.IADD R8, R5, 0x1, R0 ;  /* 0x0000000105087824 */ /* 0x000fe200078e0200 */
[----:B------:R-:W-:Y:S01]  /*1d10*/  ISETP.GE.AND P6, PT, R12, UR6, PT ;  /* 0x000000060c007c0c */ /* 0x000fe2000bfc6270 */
[----:B------:R-:W-:Y:S01]  /*1d20*/  UMOV UR11, UR14 ;  /* 0x0000000e000b7c82 */ /* 0x000fe20008000000 */
[----:B------:R-:W-:Y:S01]  /*1d30*/  IADD3 R16, R11, UR9, RZ ;  /* 0x000000090b107c10 */ /* 0x000fe2000fffe0ff */
[----:B------:R-:W-:Y:S01]  /*1d40*/  BSSY B0, `(.L_x_774) ;  /* 0x0000032000007945 */ /* 0x000fe20003800000 */
[----:B------:R-:W-:-:S02]  /*1d50*/  IADD3 R252, R240, 0x80, RZ ;  /* 0x00000080f0fc7810 */ /* 0x000fc40007ffe0ff */
[----:B------:R-:W-:Y:S02]  /*1d60*/  LEA.HI.X R245, R4, c[0x0][0x334], R8, 0x1, P0 ;  /* 0x0000cd0004f57a11 */ /* 0x000fe400000f0c08 */
[----:B------:R-:W-:Y:S01]  /*1d70*/  LEA.HI.X R244, R10, c[0x0][0x164], R16, 0x1, P1 ;  /* 0x000059000af47a11 */ /* 0x000fe200008f0c10 */
[----:B--2---:R-:W-:-:S05]  /*1d80*/  IMAD.SHL.U32 R237, R27, 0x2, RZ ;  /* 0x000000021bed7824 */ /* 0x004fca00078e00ff */
        /* <DEDUP_REMOVED lines=45> */
.L_x_775:
[----:B------:R-:W-:Y:S05]  /*2060*/  BSYNC B0 ;  /* 0x0000000000007941 */ /* 0x000fea0003800000 */
.L_x_774:
        /* <DEDUP_REMOVED lines=48> */
.L_x_777:
[----:B------:R-:W-:Y:S05]  /*2370*/  BSYNC B0 ;  /* 0x0000000000007941 */ /* 0x000fea0003800000 */
.L_x_776:
        /* <DEDUP_REMOVED lines=23> */
.L_x_779:
        /* <DEDUP_REMOVED lines=50> */
.L_x_780:
[----:B------:R-:W-:Y:S05]  /*2810*/  BSYNC B0 ;  /* 0x0000000000007941 */ /* 0x000fea0003800000 */
.L_x_778:
        /* <DEDUP_REMOVED lines=21> */
.L_x_782:
        /* <DEDUP_REMOVED lines=49> */
.L_x_783:
[----:B------:R-:W-:Y:S05]  /*2c80*/  BSYNC B0 ;  /* 0x0000000000007941 */ /* 0x000fea0003800000 */
.L_x_781:
[----:B--23--:R-:W-:Y:S01]  /*2c90*/  SHF.R.S32.HI R2, RZ, 0x1f, R19 ;  /* 0x0000001fff027819 */ /* 0x00cfe20000011413 */
[----:B------:R-:W-:Y:S01]  /*2ca0*/  ULDC.64 UR14, c[0x0][0x198] ;  /* 0x00006600000e7ab9 */ /* 0x000fe20000000a00 */
[----:B------:R-:W-:Y:S01]  /*2cb0*/  SHF.R.S32.HI R0, RZ, 0x1f, R17 ;  /* 0x0000001fff007819 */ /* 0x000fe20000011411 */
[----:B------:R-:W-:Y:S01]  /*2cc0*/  IMAD.MOV.U32 R250, RZ, RZ, 0x7f800000 ;  /* 0x7f800000fffa7424 */ /* 0x000fe200078e00ff */
[----:B------:R-:W-:Y:S01]  /*2cd0*/  LEA.HI R2, R2, R21, RZ, 0x2 ;  /* 0x0000001502027211 */ /* 0x000fe200078f10ff */
[----:B------:R-:W-:Y:S01]  /*2ce0*/  IMAD.MOV.U32 R251, RZ, RZ, 0x7f800000 ;  /* 0x7f800000fffb7424 */ /* 0x000fe200078e00ff */
[----:B------:R-:W-:Y:S02]  /*2cf0*/  LEA.HI R0, R0, R17, RZ, 0x2 ;  /* 0x0000001100007211 */ /* 0x000fe400078f10ff */
[----:B------:R-:W-:Y:S02]  /*2d00*/  LOP3.LUT R2, R2, 0xfffffffc, RZ, 0xc0, !PT ;  /* 0xfffffffc02027812 */ /* 0x000fe400078ec0ff */
[----:B------:R-:W-:-:S03]  /*2d10*/  SHF.R.S32.HI R0, RZ, 0x2, R0 ;  /* 0x00000002ff007819 */ /* 0x000fc60000011400 */
[----:B------:R-:W-:-:S04]  /*2d20*/  IMAD.IADD R2, R21, 0x1, -R2 ;  /* 0x0000000115027824 */ /* 0x000fc800078e0a02 */
[----:B------:R-:W-:-:S04]  /*2d30*/  IMAD R16, R2, 0x10, R0 ;  /* 0x0000001002107824 */ /* 0x000fc800078e0200 */
[C---:B------:R-:W-:Y:S01]  /*2d40*/  IMAD.SHL.U32 R3, R16.reuse, 0x4, RZ ;  /* 0x0000000410037824 */ /* 0x040fe200078e00ff */
[C---:B------:R-:W-:Y:S02]  /*2d50*/  IADD3 R2, R16.reuse, 0x8, RZ ;  /* 0x0000000810027810 */ /* 0x040fe40007ffe0ff */
[----:B------:R-:W-:Y:S02]  /*2d60*/  ISETP.GE.AND P3, PT, R16, UR6, PT ;  /* 0x0000000610007c0c */ /* 0x000fe4000bf66270 */
[----:B------:R-:W-:Y:S01]  /*2d70*/  ISETP.GE.AND P2, PT, R2, UR6, PT ;  /* 0x0000000602007c0c */ /* 0x000fe2000bf46270 */
[----:B------:R-:W-:Y:S01]  /*2d80*/  USHF.R.S32.HI UR6, URZ, 0x1f, UR26 ;  /* 0x0000001f3f067899 */ /* 0x000fe2000801141a */
[----:B------:R-:W-:Y:S01]  /*2d90*/  SHF.R.S32.HI R0, RZ, 0x1f, R16 ;  /* 0x0000001fff007819 */ /* 0x000fe20000011410 */
[----:B------:R2:W-:Y:S01]  /*2da0*/  STL [R1+0x44], R3 ;  /* 0x0000440301007387 */ /* 0x0005e20000100800 */
[----:B------:R-:W-:Y:S01]  /*2db0*/  IADD3 R2, P1, R3, UR11, RZ ;  /* 0x0000000b03027c10 */ /* 0x000fe2000ff3e0ff */
[----:B------:R-:W-:Y:S01]  /*2dc0*/  UIMAD UR9, UR6, UR14, URZ ;  /* 0x0000000e060972a4 */ /* 0x000fe2000f8e023f */
[----:B------:R-:W-:-:S03]  /*2dd0*/  SHF.L.U64.HI R4, R16, 0x2, R0 ;  /* 0x0000000210047819 */ /* 0x000fc60000010200 */
[----:B------:R-:W-:Y:S02]  /*2de0*/  UIMAD UR14, UR26, UR15, UR9 ;  /* 0x0000000f1a0e72a4 */ /* 0x000fe4000f8e0209 */
[----:B------:R-:W-:Y:S01]  /*2df0*/  UIADD3 UR9, -UR26, UR7, URZ ;  /* 0x000000071a097290 */ /* 0x000fe2000fffe13f */
[----:B------:R-:W-:Y:S01]  /*2e00*/  IMAD.U32 R17, RZ, RZ, UR26 ;  /* 0x0000001aff117e24 */ /* 0x000fe2000f8e00ff */
[----:B------:R3:W-:Y:S04]  /*2e10*/  STL [R1+0x40], R4 ;  /* 0x0000400401007387 */ /* 0x0007e80000100800 */
[----:B------:R-:W-:Y:S01]  /*2e20*/  ISETP.GE.AND P6, PT, R12, UR9, PT ;  /* 0x000000090c007c0c */ /* 0x000fe2000bfc6270 */
[----:B------:R-:W-:Y:S01]  /*2e30*/  IMAD.U32 R0, RZ, RZ, UR14 ;  /* 0x0000000eff007e24 */ /* 0x000fe2000f8e00ff */
[----:B--2---:R-:W-:-:S11]  /*2e40*/  IADD3.X R3, R4, UR10, RZ, P1, !PT ;  /* 0x0000000a04037c10 */ /* 0x004fd60008ffe4ff */
[----:B------:R3:W-:Y:S04]  /*2e50*/  @P6 STS.128 [R237+0x18000], RZ ;  /* 0x018000ffed006388 */ /* 0x0007e80000000c00 */
[----:B------:R3:W-:Y:S04]  /*2e60*/  @P6 STS.128 [R237+0x1a000], RZ ;  /* 0x01a000ffed006388 */ /* 0x0007e80000000c00 */
[----:B------:R3:W-:Y:S04]  /*2e70*/  @P6 STS.128 [R237+0x1c000], RZ ;  /* 0x01c000ffed006388 */ /* 0x0007e80000000c00 */
[----:B------:R3:W-:Y:S04]  /*2e80*/  @P6 STS.128 [R237+0x1e000], RZ ;  /* 0x01e000ffed006388 */ /* 0x0007e80000000c00 */
[----:B------:R2:W5:Y:S04]  /*2e90*/  @!P3 LDG.E R250, [R2.64] ;  /* 0x0000000402fab981 */ /* 0x000568000c1e1900 */
[----:B------:R2:W5:Y:S01]  /*2ea0*/  @!P2 LDG.E R251, [R2.64+0x20] ;  /* 0x0000200402fba981 */ /* 0x000562000c1e1900 */
        /* <DEDUP_REMOVED lines=54> */
.L_x_785:
[----:B---3--:R-:W-:Y:S05]  /*3210*/  BSYNC B0 ;  /* 0x0000000000007941 */ /* 0x008fea0003800000 */
.L_x_784:
        /* <DEDUP_REMOVED lines=55> */
.L_x_787:
[----:B------:R-:W-:Y:S05]  /*3590*/  BSYNC B0 ;  /* 0x0000000000007941 */ /* 0x000fea0003800000 */
.L_x_786:
        /* <DEDUP_REMOVED lines=62> */
.L_x_789:
[----:B------:R-:W-:Y:S05]  /*3980*/  BSYNC B0 ;  /* 0x0000000000007941 */ /* 0x000fea0003800000 */
.L_x_788:
        /* <DEDUP_REMOVED lines=23> */
[----:B------:R-:W-:Y:S02]  /*3b00*/  IMAD.MOV.U32 R6, RZ, RZ, 0x2 ;  /* 0x00000002ff067424 */ /* 0x000fe400078e00ff */
        /* <DEDUP_REMOVED lines=30> */
.L_x_791:
[----:B------:R-:W-:Y:S05]  /*3cf0*/  BSYNC B0 ;  /* 0x0000000000007941 */ /* 0x000fea0003800000 */
.L_x_790:
[----:B------:R-:W-:Y:S01]  /*3d00*/  ULDC.64 UR16, c[0x0][0x318] ;  /* 0x0000c60000107ab9 */ /* 0x000fe20000000a00 */
[----:B--2---:R-:W2:Y:S01]  /*3d10*/  LDL R5, [R1+0x54] ;  /* 0x0000540001057983 */ /* 0x004ea20000100800 */
[----:B------:R-:W-:-:S02]  /*3d20*/  UISETP.NE.U32.AND UP3, UPT, URZ, UR16, UPT ;  /* 0x000000103f00728c */ /* 0x000fc4000bf65070 */
[----:B------:R-:W-:Y:S01]  /*3d30*/  ULDC.64 UR18, c[0x0][0x320] ;  /* 0x0000c80000127ab9 */ /* 0x000fe20000000a00 */
[----:B------:R-:W-:Y:S01]  /*3d40*/  MOV R0, UR20 ;  /* 0x0000001400007c02 */ /* 0x000fe20008000f00 */
[----:B------:R-:W-:Y:S01]  /*3d50*/  UISETP.NE.AND.EX UP3, UPT, URZ, UR17, UPT, UP3 ;  /* 0x000000113f00728c */ /* 0x000fe2000bf65330 */
[----:B------:R-:W0:Y:S05]  /*3d60*/  LDGDEPBAR ;  /* 0x00000000000079af */ /* 0x000e2a0000000000 */
        /* <DEDUP_REMOVED lines=9> */
[----:B-1----:R-:W-:-:S05]  /*3e00*/  IMAD.U32 R2, RZ, RZ, UR16 ;  /* 0x00000010ff027e24 */ /* 0x002fca000f8e00ff */
[----:B------:R-:W-:-:S06]  /*3e10*/  IMAD.U32 R3, RZ, RZ, UR17 ;  /* 0x00000011ff037e24 */ /* 0x000fcc000f8e00ff */
[----:B---3--:R2:W3:Y:S01]  /*3e20*/  @P1 LDG.E R3, [R2.64] ;  /* 0x0000000402031981 */ /* 0x0084e2000c1e1900 */
[----:B------:R-:W3:Y:S01]  /*3e30*/  @P1 MUFU.RCP R4, c[0x0][0x238] ;  /* 0x00008e0000041b08 */ /* 0x000ee20000001000 */
[----:B------:R-:W-:Y:S01]  /*3e40*/  IMAD.MOV.U32 R238, RZ, RZ, R236 ;  /* 0x000000ffffee7224 */ /* 0x000fe200078e00ec */
        /* <DEDUP_REMOVED lines=64> */
[----:B------:R-:W-:Y:S01]  /*4250*/  MOV R233, 0x20 ;  /* 0x0000002000e97802 */ /* 0x000fe20000000f00 */
[----:B------:R-:W-:Y:S01]  /*4260*/  IMAD.MOV.U32 R232, RZ, RZ, 0x40 ;  /* 0x00000040ffe87424 */ /* 0x000fe200078e00ff */
[----:B------:R-:W-:Y:S01]  /*4270*/  UMOV UR6, URZ ;  /* 0x0000003f00067c82 */ /* 0x000fe20008000000 */
[----:B------:R-:W-:-:S02]  /*4280*/  IMAD.SHL.U32 R228, R231, 0x2, RZ ;  /* 0x00000002e7e47824 */ /* 0x000fc400078e00ff */
[----:B--2---:R-:W-:-:S05]  /*4290*/  IMAD R2, R0, 0x40, R5 ;  /* 0x0000004000027824 */ /* 0x004fca00078e0205 */
[----:B------:R-:W-:Y:S02]  /*42a0*/  IADD3 R16, R16, -UR30, -R2 ;  /* 0x8000001e10107c10 */ /* 0x000fe4000fffe802 */
[----:B------:R-:W-:-:S04]  /*42b0*/  IADD3 R2, R231, 0x4000, RZ ;  /* 0x00004000e7027810 */ /* 0x000fc80007ffe0ff */
[----:B------:R-:W-:-:S05]  /*42c0*/  SEL R2, R2, R231, !P0 ;  /* 0x000000e702027207 */ /* 0x000fca0004000000 */
[----:B------:R-:W-:Y:S01]  /*42d0*/  IMAD.SHL.U32 R225, R2, 0x2, RZ ;  /* 0x0000000202e17824 */ /* 0x000fe200078e00ff */
[----:B------:R-:W-:-:S05]  /*42e0*/  IADD3 R2, R16, UR7, RZ ;  /* 0x0000000710027c10 */ /* 0x000fca000fffe0ff */
[----:B------:R1:W-:Y:S01]  /*42f0*/  STL [R1+0x50], R2 ;  /* 0x0000500201007387 */ /* 0x0003e20000100800 */
[----:B---3--:R-:W-:-:S04]  /*4300*/  @P1 FMUL.FTZ R0, R3, R4 ;  /* 0x0000000403001220 */ /* 0x008fc80000410000 */
[----:B------:R2:W3:Y:S02]  /*4310*/  @P1 R2UR UR9, R0 ;  /* 0x00000000000913c2 */ /* 0x0004e400000e0000 */
[----:B--2---:R-:W-:Y:S01]  /*4320*/  IADD3 R0, R230, 0x4000, RZ ;  /* 0x00004000e6007810 */ /* 0x004fe20007ffe0ff */
[----:B---3--:R-:W-:-:S03]  /*4330*/  @UP3 UMOV UR6, UR9 ;  /* 0x0000000900063c82 */ /* 0x008fc60008000000 */
[----:B------:R-:W-:-:S04]  /*4340*/  SEL R0, R0, R230, !P0 ;  /* 0x000000e600007207 */ /* 0x000fc80004000000 */
[----:B------:R-:W-:Y:S01]  /*4350*/  SHF.L.U32 R220, R0, 0x1, RZ ;  /* 0x0000000100dc7819 */ /* 0x000fe200000006ff */
[----:B------:R-:W-:-:S04]  /*4360*/  IMAD.MOV.U32 R0, RZ, RZ, c[0x0][0x22c] ;  /* 0x00008b00ff007624 */ /* 0x000fc800078e00ff */
[----:B------:R-:W-:-:S04]  /*4370*/  IMAD R0, R0, c[0x0][0x1c0], RZ ;  /* 0x0000700000007a24 */ /* 0x000fc800078e02ff */
[C---:B------:R-:W-:Y:S01]  /*4380*/  IMAD.SHL.U32 R8, R0.reuse, 0x10, RZ ;  /* 0x0000001000087824 */ /* 0x040fe200078e00ff */
[----:B------:R-:W-:-:S04]  /*4390*/  SHF.L.U32 R239, R0, 0x3, RZ ;  /* 0x0000000300ef7819 */ /* 0x000fc800000006ff */
[C---:B------:R-:W-:Y:S02]  /*43a0*/  IADD3 R7, R8.reuse, 0x20, RZ ;  /* 0x0000002008077810 */ /* 0x040fe40007ffe0ff */
[C---:B------:R-:W-:Y:S02]  /*43b0*/  IADD3 R6, R8.reuse, 0x40, RZ ;  /* 0x0000004008067810 */ /* 0x040fe40007ffe0ff */
[C---:B------:R-:W-:Y:S01]  /*43c0*/  IADD3 R5, R8.reuse, 0x60, RZ ;  /* 0x0000006008057810 */ /* 0x040fe20007ffe0ff */
[C---:B------:R-:W-:Y:S01]  /*43d0*/  IMAD.IADD R7, R239.reuse, 0x1, R7 ;  /* 0x00000001ef077824 */ /* 0x040fe200078e0207 */
[C---:B------:R-:W-:Y:S02]  /*43e0*/  IADD3 R4, R8.reuse, 0x80, RZ ;  /* 0x0000008008047810 */ /* 0x040fe40007ffe0ff */
[C---:B------:R-:W-:Y:S01]  /*43f0*/  IADD3 R3, R8.reuse, 0xa0, RZ ;  /* 0x000000a008037810 */ /* 0x040fe20007ffe0ff */
[C---:B------:R-:W-:Y:S01]  /*4400*/  IMAD.IADD R5, R239.reuse, 0x1, R5 ;  /* 0x00000001ef057824 */ /* 0x040fe200078e0205 */
[C---:B------:R-:W-:Y:S01]  /*4410*/  IADD3 R6, R239.reuse, R6, RZ ;  /* 0x00000006ef067210 */ /* 0x040fe20007ffe0ff */
[C---:B------:R-:W-:Y:S01]  /*4420*/  IMAD.IADD R4, R239.reuse, 0x1, R4 ;  /* 0x00000001ef047824 */ /* 0x040fe200078e0204 */
[C---:B-1----:R-:W-:Y:S01]  /*4430*/  IADD3 R2, R8.reuse, 0xc0, RZ ;  /* 0x000000c008027810 */ /* 0x042fe20007ffe0ff */
        /* <DEDUP_REMOVED lines=18> */
[----:B------:R-:W-:-:S02]  /*4560*/  IMAD.IADD R7, R239, 0x1, R7 ;  /* 0x00000001ef077824 */ /* 0x000fc400078e0207 */
[C---:B------:R-:W-:Y:S01]  /*4570*/  IMAD.IADD R2, R239.reuse, 0x1, R2 ;  /* 0x00000001ef027824 */ /* 0x040fe200078e0202 */
[C---:B------:R-:W-:Y:S01]  /*4580*/  IADD3 R4, R239.reuse, R4, RZ ;  /* 0x00000004ef047210 */ /* 0x040fe20007ffe0ff */
[C---:B------:R-:W-:Y:S01]  /*4590*/  IMAD.IADD R5, R239.reuse, 0x1, R5 ;  /* 0x00000001ef057824 */ /* 0x040fe200078e0205 */
[----:B------:R1:W-:Y:S01]  /*45a0*/  STL [R1+0x20], R7 ;  /* 0x0000200701007387 */ /* 0x0003e20000100800 */
[C---:B------:R-:W-:Y:S01]  /*45b0*/  IMAD.IADD R3, R239.reuse, 0x1, R3 ;  /* 0x00000001ef037824 */ /* 0x040fe200078e0203 */
[C---:B------:R-:W-:Y:S01]  /*45c0*/  IADD3 R2, R239.reuse, R2, RZ ;  /* 0x00000002ef027210 */ /* 0x040fe20007ffe0ff */
[C---:B------:R-:W-:Y:S01]  /*45d0*/  IMAD.IADD R0, R239.reuse, 0x1, R0 ;  /* 0x00000001ef007824 */ /* 0x040fe200078e0200 */
[----:B------:R2:W-:Y:S04]  /*45e0*/  STL [R1+0x1c], R6 ;  /* 0x00001c0601007387 */ /* 0x0005e80000100800 */
[----:B------:R3:W-:Y:S04]  /*45f0*/  STL [R1+0x18], R5 ;  /* 0x0000180501007387 */ /* 0x0007e80000100800 */
[----:B------:R4:W-:Y:S04]  /*4600*/  STL [R1+0x14], R4 ;  /* 0x0000140401007387 */ /* 0x0009e80000100800 */
[----:B------:R4:W-:Y:S01]  /*4610*/  STL [R1+0x10], R3 ;  /* 0x0000100301007387 */ /* 0x0009e20000100800 */
[C---:B-1----:R-:W-:Y:S01]  /*4620*/  IADD3 R7, R239.reuse, R7, RZ ;  /* 0x00000007ef077210 */ /* 0x042fe20007ffe0ff */
[----:B--2---:R-:W-:-:S04]  /*4630*/  IMAD.IADD R6, R239, 0x1, R6 ;  /* 0x00000001ef067824 */ /* 0x004fc800078e0206 */
[----:B------:R-:W-:Y:S01]  /*4640*/  STL [R1+0x3c], R7 ;  /* 0x00003c0701007387 */ /* 0x000fe20000100800 */
[----:B---3--:R-:W-:-:S03]  /*4650*/  IADD3 R5, R239, R5, RZ ;  /* 0x00000005ef057210 */ /* 0x008fc60007ffe0ff */
[----:B------:R1:W-:Y:S01]  /*4660*/  STL [R1+0xc], R2 ;  /* 0x00000c0201007387 */ /* 0x0003e20000100800 */
[----:B----4-:R-:W-:-:S03]  /*4670*/  IMAD.IADD R4, R239, 0x1, R4 ;  /* 0x00000001ef047824 */ /* 0x010fc600078e0204 */
[----:B------:R-:W-:Y:S01]  /*4680*/  STL [R1+0x38], R6 ;  /* 0x0000380601007387 */ /* 0x000fe20000100800 */
[----:B------:R-:W-:-:S03]  /*4690*/  IADD3 R3, R239, R3, RZ ;  /* 0x00000003ef037210 */ /* 0x000fc60007ffe0ff */
[----:B------:R2:W-:Y:S04]  /*46a0*/  STL [R1+0x8], R0 ;  /* 0x0000080001007387 */ /* 0x0005e80000100800 */
[----:B------:R3:W-:Y:S04]  /*46b0*/  STL [R1+0x34], R5 ;  /* 0x0000340501007387 */ /* 0x0007e80000100800 */
[----:B------:R3:W-:Y:S04]  /*46c0*/  STL [R1+0x30], R4 ;  /* 0x0000300401007387 */ /* 0x0007e80000100800 */
[----:B------:R3:W-:Y:S01]  /*46d0*/  STL [R1+0x2c], R3 ;  /* 0x00002c0301007387 */ /* 0x0007e20000100800 */
[C---:B-1----:R-:W-:Y:S01]  /*46e0*/  IMAD.IADD R2, R239.reuse, 0x1, R2 ;  /* 0x00000001ef027824 */ /* 0x042fe200078e0202 */
[----:B--2---:R-:W-:-:S05]  /*46f0*/  IADD3 R0, R239, R0, RZ ;  /* 0x00000000ef007210 */ /* 0x004fca0007ffe0ff */
[----:B------:R3:W-:Y:S04]  /*4700*/  STL [R1+0x24], R0 ;  /* 0x0000240001007387 */ /* 0x0007e80000100800 */
[----:B------:R3:W-:Y:S02]  /*4710*/  STL [R1+0x28], R2 ;  /* 0x0000280201007387 */ /* 0x0007e40000100800 */
.L_x_794:
[----:B---3--:R-:W2:Y:S01]  /*4720*/  LDL R0, [R1+0x58] ;  /* 0x0000580001007983 */ /* 0x008ea20000100800 */
[----:B------:R-:W-:Y:S01]  /*4730*/  USHF.L.U32 UR9, UR20, 0x6, URZ ;  /* 0x0000000614097899 */ /* 0x000fe2000800063f */
[----:B------:R-:W-:Y:S01]  /*4740*/  IMAD.MOV.U32 R115, RZ, RZ, c[0x0][0x22c] ;  /* 0x00008b00ff737624 */ /* 0x000fe200078e00ff */
[----:B------:R-:W-:Y:S02]  /*4750*/  UISETP.GE.AND UP4, UPT, UR8, 0x1, UPT ;  /* 0x000000010800788c */ /* 0x000fe4000bf86270 */
[----:B------:R-:W-:Y:S01]  /*4760*/  UIADD3 UR9, UR9, 0x40, URZ ;  /* 0x0000004009097890 */ /* 0x000fe2000fffe03f */
[----:B------:R-:W0:Y:S01]  /*4770*/  LDGDEPBAR ;  /* 0x00000000000079af */ /* 0x000e220000000000 */
[----:B------:R-:W-:Y:S02]  /*4780*/  IMAD R115, R115, c[0x0][0x1c0], RZ ;  /* 0x0000700073737a24 */ /* 0x000fe400078e02ff */
[----:B------:R-:W-:Y:S02]  /*4790*/  UISETP.GE.AND UP0, UPT, UR9, UR7, UPT ;  /* 0x000000070900728c */ /* 0x000fe4000bf06270 */
[----:B------:R-:W-:Y:S01]  /*47a0*/  IMAD.U32 R115, R115, -0x40, RZ ;  /* 0xffffffc073737824 */ /* 0x000fe200078e00ff */
[----:B------:R-:W3:Y:S06]  /*47b0*/  LDL R109, [R1+0x50] ;  /* 0x00005000016d7983 */ /* 0x000eec0000100800 */
[----:B------:R-:W4:Y:S06]  /*47c0*/  LDL R111, [R1+0x54] ;  /* 0x00005400016f7983 */ /* 0x000f2c0000100800 */
[----:B------:R-:W3:Y:S06]  /*47d0*/  LDL R113, [R1+0x44] ;  /* 0x0000440001717983 */ /* 0x000eec0000100800 */
[----:B------:R-:W3:Y:S01]  /*47e0*/  LDL R114, [R1+0x40] ;  /* 0x0000400001727983 */ /* 0x000ee20000100800 */
[----:B------:R-:W-:Y:S05]  /*47f0*/  DEPBAR.LE SB0, 0x0 ;  /* 0x000080000000791a */ /* 0x000fea0000000000 */
[----:B------:R-:W-:Y:S06]  /*4800*/  BAR.SYNC.DEFER_BLOCKING 0x0 ;  /* 0x0000000000007b1d */ /* 0x000fec0000010000 */
[----:B------:R-:W-:Y:S06]  /*4810*/  LDSM.16.M88.4 R16, [R225] ;  /* 0x00000000e110783b */ /* 0x000fec0000000200 */
[----:B------:R-:W1:Y:S06]  /*4820*/  LDSM.16.M88.4 R8, [R221+0x18000] ;  /* 0x01800000dd08783b */ /* 0x000e6c0000000200 */
[----:B------:R-:W1:Y:S06]  /*4830*/  LDSM.16.M88.4 R84, [R221+0x18800] ;  /* 0x01880000dd54783b */ /* 0x000e6c0000000200 */
[----:B------:R-:W-:Y:S06]  /*4840*/  LDSM.16.M88.4 R92, [R222+0x18000] ;  /* 0x01800000de5c783b */ /* 0x000fec0000000200 */
[----:B------:R-:W-:Y:S06]  /*4850*/  LDSM.16.M88.4 R96, [R222+0x18800] ;  /* 0x01880000de60783b */ /* 0x000fec0000000200 */
[----:B------:R-:W-:Y:S06]  /*4860*/  LDSM.16.M88.4 R100, [R224+0x18000] ;  /* 0x01800000e064783b */ /* 0x000fec0000000200 */
[----:B------:R-:W-:Y:S01]  /*4870*/  LDSM.16.M88.4 R104, [R224+0x18800] ;  /* 0x01880000e068783b */ /* 0x000fe20000000200 */
[C---:B-1----:R-:W-:Y:S08]  /*4880*/  HMMA.16816.F32 R4, R16.reuse, R8, RZ ;  /* 0x000000081004723c */ /* 0x042ff000000018ff */
[C---:B------:R-:W-:Y:S08]  /*4890*/  HMMA.16816.F32 R8, R16.reuse, R10, RZ ;  /* 0x0000000a1008723c */ /* 0x040ff000000018ff */
[C---:B------:R-:W-:Y:S08]  /*48a0*/  HMMA.16816.F32 R12, R16.reuse, R84, RZ ;  /* 0x00000054100c723c */ /* 0x040ff000000018ff */
[----:B------:R-:W-:Y:S01]  /*48b0*/  HMMA.16816.F32 R16, R16, R86, RZ ;  /* 0x000000561010723c */ /* 0x000fe200000018ff */
[----:B--2---:R-:W-:Y:S02]  /*48c0*/  R2P PR, R0, 0x6 ;  /* 0x0000000600007804 */ /* 0x004fe40000000000 */
[----:B------:R-:W-:Y:S02]  /*48d0*/  PLOP3.LUT P5, PT, PT, PT, UP0, 0x80, 0x0 ;  /* 0x000000000000781c */ /* 0x000fe40003faf008 */
[----:B------:R-:W-:Y:S02]  /*48e0*/  PLOP3.LUT P4, PT, PT, PT, UP0, 0x80, 0x0 ;  /* 0x000000000000781c */ /* 0x000fe40003f8f008 */
[----:B------:R-:W-:Y:S02]  /*48f0*/  SEL R108, R233, 0xffffffe0, !P1 ;  /* 0xffffffe0e96c7807 */ /* 0x000fe40004800000 */
[----:B------:R-:W-:Y:S02]  /*4900*/  SEL R217, R232, 0xffffffc0, !P2 ;  /* 0xffffffc0e8d97807 */ /* 0x000fe40005000000 */
[----:B------:R-:W-:Y:S01]  /*4910*/  PLOP3.LUT P6, PT, PT, PT, UP0, 0x80, 0x0 ;  /* 0x000000000000781c */ /* 0x000fe20003fcf008 */
[C---:B------:R-:W-:Y:S02]  /*4920*/  IMAD.IADD R3, R225.reuse, 0x1, R108 ;  /* 0x00000001e1037824 */ /* 0x040fe400078e026c */
[--C-:B------:R-:W-:Y:S02]  /*4930*/  IMAD.IADD R2, R225, 0x1, R217.reuse ;  /* 0x00000001e1027824 */ /* 0x100fe400078e02d9 */
[----:B------:R-:W-:Y:S01]  /*4940*/  IMAD.IADD R0, R3, 0x1, R217 ;  /* 0x0000000103007824 */ /* 0x000fe200078e02d9 */
[----:B------:R-:W1:Y:S06]  /*4950*/  LDSM.16.M88.4 R88, [R3] ;  /* 0x000000000358783b */ /* 0x000e6c0000000200 */
[----:B------:R-:W2:Y:S01]  /*4960*/  LDSM.16.M88.4 R84, [R2] ;  /* 0x000000000254783b */ /* 0x000ea20000000200 */
[C---:B-1----:R-:W-:Y:S08]  /*4970*/  HMMA.16816.F32 R4, R88.reuse, R92, R4 ;  /* 0x0000005c5804723c */ /* 0x042ff00000001804 */
[C---:B------:R-:W-:Y:S01]  /*4980*/  HMMA.16816.F32 R8, R88.reuse, R94, R8 ;  /* 0x0000005e5808723c */ /* 0x040fe20000001808 */
[----:B------:R-:W-:Y:S07]  /*4990*/  LDSM.16.M88.4 R92, [R223+0x18000] ;  /* 0x01800000df5c783b */ /* 0x000fee0000000200 */
[C---:B------:R-:W-:Y:S08]  /*49a0*/  HMMA.16816.F32 R12, R88.reuse, R96, R12 ;  /* 0x00000060580c723c */ /* 0x040ff0000000180c */
[----:B------:R-:W-:Y:S01]  /*49b0*/  HMMA.16816.F32 R16, R88, R98, R16 ;  /* 0x000000625810723c */ /* 0x000fe20000001810 */
[----:B------:R-:W1:Y:S06]  /*49c0*/  LDSM.16.M88.4 R88, [R0] ;  /* 0x000000000058783b */ /* 0x000e6c0000000200 */
[----:B------:R-:W3:Y:S01]  /*49d0*/  LDSM.16.M88.4 R96, [R223+0x18800] ;  /* 0x01880000df60783b */ /* 0x000ee20000000200 */
[C---:B--2---:R-:W-:Y:S08]  /*49e0*/  HMMA.16816.F32 R4, R84.reuse, R100, R4 ;  /* 0x000000645404723c */ /* 0x044ff00000001804 */
[C---:B------:R-:W-:Y:S01]  /*49f0*/  HMMA.16816.F32 R8, R84.reuse, R102, R8 ;  /* 0x000000665408723c */ /* 0x040fe20000001808 */
[----:B------:R-:W-:Y:S07]  /*4a00*/  LDSM.16.M88.4 R100, [R221+0x1a000] ;  /* 0x01a00000dd64783b */ /* 0x000fee0000000200 */
[C---:B------:R-:W-:Y:S08]  /*4a10*/  HMMA.16816.F32 R12, R84.reuse, R104, R12 ;  /* 0x00000068540c723c */ /* 0x040ff0000000180c */
[----:B------:R-:W-:Y:S01]  /*4a20*/  HMMA.16816.F32 R16, R84, R106, R16 ;  /* 0x0000006a5410723c */ /* 0x000fe20000001810 */
[----:B------:R-:W2:Y:S06]  /*4a30*/  LDSM.16.M88.4 R84, [R225+0x2000] ;  /* 0x00200000e154783b */ /* 0x000eac0000000200 */
[----:B------:R-:W4:Y:S01]  /*4a40*/  LDSM.16.M88.4 R104, [R221+0x1a800] ;  /* 0x01a80000dd68783b */ /* 0x000f220000000200 */
[C---:B-1----:R-:W-:Y:S08]  /*4a50*/  HMMA.16816.F32 R4, R88.reuse, R92, R4 ;  /* 0x0000005c5804723c */ /* 0x042ff00000001804 */
[C---:B------:R-:W-:Y:S01]  /*4a60*/  HMMA.16816.F32 R8, R88.reuse, R94, R8 ;  /* 0x0000005e5808723c */ /* 0x040fe20000001808 */
[----:B------:R-:W-:Y:S07]  /*4a70*/  LDSM.16.M88.4 R92, [R222+0x1a000] ;  /* 0x01a00000de5c783b */ /* 0x000fee0000000200 */
[C---:B---3--:R-:W-:Y:S08]  /*4a80*/  HMMA.16816.F32 R12, R88.reuse, R96, R12 ;  /* 0x00000060580c723c */ /* 0x048ff0000000180c */
[----:B------:R-:W-:Y:S01]  /*4a90*/  HMMA.16816.F32 R16, R88, R98, R16 ;  /* 0x000000625810723c */ /* 0x000fe20000001810 */
[----:B------:R-:W1:Y:S06]  /*4aa0*/  LDSM.16.M88.4 R88, [R3+0x2000] ;  /* 0x002000000358783b */ /* 0x000e6c0000000200 */
[----:B------:R-:W3:Y:S01]  /*4ab0*/  LDSM.16.M88.4 R96, [R222+0x1a800] ;  /* 0x01a80000de60783b */ /* 0x000ee20000000200 */
[C---:B--2---:R-:W-:Y:S08]  /*4ac0*/  HMMA.16816.F32 R4, R84.reuse, R100, R4 ;  /* 0x000000645404723c */ /* 0x044ff00000001804 */
[C---:B------:R-:W-:Y:S01]  /*4ad0*/  HMMA.16816.F32 R8, R84.reuse, R102, R8 ;  /* 0x000000665408723c */ /* 0x040fe20000001808 */
[----:B------:R-:W-:Y:S07]  /*4ae0*/  LDSM.16.M88.4 R100, [R224+0x1a000] ;  /* 0x01a00000e064783b */ /* 0x000fee0000000200 */
[C---:B----4-:R-:W-:Y:S08]  /*4af0*/  HMMA.16816.F32 R12, R84.reuse, R104, R12 ;  /* 0x00000068540c723c */ /* 0x050ff0000000180c */
        /* <DEDUP_REMOVED lines=44> */
[----:B------:R-:W-:Y:S01]  /*4dc0*/  LDSM.16.M88.4 R104, [R222+0x1e800] ;  /* 0x01e80000de68783b */ /* 0x000fe20000000200 */
[C---:B-1----:R-:W-:Y:S08]  /*4dd0*/  HMMA.16816.F32 R4, R88.reuse, R92, R4 ;  /* 0x0000005c5804723c */ /* 0x042ff00000001804 */
[C---:B------:R-:W-:Y:S01]  /*4de0*/  HMMA.16816.F32 R8, R88.reuse, R94, R8 ;  /* 0x0000005e5808723c */ /* 0x040fe20000001808 */
[----:B------:R-:W1:Y:S07]  /*4df0*/  LDSM.16.M88.4 R92, [R221+0x1e800] ;  /* 0x01e80000dd5c783b */ /* 0x000e6e0000000200 */
[C---:B---3--:R-:W-:Y:S08]  /*4e00*/  HMMA.16816.F32 R12, R88.reuse, R96, R12 ;  /* 0x00000060580c723c */ /* 0x048ff0000000180c */
[----:B------:R-:W-:Y:S01]  /*4e10*/  HMMA.16816.F32 R16, R88, R98, R16 ;  /* 0x000000625810723c */ /* 0x000fe20000001810 */
[----:B------:R3:W-:Y:S06]  /*4e20*/  LDSM.16.M88.4 R88, [R3+0x6000] ;  /* 0x006000000358783b */ /* 0x0007ec0000000200 */
[----:B------:R-:W4:Y:S01]  /*4e30*/  LDSM.16.M88.4 R96, [R222+0x1e000] ;  /* 0x01e00000de60783b */ /* 0x000f220000000200 */
[C---:B--2---:R-:W-:Y:S08]  /*4e40*/  HMMA.16816.F32 R4, R84.reuse, R100, R4 ;  /* 0x000000645404723c */ /* 0x044ff00000001804 */
[C---:B------:R-:W-:Y:S01]  /*4e50*/  HMMA.16816.F32 R8, R84.reuse, R102, R8 ;  /* 0x000000665408723c */ /* 0x040fe20000001808 */
[----:B------:R-:W-:Y:S03]  /*4e60*/  LDSM.16.M88.4 R100, [R223+0x1e000] ;  /* 0x01e00000df64783b */ /* 0x000fe60000000200 */
[----:B---3--:R-:W-:Y:S04]  /*4e70*/  IMAD.U32 R3, RZ, RZ, UR8 ;  /* 0x00000008ff037e24 */ /* 0x008fe8000f8e00ff */
[C---:B-1----:R-:W-:Y:S04]  /*4e80*/  HMMA.16816.F32 R12, R84.reuse, R92, R12 ;  /* 0x0000005c540c723c */ /* 0x042fe8000000180c */
[----:B------:R-:W-:Y:S04]  /*4e90*/  IMAD R3, R3, 0x40, R109 ;  /* 0x0000004003037824 */ /* 0x000fe800078e026d */
[----:B------:R-:W-:Y:S01]  /*4ea0*/  HMMA.16816.F32 R16, R84, R94, R16 ;  /* 0x0000005e5410723c */ /* 0x000fe20000001810 */
[----:B------:R1:W-:Y:S03]  /*4eb0*/  LDSM.16.M88.4 R84, [R2+0x6000] ;  /* 0x006000000254783b */ /* 0x0003e60000000200 */
[----:B------:R-:W-:Y:S02]  /*4ec0*/  IABS R110, R3 ;  /* 0x00000003006e7213 */ /* 0x000fe40000000000 */
[----:B------:R-:W-:Y:S01]  /*4ed0*/  IADD3 R109, R3, 0x8, RZ ;  /* 0x00000008036d7810 */ /* 0x000fe20007ffe0ff */
[----:B------:R-:W2:Y:S03]  /*4ee0*/  LDSM.16.M88.4 R92, [R224+0x1e000] ;  /* 0x01e00000e05c783b */ /* 0x000ea60000000200 */
[----:B------:R-:W3:Y:S01]  /*4ef0*/  I2F R110, R110 ;  /* 0x0000006e006e7306 */ /* 0x000ee20000201400 */
[----:B------:R-:W-:Y:S01]  /*4f00*/  ISETP.GE.AND P1, PT, R109, RZ, PT ;  /* 0x000000ff6d00720c */ /* 0x000fe20003f26270 */
[C---:B----4-:R-:W-:Y:S08]  /*4f10*/  HMMA.16816.F32 R4, R88.reuse, R96, R4 ;  /* 0x000000605804723c */ /* 0x050ff00000001804 */
[C---:B------:R-:W-:Y:S01]  /*4f20*/  HMMA.16816.F32 R8, R88.reuse, R98, R8 ;  /* 0x000000625808723c */ /* 0x040fe20000001808 */
[----:B------:R-:W4:Y:S03]  /*4f30*/  LDSM.16.M88.4 R96, [R224+0x1e800] ;  /* 0x01e80000e060783b */ /* 0x000f260000000200 */
[C---:B-1----:R-:W-:Y:S02]  /*4f40*/  IADD3 R2, R3.reuse, -0x1, RZ ;  /* 0xffffffff03027810 */ /* 0x042fe40007ffe0ff */
[C---:B------:R-:W-:Y:S02]  /*4f50*/  @!P1 IADD3 R109, -R3.reuse, -0x8, RZ ;  /* 0xfffffff8036d9810 */ /* 0x040fe40007ffe1ff */
[C---:B------:R-:W-:Y:S03]  /*4f60*/  HMMA.16816.F32 R12, R88.reuse, R104, R12 ;  /* 0x00000068580c723c */ /* 0x040fe6000000180c */
[----:B------:R-:W-:Y:S01]  /*4f70*/  ISETP.GE.AND P0, PT, R2, RZ, PT ;  /* 0x000000ff0200720c */ /* 0x000fe20003f06270 */
[----:B------:R-:W-:Y:S03]  /*4f80*/  I2F R109, R109 ;  /* 0x0000006d006d7306 */ /* 0x000fe60000201400 */
[C---:B------:R-:W-:Y:S01]  /*4f90*/  IADD3 R104, R3.reuse, 0x7, RZ ;  /* 0x0000000703687810 */ /* 0x040fe20007ffe0ff */
[----:B------:R-:W-:Y:S01]  /*4fa0*/  HMMA.16816.F32 R16, R88, R106, R16 ;  /* 0x0000006a5810723c */ /* 0x000fe20000001810 */
[----:B------:R1:W3:Y:S07]  /*4fb0*/  LDSM.16.M88.4 R88, [R0+0x6000] ;  /* 0x006000000058783b */ /* 0x0002ee0000000200 */
[C---:B------:R-:W-:Y:S01]  /*4fc0*/  @!P0 IADD3 R2, -R3.reuse, 0x1, RZ ;  /* 0x0000000103028810 */ /* 0x040fe20007ffe1ff */
[C---:B--2---:R-:W-:Y:S03]  /*4fd0*/  HMMA.16816.F32 R4, R84.reuse, R92, R4 ;  /* 0x0000005c5404723c */ /* 0x044fe60000001804 */
[----:B------:R2:W2:Y:S02]  /*4fe0*/  I2F R105, R2 ;  /* 0x0000000200697306 */ /* 0x0004a40000201400 */
[----:B------:R-:W-:Y:S02]  /*4ff0*/  ISETP.GE.AND P0, PT, R104, RZ, PT ;  /* 0x000000ff6800720c */ /* 0x000fe40003f06270 */
[C---:B------:R-:W-:Y:S01]  /*5000*/  IADD3 R92, R3.reuse, -0x10, RZ ;  /* 0xfffffff0035c7810 */ /* 0x040fe20007ffe0ff */
[C---:B------:R-:W-:Y:S04]  /*5010*/  HMMA.16816.F32 R8, R84.reuse, R94, R8 ;  /* 0x0000005e5408723c */ /* 0x040fe80000001808 */
[C---:B-1----:R-:W-:Y:S04]  /*5020*/  IADD3 R0, R3.reuse, -0x9, RZ ;  /* 0xfffffff703007810 */ /* 0x042fe80007ffe0ff */
[C---:B----4-:R-:W-:Y:S04]  /*5030*/  HMMA.16816.F32 R12, R84.reuse, R96, R12 ;  /* 0x00000060540c723c */ /* 0x050fe8000000180c */
[C---:B------:R-:W-:Y:S02]  /*5040*/  @!P0 IADD3 R104, -R3.reuse, -0x7, RZ ;  /* 0xfffffff903688810 */ /* 0x040fe40007ffe1ff */
[----:B------:R-:W-:Y:S02]  /*5050*/  ISETP.GE.AND P0, PT, R0, RZ, PT ;  /* 0x000000ff0000720c */ /* 0x000fe40003f06270 */
[----:B------:R-:W-:Y:S02]  /*5060*/  HMMA.16816.F32 R16, R84, R98, R16 ;  /* 0x000000625410723c */ /* 0x000fe40000001810 */
[----:B------:R-:W1:Y:S02]  /*5070*/  I2F R104, R104 ;  /* 0x0000006800687306 */ /* 0x000e640000201400 */
[C---:B--2---:R-:W-:Y:S03]  /*5080*/  IADD3 R2, R3.reuse, -0x8, RZ ;  /* 0xfffffff803027810 */ /* 0x044fe60007ffe0ff */
[C---:B------:R-:W-:Y:S01]  /*5090*/  IADD3 R84, R3.reuse, -0x18, RZ ;  /* 0xffffffe803547810 */ /* 0x040fe20007ffe0ff */
[C---:B---3--:R-:W-:Y:S01]  /*50a0*/  HMMA.16816.F32 R4, R88.reuse, R100, R4 ;  /* 0x000000645804723c */ /* 0x048fe20000001804 */
[----:B------:R-:W-:Y:S04]  /*50b0*/  IMAD.U32 R85, RZ, RZ, UR20 ;  /* 0x00000014ff557e24 */ /* 0x000fe8000f8e00ff */
[----:B------:R-:W-:Y:S02]  /*50c0*/  ISETP.GE.AND P1, PT, R2, RZ, PT ;  /* 0x000000ff0200720c */ /* 0x000fe40003f26270 */
[C---:B------:R-:W-:Y:S01]  /*50d0*/  @!P0 IADD3 R0, -R3.reuse, 0x9, RZ ;  /* 0x0000000903008810 */ /* 0x040fe20007ffe1ff */
[C---:B------:R-:W-:Y:S03]  /*50e0*/  HMMA.16816.F32 R8, R88.reuse, R102, R8 ;  /* 0x000000665808723c */ /* 0x040fe60000001808 */
[----:B------:R2:W3:Y:S01]  /*50f0*/  I2F R94, R0 ;  /* 0x00000000005e7306 */ /* 0x0004e20000201400 */
[----:B------:R-:W-:Y:S08]  /*5100*/  ISETP.GE.AND P3, PT, R84, RZ, PT ;  /* 0x000000ff5400720c */ /* 0x000ff00003f66270 */
[C---:B------:R-:W-:Y:S02]  /*5110*/  @!P1 IADD3 R2, -R3.reuse, 0x8, RZ ;  /* 0x0000000803029810 */ /* 0x040fe40007ffe1ff */
[----:B------:R-:W-:Y:S02]  /*5120*/  ISETP.GE.AND P1, PT, R92, RZ, PT ;  /* 0x000000ff5c00720c */ /* 0x000fe40003f26270 */
[----:B------:R4:W4:Y:S01]  /*5130*/  I2F R95, R2 ;  /* 0x00000002005f7306 */ /* 0x0009220000201400 */
[----:B------:R-:W-:Y:S01]  /*5140*/  @!P3 IADD3 R84, -R3, 0x18, RZ ;  /* 0x000000180354b810 */ /* 0x000fe20007ffe1ff */
[----:B------:R-:W-:Y:S01]  /*5150*/  FFMA.FTZ R4, R110, -UR6, R4 ;  /* 0x800000066e047c23 */ /* 0x000fe20008010004 */
[----:B------:R-:W-:Y:S01]  /*5160*/  PLOP3.LUT P3, PT, PT, PT, UP0, 0x80, 0x0 ;  /* 0x000000000000781c */ /* 0x000fe20003f6f008 */
[----:B------:R-:W-:Y:S02]  /*5170*/  FFMA.FTZ R5, R105, -UR6, R5 ;  /* 0x8000000669057c23 */ /* 0x000fe40008010005 */
[----:B------:R-:W-:Y:S02]  /*5180*/  FFMA.FTZ R6, R109, -UR6, R6 ;  /* 0x800000066d067c23 */ /* 0x000fe40008010006 */
[----:B-1----:R-:W-:Y:S02]  /*5190*/  FFMA.FTZ R7, R104, -UR6, R7 ;  /* 0x8000000668077c23 */ /* 0x002fe40008010007 */
[----:B------:R-:W-:Y:S01]  /*51a0*/  I2F R97, R84 ;  /* 0x0000005400617306 */ /* 0x000fe20000201400 */
[C---:B------:R-:W-:Y:S01]  /*51b0*/  @!P1 IADD3 R92, -R3.reuse, 0x10, RZ ;  /* 0x00000010035c9810 */ /* 0x040fe20007ffe1ff */
[----:B------:R-:W-:Y:S01]  /*51c0*/  FFMA.FTZ R10, R110, -UR6, R10 ;  /* 0x800000066e0a7c23 */ /* 0x000fe2000801000a */
[----:B--2---:R-:W-:Y:S01]  /*51d0*/  IADD3 R0, R3, -0x19, RZ ;  /* 0xffffffe703007810 */ /* 0x004fe20007ffe0ff */
[----:B---3--:R-:W-:Y:S01]  /*51e0*/  FFMA.FTZ R9, R94, -UR6, R9 ;  /* 0x800000065e097c23 */ /* 0x008fe20008010009 */
[----:B------:R-:W-:Y:S01]  /*51f0*/  PLOP3.LUT P1, PT, PT, PT, UP0, 0x80, 0x0 ;  /* 0x000000000000781c */ /* 0x000fe20003f2f008 */
[----:B------:R-:W-:Y:S01]  /*5200*/  FFMA.FTZ R11, R105, -UR6, R11 ;  /* 0x80000006690b7c23 */ /* 0x000fe2000801000b */
[----:B------:R-:W-:Y:S01]  /*5210*/  ISETP.GE.AND P2, PT, R0, RZ, PT ;  /* 0x000000ff0000720c */ /* 0x000fe20003f46270 */
[----:B-----5:R1:W5:Y:S02]  /*5220*/  LDL R110, [R1+0x4] ;  /* 0x00000400016e7983 */ /* 0x0203640000100800 */
[----:B------:R-:W2:Y:S01]  /*5230*/  I2F R93, R92 ;  /* 0x0000005c005d7306 */ /* 0x000ea20000201400 */
[----:B----4-:R-:W-:Y:S01]  /*5240*/  IADD3 R2, R3, -0x11, RZ ;  /* 0xffffffef03027810 */ /* 0x010fe20007ffe0ff */
[----:B------:R-:W-:Y:S03]  /*5250*/  FFMA.FTZ R8, R95, -UR6, R8 ;  /* 0x800000065f087c23 */ /* 0x000fe60008010008 */
[----:B------:R-:W-:Y:S05]  /*5260*/  ISETP.GE.AND P0, PT, R2, RZ, PT ;  /* 0x000000ff0200720c */ /* 0x000fea0003f06270 */
[C---:B------:R-:W-:Y:S02]  /*5270*/  @!P2 IADD3 R0, -R3.reuse, 0x19, RZ ;  /* 0x000000190300a810 */ /* 0x040fe40007ffe1ff */
[C---:B------:R-:W-:Y:S02]  /*5280*/  FSETP.NEU.FTZ.AND P2, PT, R250.reuse, -INF , PT ;  /* 0xff800000fa00780b */ /* 0x040fe40003f5d000 */
[----:B------:R3:W-:Y:S04]  /*5290*/  I2F R96, R0 ;  /* 0x0000000000607306 */ /* 0x0007e80000201400 */
[----:B------:R-:W-:Y:S01]  /*52a0*/  @!P0 IADD3 R2, -R3, 0x11, RZ ;  /* 0x0000001103028810 */ /* 0x000fe20007ffe1ff */
[----:B------:R-:W-:Y:S01]  /*52b0*/  FMUL.FTZ R3, R250, 1.4426950216293334961 ;  /* 0x3fb8aa3bfa037820 */ /* 0x000fe20000410000 */
[----:B------:R-:W-:Y:S04]  /*52c0*/  PLOP3.LUT P0, PT, PT, PT, UP0, 0x80, 0x0 ;  /* 0x000000000000781c */ /* 0x000fe80003f0f008 */
[----:B------:R4:W1:Y:S01]  /*52d0*/  I2F R92, R2 ;  /* 0x00000002005c7306 */ /* 0x0008620000201400 */
[----:B------:R-:W-:Y:S02]  /*52e0*/  FSEL R3, R3, RZ, P2 ;  /* 0x000000ff03037208 */ /* 0x000fe40001000000 */
[----:B------:R-:W-:Y:S01]  /*52f0*/  PLOP3.LUT P2, PT, PT, PT, UP0, 0x80, 0x0 ;  /* 0x000000000000781c */ /* 0x000fe20003f4f008 */
[----:B---3--:R-:W-:Y:S02]  /*5300*/  FMUL.FTZ R0, R251, 1.4426950216293334961 ;  /* 0x3fb8aa3bfb007820 */ /* 0x008fe40000410000 */
[----:B----4-:R-:W-:Y:S05]  /*5310*/  IMAD R2, R85, 0x40, R111 ;  /* 0x0000004055027824 */ /* 0x010fea00078e026f */
[C---:B------:R-:W-:Y:S02]  /*5320*/  @P5 ISETP.GE.AND P5, PT, R2.reuse, UR7, PT ;  /* 0x0000000702005c0c */ /* 0x040fe4000bfa6270 */
[----:B------:R-:W-:Y:S02]  /*5330*/  @P1 IADD3 R84, R2, 0x1, RZ ;  /* 0x0000000102541810 */ /* 0x000fe40007ffe0ff */
[----:B------:R-:W-:Y:S02]  /*5340*/  PLOP3.LUT P1, PT, PT, PT, UP0, 0x80, 0x0 ;  /* 0x000000000000781c */ /* 0x000fe40003f2f008 */
[----:B------:R-:W-:Y:S02]  /*5350*/  @P4 ISETP.GE.AND P4, PT, R84, UR7, PT ;  /* 0x0000000754004c0c */ /* 0x000fe4000bf86270 */
[----:B------:R-:W3:Y:S05]  /*5360*/  LDSM.16.M88.4 R84, [R223+0x1e800] ;  /* 0x01e80000df54783b */ /* 0x000eea0000000200 */
[----:B------:R-:W-:Y:S02]  /*5370*/  @P0 FSEL R4, R4, -INF , !P5 ;  /* 0xff80000004040808 */ /* 0x000fe40006800000 */
[----:B------:R-:W-:Y:S03]  /*5380*/  PLOP3.LUT P0, PT, PT, PT, UP0, 0x80, 0x0 ;  /* 0x000000000000781c */ /* 0x000fe60003f0f008 */
[--C-:B------:R-:W-:Y:S01]  /*5390*/  FFMA.FTZ R4, R4, c[0x0][0x23c], -R3.reuse ;  /* 0x00008f0004047a23 */ /* 0x100fe20000010803 */
[----:B------:R-:W-:Y:S02]  /*53a0*/  @P1 FSEL R5, R5, -INF , !P4 ;  /* 0xff80000005051808 */ /* 0x000fe40006000000 */
[----:B------:R-:W-:Y:S01]  /*53b0*/  FSETP.NEU.FTZ.AND P1, PT, R251, -INF , PT ;  /* 0xff800000fb00780b */ /* 0x000fe20003f3d000 */
[----:B------:R4:W-:Y:S02]  /*53c0*/  MUFU.EX2 R111, R4 ;  /* 0x00000004006f7308 */ /* 0x0009e40000000800 */
[--C-:B------:R-:W-:Y:S01]  /*53d0*/  FFMA.FTZ R5, R5, c[0x0][0x23c], -R3.reuse ;  /* 0x00008f0005057a23 */ /* 0x100fe20000010803 */
[----:B------:R-:W-:Y:S02]  /*53e0*/  FSEL R0, R0, RZ, P1 ;  /* 0x000000ff00007208 */ /* 0x000fe40000800000 */
[----:B------:R-:W-:Y:S02]  /*53f0*/  PLOP3.LUT P1, PT, PT, PT, UP0, 0x80, 0x0 ;  /* 0x000000000000781c */ /* 0x000fe40003f2f008 */
[----:B------:R-:W-:Y:S02]  /*5400*/  @P0 FSEL R6, R6, -INF , !P5 ;  /* 0xff80000006060808 */ /* 0x000fe40006800000 */
[----:B------:R-:W-:Y:S01]  /*5410*/  PLOP3.LUT P0, PT, PT, PT, UP0, 0x80, 0x0 ;  /* 0x000000000000781c */ /* 0x000fe20003f0f008 */
[----:B------:R-:W-:Y:S01]  /*5420*/  MUFU.EX2 R107, R5 ;  /* 0x00000005006b7308 */ /* 0x000fe20000000800 */
[----:B------:R-:W-:Y:S01]  /*5430*/  PLOP3.LUT P5, PT, PT, PT, UP0, 0x80, 0x0 ;  /* 0x000000000000781c */ /* 0x000fe20003faf008 */
[--C-:B------:R-:W-:Y:S06]  /*5440*/  FFMA.FTZ R6, R6, c[0x0][0x23c], -R0.reuse ;  /* 0x00008f0006067a23 */ /* 0x100fec0000010800 */
[----:B------:R-:W-:Y:S02]  /*5450*/  @P1 FSEL R7, R7, -INF , !P4 ;  /* 0xff80000007071808 */ /* 0x000fe40006000000 */
[----:B------:R-:W-:Y:S01]  /*5460*/  PLOP3.LUT P1, PT, PT, PT, UP0, 0x80, 0x0 ;  /* 0x000000000000781c */ /* 0x000fe20003f2f008 */
[----:B------:R-:W-:Y:S01]  /*5470*/  MUFU.EX2 R112, R6 ;  /* 0x0000000600707308 */ /* 0x000fe20000000800 */
[----:B------:R-:W-:Y:S01]  /*5480*/  PLOP3.LUT P4, PT, PT, PT, UP0, 0x80, 0x0 ;  /* 0x000000000000781c */ /* 0x000fe20003f8f008 */
[----:B------:R-:W-:Y:S01]  /*5490*/  FFMA.FTZ R7, R7, c[0x0][0x23c], -R0 ;  /* 0x00008f0007077a23 */ /* 0x000fe20000010800 */
[----:B----4-:R-:W-:Y:S01]  /*54a0*/  @P3 IADD3 R4, R2, 0x8, RZ ;  /* 0x0000000802043810 */ /* 0x010fe20007ffe0ff */
[C---:B---3--:R-:W-:Y:S01]  /*54b0*/  HMMA.16816.F32 R12, R88.reuse, R84, R12 ;  /* 0x00000054580c723c */ /* 0x048fe2000000180c */
[----:B------:R-:W-:Y:S02]  /*54c0*/  PLOP3.LUT P3, PT, PT, PT, UP0, 0x80, 0x0 ;  /* 0x000000000000781c */ /* 0x000fe40003f6f008 */
[----:B------:R-:W-:Y:S02]  /*54d0*/  @P6 ISETP.GE.AND P6, PT, R4, UR7, PT ;  /* 0x0000000704006c0c */ /* 0x000fe4000bfc6270 */
[----:B------:R-:W-:Y:S01]  /*54e0*/  @P2 IADD3 R4, R2, 0x9, RZ ;  /* 0x0000000902042810 */ /* 0x000fe20007ffe0ff */
[----:B------:R-:W3:Y:S01]  /*54f0*/  MUFU.EX2 R109, R7 ;  /* 0x00000007006d7308 */ /* 0x000ee20000000800 */
[----:B------:R-:W-:Y:S01]  /*5500*/  PLOP3.LUT P2, PT, PT, PT, UP0, 0x80, 0x0 ;  /* 0x000000000000781c */ /* 0x000fe20003f4f008 */
[----:B------:R-:W-:Y:S06]  /*5510*/  HMMA.16816.F32 R16, R88, R86, R16 ;  /* 0x000000565810723c */ /* 0x000fec0000001810 */
[----:B------:R-:W-:Y:S02]  /*5520*/  @P3 ISETP.GE.AND P3, PT, R4, UR7, PT ;  /* 0x0000000704003c0c */ /* 0x000fe4000bf66270 */
[----:B------:R-:W-:Y:S02]  /*5530*/  @P0 FSEL R8, R8, -INF , !P6 ;  /* 0xff80000008080808 */ /* 0x000fe40007000000 */
[----:B------:R-:W-:Y:S02]  /*5540*/  PLOP3.LUT P0, PT, PT, PT, UP0, 0x80, 0x0 ;  /* 0x000000000000781c */ /* 0x000fe40003f0f008 */
[----:B------:R-:W-:Y:S01]  /*5550*/  @P4 IADD3 R4, R2, 0x10, RZ ;  /* 0x0000001002044810 */ /* 0x000fe20007ffe0ff */
[----:B------:R-:W-:Y:S01]  /*5560*/  FFMA.FTZ R8, R8, c[0x0][0x23c], -R3 ;  /* 0x00008f0008087a23 */ /* 0x000fe20000010803 */
[----:B------:R-:W-:Y:S02]  /*5570*/  PLOP3.LUT P4, PT, PT, PT, UP0, 0x80, 0x0 ;  /* 0x000000000000781c */ /* 0x000fe40003f8f008 */
[----:B------:R-:W-:Y:S01]  /*5580*/  @P5 ISETP.GE.AND P5, PT, R4, UR7, PT ;  /* 0x0000000704005c0c */ /* 0x000fe2000bfa6270 */
[----:B--2---:R-:W-:Y:S01]  /*5590*/  FFMA.FTZ R12, R93, -UR6, R12 ;  /* 0x800000065d0c7c23 */ /* 0x004fe2000801000c */
[----:B------:R-:W-:Y:S01]  /*55a0*/  @P2 IADD3 R4, R2, 0x11, RZ ;  /* 0x0000001102042810 */ /* 0x000fe20007ffe0ff */
[----:B-1----:R-:W-:Y:S01]  /*55b0*/  FFMA.FTZ R13, R92, -UR6, R13 ;  /* 0x800000065c0d7c23 */ /* 0x002fe2000801000d */
[----:B------:R-:W-:Y:S01]  /*55c0*/  @P1 FSEL R9, R9, -INF , !P3 ;  /* 0xff80000009091808 */ /* 0x000fe20005800000 */
        /* <DEDUP_REMOVED lines=8> */
[----:B------:R-:W-:Y:S01]  /*5650*/  FFMA.FTZ R18, R93, -UR6, R18 ;  /* 0x800000065d127c23 */ /* 0x000fe20008010012 */
[----:B------:R-:W-:Y:S01]  /*5660*/  PLOP3.LUT P2, PT, PT, PT, UP0, 0x80, 0x0 ;  /* 0x000000000000781c */ /* 0x000fe20003f4f008 */
[----:B------:R-:W-:Y:S01]  /*5670*/  FFMA.FTZ R19, R92, -UR6, R19 ;  /* 0x800000065c137c23 */ /* 0x000fe20008010013 */
[----:B------:R-:W-:Y:S01]  /*5680*/  MUFU.EX2 R104, R8 ;  /* 0x0000000800687308 */ /* 0x000fe20000000800 */
[--C-:B------:R-:W-:Y:S02]  /*5690*/  FFMA.FTZ R9, R9, c[0x0][0x23c], -R3.reuse ;  /* 0x00008f0009097a23 */ /* 0x100fe40000010803 */
[----:B------:R-:W-:Y:S01]  /*56a0*/  @P1 FSEL R11, R11, -INF , !P3 ;  /* 0xff8000000b0b1808 */ /* 0x000fe20005800000 */
[--C-:B------:R-:W-:Y:S01]  /*56b0*/  FFMA.FTZ R10, R10, c[0x0][0x23c], -R0.reuse ;  /* 0x00008f000a0a7a23 */ /* 0x100fe20000010800 */
[----:B------:R-:W-:Y:S02]  /*56c0*/  PLOP3.LUT P1, PT, PT, PT, UP0, 0x80, 0x0 ;  /* 0x000000000000781c */ /* 0x000fe40003f2f008 */
[----:B------:R-:W-:Y:S01]  /*56d0*/  @P6 ISETP.GE.AND P6, PT, R4, UR7, PT ;  /* 0x0000000704006c0c */ /* 0x000fe2000bfc6270 */
[--C-:B------:R-:W-:Y:S01]  /*56e0*/  FFMA.FTZ R11, R11, c[0x0][0x23c], -R0.reuse ;  /* 0x00008f000b0b7a23 */ /* 0x100fe20000010800 */
[----:B------:R-:W-:Y:S01]  /*56f0*/  PLOP3.LUT P3, PT, PT, PT, UP0, 0x80, 0x0 ;  /* 0x000000000000781c */ /* 0x000fe20003f6f008 */
[----:B------:R-:W-:Y:S01]  /*5700*/  MUFU.EX2 R103, R9 ;  /* 0x0000000900677308 */ /* 0x000fe20000000800 */
[----:B------:R-:W-:Y:S02]  /*5710*/  @P0 FSEL R12, R12, -INF , !P5 ;  /* 0xff8000000c0c0808 */ /* 0x000fe40006800000 */
[----:B------:R-:W-:Y:S03]  /*5720*/  PLOP3.LUT P0, PT, PT, PT, UP0, 0x80, 0x0 ;  /* 0x000000000000781c */ /* 0x000fe60003f0f008 */
[--C-:B------:R-:W-:Y:S02]  /*5730*/  FFMA.FTZ R12, R12, c[0x0][0x23c], -R3.reuse ;  /* 0x00008f000c0c7a23 */ /* 0x100fe40000010803 */
[----:B------:R-:W-:Y:S02]  /*5740*/  @P1 FSEL R14, R14, -INF , !P5 ;  /* 0xff8000000e0e1808 */ /* 0x000fe40006800000 */
[----:B------:R-:W-:Y:S01]  /*5750*/  @P2 FSEL R13, R13, -INF , !P6 ;  /* 0xff8000000d0d2808 */ /* 0x000fe20007000000 */
[----:B------:R-:W-:Y:S01]  /*5760*/  MUFU.EX2 R106, R10 ;  /* 0x0000000a006a7308 */ /* 0x000fe20000000800 */
[----:B------:R-:W-:Y:S01]  /*5770*/  PLOP3.LUT P2, PT, PT, PT, UP0, 0x80, 0x0 ;  /* 0x000000000000781c */ /* 0x000fe20003f4f008 */
[--C-:B------:R-:W-:Y:S01]  /*5780*/  FFMA.FTZ R14, R14, c[0x0][0x23c], -R0.reuse ;  /* 0x00008f000e0e7a23 */ /* 0x100fe20000010800 */
[----:B------:R-:W-:Y:S01]  /*5790*/  PLOP3.LUT P1, PT, PT, PT, UP0, 0x80, 0x0 ;  /* 0x000000000000781c */ /* 0x000fe20003f2f008 */
[--C-:B------:R-:W-:Y:S01]  /*57a0*/  FFMA.FTZ R13, R13, c[0x0][0x23c], -R3.reuse ;  /* 0x00008f000d0d7a23 */ /* 0x100fe20000010803 */
[C---:B------:R-:W-:Y:S02]  /*57b0*/  @P3 IADD3 R4, R2.reuse, 0x18, RZ ;  /* 0x0000001802043810 */ /* 0x040fe40007ffe0ff */
[----:B------:R-:W-:Y:S02]  /*57c0*/  @P4 IADD3 R2, R2, 0x19, RZ ;  /* 0x0000001902024810 */ /* 0x000fe40007ffe0ff */
[----:B------:R-:W-:Y:S01]  /*57d0*/  @P0 FSEL R15, R15, -INF , !P6 ;  /* 0xff8000000f0f0808 */ /* 0x000fe20007000000 */
[----:B------:R-:W1:Y:S01]  /*57e0*/  MUFU.EX2 R105, R11 ;  /* 0x0000000b00697308 */ /* 0x000e620000000800 */
[----:B------:R-:W-:Y:S03]  /*57f0*/  PLOP3.LUT P0, PT, PT, PT, UP0, 0x80, 0x0 ;  /* 0x000000000000781c */ /* 0x000fe60003f0f008 */
[----:B------:R-:W-:Y:S01]  /*5800*/  @P2 ISETP.GE.AND P3, PT, R4, UR7, PT ;  /* 0x0000000704002c0c */ /* 0x000fe2000bf66270 */
[--C-:B------:R-:W-:Y:S01]  /*5810*/  FFMA.FTZ R15, R15, c[0x0][0x23c], -R0.reuse ;  /* 0x00008f000f0f7a23 */ /* 0x100fe20000010800 */
[----:B------:R-:W-:Y:S02]  /*5820*/  @P1 ISETP.GE.AND P1, PT, R2, UR7, PT ;  /* 0x0000000702001c0c */ /* 0x000fe4000bf26270 */
[----:B------:R-:W-:Y:S02]  /*5830*/  PLOP3.LUT P2, PT, PT, PT, UP0, 0x80, 0x0 ;  /* 0x000000000000781c */ /* 0x000fe40003f4f008 */
[----:B---3--:R-:W-:Y:S01]  /*5840*/  F2FP.PACK_AB R2, R109, R112 ;  /* 0x000000706d02723e */ /* 0x008fe200000000ff */
[----:B------:R-:W-:Y:S04]  /*5850*/  MUFU.EX2 R100, R12 ;  /* 0x0000000c00647308 */ /* 0x000fe80000000800 */
[----:B------:R-:W-:Y:S04]  /*5860*/  STS [R246+0x2a400], R2 ;  /* 0x02a40002f6007388 */ /* 0x000fe80000000800 */
[----:B------:R-:W-:Y:S02]  /*5870*/  @P0 FSEL R17, R17, -INF , !P1 ;  /* 0xff80000011110808 */ /* 0x000fe40004800000 */
[----:B------:R-:W-:Y:S01]  /*5880*/  PLOP3.LUT P0, PT, PT, PT, UP0, 0x80, 0x0 ;  /* 0x000000000000781c */ /* 0x000fe20003f0f008 */
[----:B------:R-:W2:Y:S01]  /*5890*/  MUFU.EX2 R99, R13 ;  /* 0x0000000d00637308 */ /* 0x000ea20000000800 */
[----:B------:R-:W-:Y:S02]  /*58a0*/  @P2 FSEL R16, R16, -INF , !P3 ;  /* 0xff80000010102808 */ /* 0x000fe40005800000 */
[----:B------:R-:W-:Y:S02]  /*58b0*/  PLOP3.LUT P2, PT, PT, PT, UP0, 0x80, 0x0 ;  /* 0x000000000000781c */ /* 0x000fe40003f4f008 */
[----:B-1----:R-:W-:Y:S01]  /*58c0*/  F2FP.PACK_AB R5, R105, R106 ;  /* 0x0000006a6905723e */ /* 0x002fe200000000ff */
[--C-:B------:R-:W-:Y:S02]  /*58d0*/  FFMA.FTZ R16, R16, c[0x0][0x23c], -R3.reuse ;  /* 0x00008f0010107a23 */ /* 0x100fe40000010803 */
[----:B------:R-:W-:Y:S02]  /*58e0*/  FFMA.FTZ R3, R17, c[0x0][0x23c], -R3 ;  /* 0x00008f0011037a23 */ /* 0x000fe40000010803 */
[----:B------:R-:W-:Y:S02]  /*58f0*/  MUFU.EX2 R102, R14 ;  /* 0x0000000e00667308 */ /* 0x000fe40000000800 */
[----:B------:R-:W-:Y:S02]  /*5900*/  @P0 FSEL R19, R19, -INF , !P1 ;  /* 0xff80000013130808 */ /* 0x000fe40004800000 */
[----:B------:R-:W-:Y:S02]  /*5910*/  IADD3 R92, P0, R113, UR13, RZ ;  /* 0x0000000d715c7c10 */ /* 0x000fe4000ff1e0ff */
[----:B------:R-:W-:Y:S02]  /*5920*/  @P2 FSEL R18, R18, -INF , !P3 ;  /* 0xff80000012122808 */ /* 0x000fe40005800000 */
[----:B------:R-:W-:Y:S02]  /*5930*/  IADD3.X R93, R114, UR12, RZ, P0, !PT ;  /* 0x0000000c725d7c10 */ /* 0x000fe400087fe4ff */
[----:B------:R1:W-:Y:S01]  /*5940*/  MUFU.EX2 R95, R3 ;  /* 0x00000003005f7308 */ /* 0x0003e20000000800 */
[--C-:B------:R-:W-:Y:S01]  /*5950*/  FFMA.FTZ R18, R18, c[0x0][0x23c], -R0.reuse ;  /* 0x00008f0012127a23 */ /* 0x100fe20000010800 */
[----:B------:R-:W-:Y:S01]  /*5960*/  LEA R234, P0, R115, R234, 0x2 ;  /* 0x000000ea73ea7211 */ /* 0x000fe200078010ff */
[----:B------:R-:W-:Y:S01]  /*5970*/  FFMA.FTZ R0, R19, c[0x0][0x23c], -R0 ;  /* 0x00008f0013007a23 */ /* 0x000fe20000010800 */
[----:B--2---:R-:W-:Y:S02]  /*5980*/  F2FP.PACK_AB R4, R99, R100 ;  /* 0x000000646304723e */ /* 0x004fe400000000ff */
[----:B------:R-:W-:Y:S02]  /*5990*/  LEA.HI.X.SX32 R235, R115, R235, 0x2, P0 ;  /* 0x000000eb73eb7211 */ /* 0x000fe400000f16ff */
[----:B------:R2:W5:Y:S01]  /*59a0*/  LDL R115, [R1] ;  /* 0x0000000001737983 */ /* 0x0005620000100800 */
[----:B------:R-:W-:Y:S01]  /*59b0*/  PLOP3.LUT P1, PT, PT, PT, UP4, 0x80, 0x0 ;  /* 0x000000000000781c */ /* 0x000fe20003f2f048 */
[----:B------:R3:W-:Y:S10]  /*59c0*/  MUFU.EX2 R97, R0 ;  /* 0x0000000000617308 */ /* 0x0007f40000000800 */
[----:B------:R-:W4:Y:S01]  /*59d0*/  MUFU.EX2 R101, R15 ;  /* 0x0000000f00657308 */ /* 0x000f220000000800 */
[----:B-1----:R-:W-:Y:S05]  /*59e0*/  F2FP.PACK_AB R3, R107, R111 ;  /* 0x0000006f6b03723e */ /* 0x002fea00000000ff */
[----:B------:R4:W-:Y:S04]  /*59f0*/  STS [R246+0x2a000], R3 ;  /* 0x02a00003f6007388 */ /* 0x0009e80000000800 */
[----:B------:R-:W1:Y:S01]  /*5a00*/  MUFU.EX2 R96, R16 ;  /* 0x0000001000607308 */ /* 0x000e620000000800 */
[----:B---3--:R-:W-:Y:S01]  /*5a10*/  F2FP.PACK_AB R0, R103, R104 ;  /* 0x000000686700723e */ /* 0x008fe200000000ff */
[----:B------:R-:W-:Y:S08]  /*5a20*/  STS [R249+0x2a400], R5 ;  /* 0x02a40005f9007388 */ /* 0x000ff00000000800 */
[----:B------:R-:W3:Y:S01]  /*5a30*/  MUFU.EX2 R98, R18 ;  /* 0x0000001200627308 */ /* 0x000ee20000000800 */
[----:B------:R3:W-:Y:S06]  /*5a40*/  STS [R249+0x2a000], R0 ;  /* 0x02a00000f9007388 */ /* 0x0007ec0000000800 */
[----:B------:R-:W-:Y:S01]  /*5a50*/  STS [R247+0x2a000], R4 ;  /* 0x02a00004f7007388 */ /* 0x000fe20000000800 */
[----:B----4-:R-:W-:Y:S02]  /*5a60*/  F2FP.PACK_AB R3, R101, R102 ;  /* 0x000000666503723e */ /* 0x010fe400000000ff */
[----:B-1----:R-:W-:Y:S03]  /*5a70*/  F2FP.PACK_AB R2, R95, R96 ;  /* 0x000000605f02723e */ /* 0x002fe600000000ff */
[----:B------:R1:W-:Y:S06]  /*5a80*/  STS [R247+0x2a400], R3 ;  /* 0x02a40003f7007388 */ /* 0x0003ec0000000800 */
[----:B------:R-:W-:Y:S01]  /*5a90*/  STS [R248+0x2a000], R2 ;  /* 0x02a00002f8007388 */ /* 0x000fe20000000800 */
[----:B---3--:R-:W-:Y:S05]  /*5aa0*/  F2FP.PACK_AB R0, R97, R98 ;  /* 0x000000626100723e */ /* 0x008fea00000000ff */
[----:B------:R3:W-:Y:S06]  /*5ab0*/  STS [R248+0x2a400], R0 ;  /* 0x02a40000f8007388 */ /* 0x0007ec0000000800 */
[----:B------:R-:W-:Y:S06]  /*5ac0*/  LDSM.16.M88.4 R16, [R228+0x10000] ;  /* 0x01000000e410783b */ /* 0x000fec0000000200 */
[----:B------:R-:W4:Y:S01]  /*5ad0*/  LDSM.16.M88.4 R8, [R221+0x20000] ;  /* 0x02000000dd08783b */ /* 0x000f220000000200 */
[C-C-:B-1----:R-:W-:Y:S05]  /*5ae0*/  IMAD.IADD R3, R217.reuse, 0x1, R228.reuse ;  /* 0x00000001d9037824 */ /* 0x142fea00078e02e4 */
[----:B------:R-:W1:Y:S01]  /*5af0*/  LDSM.16.M88.4 R84, [R221+0x20800] ;  /* 0x02080000dd54783b */ /* 0x000e620000000200 */
[----:B---3--:R-:W-:Y:S04]  /*5b00*/  IMAD.IADD R0, R108, 0x1, R228 ;  /* 0x000000016c007824 */ /* 0x008fe800078e02e4 */
[----:B------:R-:W-:Y:S01]  /*5b10*/  IMAD.IADD R2, R217, 0x1, R0 ;  /* 0x00000001d9027824 */ /* 0x000fe200078e0200 */
[----:B------:R-:W-:Y:S01]  /*5b20*/  LDSM.16.M88.4 R88, [R0+0x10000] ;  /* 0x010000000058783b */ /* 0x000fe20000000200 */
[C---:B----4-:R-:W-:Y:S08]  /*5b30*/  HMMA.16816.F32 R4, R16.reuse, R8, RZ ;  /* 0x000000081004723c */ /* 0x050ff000000018ff */
[C---:B------:R-:W-:Y:S08]  /*5b40*/  HMMA.16816.F32 R8, R16.reuse, R10, RZ ;  /* 0x0000000a1008723c */ /* 0x040ff000000018ff */
[C---:B-1----:R-:W-:Y:S08]  /*5b50*/  HMMA.16816.F32 R12, R16.reuse, R84, RZ ;  /* 0x00000054100c723c */ /* 0x042ff000000018ff */
[----:B------:R-:W-:Y:S01]  /*5b60*/  HMMA.16816.F32 R16, R16, R86, RZ ;  /* 0x000000561010723c */ /* 0x000fe200000018ff */
[----:B------:R-:W1:Y:S07]  /*5b70*/  LDSM.16.M88.4 R84, [R222+0x20000] ;  /* 0x02000000de54783b */ /* 0x000e6e0000000200 */
[C---:B-1----:R-:W-:Y:S08]  /*5b80*/  HMMA.16816.F32 R4, R88.reuse, R84, R4 ;  /* 0x000000545804723c */ /* 0x042ff00000001804 */
[C---:B------:R-:W-:Y:S01]  /*5b90*/  HMMA.16816.F32 R8, R88.reuse, R86, R8 ;  /* 0x000000565808723c */ /* 0x040fe20000001808 */
[----:B------:R-:W1:Y:S07]  /*5ba0*/  LDSM.16.M88.4 R84, [R222+0x20800] ;  /* 0x02080000de54783b */ /* 0x000e6e0000000200 */
[C---:B-1----:R-:W-:Y:S08]  /*5bb0*/  HMMA.16816.F32 R12, R88.reuse, R84, R12 ;  /* 0x00000054580c723c */ /* 0x042ff0000000180c */
[----:B------:R-:W-:Y:S01]  /*5bc0*/  HMMA.16816.F32 R16, R88, R86, R16 ;  /* 0x000000565810723c */ /* 0x000fe20000001810 */
[----:B------:R-:W-:Y:S06]  /*5bd0*/  LDSM.16.M88.4 R84, [R3+0x10000] ;  /* 0x010000000354783b */ /* 0x000fec0000000200 */
[----:B------:R-:W1:Y:S02]  /*5be0*/  LDSM.16.M88.4 R88, [R224+0x20000] ;  /* 0x02000000e058783b */ /* 0x000e640000000200 */
        /* <DEDUP_REMOVED lines=75> */
[----:B------:R1:W-:Y:S06]  /*60a0*/  LDSM.16.M88.4 R84, [R0+0x16000] ;  /* 0x016000000054783b */ /* 0x0003ec0000000200 */
[----:B------:R-:W3:Y:S06]  /*60b0*/  LDSM.16.M88.4 R88, [R222+0x26000] ;  /* 0x02600000de58783b */ /* 0x000eec0000000200 */
[----:B-1----:R-:W4:Y:S01]  /*60c0*/  LDG.E R0, [R92.64+0x20] ;  /* 0x000020045c007981 */ /* 0x002f22000c1e1900 */
[C---:B---3--:R-:W-:Y:S08]  /*60d0*/  HMMA.16816.F32 R4, R84.reuse, R88, R4 ;  /* 0x000000585404723c */ /* 0x048ff00000001804 */
[C---:B------:R-:W-:Y:S01]  /*60e0*/  HMMA.16816.F32 R8, R84.reuse, R90, R8 ;  /* 0x0000005a5408723c */ /* 0x040fe20000001808 */
[----:B------:R-:W1:Y:S07]  /*60f0*/  LDSM.16.M88.4 R88, [R222+0x26800] ;  /* 0x02680000de58783b */ /* 0x000e6e0000000200 */
[C---:B-1----:R-:W-:Y:S08]  /*6100*/  HMMA.16816.F32 R12, R84.reuse, R88, R12 ;  /* 0x00000058540c723c */ /* 0x042ff0000000180c */
[----:B------:R-:W-:Y:S01]  /*6110*/  HMMA.16816.F32 R16, R84, R90, R16 ;  /* 0x0000005a5410723c */ /* 0x000fe20000001810 */
[----:B------:R1:W-:Y:S06]  /*6120*/  LDSM.16.M88.4 R84, [R3+0x16000] ;  /* 0x016000000354783b */ /* 0x0003ec0000000200 */
[----:B------:R-:W3:Y:S06]  /*6130*/  LDSM.16.M88.4 R88, [R224+0x26000] ;  /* 0x02600000e058783b */ /* 0x000eec0000000200 */
[----:B-1----:R-:W2:Y:S01]  /*6140*/  LDG.E R3, [R92.64] ;  /* 0x000000045c037981 */ /* 0x002ea2000c1e1900 */
[C---:B---3--:R-:W-:Y:S08]  /*6150*/  HMMA.16816.F32 R4, R84.reuse, R88, R4 ;  /* 0x000000585404723c */ /* 0x048ff00000001804 */
        /* <DEDUP_REMOVED lines=10> */
[----:B------:R-:W-:Y:S04]  /*6200*/  HMMA.16816.F32 R16, R84, R90, R16 ;  /* 0x0000005a5410723c */ /* 0x000fe80000001810 */
[C---:B----4-:R-:W-:Y:S04]  /*6210*/  FADD.FTZ R6, -R0.reuse, R6 ;  /* 0x0000000600067221 */ /* 0x050fe80000010100 */
[C---:B------:R-:W-:Y:S04]  /*6220*/  FADD.FTZ R10, -R0.reuse, R10 ;  /* 0x0000000a000a7221 */ /* 0x040fe80000010100 */
[C---:B------:R-:W-:Y:S04]  /*6230*/  FADD.FTZ R11, -R0.reuse, R11 ;  /* 0x0000000b000b7221 */ /* 0x040fe80000010100 */
[C---:B------:R-:W-:Y:S02]  /*6240*/  FADD.FTZ R2, -R0.reuse, R14 ;  /* 0x0000000e00027221 */ /* 0x040fe40000010100 */
[----:B------:R-:W-:Y:S02]  /*6250*/  FADD.FTZ R14, -R0, R15 ;  /* 0x0000000f000e7221 */ /* 0x000fe40000010100 */
[----:B------:R-:W-:Y:S02]  /*6260*/  FMUL.FTZ R86, R112, R6 ;  /* 0x0000000670567220 */ /* 0x000fe40000410000 */
[----:B------:R-:W-:Y:S02]  /*6270*/  FMUL.FTZ R85, R106, R10 ;  /* 0x0000000a6a557220 */ /* 0x000fe40000410000 */
[----:B------:R-:W-:Y:S02]  /*6280*/  FMUL.FTZ R84, R105, R11 ;  /* 0x0000000b69547220 */ /* 0x000fe40000410000 */
[----:B------:R-:W-:Y:S02]  /*6290*/  FMUL.FTZ R15, R102, R2 ;  /* 0x00000002660f7220 */ /* 0x000fe40000410000 */
[----:B------:R-:W-:Y:S02]  /*62a0*/  FMUL.FTZ R14, R101, R14 ;  /* 0x0000000e650e7220 */ /* 0x000fe40000410000 */
[C---:B--2---:R-:W-:Y:S02]  /*62b0*/  FADD.FTZ R5, -R3.reuse, R5 ;  /* 0x0000000503057221 */ /* 0x044fe40000010100 */
[C---:B------:R-:W-:Y:S02]  /*62c0*/  FADD.FTZ R16, -R3.reuse, R16 ;  /* 0x0000001003107221 */ /* 0x040fe40000010100 */
[C---:B------:R-:W-:Y:S02]  /*62d0*/  FADD.FTZ R17, -R3.reuse, R17 ;  /* 0x0000001103117221 */ /* 0x040fe40000010100 */
[C---:B------:R-:W-:Y:S02]  /*62e0*/  FADD.FTZ R4, -R3.reuse, R4 ;  /* 0x0000000403047221 */ /* 0x040fe40000010100 */
[C---:B------:R-:W-:Y:S02]  /*62f0*/  FADD.FTZ R8, -R3.reuse, R8 ;  /* 0x0000000803087221 */ /* 0x040fe40000010100 */
[----:B------:R-:W-:Y:S02]  /*6300*/  FADD.FTZ R9, -R3, R9 ;  /* 0x0000000903097221 */ /* 0x000fe40000010100 */
[----:B------:R-:W-:Y:S02]  /*6310*/  FMUL.FTZ R91, R107, R5 ;  /* 0x000000056b5b7220 */ /* 0x000fe40000410000 */
[C---:B------:R-:W-:Y:S02]  /*6320*/  FADD.FTZ R12, -R3.reuse, R12 ;  /* 0x0000000c030c7221 */ /* 0x040fe40000010100 */
[----:B------:R-:W-:Y:S02]  /*6330*/  FADD.FTZ R13, -R3, R13 ;  /* 0x0000000d030d7221 */ /* 0x000fe40000010100 */
        /* <DEDUP_REMOVED lines=109> */
.L_x_792:
        /* <DEDUP_REMOVED lines=40> */
[-C--:B------:R-:W-:Y:S08]  /*6c90*/  HMMA.16816.F32 R68, R4, R88.reuse, R68 ;  /* 0x000000580444723c */ /* 0x080ff00000001844 */
        /* <DEDUP_REMOVED lines=132> */
.L_x_793:
[----:B------:R-:W-:Y:S01]  /*74e0*/  LDSM.16.M88.4 R128, [R229] ;  /* 0x00000000e580783b */ /* 0x000fe20000000200 */
[----:B-1----:R-:W-:Y:S01]  /*74f0*/  IMAD.MOV.U32 R2, RZ, RZ, R114 ;  /* 0x000000ffff027224 */ /* 0x002fe200078e0072 */
[----:B------:R-:W-:Y:S01]  /*7500*/  ULOP3.LUT UR9, UR8, 0x1, URZ, 0xc0, !UPT ;  /* 0x0000000108097892 */ /* 0x000fe2000f8ec03f */
[----:B------:R-:W-:Y:S01]  /*7510*/  IMAD.MOV.U32 R3, RZ, RZ, R113 ;  /* 0x000000ffff037224 */ /* 0x000fe200078e0071 */
[----:B------:R-:W-:Y:S01]  /*7520*/  @UP4 UIADD3 UR14, UP3, UR11, -0x100, URZ ;  /* 0xffffff000b0e4890 */ /* 0x000fe2000ff7e03f */
[----:B------:R-:W1:Y:S01]  /*7530*/  LDSM.16.MT88.4 R16, [R216+0x18000] ;  /* 0x01800000d810783b */ /* 0x000e620000004200 */
[----:B------:R-:W-:Y:S01]  /*7540*/  IMAD.IADD R0, R229, 0x1, R108 ;  /* 0x00000001e5007824 */ /* 0x000fe200078e026c */
[----:B------:R-:W-:Y:S02]  /*7550*/  UISETP.NE.U32.AND UP0, UPT, UR9, 0x1, UPT ;  /* 0x000000010900788c */ /* 0x000fe4000bf05070 */
[----:B------:R-:W-:Y:S01]  /*7560*/  UIADD3 UR15, UR8, -0x1, URZ ;  /* 0xffffffff080f7890 */ /* 0x000fe2000fffe03f */
[----:B------:R-:W2:Y:S01]  /*7570*/  LDSM.16.M88.4 R124, [R229+0x1000] ;  /* 0x00100000e57c783b */ /* 0x000ea20000000200 */
[----:B------:R-:W-:Y:S04]  /*7580*/  @UP4 UIADD3.X UR9, UR10, -0x1, URZ, UP3, !UPT ;  /* 0xffffffff0a094890 */ /* 0x000fe80009ffe43f */
[----:B------:R-:W3:Y:S05]  /*7590*/  LDSM.16.MT88.4 R96, [R216+0x1a000] ;  /* 0x01a00000d860783b */ /* 0x000eea0000004200 */
[----:B-----5:R-:W4:Y:S05]  /*75a0*/  LDSM.16.MT88.4 R112, [R216+0x1c000] ;  /* 0x01c00000d870783b */ /* 0x020f2a0000004200 */
[----:B------:R-:W3:Y:S05]  /*75b0*/  LDSM.16.MT88.4 R196, [R216+0x1e000] ;  /* 0x01e00000d8c4783b */ /* 0x000eea0000004200 */
[----:B------:R-:W-:Y:S05]  /*75c0*/  LDSM.16.MT88.4 R204, [R216+0x18800] ;  /* 0x01880000d8cc783b */ /* 0x000fea0000004200 */
[----:B------:R-:W3:Y:S05]  /*75d0*/  LDSM.16.M88.4 R200, [R0] ;  /* 0x0000000000c8783b */ /* 0x000eea0000000200 */
[----:B------:R4:W3:Y:S01]  /*75e0*/  LDSM.16.M88.4 R208, [R0+0x1000] ;  /* 0x0010000000d0783b */ /* 0x0008e20000000200 */
[-C--:B-1----:R-:W-:Y:S04]  /*75f0*/  HMMA.16816.F32 R4, R128, R16.reuse, RZ ;  /* 0x000000108004723c */ /* 0x082fe800000018ff */
[----:B------:R-:W1:Y:S04]  /*7600*/  LDSM.16.MT88.4 R212, [R216+0x1a800] ;  /* 0x01a80000d8d4783b */ /* 0x000e680000004200 */
[C---:B--2---:R-:W-:Y:S08]  /*7610*/  HMMA.16816.F32 R8, R124.reuse, R16, RZ ;  /* 0x000000107c08723c */ /* 0x044ff000000018ff */
[-C--:B------:R-:W-:Y:S01]  /*7620*/  HMMA.16816.F32 R12, R124, R18.reuse, RZ ;  /* 0x000000127c0c723c */ /* 0x080fe200000018ff */
[----:B----4-:R-:W-:Y:S07]  /*7630*/  IMAD.IADD R0, R217, 0x1, R0 ;  /* 0x00000001d9007824 */ /* 0x010fee00078e0200 */
[C---:B------:R-:W-:Y:S08]  /*7640*/  HMMA.16816.F32 R16, R128.reuse, R18, RZ ;  /* 0x000000128010723c */ /* 0x040ff000000018ff */
[-C--:B---3--:R-:W-:Y:S08]  /*7650*/  HMMA.16816.F32 R84, R128, R96.reuse, RZ ;  /* 0x000000608054723c */ /* 0x088ff000000018ff */
        /* <DEDUP_REMOVED lines=18> */
[C---:B------:R-:W-:Y:S07]  /*7780*/  HMMA.16816.F32 R88, R208.reuse, R212, R88 ;  /* 0x000000d4d058723c */ /* 0x040fee0000001858 */
[----:B------:R-:W-:Y:S01]  /*7790*/  IMAD.IADD R212, R229, 0x1, R217 ;  /* 0x00000001e5d47824 */ /* 0x000fe200078e02d9 */
[-C--:B------:R-:W-:Y:S08]  /*77a0*/  HMMA.16816.F32 R92, R208, R214.reuse, R92 ;  /* 0x000000d6d05c723c */ /* 0x080ff0000000185c */
[C---:B------:R-:W-:Y:S08]  /*77b0*/  HMMA.16816.F32 R96, R200.reuse, R214, R96 ;  /* 0x000000d6c860723c */ /* 0x040ff00000001860 */
[-C--:B--2---:R-:W-:Y:S08]  /*77c0*/  HMMA.16816.F32 R100, R200, R196.reuse, R100 ;  /* 0x000000c4c864723c */ /* 0x084ff00000001864 */
[C---:B------:R-:W-:Y:S08]  /*77d0*/  HMMA.16816.F32 R104, R208.reuse, R196, R104 ;  /* 0x000000c4d068723c */ /* 0x040ff00000001868 */
[-C--:B------:R-:W-:Y:S08]  /*77e0*/  HMMA.16816.F32 R108, R208, R198.reuse, R108 ;  /* 0x000000c6d06c723c */ /* 0x080ff0000000186c */
[C---:B------:R-:W-:Y:S01]  /*77f0*/  HMMA.16816.F32 R112, R200.reuse, R198, R112 ;  /* 0x000000c6c870723c */ /* 0x040fe20000001870 */
[----:B------:R-:W-:Y:S05]  /*7800*/  LDSM.16.M88.4 R196, [R212] ;  /* 0x00000000d4c4783b */ /* 0x000fea0000000200 */
[----:B------:R-:W-:Y:S02]  /*7810*/  LDSM.16.M88.4 R212, [R212+0x1000] ;  /* 0x00100000d4d4783b */ /* 0x000fe40000000200 */
        /* <DEDUP_REMOVED lines=25> */
[----:B------:R1:W3:Y:S07]  /*79b0*/  LDSM.16.M88.4 R212, [R0+0x1000] ;  /* 0x0010000000d4783b */ /* 0x0002ee0000000200 */
[----:B------:R-:W-:Y:S01]  /*79c0*/  HMMA.16816.F32 R128, R196, R210, R128 ;  /* 0x000000d2c480723c */ /* 0x000fe20000001880 */
[----:B------:R-:W4:Y:S05]  /*79d0*/  LDSM.16.MT88.4 R196, [R216+0x1b800] ;  /* 0x01b80000d8c4783b */ /* 0x000f2a0000004200 */
[----:B------:R-:W4:Y:S02]  /*79e0*/  LDSM.16.MT88.4 R208, [R216+0x1d800] ;  /* 0x01d80000d8d0783b */ /* 0x000f240000004200 */
[-C--:B--2---:R-:W-:Y:S03]  /*79f0*/  HMMA.16816.F32 R4, R200, R204.reuse, R4 ;  /* 0x000000ccc804723c */ /* 0x084fe60000001804 */
[----:B------:R-:W4:Y:S05]  /*7a00*/  LDSM.16.MT88.4 R216, [R216+0x1f800] ;  /* 0x01f80000d8d8783b */ /* 0x000f2a0000004200 */
[----:B-1----:R-:W2:Y:S01]  /*7a10*/  LDL R0, [R1+0x20] ;  /* 0x0000200001007983 */ /* 0x002ea20000100800 */
[C---:B---3--:R-:W-:Y:S04]  /*7a20*/  HMMA.16816.F32 R8, R212.reuse, R204, R8 ;  /* 0x000000ccd408723c */ /* 0x048fe80000001808 */
[----:B------:R-:W2:Y:S03]  /*7a30*/  LDL R204, [R1+0x3c] ;  /* 0x00003c0001cc7983 */ /* 0x000ea60000100800 */
[----:B------:R-:W-:Y:S01]  /*7a40*/  IMAD.MOV.U32 R205, RZ, RZ, c[0x0][0x22c] ;  /* 0x00008b00ffcd7624 */ /* 0x000fe200078e00ff */
[-C--:B------:R-:W-:Y:S04]  /*7a50*/  HMMA.16816.F32 R12, R212, R206.reuse, R12 ;  /* 0x000000ced40c723c */ /* 0x080fe8000000180c */
[----:B------:R-:W-:Y:S04]  /*7a60*/  IMAD R205, R205, c[0x0][0x1c0], RZ ;  /* 0x00007000cdcd7a24 */ /* 0x000fe800078e02ff */
[C---:B------:R-:W-:Y:S04]  /*7a70*/  HMMA.16816.F32 R16, R200.reuse, R206, R16 ;  /* 0x000000cec810723c */ /* 0x040fe80000001810 */
[----:B------:R-:W-:Y:S03]  /*7a80*/  IMAD.SHL.U32 R205, R205, 0x10, RZ ;  /* 0x00000010cdcd7824 */ /* 0x000fe600078e00ff */
[----:B------:R-:W-:Y:S01]  /*7a90*/  IMAD.MOV.U32 R206, RZ, RZ, c[0x0][0x22c] ;  /* 0x00008b00ffce7624 */ /* 0x000fe200078e00ff */
[-C--:B----4-:R-:W-:Y:S01]  /*7aa0*/  HMMA.16816.F32 R84, R200, R196.reuse, R84 ;  /* 0x000000c4c854723c */ /* 0x090fe20000001854 */
[----:B------:R-:W-:Y:S03]  /*7ab0*/  IMAD.MOV.U32 R207, RZ, RZ, c[0x0][0x22c] ;  /* 0x00008b00ffcf7624 */ /* 0x000fe600078e00ff */
[----:B------:R-:W-:Y:S02]  /*7ac0*/  IMAD R206, R206, c[0x0][0x1c0], RZ ;  /* 0x00007000cece7a24 */ /* 0x000fe400078e02ff */
[----:B------:R-:W-:Y:S02]  /*7ad0*/  IMAD R207, R207, c[0x0][0x1c0], RZ ;  /* 0x00007000cfcf7a24 */ /* 0x000fe400078e02ff */
[C---:B------:R-:W-:Y:S04]  /*7ae0*/  HMMA.16816.F32 R88, R212.reuse, R196, R88 ;  /* 0x000000c4d458723c */ /* 0x040fe80000001858 */
[----:B------:R-:W-:Y:S02]  /*7af0*/  IMAD R206, R206, 0x18, RZ ;  /* 0x00000018cece7824 */ /* 0x000fe400078e02ff */
[----:B------:R-:W-:Y:S01]  /*7b00*/  IMAD R207, R207, 0x28, RZ ;  /* 0x00000028cfcf7824 */ /* 0x000fe200078e02ff */
[----:B------:R-:W-:Y:S01]  /*7b10*/  @P1 IADD3 R196, P0, R3, UR11, RZ ;  /* 0x0000000b03c41c10 */ /* 0x000fe2000ff1e0ff */
[-C--:B------:R-:W-:Y:S01]  /*7b20*/  HMMA.16816.F32 R92, R212, R198.reuse, R92 ;  /* 0x000000c6d45c723c */ /* 0x080fe2000000185c */
[----:B------:R-:W-:Y:S03]  /*7b30*/  @UP4 UMOV UR11, UR14 ;  /* 0x0000000e000b4c82 */ /* 0x000fe60008000000 */
[----:B------:R-:W-:Y:S01]  /*7b40*/  @P1 IADD3.X R197, R2, UR10, RZ, P0, !PT ;  /* 0x0000000a02c51c10 */ /* 0x000fe200087fe4ff */
[----:B------:R-:W-:Y:S01]  /*7b50*/  @UP4 UMOV UR10, UR9 ;  /* 0x00000009000a4c82 */ /* 0x000fe20008000000 */
[CC--:B------:R-:W-:Y:S02]  /*7b60*/  LEA R2, P2, R239.reuse, R234.reuse, 0x2 ;  /* 0x000000eaef027211 */ /* 0x0c0fe400078410ff */
[C---:B------:R-:W-:Y:S01]  /*7b70*/  HMMA.16816.F32 R96, R200.reuse, R198, R96 ;  /* 0x000000c6c860723c */ /* 0x040fe20000001860 */
[----:B------:R1:W5:Y:S03]  /*7b80*/  @P1 LDG.E R250, [R196.64+-0x100] ;  /* 0xffff0004c4fa1981 */ /* 0x000366000c1e1900 */
[-C--:B------:R-:W-:Y:S02]  /*7b90*/  LEA.HI.X.SX32 R3, R239, R235.reuse, 0x2, P2 ;  /* 0x000000ebef037211 */ /* 0x080fe400010f16ff */
[----:B------:R1:W5:Y:S02]  /*7ba0*/  @P1 LDG.E R251, [R196.64+-0xe0] ;  /* 0xffff2004c4fb1981 */ /* 0x000364000c1e1900 */
[-C--:B------:R-:W-:Y:S03]  /*7bb0*/  HMMA.16816.F32 R100, R200, R208.reuse, R100 ;  /* 0x000000d0c864723c */ /* 0x080fe60000001864 */
[----:B------:R4:W-:Y:S05]  /*7bc0*/  RED.E.ADD.F32.FTZ.RN.STRONG.GPU [R234.64], R4 ;  /* 0x00000004ea00798e */ /* 0x0009ea000c10e784 */
[C---:B------:R-:W-:Y:S01]  /*7bd0*/  HMMA.16816.F32 R104, R212.reuse, R208, R104 ;  /* 0x000000d0d468723c */ /* 0x040fe20000001868 */
[----:B------:R4:W-:Y:S06]  /*7be0*/  RED.E.ADD.F32.FTZ.RN.STRONG.GPU [R2.64], R5 ;  /* 0x000000050200798e */ /* 0x0009ec000c10e784 */
[----:B------:R-:W-:Y:S01]  /*7bf0*/  IMAD.MOV.U32 R209, RZ, RZ, c[0x0][0x22c] ;  /* 0x00008b00ffd17624 */ /* 0x000fe200078e00ff */
[-C--:B------:R-:W-:Y:S01]  /*7c00*/  HMMA.16816.F32 R108, R212, R210.reuse, R108 ;  /* 0x000000d2d46c723c */ /* 0x080fe2000000186c */
[----:B------:R-:W-:Y:S03]  /*7c10*/  IMAD.MOV.U32 R208, RZ, RZ, c[0x0][0x22c] ;  /* 0x00008b00ffd07624 */ /* 0x000fe600078e00ff */
[----:B------:R-:W-:Y:S02]  /*7c20*/  IMAD R209, R209, c[0x0][0x1c0], RZ ;  /* 0x00007000d1d17a24 */ /* 0x000fe400078e02ff */
[----:B------:R-:W-:Y:S01]  /*7c30*/  IMAD R208, R208, c[0x0][0x1c0], RZ ;  /* 0x00007000d0d07a24 */ /* 0x000fe200078e02ff */
[CC--:B-1----:R-:W-:Y:S01]  /*7c40*/  LEA R196, P0, R205.reuse, R234.reuse, 0x2 ;  /* 0x000000eacdc47211 */ /* 0x0c2fe200078010ff */
[C---:B------:R-:W-:Y:S04]  /*7c50*/  HMMA.16816.F32 R112, R200.reuse, R210, R112 ;  /* 0x000000d2c870723c */ /* 0x040fe80000001870 */
[-C--:B------:R-:W-:Y:S01]  /*7c60*/  LEA.HI.X.SX32 R197, R205, R235.reuse, 0x2, P0 ;  /* 0x000000ebcdc57211 */ /* 0x080fe200000f16ff */
[----:B------:R-:W-:Y:S01]  /*7c70*/  IMAD.SHL.U32 R209, R209, 0x20, RZ ;  /* 0x00000020d1d17824 */ /* 0x000fe200078e00ff */
[-C--:B----4-:R-:W-:Y:S01]  /*7c80*/  LEA R4, P1, R206, R234.reuse, 0x2 ;  /* 0x000000eace047211 */ /* 0x090fe200078210ff */
[----:B------:R-:W-:Y:S01]  /*7c90*/  IMAD R208, R208, 0x38, RZ ;  /* 0x00000038d0d07824 */ /* 0x000fe200078e02ff */
[-C--:B------:R-:W-:Y:S01]  /*7ca0*/  HMMA.16816.F32 R116, R200, R216.reuse, R116 ;  /* 0x000000d8c874723c */ /* 0x080fe20000001874 */
[----:B------:R1:W-:Y:S03]  /*7cb0*/  RED.E.ADD.F32.FTZ.RN.STRONG.GPU [R196.64], R6 ;  /* 0x00000006c400798e */ /* 0x0003e6000c10e784 */
[-C--:B------:R-:W-:Y:S01]  /*7cc0*/  LEA.HI.X.SX32 R5, R206, R235.reuse, 0x2, P1 ;  /* 0x000000ebce057211 */ /* 0x080fe200008f16ff */
[----:B------:R-:W-:Y:S01]  /*7cd0*/  IMAD.MOV.U32 R206, RZ, RZ, c[0x0][0x22c] ;  /* 0x00008b00ffce7624 */ /* 0x000fe200078e00ff */
[CC--:B------:R-:W-:Y:S02]  /*7ce0*/  LEA R198, P0, R209.reuse, R234.reuse, 0x2 ;  /* 0x000000ead1c67211 */ /* 0x0c0fe400078010ff */
[C---:B------:R-:W-:Y:S01]  /*7cf0*/  HMMA.16816.F32 R120, R212.reuse, R216, R120 ;  /* 0x000000d8d478723c */ /* 0x040fe20000001878 */
[----:B------:R4:W-:Y:S03]  /*7d00*/  RED.E.ADD.F32.FTZ.RN.STRONG.GPU [R4.64], R7 ;  /* 0x000000070400798e */ /* 0x0009e6000c10e784 */
[-C--:B------:R-:W-:Y:S01]  /*7d10*/  LEA.HI.X.SX32 R199, R209, R235.reuse, 0x2, P0 ;  /* 0x000000ebd1c77211 */ /* 0x080fe200000f16ff */
[----:B------:R-:W-:Y:S03]  /*7d20*/  IMAD R206, R206, c[0x0][0x1c0], RZ ;  /* 0x00007000cece7a24 */ /* 0x000fe600078e02ff */
[-C--:B------:R-:W-:Y:S01]  /*7d30*/  HMMA.16816.F32 R124, R212, R218.reuse, R124 ;  /* 0x000000dad47c723c */ /* 0x080fe2000000187c */
[----:B------:R4:W-:Y:S03]  /*7d40*/  RED.E.ADD.F32.FTZ.RN.STRONG.GPU [R198.64], R8 ;  /* 0x00000008c600798e */ /* 0x0009e6000c10e784 */
[----:B------:R-:W-:Y:S04]  /*7d50*/  IMAD R206, R206, 0x30, RZ ;  /* 0x00000030cece7824 */ /* 0x000fe800078e02ff */
[----:B------:R-:W-:Y:S04]  /*7d60*/  HMMA.16816.F32 R128, R200, R218, R128 ;  /* 0x000000dac880723c */ /* 0x000fe80000001880 */
[CC--:B-1----:R-:W-:Y:S02]  /*7d70*/  LEA R196, P2, R207.reuse, R234.reuse, 0x2 ;  /* 0x000000eacfc47211 */ /* 0x0c2fe400078410ff */
[CC--:B------:R-:W-:Y:S02]  /*7d80*/  LEA R6, P1, R206.reuse, R234.reuse, 0x2 ;  /* 0x000000eace067211 */ /* 0x0c0fe400078210ff */
[-C--:B------:R-:W-:Y:S01]  /*7d90*/  LEA.HI.X.SX32 R197, R207, R235.reuse, 0x2, P2 ;  /* 0x000000ebcfc57211 */ /* 0x080fe200010f16ff */
[----:B------:R-:W-:Y:S03]  /*7da0*/  IMAD.MOV.U32 R207, RZ, RZ, c[0x0][0x22c] ;  /* 0x00008b00ffcf7624 */ /* 0x000fe600078e00ff */
[-C--:B----4-:R-:W-:Y:S01]  /*7db0*/  LEA.HI.X.SX32 R7, R206, R235.reuse, 0x2, P1 ;  /* 0x000000ebce077211 */ /* 0x090fe200008f16ff */
[----:B------:R1:W-:Y:S01]  /*7dc0*/  RED.E.ADD.F32.FTZ.RN.STRONG.GPU [R196.64], R9 ;  /* 0x00000009c400798e */ /* 0x0003e2000c10e784 */
[----:B------:R-:W-:Y:S01]  /*7dd0*/  IMAD.MOV.U32 R206, RZ, RZ, c[0x0][0x22c] ;  /* 0x00008b00ffce7624 */ /* 0x000fe200078e00ff */
[-C--:B------:R-:W-:Y:S01]  /*7de0*/  LEA R4, P0, R208, R234.reuse, 0x2 ;  /* 0x000000ead0047211 */ /* 0x080fe200078010ff */
[----:B------:R-:W-:Y:S02]  /*7df0*/  IMAD R207, R207, c[0x0][0x1c0], RZ ;  /* 0x00007000cfcf7a24 */ /* 0x000fe400078e02ff */
[----:B------:R4:W-:Y:S01]  /*7e00*/  RED.E.ADD.F32.FTZ.RN.STRONG.GPU [R6.64], R10 ;  /* 0x0000000a0600798e */ /* 0x0009e2000c10e784 */
[----:B------:R-:W-:Y:S01]  /*7e10*/  IMAD R206, R206, c[0x0][0x1c0], RZ ;  /* 0x00007000cece7a24 */ /* 0x000fe200078e02ff */
[-C--:B------:R-:W-:Y:S01]  /*7e20*/  LEA.HI.X.SX32 R5, R208, R235.reuse, 0x2, P0 ;  /* 0x000000ebd0057211 */ /* 0x080fe200000f16ff */
[----:B------:R-:W-:Y:S02]  /*7e30*/  IMAD.SHL.U32 R207, R207, 0x10, RZ ;  /* 0x00000010cfcf7824 */ /* 0x000fe400078e00ff */
[----:B------:R-:W-:Y:S02]  /*7e40*/  IMAD.SHL.U32 R206, R206, 0x10, RZ ;  /* 0x00000010cece7824 */ /* 0x000fe400078e00ff */
[----:B------:R4:W-:Y:S01]  /*7e50*/  RED.E.ADD.F32.FTZ.RN.STRONG.GPU [R4.64], R11 ;  /* 0x0000000b0400798e */ /* 0x0009e2000c10e784 */
[----:B------:R-:W-:Y:S02]  /*7e60*/  IADD3 R208, R207, 0x20, RZ ;  /* 0x00000020cfd07810 */ /* 0x000fe40007ffe0ff */
[----:B------:R-:W-:Y:S02]  /*7e70*/  IADD3 R206, R206, 0x20, RZ ;  /* 0x00000020cece7810 */ /* 0x000fe40007ffe0ff */
[----:B------:R-:W-:Y:S01]  /*7e80*/  RED.E.ADD.F32.FTZ.RN.STRONG.GPU [R234.64+0x80], R16 ;  /* 0x00008010ea00798e */ /* 0x000fe2000c10e784 */
[----:B------:R-:W-:Y:S01]  /*7e90*/  IMAD.IADD R208, R239, 0x1, R208 ;  /* 0x00000001efd07824 */ /* 0x000fe200078e02d0 */
[CC--:B------:R-:W-:Y:S03]  /*7ea0*/  LEA R8, P0, R206.reuse, R234.reuse, 0x2 ;  /* 0x000000eace087211 */ /* 0x0c0fe600078010ff */
[----:B------:R-:W-:Y:S05]  /*7eb0*/  RED.E.ADD.F32.FTZ.RN.STRONG.GPU [R2.64+0x80], R17 ;  /* 0x000080110200798e */ /* 0x000fea000c10e784 */
[----:B-1----:R-:W3:Y:S01]  /*7ec0*/  LDL R197, [R1+0x1c] ;  /* 0x00001c0001c57983 */ /* 0x002ee20000100800 */
[-C--:B------:R-:W-:Y:S02]  /*7ed0*/  LEA.HI.X.SX32 R9, R206, R235.reuse, 0x2, P0 ;  /* 0x000000ebce097211 */ /* 0x080fe400000f16ff */
[C---:B------:R-:W-:Y:S02]  /*7ee0*/  IADD3 R206, R207.reuse, 0x20, RZ ;  /* 0x00000020cfce7810 */ /* 0x040fe40007ffe0ff */
[----:B------:R-:W3:Y:S01]  /*7ef0*/  LDL R196, [R1+0x38] ;  /* 0x0000380001c47983 */ /* 0x000ee20000100800 */
[----:B------:R-:W-:Y:S02]  /*7f00*/  IADD3 R207, R207, 0x20, RZ ;  /* 0x00000020cfcf7810 */ /* 0x000fe40007ffe0ff */
[CC--:B----4-:R-:W-:Y:S01]  /*7f10*/  LEA R6, P1, R208.reuse, R234.reuse, 0x2 ;  /* 0x000000ead0067211 */ /* 0x0d0fe200078210ff */
[C---:B------:R-:W-:Y:S01]  /*7f20*/  IMAD.IADD R206, R239.reuse, 0x1, R206 ;  /* 0x00000001efce7824 */ /* 0x040fe200078e02ce */
[----:B------:R1:W-:Y:S01]  /*7f30*/  RED.E.ADD.F32.FTZ.RN.STRONG.GPU [R8.64], R18 ;  /* 0x000000120800798e */ /* 0x0003e2000c10e784 */
[C---:B------:R-:W-:Y:S01]  /*7f40*/  IMAD.IADD R207, R239.reuse, 0x1, R207 ;  /* 0x00000001efcf7824 */ /* 0x040fe200078e02cf */
[-C--:B------:R-:W-:Y:S01]  /*7f50*/  LEA.HI.X.SX32 R7, R208, R235.reuse, 0x2, P1 ;  /* 0x000000ebd0077211 */ /* 0x080fe200008f16ff */
[C---:B------:R-:W-:Y:S02]  /*7f60*/  IMAD.IADD R206, R239.reuse, 0x1, R206 ;  /* 0x00000001efce7824 */ /* 0x040fe400078e02ce */
[C---:B------:R-:W-:Y:S02]  /*7f70*/  IMAD.IADD R207, R239.reuse, 0x1, R207 ;  /* 0x00000001efcf7824 */ /* 0x040fe400078e02cf */
[----:B------:R-:W-:Y:S01]  /*7f80*/  RED.E.ADD.F32.FTZ.RN.STRONG.GPU [R6.64], R19 ;  /* 0x000000130600798e */ /* 0x000fe2000c10e784 */
[----:B------:R-:W-:Y:S02]  /*7f90*/  IMAD.IADD R206, R239, 0x1, R206 ;  /* 0x00000001efce7824 */ /* 0x000fe400078e02ce */
[CC--:B------:R-:W-:Y:S04]  /*7fa0*/  LEA R10, P0, R207.reuse, R234.reuse, 0x2 ;  /* 0x000000eacf0a7211 */ /* 0x0c0fe800078010ff */
[-C--:B------:R-:W-:Y:S01]  /*7fb0*/  LEA.HI.X.SX32 R11, R207, R235.reuse, 0x2, P0 ;  /* 0x000000ebcf0b7211 */ /* 0x080fe200000f16ff */
[----:B------:R-:W-:Y:S04]  /*7fc0*/  IMAD.MOV.U32 R207, RZ, RZ, c[0x0][0x22c] ;  /* 0x00008b00ffcf7624 */ /* 0x000fe800078e00ff */
[----:B------:R4:W-:Y:S01]  /*7fd0*/  RED.E.ADD.F32.FTZ.RN.STRONG.GPU [R10.64], R12 ;  /* 0x0000000c0a00798e */ /* 0x0009e2000c10e784 */
[----:B------:R-:W-:Y:S04]  /*7fe0*/  IMAD R207, R207, c[0x0][0x1c0], RZ ;  /* 0x00007000cfcf7a24 */ /* 0x000fe800078e02ff */
[----:B------:R-:W-:Y:S01]  /*7ff0*/  IMAD.SHL.U32 R207, R207, 0x10, RZ ;  /* 0x00000010cfcf7824 */ /* 0x000fe200078e00ff */
[CC--:B-1----:R-:W-:Y:S04]  /*8000*/  LEA R8, P2, R206.reuse, R234.reuse, 0x2 ;  /* 0x000000eace087211 */ /* 0x0c2fe800078410ff */
[C---:B------:R-:W-:Y:S02]  /*8010*/  IADD3 R199, R207.reuse, 0x40, RZ ;  /* 0x00000040cfc77810 */ /* 0x040fe40007ffe0ff */
[-C--:B------:R-:W-:Y:S02]  /*8020*/  LEA.HI.X.SX32 R9, R206, R235.reuse, 0x2, P2 ;  /* 0x000000ebce097211 */ /* 0x080fe400010f16ff */
[----:B------:R-:W-:Y:S01]  /*8030*/  IADD3 R198, R207, 0x40, RZ ;  /* 0x00000040cfc67810 */ /* 0x000fe20007ffe0ff */
[C---:B------:R-:W-:Y:S02]  /*8040*/  IMAD.IADD R199, R239.reuse, 0x1, R199 ;  /* 0x00000001efc77824 */ /* 0x040fe400078e02c7 */
[----:B------:R1:W-:Y:S02]  /*8050*/  RED.E.ADD.F32.FTZ.RN.STRONG.GPU [R8.64], R13 ;  /* 0x0000000d0800798e */ /* 0x0003e4000c10e784 */
[C---:B------:R-:W-:Y:S02]  /*8060*/  IMAD.IADD R198, R239.reuse, 0x1, R198 ;  /* 0x00000001efc67824 */ /* 0x040fe400078e02c6 */
[C---:B------:R-:W-:Y:S02]  /*8070*/  IMAD.IADD R199, R239.reuse, 0x1, R199 ;  /* 0x00000001efc77824 */ /* 0x040fe400078e02c7 */
[C---:B------:R-:W-:Y:S01]  /*8080*/  IMAD.IADD R198, R239.reuse, 0x1, R198 ;  /* 0x00000001efc67824 */ /* 0x040fe200078e02c6 */
[----:B----4-:R-:W4:Y:S03]  /*8090*/  LDL R12, [R1+0x34] ;  /* 0x00003400010c7983 */ /* 0x010f260000100800 */
[----:B------:R-:W-:Y:S05]  /*80a0*/  IMAD.IADD R198, R239, 0x1, R198 ;  /* 0x00000001efc67824 */ /* 0x000fea00078e02c6 */
[CC--:B-1----:R-:W-:Y:S01]  /*80b0*/  LEA R8, P2, R198.reuse, R234.reuse, 0x2 ;  /* 0x000000eac6087211 */ /* 0x0c2fe200078410ff */
[----:B------:R-:W4:Y:S03]  /*80c0*/  LDL R13, [R1+0x30] ;  /* 0x00003000010d7983 */ /* 0x000f260000100800 */
[-C--:B------:R-:W-:Y:S02]  /*80d0*/  LEA.HI.X.SX32 R9, R198, R235.reuse, 0x2, P2 ;  /* 0x000000ebc6097211 */ /* 0x080fe400010f16ff */
[CC--:B--2---:R-:W-:Y:S04]  /*80e0*/  LEA R4, P1, R0.reuse, R234.reuse, 0x2 ;  /* 0x000000ea00047211 */ /* 0x0c4fe800078210ff */
[-C--:B------:R-:W-:Y:S01]  /*80f0*/  LEA.HI.X.SX32 R5, R0, R235.reuse, 0x2, P1 ;  /* 0x000000eb00057211 */ /* 0x080fe200008f16ff */
[----:B------:R-:W-:Y:S04]  /*8100*/  IMAD.MOV.U32 R0, RZ, RZ, c[0x0][0x22c] ;  /* 0x00008b00ff007624 */ /* 0x000fe800078e00ff */
[----:B------:R1:W-:Y:S01]  /*8110*/  RED.E.ADD.F32.FTZ.RN.STRONG.GPU [R4.64], R14 ;  /* 0x0000000e0400798e */ /* 0x0003e2000c10e784 */
[----:B------:R-:W-:Y:S04]  /*8120*/  IMAD R0, R0, c[0x0][0x1c0], RZ ;  /* 0x0000700000007a24 */ /* 0x000fe800078e02ff */
[----:B------:R-:W-:Y:S01]  /*8130*/  IMAD.SHL.U32 R0, R0, 0x10, RZ ;  /* 0x0000001000007824 */ /* 0x000fe200078e00ff */
[-C--:B------:R-:W-:Y:S04]  /*8140*/  LEA R6, P0, R204, R234.reuse, 0x2 ;  /* 0x000000eacc067211 */ /* 0x080fe800078010ff */
[----:B------:R-:W-:Y:S02]  /*8150*/  IADD3 R0, R0, 0x40, RZ ;  /* 0x0000004000007810 */ /* 0x000fe40007ffe0ff */
[-C--:B------:R-:W-:Y:S02]  /*8160*/  LEA.HI.X.SX32 R7, R204, R235.reuse, 0x2, P0 ;  /* 0x000000ebcc077211 */ /* 0x080fe400000f16ff */
[----:B------:R-:W-:Y:S01]  /*8170*/  IADD3 R204, R207, 0x40, RZ ;  /* 0x00000040cfcc7810 */ /* 0x000fe20007ffe0ff */
[----:B------:R-:W-:Y:S02]  /*8180*/  IMAD.MOV.U32 R207, RZ, RZ, c[0x0][0x22c] ;  /* 0x00008b00ffcf7624 */ /* 0x000fe400078e00ff */
[----:B------:R2:W-:Y:S02]  /*8190*/  RED.E.ADD.F32.FTZ.RN.STRONG.GPU [R6.64], R15 ;  /* 0x0000000f0600798e */ /* 0x0005e4000c10e784 */
[----:B------:R-:W-:Y:S02]  /*81a0*/  IMAD.IADD R204, R239, 0x1, R204 ;  /* 0x00000001efcc7824 */ /* 0x000fe400078e02cc */
[----:B------:R-:W-:Y:S01]  /*81b0*/  IMAD R207, R207, c[0x0][0x1c0], RZ ;  /* 0x00007000cfcf7a24 */ /* 0x000fe200078e02ff */
[----:B------:R-:W-:Y:S03]  /*81c0*/  RED.E.ADD.F32.FTZ.RN.STRONG.GPU [R234.64+0x100], R84 ;  /* 0x00010054ea00798e */ /* 0x000fe6000c10e784 */
[----:B------:R-:W-:Y:S01]  /*81d0*/  IMAD.SHL.U32 R207, R207, 0x10, RZ ;  /* 0x00000010cfcf7824 */ /* 0x000fe200078e00ff */
[CC--:B-1----:R-:W-:Y:S01]  /*81e0*/  LEA R4, P0, R0.reuse, R234.reuse, 0x2 ;  /* 0x000000ea00047211 */ /* 0x0c2fe200078010ff */
[----:B------:R-:W-:Y:S03]  /*81f0*/  RED.E.ADD.F32.FTZ.RN.STRONG.GPU [R2.64+0x100], R85 ;  /* 0x000100550200798e */ /* 0x000fe6000c10e784 */
[-C--:B------:R-:W-:Y:S02]  /*8200*/  LEA.HI.X.SX32 R5, R0, R235.reuse, 0x2, P0 ;  /* 0x000000eb00057211 */ /* 0x080fe400000f16ff */
[----:B------:R-:W4:Y:S01]  /*8210*/  LDL R0, [R1+0x18] ;  /* 0x0000180001007983 */ /* 0x000f220000100800 */
[-C--:B------:R-:W-:Y:S02]  /*8220*/  LEA R10, P0, R199, R234.reuse, 0x2 ;  /* 0x000000eac70a7211 */ /* 0x080fe400078010ff */
[----:B------:R-:W-:Y:S01]  /*8230*/  IADD3 R16, R207, 0x60, RZ ;  /* 0x00000060cf107810 */ /* 0x000fe20007ffe0ff */
[----:B------:R-:W-:Y:S01]  /*8240*/  IMAD.MOV.U32 R207, RZ, RZ, c[0x0][0x22c] ;  /* 0x00008b00ffcf7624 */ /* 0x000fe200078e00ff */
[----:B------:R-:W-:Y:S01]  /*8250*/  RED.E.ADD.F32.FTZ.RN.STRONG.GPU [R4.64], R86 ;  /* 0x000000560400798e */ /* 0x000fe2000c10e784 */
[-C--:B------:R-:W-:Y:S02]  /*8260*/  LEA.HI.X.SX32 R11, R199, R235.reuse, 0x2, P0 ;  /* 0x000000ebc70b7211 */ /* 0x080fe400000f16ff */
[----:B------:R-:W-:Y:S02]  /*8270*/  IMAD R207, R207, c[0x0][0x1c0], RZ ;  /* 0x00007000cfcf7a24 */ /* 0x000fe400078e02ff */
[----:B------:R-:W4:Y:S01]  /*8280*/  LDL R14, [R1+0x14] ;  /* 0x00001400010e7983 */ /* 0x000f220000100800 */
[CC--:B--2---:R-:W-:Y:S01]  /*8290*/  LEA R6, P1, R204.reuse, R234.reuse, 0x2 ;  /* 0x000000eacc067211 */ /* 0x0c4fe200078210ff */
[----:B------:R-:W-:Y:S03]  /*82a0*/  IMAD.SHL.U32 R207, R207, 0x10, RZ ;  /* 0x00000010cfcf7824 */ /* 0x000fe600078e00ff */
[-C--:B------:R-:W-:Y:S01]  /*82b0*/  LEA.HI.X.SX32 R7, R204, R235.reuse, 0x2, P1 ;  /* 0x000000ebcc077211 */ /* 0x080fe200008f16ff */
[----:B------:R-:W-:Y:S04]  /*82c0*/  IMAD.MOV.U32 R204, RZ, RZ, c[0x0][0x22c] ;  /* 0x00008b00ffcc7624 */ /* 0x000fe800078e00ff */
[----:B------:R-:W-:Y:S01]  /*82d0*/  RED.E.ADD.F32.FTZ.RN.STRONG.GPU [R6.64], R87 ;  /* 0x000000570600798e */ /* 0x000fe2000c10e784 */
[----:B------:R-:W-:Y:S04]  /*82e0*/  IMAD R204, R204, c[0x0][0x1c0], RZ ;  /* 0x00007000cccc7a24 */ /* 0x000fe800078e02ff */
[----:B------:R-:W-:Y:S01]  /*82f0*/  RED.E.ADD.F32.FTZ.RN.STRONG.GPU [R10.64], R88 ;  /* 0x000000580a00798e */ /* 0x000fe2000c10e784 */
[----:B------:R-:W-:Y:S04]  /*8300*/  IMAD.SHL.U32 R204, R204, 0x10, RZ ;  /* 0x00000010cccc7824 */ /* 0x000fe800078e00ff */
[----:B------:R1:W-:Y:S01]  /*8310*/  RED.E.ADD.F32.FTZ.RN.STRONG.GPU [R8.64], R89 ;  /* 0x000000590800798e */ /* 0x0003e2000c10e784 */
[C---:B------:R-:W-:Y:S02]  /*8320*/  IADD3 R17, R204.reuse, 0x60, RZ ;  /* 0x00000060cc117810 */ /* 0x040fe40007ffe0ff */
[----:B------:R-:W-:Y:S02]  /*8330*/  IADD3 R15, R204, 0x60, RZ ;  /* 0x00000060cc0f7810 */ /* 0x000fe40007ffe0ff */
[----:B------:R-:W-:Y:S01]  /*8340*/  LDSM.16.MT88.4 R84, [R220+0x4000] ;  /* 0x00400000dc54783b */ /* 0x000fe20000004200 */
[C---:B------:R-:W-:Y:S02]  /*8350*/  IMAD.IADD R17, R239.reuse, 0x1, R17 ;  /* 0x00000001ef117824 */ /* 0x040fe400078e0211 */
[C---:B------:R-:W-:Y:S04]  /*8360*/  IMAD.IADD R15, R239.reuse, 0x1, R15 ;  /* 0x00000001ef0f7824 */ /* 0x040fe800078e020f */
[C---:B------:R-:W-:Y:S04]  /*8370*/  IMAD.IADD R15, R239.reuse, 0x1, R15 ;  /* 0x00000001ef0f7824 */ /* 0x040fe800078e020f */
[----:B------:R-:W-:Y:S05]  /*8380*/  IMAD.IADD R15, R239, 0x1, R15 ;  /* 0x00000001ef0f7824 */ /* 0x000fea00078e020f */
[CC--:B-1----:R-:W-:Y:S04]  /*8390*/  LEA R8, P2, R15.reuse, R234.reuse, 0x2 ;  /* 0x000000ea0f087211 */ /* 0x0c2fe800078410ff */
[-C--:B------:R-:W-:Y:S02]  /*83a0*/  LEA.HI.X.SX32 R9, R15, R235.reuse, 0x2, P2 ;  /* 0x000000eb0f097211 */ /* 0x080fe400010f16ff */
[CC--:B---3--:R-:W-:Y:S04]  /*83b0*/  LEA R4, P1, R197.reuse, R234.reuse, 0x2 ;  /* 0x000000eac5047211 */ /* 0x0c8fe800078210ff */
[-C--:B------:R-:W-:Y:S02]  /*83c0*/  LEA.HI.X.SX32 R5, R197, R235.reuse, 0x2, P1 ;  /* 0x000000ebc5057211 */ /* 0x080fe400008f16ff */
[CC--:B------:R-:W-:Y:S03]  /*83d0*/  LEA R6, P0, R196.reuse, R234.reuse, 0x2 ;  /* 0x000000eac4067211 */ /* 0x0c0fe600078010ff */
[----:B------:R1:W-:Y:S01]  /*83e0*/  RED.E.ADD.F32.FTZ.RN.STRONG.GPU [R4.64], R90 ;  /* 0x0000005a0400798e */ /* 0x0003e2000c10e784 */
[-C--:B------:R-:W-:Y:S05]  /*83f0*/  LEA.HI.X.SX32 R7, R196, R235.reuse, 0x2, P0 ;  /* 0x000000ebc4077211 */ /* 0x080fea00000f16ff */
[----:B------:R2:W-:Y:S05]  /*8400*/  RED.E.ADD.F32.FTZ.RN.STRONG.GPU [R6.64], R91 ;  /* 0x0000005b0600798e */ /* 0x0005ea000c10e784 */
[----:B------:R-:W-:Y:S05]  /*8410*/  RED.E.ADD.F32.FTZ.RN.STRONG.GPU [R234.64+0x180], R96 ;  /* 0x00018060ea00798e */ /* 0x000fea000c10e784 */
[----:B------:R-:W-:Y:S05]  /*8420*/  RED.E.ADD.F32.FTZ.RN.STRONG.GPU [R2.64+0x180], R97 ;  /* 0x000180610200798e */ /* 0x000fea000c10e784 */
[----:B------:R-:W-:Y:S01]  /*8430*/  LDSM.16.MT88.4 R88, [R220+0x6000] ;  /* 0x00600000dc58783b */ /* 0x000fe20000004200 */
[CC--:B-1----:R-:W-:Y:S04]  /*8440*/  LEA R4, P0, R16.reuse, R234.reuse, 0x2 ;  /* 0x000000ea10047211 */ /* 0x0c2fe800078010ff */
[-C--:B------:R-:W-:Y:S02]  /*8450*/  LEA.HI.X.SX32 R5, R16, R235.reuse, 0x2, P0 ;  /* 0x000000eb10057211 */ /* 0x080fe400000f16ff */
[CC--:B--2---:R-:W-:Y:S02]  /*8460*/  LEA R6, P1, R17.reuse, R234.reuse, 0x2 ;  /* 0x000000ea11067211 */ /* 0x0c4fe400078210ff */
[----:B------:R-:W-:Y:S01]  /*8470*/  IADD3 R16, R204, 0x60, RZ ;  /* 0x00000060cc107810 */ /* 0x000fe20007ffe0ff */
[----:B------:R-:W-:Y:S01]  /*8480*/  RED.E.ADD.F32.FTZ.RN.STRONG.GPU [R4.64], R98 ;  /* 0x000000620400798e */ /* 0x000fe2000c10e784 */
[-C--:B------:R-:W-:Y:S01]  /*8490*/  LEA.HI.X.SX32 R7, R17, R235.reuse, 0x2, P1 ;  /* 0x000000eb11077211 */ /* 0x080fe200008f16ff */
[----:B------:R-:W-:Y:S02]  /*84a0*/  IMAD.MOV.U32 R204, RZ, RZ, c[0x0][0x22c] ;  /* 0x00008b00ffcc7624 */ /* 0x000fe400078e00ff */
[C---:B------:R-:W-:Y:S02]  /*84b0*/  IMAD.IADD R16, R239.reuse, 0x1, R16 ;  /* 0x00000001ef107824 */ /* 0x040fe400078e0210 */
[----:B------:R4:W-:Y:S01]  /*84c0*/  RED.E.ADD.F32.FTZ.RN.STRONG.GPU [R6.64], R99 ;  /* 0x000000630600798e */ /* 0x0009e2000c10e784 */
[----:B------:R-:W-:Y:S02]  /*84d0*/  IMAD R204, R204, c[0x0][0x1c0], RZ ;  /* 0x00007000cccc7a24 */ /* 0x000fe400078e02ff */
[C---:B------:R-:W-:Y:S02]  /*84e0*/  IMAD.IADD R16, R239.reuse, 0x1, R16 ;  /* 0x00000001ef107824 */ /* 0x040fe400078e0210 */
[----:B------:R-:W-:Y:S01]  /*84f0*/  IMAD.SHL.U32 R204, R204, 0x10, RZ ;  /* 0x00000010cccc7824 */ /* 0x000fe200078e00ff */
[----:B------:R-:W-:Y:S02]  /*8500*/  LDSM.16.MT88.4 R96, [R226+0x28800] ;  /* 0x02880000e260783b */ /* 0x000fe40000004200 */
[-C--:B------:R-:W-:Y:S02]  /*8510*/  LEA R10, P0, R16, R234.reuse, 0x2 ;  /* 0x000000ea100a7211 */ /* 0x080fe400078010ff */
[----:B------:R-:W-:Y:S02]  /*8520*/  IADD3 R17, R204, 0x80, RZ ;  /* 0x00000080cc117810 */ /* 0x000fe40007ffe0ff */
[-C--:B------:R-:W-:Y:S02]  /*8530*/  LEA.HI.X.SX32 R11, R16, R235.reuse, 0x2, P0 ;  /* 0x000000eb100b7211 */ /* 0x080fe400000f16ff */
[C---:B------:R-:W-:Y:S01]  /*8540*/  IADD3 R16, R204.reuse, 0x80, RZ ;  /* 0x00000080cc107810 */ /* 0x040fe20007ffe0ff */
[C---:B------:R-:W-:Y:S01]  /*8550*/  IMAD.IADD R17, R239.reuse, 0x1, R17 ;  /* 0x00000001ef117824 */ /* 0x040fe200078e0211 */
[----:B------:R-:W-:Y:S01]  /*8560*/  IADD3 R15, R204, 0x80, RZ ;  /* 0x00000080cc0f7810 */ /* 0x000fe20007ffe0ff */
[----:B------:R-:W-:Y:S01]  /*8570*/  RED.E.ADD.F32.FTZ.RN.STRONG.GPU [R10.64], R92 ;  /* 0x0000005c0a00798e */ /* 0x000fe2000c10e784 */
[----:B------:R-:W-:Y:S02]  /*8580*/  IMAD.MOV.U32 R204, RZ, RZ, c[0x0][0x22c] ;  /* 0x00008b00ffcc7624 */ /* 0x000fe400078e00ff */
[C---:B------:R-:W-:Y:S02]  /*8590*/  IMAD.IADD R16, R239.reuse, 0x1, R16 ;  /* 0x00000001ef107824 */ /* 0x040fe400078e0210 */
[----:B------:R1:W-:Y:S01]  /*85a0*/  RED.E.ADD.F32.FTZ.RN.STRONG.GPU [R8.64], R93 ;  /* 0x0000005d0800798e */ /* 0x0003e2000c10e784 */
[C---:B------:R-:W-:Y:S02]  /*85b0*/  IMAD.IADD R15, R239.reuse, 0x1, R15 ;  /* 0x00000001ef0f7824 */ /* 0x040fe400078e020f */
[C---:B------:R-:W-:Y:S01]  /*85c0*/  IMAD.IADD R16, R239.reuse, 0x1, R16 ;  /* 0x00000001ef107824 */ /* 0x040fe200078e0210 */
[-C--:B----4-:R-:W-:Y:S01]  /*85d0*/  LEA R6, P0, R12, R234.reuse, 0x2 ;  /* 0x000000ea0c067211 */ /* 0x090fe200078010ff */
[C---:B------:R-:W-:Y:S02]  /*85e0*/  IMAD.IADD R15, R239.reuse, 0x1, R15 ;  /* 0x00000001ef0f7824 */ /* 0x040fe400078e020f */
[----:B------:R-:W-:Y:S01]  /*85f0*/  IMAD R204, R204, c[0x0][0x1c0], RZ ;  /* 0x00007000cccc7a24 */ /* 0x000fe200078e02ff */
[-C--:B------:R-:W-:Y:S01]  /*8600*/  LEA.HI.X.SX32 R7, R12, R235.reuse, 0x2, P0 ;  /* 0x000000eb0c077211 */ /* 0x080fe200000f16ff */
[----:B------:R-:W-:Y:S01]  /*8610*/  IMAD.IADD R15, R239, 0x1, R15 ;  /* 0x00000001ef0f7824 */ /* 0x000fe200078e020f */
[----:B------:R-:W2:Y:S01]  /*8620*/  LDL R12, [R1+0x10] ;  /* 0x00001000010c7983 */ /* 0x000ea20000100800 */
[----:B------:R-:W-:Y:S03]  /*8630*/  IMAD.SHL.U32 R204, R204, 0x10, RZ ;  /* 0x00000010cccc7824 */ /* 0x000fe600078e00ff */
[CC--:B-1----:R-:W-:Y:S04]  /*8640*/  LEA R8, P2, R15.reuse, R234.reuse, 0x2 ;  /* 0x000000ea0f087211 */ /* 0x0c2fe800078410ff */
[-C--:B------:R-:W-:Y:S02]  /*8650*/  LEA.HI.X.SX32 R9, R15, R235.reuse, 0x2, P2 ;  /* 0x000000eb0f097211 */ /* 0x080fe400010f16ff */
[----:B------:R-:W-:Y:S05]  /*8660*/  IADD3 R15, R204, 0xa0, RZ ;  /* 0x000000a0cc0f7810 */ /* 0x000fea0007ffe0ff */
[C---:B------:R-:W-:Y:S04]  /*8670*/  IMAD.IADD R15, R239.reuse, 0x1, R15 ;  /* 0x00000001ef0f7824 */ /* 0x040fe800078e020f */
[C---:B------:R-:W-:Y:S04]  /*8680*/  IMAD.IADD R15, R239.reuse, 0x1, R15 ;  /* 0x00000001ef0f7824 */ /* 0x040fe800078e020f */
[----:B------:R-:W-:Y:S01]  /*8690*/  IMAD.IADD R15, R239, 0x1, R15 ;  /* 0x00000001ef0f7824 */ /* 0x000fe200078e020f */
        /* <DEDUP_REMOVED lines=13> */
[----:B------:R-:W4:Y:S01]  /*8770*/  LDL R0, [R1+0x2c] ;  /* 0x00002c0001007983 */ /* 0x000f220000100800 */
[CC--:B---3--:R-:W-:Y:S02]  /*8780*/  LEA R6, P1, R17.reuse, R234.reuse, 0x2 ;  /* 0x000000ea11067211 */ /* 0x0c8fe400078210ff */
[CC--:B------:R-:W-:Y:S02]  /*8790*/  LEA R10, P0, R16.reuse, R234.reuse, 0x2 ;  /* 0x000000ea100a7211 */ /* 0x0c0fe400078010ff */
[----:B------:R1:W-:Y:S01]  /*87a0*/  RED.E.ADD.F32.FTZ.RN.STRONG.GPU [R4.64], R102 ;  /* 0x000000660400798e */ /* 0x0003e2000c10e784 */
[-C--:B------:R-:W-:Y:S02]  /*87b0*/  LEA.HI.X.SX32 R7, R17, R235.reuse, 0x2, P1 ;  /* 0x000000eb11077211 */ /* 0x080fe400008f16ff */
[-C--:B------:R-:W-:Y:S02]  /*87c0*/  LEA.HI.X.SX32 R11, R16, R235.reuse, 0x2, P0 ;  /* 0x000000eb100b7211 */ /* 0x080fe400000f16ff */
[C---:B------:R-:W-:Y:S01]  /*87d0*/  IADD3 R17, R204.reuse, 0xa0, RZ ;  /* 0x000000a0cc117810 */ /* 0x040fe20007ffe0ff */
[----:B------:R3:W-:Y:S01]  /*87e0*/  RED.E.ADD.F32.FTZ.RN.STRONG.GPU [R6.64], R103 ;  /* 0x000000670600798e */ /* 0x0007e2000c10e784 */
[----:B------:R-:W-:Y:S01]  /*87f0*/  IADD3 R16, R204, 0xa0, RZ ;  /* 0x000000a0cc107810 */ /* 0x000fe20007ffe0ff */
[----:B------:R-:W-:Y:S02]  /*8800*/  IMAD.MOV.U32 R204, RZ, RZ, c[0x0][0x22c] ;  /* 0x00008b00ffcc7624 */ /* 0x000fe400078e00ff */
[C---:B------:R-:W-:Y:S01]  /*8810*/  IMAD.IADD R17, R239.reuse, 0x1, R17 ;  /* 0x00000001ef117824 */ /* 0x040fe200078e0211 */
[----:B------:R-:W-:Y:S01]  /*8820*/  RED.E.ADD.F32.FTZ.RN.STRONG.GPU [R10.64], R104 ;  /* 0x000000680a00798e */ /* 0x000fe2000c10e784 */
[C---:B------:R-:W-:Y:S02]  /*8830*/  IMAD.IADD R16, R239.reuse, 0x1, R16 ;  /* 0x00000001ef107824 */ /* 0x040fe400078e0210 */
[----:B------:R-:W-:Y:S02]  /*8840*/  IMAD R204, R204, c[0x0][0x1c0], RZ ;  /* 0x00007000cccc7a24 */ /* 0x000fe400078e02ff */
[----:B------:R3:W-:Y:S01]  /*8850*/  RED.E.ADD.F32.FTZ.RN.STRONG.GPU [R8.64], R105 ;  /* 0x000000690800798e */ /* 0x0007e2000c10e784 */
[----:B------:R-:W-:Y:S02]  /*8860*/  IMAD.IADD R16, R239, 0x1, R16 ;  /* 0x00000001ef107824 */ /* 0x000fe400078e0210 */
[----:B------:R-:W-:Y:S02]  /*8870*/  IMAD.SHL.U32 R204, R204, 0x10, RZ ;  /* 0x00000010cccc7824 */ /* 0x000fe400078e00ff */
[----:B------:R-:W-:Y:S01]  /*8880*/  LDSM.16.MT88.4 R100, [R220+0x2800] ;  /* 0x00280000dc64783b */ /* 0x000fe20000004200 */
[CC--:B-1----:R-:W-:Y:S04]  /*8890*/  LEA R4, P1, R14.reuse, R234.reuse, 0x2 ;  /* 0x000000ea0e047211 */ /* 0x0c2fe800078210ff */
[-C--:B------:R-:W-:Y:S02]  /*88a0*/  LEA.HI.X.SX32 R5, R14, R235.reuse, 0x2, P1 ;  /* 0x000000eb0e057211 */ /* 0x080fe400008f16ff */
[----:B------:R-:W4:Y:S01]  /*88b0*/  LDL R14, [R1+0xc] ;  /* 0x00000c00010e7983 */ /* 0x000f220000100800 */
[CC--:B---3--:R-:W-:Y:S04]  /*88c0*/  LEA R6, P0, R13.reuse, R234.reuse, 0x2 ;  /* 0x000000ea0d067211 */ /* 0x0c8fe800078010ff */
[----:B------:R1:W-:Y:S01]  /*88d0*/  RED.E.ADD.F32.FTZ.RN.STRONG.GPU [R4.64], R106 ;  /* 0x0000006a0400798e */ /* 0x0003e2000c10e784 */
[-C--:B------:R-:W-:Y:S02]  /*88e0*/  LEA.HI.X.SX32 R7, R13, R235.reuse, 0x2, P0 ;  /* 0x000000eb0d077211 */ /* 0x080fe400000f16ff */
[----:B------:R-:W-:Y:S01]  /*88f0*/  IADD3 R13, R207, 0xa0, RZ ;  /* 0x000000a0cf0d7810 */ /* 0x000fe20007ffe0ff */
[----:B------:R-:W-:Y:S01]  /*8900*/  IMAD.MOV.U32 R207, RZ, RZ, c[0x0][0x22c] ;  /* 0x00008b00ffcf7624 */ /* 0x000fe200078e00ff */
[-C--:B------:R-:W-:Y:S01]  /*8910*/  LEA R8, P2, R15, R234.reuse, 0x2 ;  /* 0x000000ea0f087211 */ /* 0x080fe200078410ff */
[----:B------:R3:W-:Y:S02]  /*8920*/  RED.E.ADD.F32.FTZ.RN.STRONG.GPU [R6.64], R107 ;  /* 0x0000006b0600798e */ /* 0x0007e4000c10e784 */
[----:B------:R-:W-:Y:S01]  /*8930*/  IMAD R207, R207, c[0x0][0x1c0], RZ ;  /* 0x00007000cfcf7a24 */ /* 0x000fe200078e02ff */
[-C--:B------:R-:W-:Y:S02]  /*8940*/  LEA.HI.X.SX32 R9, R15, R235.reuse, 0x2, P2 ;  /* 0x000000eb0f097211 */ /* 0x080fe400010f16ff */
[----:B------:R-:W-:Y:S01]  /*8950*/  RED.E.ADD.F32.FTZ.RN.STRONG.GPU [R234.64+0x280], R112 ;  /* 0x00028070ea00798e */ /* 0x000fe2000c10e784 */
[----:B------:R-:W-:Y:S04]  /*8960*/  IMAD.SHL.U32 R207, R207, 0x10, RZ ;  /* 0x00000010cfcf7824 */ /* 0x000fe800078e00ff */
[----:B------:R-:W-:Y:S01]  /*8970*/  RED.E.ADD.F32.FTZ.RN.STRONG.GPU [R2.64+0x280], R113 ;  /* 0x000280710200798e */ /* 0x000fe2000c10e784 */
[----:B------:R-:W-:Y:S04]  /*8980*/  IADD3 R15, R207, 0xc0, RZ ;  /* 0x000000c0cf0f7810 */ /* 0x000fe80007ffe0ff */
        /* <DEDUP_REMOVED lines=11> */
[----:B------:R-:W-:Y:S03]  /*8a40*/  IADD3 R16, R204, 0xc0, RZ ;  /* 0x000000c0cc107810 */ /* 0x000fe60007ffe0ff */
[C---:B------:R-:W-:Y:S01]  /*8a50*/  IMAD.IADD R17, R239.reuse, 0x1, R17 ;  /* 0x00000001ef117824 */ /* 0x040fe200078e0211 */
[----:B------:R-:W-:Y:S01]  /*8a60*/  RED.E.ADD.F32.FTZ.RN.STRONG.GPU [R10.64], R108 ;  /* 0x0000006c0a00798e */ /* 0x000fe2000c10e784 */
[C---:B------:R-:W-:Y:S04]  /*8a70*/  IMAD.IADD R16, R239.reuse, 0x1, R16 ;  /* 0x00000001ef107824 */ /* 0x040fe800078e0210 */
[----:B------:R-:W-:Y:S01]  /*8a80*/  RED.E.ADD.F32.FTZ.RN.STRONG.GPU [R8.64], R109 ;  /* 0x0000006d0800798e */ /* 0x000fe2000c10e784 */
[----:B------:R-:W-:Y:S01]  /*8a90*/  IMAD.IADD R16, R239, 0x1, R16 ;  /* 0x00000001ef107824 */ /* 0x000fe200078e0210 */
[CC--:B--2---:R-:W-:Y:S04]  /*8aa0*/  LEA R4, P1, R12.reuse, R234.reuse, 0x2 ;  /* 0x000000ea0c047211 */ /* 0x0c4fe800078210ff */
[-C--:B------:R-:W-:Y:S02]  /*8ab0*/  LEA.HI.X.SX32 R5, R12, R235.reuse, 0x2, P1 ;  /* 0x000000eb0c057211 */ /* 0x080fe400008f16ff */
[----:B------:R-:W2:Y:S05]  /*8ac0*/  LDL R12, [R1+0x8] ;  /* 0x00000800010c7983 */ /* 0x000eaa0000100800 */
[----:B------:R1:W-:Y:S01]  /*8ad0*/  RED.E.ADD.F32.FTZ.RN.STRONG.GPU [R4.64], R110 ;  /* 0x0000006e0400798e */ /* 0x0003e2000c10e784 */
[CC--:B----4-:R-:W-:Y:S04]  /*8ae0*/  LEA R6, P0, R0.reuse, R234.reuse, 0x2 ;  /* 0x000000ea00067211 */ /* 0x0d0fe800078010ff */
[-C--:B------:R-:W-:Y:S02]  /*8af0*/  LEA.HI.X.SX32 R7, R0, R235.reuse, 0x2, P0 ;  /* 0x000000eb00077211 */ /* 0x080fe400000f16ff */
[CC--:B-1----:R-:W-:Y:S01]  /*8b00*/  LEA R4, P0, R15.reuse, R234.reuse, 0x2 ;  /* 0x000000ea0f047211 */ /* 0x0c2fe200078010ff */
[----:B------:R-:W3:Y:S03]  /*8b10*/  LDL R0, [R1+0x24] ;  /* 0x0000240001007983 */ /* 0x000ee60000100800 */
[-C--:B------:R-:W-:Y:S02]  /*8b20*/  LEA.HI.X.SX32 R5, R15, R235.reuse, 0x2, P0 ;  /* 0x000000eb0f057211 */ /* 0x080fe400000f16ff */
[----:B------:R1:W-:Y:S01]  /*8b30*/  RED.E.ADD.F32.FTZ.RN.STRONG.GPU [R6.64], R111 ;  /* 0x0000006f0600798e */ /* 0x0003e2000c10e784 */
[----:B------:R-:W-:Y:S01]  /*8b40*/  IADD3 R15, R204, 0xc0, RZ ;  /* 0x000000c0cc0f7810 */ /* 0x000fe20007ffe0ff */
[----:B------:R-:W-:Y:S01]  /*8b50*/  IMAD.MOV.U32 R204, RZ, RZ, c[0x0][0x22c] ;  /* 0x00008b00ffcc7624 */ /* 0x000fe200078e00ff */
[CC--:B------:R-:W-:Y:S02]  /*8b60*/  LEA R10, P0, R16.reuse, R234.reuse, 0x2 ;  /* 0x000000ea100a7211 */ /* 0x0c0fe400078010ff */
[----:B------:R-:W-:Y:S01]  /*8b70*/  RED.E.ADD.F32.FTZ.RN.STRONG.GPU [R234.64+0x300], R116 ;  /* 0x00030074ea00798e */ /* 0x000fe2000c10e784 */
[C---:B------:R-:W-:Y:S01]  /*8b80*/  IMAD.IADD R15, R239.reuse, 0x1, R15 ;  /* 0x00000001ef0f7824 */ /* 0x040fe200078e020f */
[-C--:B------:R-:W-:Y:S01]  /*8b90*/  LEA.HI.X.SX32 R11, R16, R235.reuse, 0x2, P0 ;  /* 0x000000eb100b7211 */ /* 0x080fe200000f16ff */
[----:B------:R-:W-:Y:S02]  /*8ba0*/  IMAD R204, R204, c[0x0][0x1c0], RZ ;  /* 0x00007000cccc7a24 */ /* 0x000fe400078e02ff */
[----:B------:R-:W-:Y:S01]  /*8bb0*/  RED.E.ADD.F32.FTZ.RN.STRONG.GPU [R2.64+0x300], R117 ;  /* 0x000300750200798e */ /* 0x000fe2000c10e784 */
[C---:B------:R-:W-:Y:S02]  /*8bc0*/  IMAD.IADD R15, R239.reuse, 0x1, R15 ;  /* 0x00000001ef0f7824 */ /* 0x040fe400078e020f */
[----:B------:R-:W-:Y:S02]  /*8bd0*/  IMAD.SHL.U32 R204, R204, 0x10, RZ ;  /* 0x00000010cccc7824 */ /* 0x000fe400078e00ff */
[----:B------:R4:W-:Y:S01]  /*8be0*/  RED.E.ADD.F32.FTZ.RN.STRONG.GPU [R4.64], R118 ;  /* 0x000000760400798e */ /* 0x0009e2000c10e784 */
[----:B------:R-:W-:Y:S04]  /*8bf0*/  IMAD.IADD R15, R239, 0x1, R15 ;  /* 0x00000001ef0f7824 */ /* 0x000fe800078e020f */
[----:B------:R-:W-:Y:S01]  /*8c00*/  LDSM.16.MT88.4 R108, [R220+0x6800] ;  /* 0x00680000dc6c783b */ /* 0x000fe20000004200 */
[CC--:B------:R-:W-:Y:S04]  /*8c10*/  LEA R8, P2, R15.reuse, R234.reuse, 0x2 ;  /* 0x000000ea0f087211 */ /* 0x0c0fe800078410ff */
[-C--:B------:R-:W-:Y:S02]  /*8c20*/  LEA.HI.X.SX32 R9, R15, R235.reuse, 0x2, P2 ;  /* 0x000000eb0f097211 */ /* 0x080fe400010f16ff */
[-C--:B-1----:R-:W-:Y:S02]  /*8c30*/  LEA R6, P1, R17, R234.reuse, 0x2 ;  /* 0x000000ea11067211 */ /* 0x082fe400078210ff */
[----:B------:R-:W-:Y:S02]  /*8c40*/  IADD3 R15, R205, 0xe0, RZ ;  /* 0x000000e0cd0f7810 */ /* 0x000fe40007ffe0ff */
[-C--:B------:R-:W-:Y:S02]  /*8c50*/  LEA.HI.X.SX32 R7, R17, R235.reuse, 0x2, P1 ;  /* 0x000000eb11077211 */ /* 0x080fe400008f16ff */
[----:B------:R-:W-:Y:S01]  /*8c60*/  LDSM.16.MT88.4 R16, [R220+0x2000] ;  /* 0x00200000dc10783b */ /* 0x000fe20000004200 */
[----:B------:R-:W-:Y:S04]  /*8c70*/  IMAD.IADD R15, R239, 0x1, R15 ;  /* 0x00000001ef0f7824 */ /* 0x000fe800078e020f */
[----:B------:R1:W-:Y:S01]  /*8c80*/  RED.E.ADD.F32.FTZ.RN.STRONG.GPU [R6.64], R119 ;  /* 0x000000770600798e */ /* 0x0003e2000c10e784 */
[CC--:B----4-:R-:W-:Y:S04]  /*8c90*/  LEA R4, P1, R14.reuse, R234.reuse, 0x2 ;  /* 0x000000ea0e047211 */ /* 0x0d0fe800078210ff */
[----:B------:R4:W-:Y:S01]  /*8ca0*/  RED.E.ADD.F32.FTZ.RN.STRONG.GPU [R10.64], R120 ;  /* 0x000000780a00798e */ /* 0x0009e2000c10e784 */
[-C--:B------:R-:W-:Y:S04]  /*8cb0*/  LEA.HI.X.SX32 R5, R14, R235.reuse, 0x2, P1 ;  /* 0x000000eb0e057211 */ /* 0x080fe800008f16ff */
[----:B------:R4:W-:Y:S01]  /*8cc0*/  RED.E.ADD.F32.FTZ.RN.STRONG.GPU [R8.64], R121 ;  /* 0x000000790800798e */ /* 0x0009e2000c10e784 */
[----:B------:R-:W-:Y:S04]  /*8cd0*/  IADD3 R14, R205, 0xe0, RZ ;  /* 0x000000e0cd0e7810 */ /* 0x000fe80007ffe0ff */
[----:B------:R4:W-:Y:S01]  /*8ce0*/  RED.E.ADD.F32.FTZ.RN.STRONG.GPU [R4.64], R122 ;  /* 0x0000007a0400798e */ /* 0x0009e2000c10e784 */
[C---:B------:R-:W-:Y:S04]  /*8cf0*/  IMAD.IADD R14, R239.reuse, 0x1, R14 ;  /* 0x00000001ef0e7824 */ /* 0x040fe800078e020e */
[----:B------:R-:W-:Y:S01]  /*8d00*/  IMAD.IADD R14, R239, 0x1, R14 ;  /* 0x00000001ef0e7824 */ /* 0x000fe200078e020e */
[CC--:B-1----:R-:W-:Y:S04]  /*8d10*/  LEA R6, P0, R13.reuse, R234.reuse, 0x2 ;  /* 0x000000ea0d067211 */ /* 0x0c2fe800078010ff */
[-C--:B------:R-:W-:Y:S02]  /*8d20*/  LEA.HI.X.SX32 R7, R13, R235.reuse, 0x2, P0 ;  /* 0x000000eb0d077211 */ /* 0x080fe400000f16ff */
[----:B------:R-:W-:Y:S02]  /*8d30*/  IADD3 R13, R204, 0xe0, RZ ;  /* 0x000000e0cc0d7810 */ /* 0x000fe40007ffe0ff */
[CC--:B----4-:R-:W-:Y:S01]  /*8d40*/  LEA R10, P0, R15.reuse, R234.reuse, 0x2 ;  /* 0x000000ea0f0a7211 */ /* 0x0d0fe200078010ff */
[----:B------:R1:W-:Y:S01]  /*8d50*/  RED.E.ADD.F32.FTZ.RN.STRONG.GPU [R6.64], R123 ;  /* 0x0000007b0600798e */ /* 0x0003e2000c10e784 */
[CC--:B------:R-:W-:Y:S02]  /*8d60*/  LEA R8, P3, R14.reuse, R234.reuse, 0x2 ;  /* 0x000000ea0e087211 */ /* 0x0c0fe400078610ff */
[-C--:B------:R-:W-:Y:S02]  /*8d70*/  LEA.HI.X.SX32 R11, R15, R235.reuse, 0x2, P0 ;  /* 0x000000eb0f0b7211 */ /* 0x080fe400000f16ff */
[----:B------:R-:W-:Y:S01]  /*8d80*/  RED.E.ADD.F32.FTZ.RN.STRONG.GPU [R234.64+0x380], R128 ;  /* 0x00038080ea00798e */ /* 0x000fe2000c10e784 */
[CC--:B------:R-:W-:Y:S02]  /*8d90*/  LEA R4, P1, R13.reuse, R234.reuse, 0x2 ;  /* 0x000000ea0d047211 */ /* 0x0c0fe400078210ff */
[-C--:B------:R-:W-:Y:S02]  /*8da0*/  LEA.HI.X.SX32 R9, R14, R235.reuse, 0x2, P3 ;  /* 0x000000eb0e097211 */ /* 0x080fe400018f16ff */
[----:B------:R-:W-:Y:S01]  /*8db0*/  RED.E.ADD.F32.FTZ.RN.STRONG.GPU [R2.64+0x380], R129 ;  /* 0x000380810200798e */ /* 0x000fe2000c10e784 */
[-C--:B------:R-:W-:Y:S02]  /*8dc0*/  LEA.HI.X.SX32 R5, R13, R235.reuse, 0x2, P1 ;  /* 0x000000eb0d057211 */ /* 0x080fe400008f16ff */
[----:B------:R-:W-:Y:S03]  /*8dd0*/  IADD3 R13, R205, 0xe0, RZ ;  /* 0x000000e0cd0d7810 */ /* 0x000fe60007ffe0ff */
[----:B------:R2:W-:Y:S02]  /*8de0*/  RED.E.ADD.F32.FTZ.RN.STRONG.GPU [R4.64], R130 ;  /* 0x000000820400798e */ /* 0x0005e4000c10e784 */
[C---:B------:R-:W-:Y:S03]  /*8df0*/  IMAD.IADD R13, R239.reuse, 0x1, R13 ;  /* 0x00000001ef0d7824 */ /* 0x040fe600078e020d */
[----:B------:R-:W-:Y:S01]  /*8e00*/  RED.E.ADD.F32.FTZ.RN.STRONG.GPU [R10.64], R131 ;  /* 0x000000830a00798e */ /* 0x000fe2000c10e784 */
[C---:B------:R-:W-:Y:S04]  /*8e10*/  IMAD.IADD R13, R239.reuse, 0x1, R13 ;  /* 0x00000001ef0d7824 */ /* 0x040fe800078e020d */
[----:B------:R-:W-:Y:S01]  /*8e20*/  IMAD.IADD R13, R239, 0x1, R13 ;  /* 0x00000001ef0d7824 */ /* 0x000fe200078e020d */
[----:B------:R-:W-:Y:S04]  /*8e30*/  RED.E.ADD.F32.FTZ.RN.STRONG.GPU [R8.64], R124 ;  /* 0x0000007c0800798e */ /* 0x000fe8000c10e784 */
[CC--:B-1----:R-:W-:Y:S01]  /*8e40*/  LEA R6, P2, R13.reuse, R234.reuse, 0x2 ;  /* 0x000000ea0d067211 */ /* 0x0c2fe200078410ff */
[----:B------:R-:W-:Y:S03]  /*8e50*/  LDSM.16.MT88.4 R8, [R220] ;  /* 0x00000000dc08783b */ /* 0x000fe60000004200 */
[-C--:B------:R-:W-:Y:S05]  /*8e60*/  LEA.HI.X.SX32 R7, R13, R235.reuse, 0x2, P2 ;  /* 0x000000eb0d077211 */ /* 0x080fea00010f16ff */
[----:B------:R-:W-:Y:S01]  /*8e70*/  RED.E.ADD.F32.FTZ.RN.STRONG.GPU [R6.64], R125 ;  /* 0x0000007d0600798e */ /* 0x000fe2000c10e784 */
[CC--:B--2---:R-:W-:Y:S04]  /*8e80*/  LEA R4, P1, R12.reuse, R234.reuse, 0x2 ;  /* 0x000000ea0c047211 */ /* 0x0c4fe800078210ff */
[-C--:B------:R-:W-:Y:S02]  /*8e90*/  LEA.HI.X.SX32 R5, R12, R235.reuse, 0x2, P1 ;  /* 0x000000eb0c057211 */ /* 0x080fe400008f16ff */
[----:B------:R-:W-:Y:S01]  /*8ea0*/  LDSM.16.MT88.4 R12, [R226+0x28000] ;  /* 0x02800000e20c783b */ /* 0x000fe20000004200 */
[----:B------:R-:W-:Y:S01]  /*8eb0*/  ISETP.LT.AND P1, PT, RZ, UR8, PT ;  /* 0x00000008ff007c0c */ /* 0x000fe2000bf21270 */
[----:B------:R-:W-:Y:S03]  /*8ec0*/  UMOV UR8, UR15 ;  /* 0x0000000f00087c82 */ /* 0x000fe60008000000 */
        /* <DEDUP_REMOVED lines=13> */
[C---:B------:R-:W-:Y:S04]  /*8fa0*/  HMMA.16816.F32 R168, R12.reuse, R84, R168 ;  /* 0x000000540ca8723c */ /* 0x040fe800000018a8 */
[C---:B---3--:R-:W-:Y:S04]  /*8fb0*/  LEA R2, P0, R0.reuse, R234, 0x2 ;  /* 0x000000ea00027211 */ /* 0x048fe800078010ff */
[-C--:B------:R-:W-:Y:S04]  /*8fc0*/  HMMA.16816.F32 R172, R12, R86.reuse, R172 ;  /* 0x000000560cac723c */ /* 0x080fe800000018ac */
[----:B------:R-:W-:Y:S02]  /*8fd0*/  LEA.HI.X.SX32 R3, R0, R235, 0x2, P0 ;  /* 0x000000eb00037211 */ /* 0x000fe400000f16ff */
[----:B------:R-:W-:Y:S01]  /*8fe0*/  PLOP3.LUT P0, PT, PT, PT, UP0, 0x80, 0x0 ;  /* 0x000000000000781c */ /* 0x000fe20003f0f008 */
[----:B------:R-:W-:Y:S01]  /*8ff0*/  @UP4 UIADD3 UR13, UP0, UR13, -0x100, URZ ;  /* 0xffffff000d0d4890 */ /* 0x000fe2000ff1e03f */
[C---:B------:R-:W-:Y:S01]  /*9000*/  HMMA.16816.F32 R176, R4.reuse, R86, R176 ;  /* 0x0000005604b0723c */ /* 0x040fe200000018b0 */
[----:B------:R-:W-:Y:S02]  /*9010*/  LDSM.16.MT88.4 R84, [R220+0x3000] ;  /* 0x00300000dc54783b */ /* 0x000fe40000004200 */
[----:B------:R-:W-:Y:S01]  /*9020*/  @UP4 UIADD3.X UR12, UR12, -0x1, URZ, UP0, !UPT ;  /* 0xffffffff0c0c4890 */ /* 0x000fe200087fe43f */
[C---:B------:R-:W-:Y:S02]  /*9030*/  IADD3 R0, R220.reuse, -0x8000, RZ ;  /* 0xffff8000dc007810 */ /* 0x040fe40007ffe0ff */
[----:B------:R-:W-:Y:S02]  /*9040*/  RED.E.ADD.F32.FTZ.RN.STRONG.GPU [R2.64], R127 ;  /* 0x0000007f0200798e */ /* 0x000fe4000c10e784 */
[-C--:B------:R-:W-:Y:S04]  /*9050*/  HMMA.16816.F32 R180, R4, R88.reuse, R180 ;  /* 0x0000005804b4723c */ /* 0x080fe800000018b4 */
[----:B------:R-:W-:Y:S04]  /*9060*/  @P0 IADD3 R0, R220, 0x8000, RZ ;  /* 0x00008000dc000810 */ /* 0x000fe80007ffe0ff */
        /* <DEDUP_REMOVED lines=278> */
.L_x_795:
        /* <DEDUP_REMOVED lines=18> */
.L_x_796:
        /* <DEDUP_REMOVED lines=65> */
.L_x_798:
[----:B--23--:R-:W-:Y:S05]  /*a700*/  BSYNC B0 ;  /* 0x0000000000007941 */ /* 0x00cfea0003800000 */
.L_x_797:
        /* <DEDUP_REMOVED lines=21> */
.L_x_800:
[----:B------:R-:W-:Y:S05]  /*a860*/  BSYNC B0 ;  /* 0x0000000000007941 */ /* 0x000fea0003800000 */
.L_x_799:
        /* <DEDUP_REMOVED lines=31> */
.L_x_802:
[----:B------:R-:W-:Y:S05]  /*aa60*/  BSYNC B0 ;  /* 0x0000000000007941 */ /* 0x000fea0003800000 */
.L_x_801:
[----:B------:R-:W-:Y:S05]  /*aa70*/  @P4 BRA `(.L_x_803) ;  /* 0x00000af000004947 */ /* 0x000fea0003800000 */
[----:B------:R-:W-:Y:S01]  /*aa80*/  IADD3 R0, P0, R0, 0x20, RZ ;  /* 0x0000002000007810 */ /* 0x000fe20007f1e0ff */
[----:B-1----:R-:W-:Y:S01]  /*aa90*/  IMAD.MOV.U32 R3, RZ, RZ, R8 ;  /* 0x000000ffff037224 */ /* 0x002fe200078e0008 */
[----:B------:R-:W-:-:S02]  /*aaa0*/  ISETP.GE.AND P1, PT, R28, c[0x0][0x220], PT ;  /* 0x000088001c007a0c */ /* 0x000fc40003f26270 */
[----:B------:R-:W-:Y:S01]  /*aab0*/  ISETP.GE.AND P2, PT, R240, c[0x0][0x220], PT ;  /* 0x00008800f0007a0c */ /* 0x000fe20003f46270 */
[----:B------:R-:W-:Y:S01]  /*aac0*/  IMAD.X R2, RZ, RZ, R31, P0 ;  /* 0x000000ffff027224 */ /* 0x000fe200000e061f */
[----:B------:R-:W-:-:S03]  /*aad0*/  ISETP.GE.AND P0, PT, R11, c[0x0][0x220], PT ;  /* 0x000088000b007a0c */ /* 0x000fc60003f06270 */
        /* <DEDUP_REMOVED lines=14> */
.L_x_773:
        /* <DEDUP_REMOVED lines=20> */
.L_x_804:
        /* <DEDUP_REMOVED lines=18> */
.L_x_805:
        /* <DEDUP_REMOVED lines=44> */
.L_x_807:
[----:B------:R-:W-:Y:S05]  /*b0e0*/  BSYNC B0 ;  /* 0x0000000000007941 */ /* 0x000fea0003800000 */
.L_x_806:
        /* <DEDUP_REMOVED lines=21> */
.L_x_809:
[----:B------:R-:W-:Y:S05]  /*b240*/  BSYNC B0 ;  /* 0x0000000000007941 */ /* 0x000fea0003800000 */
.L_x_808:
        /* <DEDUP_REMOVED lines=31> */
.L_x_811:
[----:B------:R-:W-:Y:S05]  /*b440*/  BSYNC B0 ;  /* 0x0000000000007941 */ /* 0x000fea0003800000 */
.L_x_810:
        /* <DEDUP_REMOVED lines=18> */
.L_x_803:
[----:B------:R-:W-:Y:S05]  /*b570*/  BSYNC B1 ;  /* 0x0000000000017941 */ /* 0x000fea0003800000 */
.L_x_768:
        /* <DEDUP_REMOVED lines=12> */
.L_x_812:
[----:B------:R-:W-:Y:S05]  /*b640*/  EXIT ;  /* 0x000000000000794d */ /* 0x000fea0003800000 */
.L_x_814:
        /* <DEDUP_REMOVED lines=11> */
.L_x_2021:


//--------------------- .text._ZN5flash44flash_bwd_dq_dk_dv_loop_seqk_parallel_kernelI23Flash_bwd_kernel_traitsILi256ELi64ELi64ELi8ELi4ELi2ELi2ELb0ELb0EN7cutlass6half_tE19Flash_kernel_traitsILi256ELi64ELi64ELi8ES3_EELb0ELb0ELb1ELb0ELb0ELb1ELb0EEEvNS_16Flash_bwd_paramsE --------------------------
	.section	.text._ZN5flash44flash_bwd_dq_dk_dv_loop_seqk_parallel_kernelI23Flash_bwd_kernel_traitsILi256ELi64ELi64ELi8ELi4ELi2ELi2ELb0ELb0EN7cutlass6half_tE19Flash_kernel_traitsILi256ELi64ELi64ELi8ES3_EELb0ELb0ELb1ELb0ELb0ELb1ELb0EEEvNS_16Flash_bwd_paramsE,"ax",@progbits
	.sectioninfo	@"SHI_REGISTERS=255"
	.align	128
        .global         _ZN5flash44flash_bwd_dq_dk_dv_loop_seqk_parallel_kernelI23Flash_bwd_kernel_traitsILi256ELi64ELi64ELi8ELi4ELi2ELi2ELb0ELb0EN7cutlass6half_tE19Flash_kernel_traitsILi256ELi64ELi64ELi8ES3_EELb0ELb0ELb1ELb0ELb0ELb1ELb0EEEvNS_16Flash_bwd_paramsE
        .type           _ZN5flash44flash_bwd_dq_dk_dv_loop_seqk_parallel_kernelI23Flash_bwd_kernel_traitsILi256ELi64ELi64ELi8ELi4ELi2ELi2ELb0ELb0EN7cutlass6half_tE19Flash_kernel_traitsILi256ELi64ELi64ELi8ES3_EELb0ELb0ELb1ELb0ELb0ELb1ELb0EEEvNS_16Flash_bwd_paramsE,@function
        .size           _ZN5flash44flash_bwd_dq_dk_dv_loop_seqk_parallel_kernelI23Flash_bwd_kernel_traitsILi256ELi64ELi64ELi8ELi4ELi2ELi2ELb0ELb0EN7cutlass6half_tE19Flash_kernel_traitsILi256ELi64ELi64ELi8ES3_EELb0ELb0ELb1ELb0ELb0ELb1ELb0EEEvNS_16Flash_bwd_paramsE,(.L_x_2022 - _ZN5flash44flash_bwd_dq_dk_dv_loop_seqk_parallel_kernelI23Flash_bwd_kernel_traitsILi256ELi64ELi64ELi8ELi4ELi2ELi2ELb0ELb0EN7cutlass6half_tE19Flash_kernel_traitsILi256ELi64ELi64ELi8ES3_EELb0ELb0ELb1ELb0ELb0ELb1ELb0EEEvNS_16Flash_bwd_paramsE)
        .other          _ZN5flash44flash_bwd_dq_dk_dv_loop_seqk_parallel_kernelI23Flash_bwd_kernel_traitsILi256ELi64ELi64ELi8ELi4ELi2ELi2ELb0ELb0EN7cutlass6half_tE19Flash_kernel_traitsILi256ELi64ELi64ELi8ES3_EELb0ELb0ELb1ELb0ELb0ELb1ELb0EEEvNS_16Flash_bwd_paramsE,@"STO_CUDA_ENTRY STV_DEFAULT"
_ZN5flash44flash_bwd_dq_dk_dv_loop_seqk_parallel_kernelI23Flash_bwd_kernel_traitsILi256ELi64ELi64ELi8ELi4ELi2ELi2ELb0ELb0EN7cutlass6half_tE19Flash_kernel_traitsILi256ELi64ELi64ELi8ES3_EELb0ELb0ELb1ELb0ELb0ELb1ELb0EEEvNS_16Flash_bwd_paramsE:
.text._ZN5flash44flash_bwd_dq_dk_dv_loop_seqk_parallel_kernelI23Flash_bwd_kernel_traitsILi256ELi64ELi64ELi8ELi4ELi2ELi2ELb0ELb0EN7cutlass6half_tE19Flash_kernel_traitsILi256ELi64ELi64ELi8ES3_EELb0ELb0ELb1ELb0ELb0ELb1ELb0EEEvNS_16Flash_bwd_paramsE:
        /* <DEDUP_REMOVED lines=12> */
[----:B------:R-:W-:Y:S01]  /*00c0*/  ULDC.U8 UR9, c[0x0][0x328] ;  /* 0x0000ca0000097ab9 */ /* 0x000fe20000000000 */
[----:B------:R-:W-:Y:S01]  /*00d0*/  IMAD.MOV.U32 R240, RZ, RZ, -0x10 ;  /* 0xfffffff0fff07424 */ /* 0x000fe200078e00ff */
[----:B------:R-:W-:Y:S02]  /*00e0*/  UISETP.NE.AND UP5, UPT, UR9, URZ, UPT ;  /* 0x0000003f0900728c */ /* 0x000fe4000bfa5270 */
[----:B------:R-:W-:Y:S02]  /*00f0*/  ULDC UR14, c[0x0][0x224] ;  /* 0x00008900000e7ab9 */ /* 0x000fe40000000800 */
[----:B------:R-:W-:Y:S01]  /*0100*/  ULDC UR48, c[0x0][0x22c] ;  /* 0x00008b0000307ab9 */ /* 0x000fe20000000800 */
[----:B------:R-:W3:Y:S01]  /*0110*/  S2UR UR38, SR_CTAID.Z ;  /* 0x00000000002679c3 */ /* 0x000ee20000002700 */
[----:B------:R-:W-:-:S02]  /*0120*/  ULDC UR36, c[0x0][0x1c0] ;  /* 0x0000700000247ab9 */ /* 0x000fc40000000800 */
[----:B------:R-:W-:Y:S02]  /*0130*/  ULDC UR12, c[0x0][0x1c0] ;  /* 0x00007000000c7ab9 */ /* 0x000fe40000000800 */
[----:B------:R-:W-:Y:S02]  /*0140*/  USHF.R.S32.HI UR7, URZ, 0x1f, UR14 ;  /* 0x0000001f3f077899 */ /* 0x000fe4000801140e */
        /* <DEDUP_REMOVED lines=17> */
[-C--:B------:R-:W-:Y:S01]  /*0260*/  LEA.HI R3, R3, R6.reuse, RZ, 0x2 ;  /* 0x0000000603037211 */ /* 0x080fe200078f10ff */
[----:B------:R-:W-:Y:S01]  /*0270*/  UIMAD UR54, UR7, UR34, URZ ;  /* 0x00000022073672a4 */ /* 0x000fe2000f8e023f */
[----:B------:R-:W-:Y:S01]  /*0280*/  LEA.HI R5, R2, R6, RZ, 0x1 ;  /* 0x0000000602057211 */ /* 0x000fe200078f08ff */
[----:B------:R-:W-:Y:S01]  /*0290*/  UIMAD UR6, UR34, UR11, UR38 ;  /* 0x0000000b220672a4 */ /* 0x000fe2000f8e0226 */
[----:B------:R-:W-:Y:S01]  /*02a0*/  LEA.HI R4, R0, R7, RZ, 0x1 ;  /* 0x0000000700047211 */ /* 0x000fe200078f08ff */
[----:B------:R-:W-:Y:S01]  /*02b0*/  @!UP5 UIMAD UR7, UR34, UR13, UR38 ;  /* 0x0000000d2207d2a4 */ /* 0x000fe2000f8e0226 */
[----:B------:R-:W-:Y:S01]  /*02c0*/  LOP3.LUT R3, R3, 0xfffffffc, RZ, 0xc0, !PT ;  /* 0xfffffffc03037812 */ /* 0x000fe200078ec0ff */
[----:B------:R-:W-:Y:S01]  /*02d0*/  USHF.L.U32 UR43, UR48, 0x6, URZ ;  /* 0x00000006302b7899 */ /* 0x000fe2000800063f */
[----:B------:R-:W-:Y:S01]  /*02e0*/  LOP3.LUT R5, R5, 0xfffffffe, RZ, 0xc0, !PT ;  /* 0xfffffffe05057812 */ /* 0x000fe200078ec0ff */
[----:B------:R-:W-:Y:S01]  /*02f0*/  ULDC UR51, c[0x0][0x214] ;  /* 0x0000850000337ab9 */ /* 0x000fe20000000800 */
[----:B------:R-:W-:Y:S01]  /*0300*/  LOP3.LUT R4, R4, 0xfffffffe, RZ, 0xc0, !PT ;  /* 0xfffffffe04047812 */ /* 0x000fe200078ec0ff */
[----:B------:R-:W-:Y:S01]  /*0310*/  IMAD.IADD R3, R6, 0x1, -R3 ;  /* 0x0000000106037824 */ /* 0x000fe200078e0a03 */
[----:B------:R-:W-:Y:S01]  /*0320*/  LOP3.LUT R2, R2, 0xffffffe0, RZ, 0xc0, !PT ;  /* 0xffffffe002027812 */ /* 0x000fe200078ec0ff */
[----:B------:R-:W-:Y:S01]  /*0330*/  IMAD.IADD R5, R6, 0x1, -R5 ;  /* 0x0000000106057824 */ /* 0x000fe200078e0a05 */
[CC--:B------:R-:W-:Y:S01]  /*0340*/  LEA.HI R12, R236.reuse, R9.reuse, RZ, 0x2 ;  /* 0x00000009ec0c7211 */ /* 0x0c0fe200078f10ff */
[----:B------:R-:W-:Y:S01]  /*0350*/  IMAD.IADD R4, R7, 0x1, -R4 ;  /* 0x0000000107047824 */ /* 0x000fe200078e0a04 */
[----:B------:R-:W-:Y:S01]  /*0360*/  LEA.HI R15, R236, R9, RZ, 0x3 ;  /* 0x00000009ec0f7211 */ /* 0x000fe200078f18ff */
[----:B------:R-:W-:Y:S01]  /*0370*/  IMAD.IADD R11, R9, 0x1, -R2 ;  /* 0x00000001090b7824 */ /* 0x000fe200078e0a02 */
[--C-:B------:R-:W-:Y:S01]  /*0380*/  SHF.R.S32.HI R6, RZ, 0x2, R12.reuse ;  /* 0x00000002ff067819 */ /* 0x100fe2000001140c */
[----:B------:R-:W-:Y:S01]  /*0390*/  IMAD.SHL.U32 R223, R4, 0x20, RZ ;  /* 0x0000002004df7824 */ /* 0x000fe200078e00ff */
[----:B------:R-:W-:Y:S01]  /*03a0*/  SHF.R.S32.HI R7, RZ, 0x1f, R12 ;  /* 0x0000001fff077819 */ /* 0x000fe2000001140c */
[----:B------:R-:W-:Y:S01]  /*03b0*/  IMAD.U32 R231, RZ, RZ, UR14 ;  /* 0x0000000effe77e24 */ /* 0x000fe2000f8e00ff */
[----:B------:R-:W-:Y:S01]  /*03c0*/  SHF.R.S32.HI R2, RZ, 0x1f, R11 ;  /* 0x0000001fff027819 */ /* 0x000fe2000001140b */
[----:B------:R-:W-:Y:S01]  /*03d0*/  ULDC UR58, c[0x0][0x1c8] ;  /* 0x00007200003a7ab9 */ /* 0x000fe20000000800 */
[----:B------:R-:W-:Y:S01]  /*03e0*/  LEA.HI R7, R7, R6, RZ, 0x3 ;  /* 0x0000000607077211 */ /* 0x000fe200078f18ff */
[----:B------:R-:W-:Y:S01]  /*03f0*/  ULDC.U8 UR10, c[0x0][0x3d0] ;  /* 0x0000f400000a7ab9 */ /* 0x000fe20000000000 */
[----:B------:R-:W-:Y:S01]  /*0400*/  LOP3.LUT R0, R0, 0xfffffff0, RZ, 0xc0, !PT ;  /* 0xfffffff000007812 */ /* 0x000fe200078ec0ff */
[----:B------:R-:W-:Y:S01]  /*0410*/  ULDC UR52, c[0x0][0x224] ;  /* 0x0000890000347ab9 */ /* 0x000fe20000000800 */
[----:B------:R-:W-:Y:S01]  /*0420*/  SHF.R.S32.HI R230, RZ, 0x3, R15 ;  /* 0x00000003ffe67819 */ /* 0x000fe2000001140f */
[----:B------:R-:W-:Y:S01]  /*0430*/  @UP5 UIMAD UR56, UR34, UR51, URZ ;  /* 0x00000033223852a4 */ /* 0x000fe2000f8e023f */
[----:B------:R-:W-:Y:S01]  /*0440*/  LOP3.LUT R10, R15, 0xfffffff8, RZ, 0xc0, !PT ;  /* 0xfffffff80f0a7812 */ /* 0x000fe200078ec0ff */
[----:B------:R-:W-:Y:S01]  /*0450*/  ULDC.64 UR4, c[0x0][0x118] ;  /* 0x0000460000047ab9 */ /* 0x000fe20000000a00 */
[----:B------:R-:W-:Y:S01]  /*0460*/  LOP3.LUT R7, R7, 0xfffffff8, RZ, 0xc0, !PT ;  /* 0xfffffff807077812 */ /* 0x000fe200078ec0ff */
[----:B------:R-:W-:Y:S01]  /*0470*/  IMAD.SHL.U32 R13, R230, 0x40, RZ ;  /* 0x00000040e60d7824 */ /* 0x000fe200078e00ff */
[----:B------:R-:W-:Y:S01]  /*0480*/  LEA.HI R2, R2, R11, RZ, 0x2 ;  /* 0x0000000b02027211 */ /* 0x000fe200078f10ff */
[C---:B------:R-:W-:Y:S01]  /*0490*/  IMAD.IADD R11, R9.reuse, 0x1, -R0 ;  /* 0x00000001090b7824 */ /* 0x040fe200078e0a00 */
[----:B------:R-:W-:Y:S01]  /*04a0*/  LEA.HI R8, R236, R9, RZ, 0x7 ;  /* 0x00000009ec087211 */ /* 0x000fe200078f38ff */
[----:B------:R-:W-:Y:S01]  /*04b0*/  IMAD.IADD R10, R9, 0x1, -R10 ;  /* 0x00000001090a7824 */ /* 0x000fe200078e0a0a */
[----:B------:R-:W-:Y:S01]  /*04c0*/  LOP3.LUT R13, R13, 0x1c0, RZ, 0xc0, !PT ;  /* 0x000001c00d0d7812 */ /* 0x000fe200078ec0ff */
[----:B------:R-:W-:Y:S01]  /*04d0*/  IMAD.IADD R7, R6, 0x1, -R7 ;  /* 0x0000000106077824 */ /* 0x000fe200078e0a07 */
[----:B------:R-:W-:Y:S01]  /*04e0*/  SHF.R.S32.HI R6, RZ, 0x1f, R11 ;  /* 0x0000001fff067819 */ /* 0x000fe2000001140b */
[----:B------:R-:W-:Y:S01]  /*04f0*/  IMAD.SHL.U32 R232, R10, 0x8, RZ ;  /* 0x000000080ae87824 */ /* 0x000fe200078e00ff */
[----:B------:R-:W-:Y:S01]  /*0500*/  SHF.R.U32.HI R229, RZ, 0x3, R13 ;  /* 0x00000003ffe57819 */ /* 0x000fe2000001160d */
[----:B------:R-:W-:Y:S01]  /*0510*/  ULDC UR42, c[0x0][0x2e8] ;  /* 0x0000ba00002a7ab9 */ /* 0x000fe20000000800 */
[----:B------:R-:W-:Y:S01]  /*0520*/  LEA.HI R6, R6, R11, RZ, 0x3 ;  /* 0x0000000b06067211 */ /* 0x000fe200078f18ff */
[----:B------:R-:W-:Y:S01]  /*0530*/  ULOP3.LUT UR58, UR38, UR58, URZ, 0x3c, !UPT ;  /* 0x0000003a263a7292 */ /* 0x000fe2000f8e3c3f */
[----:B------:R-:W-:Y:S01]  /*0540*/  LOP3.LUT R0, R13, 0x38, R232, 0xf8, !PT ;  /* 0x000000380d007812 */ /* 0x000fe200078ef8e8 */
[----:B------:R-:W-:Y:S01]  /*0550*/  IMAD.SHL.U32 R13, R4, 0x200, RZ ;  /* 0x00000200040d7824 */ /* 0x000fe200078e00ff */
[C---:B------:R-:W-:Y:S01]  /*0560*/  LOP3.LUT R228, R6.reuse, 0xfffffff8, RZ, 0xc0, !PT ;  /* 0xfffffff806e47812 */ /* 0x040fe200078ec0ff */
[----:B------:R-:W-:Y:S01]  /*0570*/  IMAD.SHL.U32 R6, R6, 0x40, RZ ;  /* 0x0000004006067824 */ /* 0x000fe200078e00ff */
        /* <DEDUP_REMOVED lines=8> */
[----:B------:R-:W-:Y:S01]  /*0600*/  LEA.HI R236, R236, R9, RZ, 0x6 ;  /* 0x00000009ecec7211 */ /* 0x000fe200078f30ff */
[----:B------:R-:W-:Y:S01]  /*0610*/  UISETP.NE.AND UP6, UPT, UR10, URZ, UPT ;  /* 0x0000003f0a00728c */ /* 0x000fe2000bfc5270 */
[----:B------:R-:W-:Y:S01]  /*0620*/  LOP3.LUT R10, R10, 0x1c0, RZ, 0xc0, !PT ;  /* 0x000001c00a0a7812 */ /* 0x000fe200078ec0ff */
[----:B------:R-:W-:Y:S01]  /*0630*/  USHF.R.S32.HI UR61, URZ, 0x1f, UR34 ;  /* 0x0000001f3f3d7899 */ /* 0x000fe20008011422 */
[----:B------:R-:W-:Y:S01]  /*0640*/  ISETP.NE.U32.AND P0, PT, R0, 0x1, PT ;  /* 0x000000010000780c */ /* 0x000fe20003f05070 */
[----:B------:R-:W-:Y:S01]  /*0650*/  USHF.R.S32.HI UR60, URZ, 0x1f, UR38 ;  /* 0x0000001f3f3c7899 */ /* 0x000fe20008011426 */
[----:B------:R-:W-:Y:S01]  /*0660*/  SHF.R.S32.HI R236, RZ, 0x6, R236 ;  /* 0x00000006ffec7819 */ /* 0x000fe200000114ec */
[----:B------:R-:W-:Y:S01]  /*0670*/  UIMAD.WIDE.U32 UR44, UR36, UR46, URZ ;  /* 0x0000002e242c72a5 */ /* 0x000fe2000f8e003f */
[----:B------:R-:W-:Y:S01]  /*0680*/  SHF.R.S32.HI R8, RZ, 0x7, R8 ;  /* 0x00000007ff087819 */ /* 0x000fe20000011408 */
[----:B------:R-:W-:Y:S01]  /*0690*/  UIMAD UR53, UR37, UR46, URZ ;  /* 0x0000002e253572a4 */ /* 0x000fe2000f8e023f */
[----:B------:R-:W-:Y:S01]  /*06a0*/  LOP3.LUT R0, R10, 0x10, R11, 0xf8, !PT ;  /* 0x000000100a007812 */ /* 0x000fe200078ef80b */
[----:B------:R-:W-:Y:S01]  /*06b0*/  IMAD R229, R236, 0x200, R229 ;  /* 0x00000200ece57824 */ /* 0x000fe200078e02e5 */
[----:B------:R-:W-:Y:S01]  /*06c0*/  LOP3.LUT R12, R12, 0x7ffffffc, RZ, 0xc0, !PT ;  /* 0x7ffffffc0c0c7812 */ /* 0x000fe200078ec0ff */
[----:B------:R-:W-:Y:S01]  /*06d0*/  IMAD.SHL.U32 R236, R236, 0x8, RZ ;  /* 0x00000008ecec7824 */ /* 0x000fe200078e00ff */
[C---:B------:R-:W-:Y:S01]  /*06e0*/  R2P PR, R7.reuse, 0x6 ;  /* 0x0000000607007804 */ /* 0x040fe20000000000 */
[----:B------:R-:W-:Y:S01]  /*06f0*/  IMAD.SHL.U32 R7, R7, 0x40, RZ ;  /* 0x0000004007077824 */ /* 0x000fe200078e00ff */
[--C-:B------:R-:W-:Y:S01]  /*0700*/  LOP3.LUT R222, R10, 0x8, R15.reuse, 0xf8, !PT ;  /* 0x000000080ade7812 */ /* 0x100fe200078ef80f */
[----:B------:R-:W-:Y:S01]  /*0710*/  IMAD.IADD R12, R9, 0x1, -R12 ;  /* 0x00000001090c7824 */ /* 0x000fe200078e0a0c */
[----:B------:R-:W-:Y:S01]  /*0720*/  LOP3.LUT R0, R0, 0x8, R15, 0xf8, !PT ;  /* 0x0000000800007812 */ /* 0x000fe200078ef80f */
[----:B------:R-:W-:Y:S01]  /*0730*/  IMAD R15, R8, 0x800, R13 ;  /* 0x00000800080f7824 */ /* 0x000fe200078e020d */
[----:B------:R-:W-:Y:S01]  /*0740*/  LOP3.LUT R7, R7, 0x1c0, RZ, 0xc0, !PT ;  /* 0x000001c007077812 */ /* 0x000fe200078ec0ff */
[----:B------:R-:W-:Y:S01]  /*0750*/  IMAD.SHL.U32 R9, R9, 0x2, RZ ;  /* 0x0000000209097824 */ /* 0x000fe200078e00ff */
[----:B------:R-:W-:Y:S01]  /*0760*/  LOP3.LUT R236, R236, 0x18, RZ, 0xc0, !PT ;  /* 0x00000018ecec7812 */ /* 0x000fe200078ec0ff */
[----:B------:R-:W-:Y:S01]  /*0770*/  IMAD.SHL.U32 R8, R8, 0x20, RZ ;  /* 0x0000002008087824 */ /* 0x000fe200078e00ff */
[----:B------:R-:W-:Y:S01]  /*0780*/  SHF.R.U32.HI R235, RZ, 0x3, R7 ;  /* 0x00000003ffeb7819 */ /* 0x000fe20000011607 */
[----:B------:R-:W-:Y:S01]  /*0790*/  IMAD.SHL.U32 R12, R12, 0x2, RZ ;  /* 0x000000020c0c7824 */ /* 0x000fe200078e00ff */
[----:B------:R-:W-:Y:S01]  /*07a0*/  LOP3.LUT R223, R236, 0x20, R223, 0xf8, !PT ;  /* 0x00000020ecdf7812 */ /* 0x000fe200078ef8df */
[----:B------:R-:W-:Y:S01]  /*07b0*/  IMAD.SHL.U32 R234, R229, 0x2, RZ ;  /* 0x00000002e5ea7824 */ /* 0x000fe200078e00ff */
[----:B------:R-:W-:Y:S01]  /*07c0*/  LOP3.LUT R226, R8, 0x6, R9, 0xf8, !PT ;  /* 0x0000000608e27812 */ /* 0x000fe200078ef809 */
[----:B------:R-:W-:Y:S01]  /*07d0*/  USHF.R.S32.HI UR55, URZ, 0x1f, UR49 ;  /* 0x0000001f3f377899 */ /* 0x000fe20008011431 */
[----:B------:R-:W-:Y:S01]  /*07e0*/  LOP3.LUT R8, R7, 0x20, R8, 0xf8, !PT ;  /* 0x0000002007087812 */ /* 0x000fe200078ef808 */
[----:B------:R-:W-:Y:S01]  /*07f0*/  UIMAD UR52, UR6, UR52, URZ ;  /* 0x00000034063472a4 */ /* 0x000fe2000f8e023f */
[----:B------:R-:W-:Y:S01]  /*0800*/  LOP3.LUT R236, R235, R7, R236, 0x1e, !PT ;  /* 0x00000007ebec7212 */ /* 0x000fe200078e1eec */
[----:B------:R-:W-:Y:S01]  /*0810*/  IMAD R7, R5, 0x400, R12 ;  /* 0x0000040005077824 */ /* 0x000fe200078e020c */
[----:B------:R-:W-:Y:S01]  /*0820*/  LOP3.LUT R235, R8, R235, RZ, 0x3c, !PT ;  /* 0x000000eb08eb7212 */ /* 0x000fe200078e3cff */
[----:B------:R-:W-:Y:S01]  /*0830*/  IMAD.SHL.U32 R8, R228, 0x40, RZ ;  /* 0x00000040e4087824 */ /* 0x000fe200078e00ff */
[----:B------:R-:W-:Y:S01]  /*0840*/  SHF.R.U32.HI R11, RZ, 0x3, R10 ;  /* 0x00000003ff0b7819 */ /* 0x000fe2000001160a */
[----:B------:R-:W-:Y:S01]  /*0850*/  IMAD.IADD R236, R7, 0x1, R236 ;  /* 0x0000000107ec7824 */ /* 0x000fe200078e02ec */
[----:B------:R-:W-:Y:S01]  /*0860*/  SEL R240, R240, 0x10, !P0 ;  /* 0x00000010f0f07807 */ /* 0x000fe20004000000 */
[----:B------:R-:W-:Y:S01]  /*0870*/  IMAD.SHL.U32 R7, R4, 0x8, RZ ;  /* 0x0000000804077824 */ /* 0x000fe200078e00ff */
[----:B------:R-:W-:Y:S01]  /*0880*/  LOP3.LUT R8, R8, 0x1c0, RZ, 0xc0, !PT ;  /* 0x000001c008087812 */ /* 0x000fe200078ec0ff */
[C---:B------:R-:W-:Y:S01]  /*0890*/  IMAD R10, R3.reuse, 0x400, R12 ;  /* 0x00000400030a7824 */ /* 0x040fe200078e020c */
[----:B------:R-:W-:Y:S01]  /*08a0*/  SHF.R.S32.HI R4, RZ, 0x2, R2 ;  /* 0x00000002ff047819 */ /* 0x000fe20000011402 */
[----:B------:R-:W-:Y:S01]  /*08b0*/  @!UP5 UIMAD UR51, UR7, UR51, URZ ;  /* 0x000000330733d2a4 */ /* 0x000fe2000f8e023f */
[----:B------:R-:W-:Y:S01]  /*08c0*/  SHF.R.U32.HI R220, RZ, 0x3, R8 ;  /* 0x00000003ffdc7819 */ /* 0x000fe20000011608 */
[----:B------:R-:W-:Y:S01]  /*08d0*/  IMAD.IADD R235, R10, 0x1, R235 ;  /* 0x000000010aeb7824 */ /* 0x000fe200078e02eb */
[----:B------:R-:W-:Y:S01]  /*08e0*/  LOP3.LUT R7, R8, 0x8, R7, 0xf8, !PT ;  /* 0x0000000808077812 */ /* 0x000fe200078ef807 */
[----:B------:R-:W-:Y:S01]  /*08f0*/  IMAD R227, R3, 0x10, R4 ;  /* 0x0000001003e37824 */ /* 0x000fe200078e0204 */
[----:B------:R-:W-:Y:S01]  /*0900*/  LOP3.LUT R2, R6, 0xfffffe00, RZ, 0xc0, !PT ;  /* 0xfffffe0006027812 */ /* 0x000fe200078ec0ff */
[----:B------:R-:W-:Y:S01]  /*0910*/  IMAD.SHL.U32 R235, R235, 0x2, RZ ;  /* 0x00000002ebeb7824 */ /* 0x000fe200078e00ff */
[----:B------:R-:W-:Y:S01]  /*0920*/  LOP3.LUT R223, R220, R223, R8, 0x1e, !PT ;  /* 0x000000dfdcdf7212 */ /* 0x000fe200078e1e08 */
[----:B------:R-:W-:Y:S01]  /*0930*/  USHF.R.S32.HI UR50, URZ, 0x1f, UR43 ;  /* 0x0000001f3f327899 */ /* 0x000fe2000801142b */
[----:B------:R-:W-:Y:S01]  /*0940*/  LOP3.LUT R220, R7, R220, RZ, 0x3c, !PT ;  /* 0x000000dc07dc7212 */ /* 0x000fe200078e3cff */
[--C-:B------:R-:W-:Y:S01]  /*0950*/  IMAD R3, R3, 0x400, R2.reuse ;  /* 0x0000040003037824 */ /* 0x100fe200078e0202 */
[----:B------:R-:W-:Y:S01]  /*0960*/  LOP3.LUT R222, R222, R11, RZ, 0x3c, !PT ;  /* 0x0000000bdede7212 */ /* 0x000fe200078e3cff */
[----:B------:R-:W-:Y:S01]  /*0970*/  IMAD R5, R5, 0x400, R2 ;  /* 0x0000040005057824 */ /* 0x000fe200078e0202 */
[----:B------:R-:W-:Y:S01]  /*0980*/  LOP3.LUT R0, R13, R0, R11, 0xf6, !PT ;  /* 0x000000000d007212 */ /* 0x000fe200078ef60b */
[----:B------:R-:W-:Y:S01]  /*0990*/  IMAD.IADD R224, R3, 0x1, R220 ;  /* 0x0000000103e07824 */ /* 0x000fe200078e02dc */
[----:B------:R-:W-:Y:S01]  /*09a0*/  IADD3 R237, R235, 0x20, RZ ;  /* 0x00000020ebed7810 */ /* 0x000fe20007ffe0ff */
[----:B------:R-:W-:Y:S01]  /*09b0*/  IMAD.MOV.U32 R3, RZ, RZ, 0x20 ;  /* 0x00000020ff037424 */ /* 0x000fe200078e00ff */
[----:B------:R-:W-:Y:S01]  /*09c0*/  LEA R236, R236, 0x18000, 0x1 ;  /* 0x00018000ecec7811 */ /* 0x000fe200078e08ff */
[----:B------:R-:W-:Y:S01]  /*09d0*/  IMAD.IADD R222, R15, 0x1, R222 ;  /* 0x000000010fde7824 */ /* 0x000fe200078e02de */
[----:B------:R-:W-:Y:S01]  /*09e0*/  @P1 IADD3 R237, R235, -0x20, RZ ;  /* 0xffffffe0ebed1810 */ /* 0x000fe20007ffe0ff */
[----:B------:R-:W-:Y:S01]  /*09f0*/  IMAD.IADD R220, R220, 0x1, R5 ;  /* 0x00000001dcdc7824 */ /* 0x000fe200078e0205 */
[----:B------:R-:W-:Y:S01]  /*0a00*/  SEL R3, R3, 0xffffffe0, !P4 ;  /* 0xffffffe003037807 */ /* 0x000fe20006000000 */
[----:B------:R-:W-:Y:S01]  /*0a10*/  IMAD.MOV.U32 R5, RZ, RZ, 0x40 ;  /* 0x00000040ff057424 */ /* 0x000fe200078e00ff */
[----:B------:R-:W-:Y:S01]  /*0a20*/  LOP3.LUT R223, R223, R2, RZ, 0xfc, !PT ;  /* 0x00000002dfdf7212 */ /* 0x000fe200078efcff */
[----:B------:R-:W-:Y:S01]  /*0a30*/  IMAD.SHL.U32 R222, R222, 0x2, RZ ;  /* 0x00000002dede7824 */ /* 0x000fe200078e00ff */
[----:B------:R-:W-:Y:S01]  /*0a40*/  IADD3 R238, R236, 0x40, RZ ;  /* 0x00000040ecee7810 */ /* 0x000fe20007ffe0ff */
[----:B------:R-:W-:Y:S01]  /*0a50*/  IMAD.SHL.U32 R221, R0, 0x2, RZ ;  /* 0x0000000200dd7824 */ /* 0x000fe200078e00ff */
[----:B------:R-:W-:Y:S01]  /*0a60*/  SEL R5, R5, 0xffffffc0, !P3 ;  /* 0xffffffc005057807 */ /* 0x000fe20005800000 */
[----:B------:R-:W-:Y:S01]  /*0a70*/  IMAD.IADD R212, R222, 0x1, R3 ;  /* 0x00000001ded47824 */ /* 0x000fe200078e0203 */
[----:B------:R-:W-:Y:S01]  /*0a80*/  LEA R220, R220, 0x28000, 0x1 ;  /* 0x00028000dcdc7811 */ /* 0x000fe200078e08ff */
[----:B------:R-:W-:Y:S01]  /*0a90*/  IMAD.IADD R239, R235, 0x1, R240 ;  /* 0x00000001ebef7824 */ /* 0x000fe200078e02f0 */
[----:B------:R-:W-:Y:S01]  /*0aa0*/  @P2 IADD3 R238, R236, -0x40, RZ ;  /* 0xffffffc0ecee2810 */ /* 0x000fe20007ffe0ff */
[--C-:B------:R-:W-:Y:S01]  /*0ab0*/  IMAD R0, R0, 0x2, R5.reuse ;  /* 0x0000000200007824 */ /* 0x100fe200078e0205 */
[----:B------:R-:W-:Y:S01]  /*0ac0*/  UMOV UR41, 0xffff8000 ;  /* 0xffff800000297882 */ /* 0x000fe20000000000 */
[----:B------:R-:W-:-:S02]  /*0ad0*/  IMAD.IADD R3, R222, 0x1, R5 ;  /* 0x00000001de037824 */ /* 0x000fc400078e0205 */
[----:B------:R-:W-:Y:S02]  /*0ae0*/  IMAD.IADD R2, R5, 0x1, R212 ;  /* 0x0000000105027824 */ /* 0x000fe400078e02d4 */
[----:B------:R-:W-:Y:S02]  /*0af0*/  IMAD.IADD R240, R240, 0x1, R237 ;  /* 0x00000001f0f07824 */ /* 0x000fe400078e02ed */
.L_x_851:
        /* <DEDUP_REMOVED lines=19> */
[----:B--23--:R-:W2:Y:S01]  /*0c30*/  @P2 LDG.E R7, [R12.64] ;  /* 0x000000040c072981 */ /* 0x00cea2000c1e1900 */
        /* <DEDUP_REMOVED lines=33> */
.L_x_815:
        /* <DEDUP_REMOVED lines=35> */
[----:B-1----:R-:W-:Y:S02]  /*1080*/  UISETP.NE.AND UP0, UPT, UR24, -0x1, UPT ;  /* 0xffffffff1800788c */ /* 0x002fe4000bf05270 */
        /* <DEDUP_REMOVED lines=13> */
[----:B------:R-:W-:Y:S02]  /*1160*/  ULEA UR16, UR33, 0xffffffc0, 0x6 ;  /* 0xffffffc021107891 */ /* 0x000fe4000f8e303f */
[----:B------:R-:W-:Y:S02]  /*1170*/  @UP3 UIADD3 UR35, UR17, UR19, URZ ;  /* 0x0000001311233290 */ /* 0x000fe4000fffe03f */
        /* <DEDUP_REMOVED lines=16> */
.L_x_817:
        /* <DEDUP_REMOVED lines=18> */
.L_x_818:
        /* <DEDUP_REMOVED lines=32> */
[----:B------:R-:W-:Y:S01]  /*15a0*/  UIMAD UR11, UR13, UR11, UR9 ;  /* 0x0000000b0d0b72a4 */ /* 0x000fe2000f8e0209 */
[----:B------:R-:W-:Y:S01]  /*15b0*/  IMAD.MOV.U32 R8, RZ, RZ, RZ ;  /* 0x000000ffff087224 */ /* 0x000fe200078e00ff */
[----:B------:R-:W-:Y:S01]  /*15c0*/  USHF.L.U32 UR13, UR34, 0x7, URZ ;  /* 0x00000007220d7899 */ /* 0x000fe2000800063f */
[----:B------:R-:W-:Y:S01]  /*15d0*/  IMAD R5, R4, R6, RZ ;  /* 0x0000000604057224 */ /* 0x000fe200078e02ff */
[----:B------:R-:W-:Y:S01]  /*15e0*/  IABS R4, UR38 ;  /* 0x0000002600047c13 */ /* 0x000fe20008000000 */
[----:B------:R-:W-:Y:S02]  /*15f0*/  USEL UR17, UR8, URZ, UP6 ;  /* 0x0000003f08117287 */ /* 0x000fe4000b000000 */
[----:B------:R-:W-:Y:S01]  /*1600*/  IMAD.HI.U32 R5, R9, R5, R8 ;  /* 0x0000000509057227 */ /* 0x000fe200078e0008 */
[----:B------:R-:W-:Y:S02]  /*1610*/  USEL UR8, UR13, URZ, UP1 ;  /* 0x0000003f0d087287 */ /* 0x000fe40008800000 */
[----:B------:R-:W-:-:S02]  /*1620*/  USEL UR11, UR11, URZ, UP6 ;  /* 0x0000003f0b0b7287 */ /* 0x000fc4000b000000 */
[----:B------:R-:W-:Y:S01]  /*1630*/  UIADD3 UR8, UP1, UR16, UR8, URZ ;  /* 0x0000000810087290 */ /* 0x000fe2000ff3e03f */
[----:B------:R-:W-:Y:S01]  /*1640*/  IMAD.HI.U32 R9, R5, R4, RZ ;  /* 0x0000000405097227 */ /* 0x000fe200078e00ff */
[----:B------:R-:W-:Y:S02]  /*1650*/  ULDC UR13, c[0x0][0x234] ;  /* 0x00008d00000d7ab9 */ /* 0x000fe40000000800 */
[----:B------:R-:W-:Y:S01]  /*1660*/  UIADD3.X UR9, UR32, UR6, URZ, UP1, !UPT ;  /* 0x0000000620097290 */ /* 0x000fe20008ffe43f */
[----:B------:R-:W-:Y:S01]  /*1670*/  IMAD.MOV R5, RZ, RZ, -R9 ;  /* 0x000000ffff057224 */ /* 0x000fe200078e0a09 */
[----:B------:R-:W-:-:S03]  /*1680*/  UIMAD UR6, UR37, UR8, URZ ;  /* 0x00000008250672a4 */ /* 0x000fc6000f8e023f */
[C---:B------:R-:W-:Y:S01]  /*1690*/  IMAD R5, R6.reuse, R5, R4 ;  /* 0x0000000506057224 */ /* 0x040fe200078e0204 */
[----:B------:R-:W-:Y:S02]  /*16a0*/  UIMAD UR10, UR36, UR9, UR6 ;  /* 0x00000009240a72a4 */ /* 0x000fe4000f8e0206 */
[----:B------:R-:W-:Y:S02]  /*16b0*/  @UP5 USEL UR6, UR56, UR18, !UP3 ;  /* 0x0000001238065287 */ /* 0x000fe4000d800000 */
[----:B------:R-:W-:Y:S01]  /*16c0*/  ISETP.GT.U32.AND P0, PT, R6, R5, PT ;  /* 0x000000050600720c */ /* 0x000fe20003f04070 */
[----:B------:R-:W-:Y:S02]  /*16d0*/  UIMAD.WIDE.U32 UR8, UR36, UR8, URZ ;  /* 0x00000008240872a5 */ /* 0x000fe4000f8e003f */
[----:B------:R-:W-:Y:S02]  /*16e0*/  @UP5 UIMAD UR13, UR38, UR13, UR6 ;  /* 0x0000000d260d52a4 */ /* 0x000fe4000f8e0206 */
[----:B------:R-:W-:-:S05]  /*16f0*/  UIADD3 UR10, UR9, UR10, URZ ;  /* 0x0000000a090a7290 */ /* 0x000fca000fffe03f */
[----:B------:R-:W-:-:S03]  /*1700*/  @!UP5 UMOV UR13, UR51 ;  /* 0x00000033000ddc82 */ /* 0x000fc60008000000 */
        /* <DEDUP_REMOVED lines=15> */
.L_x_819:
[----:B------:R-:W-:Y:S02]  /*1800*/  UMOV UR15, UR52 ;  /* 0x00000034000f7c82 */ /* 0x000fe40008000000 */
.L_x_820:
[----:B------:R-:W-:Y:S01]  /*1810*/  UIADD3 UR8, UP4, UP3, UR8, UR43, UR49 ;  /* 0x0000002b08087290 */ /* 0x000fe2000fb9e031 */
[----:B------:R-:W1:Y:S01]  /*1820*/  S2R R11, SR_TID.X ;  /* 0x00000000000b7919 */ /* 0x000e620000002100 */
[----:B------:R-:W-:Y:S01]  /*1830*/  SHF.R.S32.HI R4, RZ, 0x1f, R230 ;  /* 0x0000001fff047819 */ /* 0x000fe200000114e6 */
[----:B------:R-:W-:Y:S01]  /*1840*/  IMAD.U32 R7, RZ, RZ, UR5 ;  /* 0x00000005ff077e24 */ /* 0x000fe2000f8e00ff */
[----:B------:R-:W-:Y:S01]  /*1850*/  UIADD3 UR28, UP2, UP1, UR17, UR8, UR19 ;  /* 0x00000008111c7290 */ /* 0x000fe2000f95e013 */
[----:B------:R-:W-:Y:S01]  /*1860*/  IADD3 R10, P0, R230, UR16, RZ ;  /* 0x00000010e60a7c10 */ /* 0x000fe2000ff1e0ff */
[----:B------:R-:W-:Y:S01]  /*1870*/  UIADD3.X UR6, UR10, UR50, UR55, UP4, UP3 ;  /* 0x000000320a067290 */ /* 0x000fe2000a7e6437 */
[----:B------:R-:W-:Y:S01]  /*1880*/  IMAD.U32 R6, RZ, RZ, UR4 ;  /* 0x00000004ff067e24 */ /* 0x000fe2000f8e00ff */
[----:B------:R-:W-:Y:S01]  /*1890*/  ULDC.64 UR8, c[0x0][0x1a8] ;  /* 0x00006a0000087ab9 */ /* 0x000fe20000000a00 */
[----:B------:R-:W-:Y:S01]  /*18a0*/  IADD3.X R5, R4, UR32, RZ, P0, !PT ;  /* 0x0000002004057c10 */ /* 0x000fe200087fe4ff */
[----:B------:R-:W-:Y:S01]  /*18b0*/  UIADD3.X UR19, UR11, UR6, UR14, UP2, UP1 ;  /* 0x000000060b137290 */ /* 0x000fe200097e240e */
[--C-:B------:R-:W-:Y:S01]  /*18c0*/  SHF.R.S32.HI R233, RZ, 0x1f, R232.reuse ;  /* 0x0000001fffe97819 */ /* 0x100fe200000114e8 */
[----:B------:R-:W-:Y:S01]  /*18d0*/  UIMAD UR6, UR59, UR8, URZ ;  /* 0x000000083b0672a4 */ /* 0x000fe2000f8e023f */
[----:B------:R-:W-:Y:S01]  /*18e0*/  BSSY B1, `(.L_x_816) ;  /* 0x0000713000017945 */ /* 0x000fe20003800000 */
[----:B------:R-:W-:Y:S01]  /*18f0*/  UMOV UR17, 0x4 ;  /* 0x0000000400117882 */ /* 0x000fe20000000000 */
[----:B------:R-:W-:Y:S01]  /*1900*/  IMAD R5, R5, c[0x0][0x190], RZ ;  /* 0x0000640005057a24 */ /* 0x000fe200078e02ff */
[----:B------:R-:W-:Y:S01]  /*1910*/  UIMAD UR18, UR38, UR9, UR6 ;  /* 0x00000009261272a4 */ /* 0x000fe2000f8e0206 */
[----:B------:R-:W-:Y:S01]  /*1920*/  IMAD.WIDE.U32 R12, R10, c[0x0][0x190], R232 ;  /* 0x000064000a0c7a25 */ /* 0x000fe200078e00e8 */
[----:B------:R-:W-:-:S02]  /*1930*/  ULDC.64 UR4, c[0x0][0x200] ;  /* 0x0000800000047ab9 */ /* 0x000fc40000000a00 */
[----:B------:R-:W-:Y:S01]  /*1940*/  ULDC.64 UR8, c[0x0][0x378] ;  /* 0x0000de0000087ab9 */ /* 0x000fe20000000a00 */
[----:B------:R-:W-:Y:S01]  /*1950*/  IMAD R5, R10, c[0x0][0x194], R5 ;  /* 0x000065000a057a24 */ /* 0x000fe200078e0205 */
[----:B------:R-:W-:Y:S01]  /*1960*/  UIMAD UR6, UR59, UR8, URZ ;  /* 0x000000083b0672a4 */ /* 0x000fe2000f8e023f */
[----:B------:R-:W-:Y:S01]  /*1970*/  IADD3 R12, P0, R12, UR39, RZ ;  /* 0x000000270c0c7c10 */ /* 0x000fe2000ff1e0ff */
[----:B------:R-:W-:Y:S02]  /*1980*/  IMAD.U32 R10, RZ, RZ, UR38 ;  /* 0x00000026ff0a7e24 */ /* 0x000fe4000f8e00ff */
[----:B------:R-:W-:Y:S01]  /*1990*/  UIMAD UR11, UR38, UR9, UR6 ;  /* 0x00000009260b72a4 */ /* 0x000fe2000f8e0206 */
[----:B------:R-:W-:Y:S01]  /*19a0*/  IADD3.X R13, R13, UR35, R5, P0, !PT ;  /* 0x000000230d0d7c10 */ /* 0x000fe200087fe405 */
[----:B------:R-:W-:Y:S01]  /*19b0*/  IMAD.U32 R5, RZ, RZ, UR16 ;  /* 0x00000010ff057e24 */ /* 0x000fe2000f8e00ff */
[----:B------:R-:W-:Y:S01]  /*19c0*/  ULDC.64 UR8, c[0x0][0x370] ;  /* 0x0000dc0000087ab9 */ /* 0x000fe20000000a00 */
[----:B------:R-:W-:Y:S01]  /*19d0*/  IADD3 R14, P0, R232, UR27, RZ ;  /* 0x0000001be80e7c10 */ /* 0x000fe2000ff1e0ff */
[----:B------:R-:W-:-:S02]  /*19e0*/  UIMAD UR6, UR32, UR8, URZ ;  /* 0x00000008200672a4 */ /* 0x000fc4000f8e023f */
[----:B------:R-:W-:Y:S01]  /*19f0*/  UIADD3 UR8, UR16, UR13, URZ ;  /* 0x0000000d10087290 */ /* 0x000fe2000fffe03f */
[----:B------:R-:W-:Y:S01]  /*1a00*/  IADD3.X R15, R233, UR31, RZ, P0, !PT ;  /* 0x0000001fe90f7c10 */ /* 0x000fe200087fe4ff */
[----:B------:R-:W-:Y:S02]  /*1a10*/  UIMAD UR10, UR16, UR9, UR6 ;  /* 0x00000009100a72a4 */ /* 0x000fe4000f8e0206 */
[----:B------:R-:W-:Y:S02]  /*1a20*/  UIMAD.WIDE UR8, UR8, UR17, UR4 ;  /* 0x00000011080872a5 */ /* 0x000fe4000f8e0204 */
[----:B------:R-:W-:Y:S01]  /*1a30*/  UIADD3 UR6, -UR7, UR12, UR23 ;  /* 0x0000000c07067290 */ /* 0x000fe2000fffe117 */
[----:B------:R-:W-:Y:S01]  /*1a40*/  IMAD.WIDE.U32 R14, R5, c[0x0][0x370], R14 ;  /* 0x0000dc00050e7a25 */ /* 0x000fe200078e000e */
[----:B------:R-:W-:-:S03]  /*1a50*/  ULDC.64 UR4, c[0x0][0x3c8] ;  /* 0x0000f20000047ab9 */ /* 0x000fc60000000a00 */
[----:B------:R-:W-:Y:S01]  /*1a60*/  UMOV UR14, UR8 ;  /* 0x00000008000e7c82 */ /* 0x000fe20008000000 */
[----:B------:R-:W-:Y:S01]  /*1a70*/  IADD3 R15, R15, UR10, RZ ;  /* 0x0000000a0f0f7c10 */ /* 0x000fe2000fffe0ff */
[----:B------:R-:W-:Y:S01]  /*1a80*/  UIADD3 UR8, UR16, UR15, URZ ;  /* 0x0000000f10087290 */ /* 0x000fe2000fffe03f */
[----:B------:R-:W-:Y:S01]  /*1a90*/  IMAD R5, R4, c[0x0][0x370], RZ ;  /* 0x0000dc0004057a24 */ /* 0x000fe200078e02ff */
[----:B------:R-:W-:Y:S02]  /*1aa0*/  UMOV UR13, UR9 ;  /* 0x00000009000d7c82 */ /* 0x000fe40008000000 */
[----:B------:R-:W-:Y:S01]  /*1ab0*/  UIMAD.WIDE UR8, UR8, UR17, UR4 ;  /* 0x00000011080872a5 */ /* 0x000fe2000f8e0204 */
[----:B------:R1:W2:Y:S01]  /*1ac0*/  R2UR UR4, R6 ;  /* 0x00000000060473c2 */ /* 0x0002a200000e0000 */
[----:B------:R-:W-:Y:S01]  /*1ad0*/  IMAD R5, R230, c[0x0][0x374], R5 ;  /* 0x0000dd00e6057a24 */ /* 0x000fe200078e0205 */
[----:B------:R-:W-:Y:S02]  /*1ae0*/  ULDC UR17, c[0x0][0x2e8] ;  /* 0x0000ba0000117ab9 */ /* 0x000fe40000000800 */
[----:B------:R-:W-:-:S02]  /*1af0*/  UIADD3 UR6, UR6, -UR17, URZ ;  /* 0x8000001106067290 */ /* 0x000fc4000fffe03f */
[----:B------:R-:W-:Y:S02]  /*1b00*/  UMOV UR16, UR8 ;  /* 0x0000000800107c82 */ /* 0x000fe40008000000 */
[----:B------:R3:W4:Y:S01]  /*1b10*/  R2UR UR5, R7 ;  /* 0x00000000070573c2 */ /* 0x00072200000e0000 */
[----:B------:R-:W-:Y:S02]  /*1b20*/  USHF.R.S32.HI UR17, URZ, 0x1f, UR6 ;  /* 0x0000001f3f117899 */ /* 0x000fe40008011406 */
[----:B------:R-:W-:Y:S02]  /*1b30*/  UMOV UR15, UR9 ;  /* 0x00000009000f7c82 */ /* 0x000fe40008000000 */
[----:B------:R-:W-:Y:S02]  /*1b40*/  ULEA.HI UR17, UR17, UR6, URZ, 0x6 ;  /* 0x0000000611117291 */ /* 0x000fe4000f8f303f */
[----:B------:R-:W-:Y:S02]  /*1b50*/  UIADD3 UR6, UR33, -0x1, URZ ;  /* 0xffffffff21067890 */ /* 0x000fe4000fffe03f */
[----:B------:R-:W-:-:S04]  /*1b60*/  USHF.R.S32.HI UR17, URZ, 0x6, UR17 ;  /* 0x000000063f117899 */ /* 0x000fc80008011411 */
[----:B------:R-:W-:Y:S01]  /*1b70*/  UISETP.LT.AND UP1, UPT, URZ, UR17, UPT ;  /* 0x000000113f00728c */ /* 0x000fe2000bf21270 */
[----:B-1----:R-:W-:-:S03]  /*1b80*/  SHF.R.S32.HI R6, RZ, 0x1f, R11 ;  /* 0x0000001fff067819 */ /* 0x002fc6000001140b */
[----:B------:R-:W-:-:S04]  /*1b90*/  USEL UR17, URZ, UR17, !UP1 ;  /* 0x000000113f117287 */ /* 0x000fc8000c800000 */
        /* <DEDUP_REMOVED lines=41> */
.L_x_822:
        /* <DEDUP_REMOVED lines=18> */
.L_x_823:
        /* <DEDUP_REMOVED lines=30> */
.L_x_825:
[----:B------:R-:W-:Y:S05]  /*2130*/  BSYNC B0 ;  /* 0x0000000000007941 */ /* 0x000fea0003800000 */
.L_x_824:
        /* <DEDUP_REMOVED lines=17> */
.L_x_827:
[----:B------:R-:W-:Y:S05]  /*2250*/  BSYNC B0 ;  /* 0x0000000000007941 */ /* 0x000fea0003800000 */
.L_x_826:
[----:B------:R-:W-:Y:S01]  /*2260*/  ULDC.64 UR6, c[0x0][0x3a8] ;  /* 0x0000ea0000067ab9 */ /* 0x000fe20000000a00 */
[----:B------:R-:W-:Y:S01]  /*2270*/  IMAD.U32 R5, RZ, RZ, UR23 ;  /* 0x00000017ff057e24 */ /* 0x000fe2000f8e00ff */
[----:B------:R-:W-:Y:S01]  /*2280*/  UIMAD UR6, UR20, UR6, URZ ;  /* 0x00000006140672a4 */ /* 0x000fe2000f8e023f */
[----:B------:R-:W-:Y:S01]  /*2290*/  IMAD.U32 R8, RZ, RZ, UR38 ;  /* 0x00000026ff087e24 */ /* 0x000fe2000f8e00ff */
        /* <DEDUP_REMOVED lines=18> */
[----:B-1----:R-:W-:-:S04]  /*23c0*/  LEA R12, P1, R10, c[0x0][0x348], 0x1 ;  /* 0x0000d2000a0c7a11 */ /* 0x002fc800078208ff */
[----:B------:R-:W-:-:S05]  /*23d0*/  LEA.HI.X R13, R10, c[0x0][0x34c], R6, 0x1, P1 ;  /* 0x0000d3000a0d7a11 */ /* 0x000fca00008f0c06 */
[----:B------:R1:W-:Y:S04]  /*23e0*/  STG.E.128 [R12.64], RZ ;  /* 0x000000ff0c007986 */ /* 0x0003e8000c101d04 */
[----:B------:R1:W-:Y:S04]  /*23f0*/  STG.E.128 [R12.64+0x80], RZ ;  /* 0x000080ff0c007986 */ /* 0x0003e8000c101d04 */
[----:B------:R1:W-:Y:S04]  /*2400*/  STG.E.128 [R12.64+0x100], RZ ;  /* 0x000100ff0c007986 */ /* 0x0003e8000c101d04 */
[----:B------:R1:W-:Y:S02]  /*2410*/  STG.E.128 [R12.64+0x180], RZ ;  /* 0x000180ff0c007986 */ /* 0x0003e4000c101d04 */
.L_x_829:
[----:B------:R-:W-:Y:S05]  /*2420*/  BSYNC B0 ;  /* 0x0000000000007941 */ /* 0x000fea0003800000 */
.L_x_828:
[----:B------:R-:W-:Y:S05]  /*2430*/  @P0 BRA `(.L_x_830) ;  /* 0x000065d000000947 */ /* 0x000fea0003800000 */
[----:B------:R-:W-:-:S04]  /*2440*/  IADD3 R6, P0, R230, 0x20, RZ ;  /* 0x00000020e6067810 */ /* 0x000fc80007f1e0ff */
[----:B------:R-:W-:-:S05]  /*2450*/  IADD3.X R4, RZ, R4, RZ, P0, !PT ;  /* 0x00000004ff047210 */ /* 0x000fca00007fe4ff */
[----:B------:R-:W-:Y:S01]  /*2460*/  IMAD R7, R4, c[0x0][0x3a8], RZ ;  /* 0x0000ea0004077a24 */ /* 0x000fe200078e02ff */
[----:B------:R-:W-:-:S03]  /*2470*/  MOV R4, R8 ;  /* 0x0000000800047202 */ /* 0x000fc60000000f00 */
[C---:B------:R-:W-:Y:S02]  /*2480*/  IMAD R7, R6.reuse, c[0x0][0x3ac], R7 ;  /* 0x0000eb0006077a24 */ /* 0x040fe400078e0207 */
[----:B------:R-:W-:-:S05]  /*2490*/  IMAD.WIDE.U32 R4, R6, c[0x0][0x3a8], R4 ;  /* 0x0000ea0006047a25 */ /* 0x000fca00078e0004 */
[----:B------:R-:W-:Y:S02]  /*24a0*/  LEA R6, P0, R4, c[0x0][0x348], 0x1 ;  /* 0x0000d20004067a11 */ /* 0x000fe400078008ff */
[----:B------:R-:W-:-:S04]  /*24b0*/  IADD3 R7, R5, R7, RZ ;  /* 0x0000000705077210 */ /* 0x000fc80007ffe0ff */
[----:B------:R-:W-:-:S05]  /*24c0*/  LEA.HI.X R7, R4, c[0x0][0x34c], R7, 0x1, P0 ;  /* 0x0000d30004077a11 */ /* 0x000fca00000f0c07 */
[----:B------:R3:W-:Y:S04]  /*24d0*/  STG.E.128 [R6.64], RZ ;  /* 0x000000ff06007986 */ /* 0x0007e8000c101d04 */
[----:B------:R3:W-:Y:S04]  /*24e0*/  STG.E.128 [R6.64+0x80], RZ ;  /* 0x000080ff06007986 */ /* 0x0007e8000c101d04 */
[----:B------:R3:W-:Y:S04]  /*24f0*/  STG.E.128 [R6.64+0x100], RZ ;  /* 0x000100ff06007986 */ /* 0x0007e8000c101d04 */
[----:B------:R3:W-:Y:S01]  /*2500*/  STG.E.128 [R6.64+0x180], RZ ;  /* 0x000180ff06007986 */ /* 0x0007e2000c101d04 */
[----:B------:R-:W-:Y:S05]  /*2510*/  BRA `(.L_x_830) ;  /* 0x000064f000007947 */ /* 0x000fea0003800000 */
.L_x_821:
[----:B------:R-:W-:Y:S01]  /*2520*/  PLOP3.LUT P0, PT, PT, PT, UP6, 0x80, 0x0 ;  /* 0x000000000000781c */ /* 0x000fe20003f0f068 */
[----:B------:R-:W-:Y:S01]  /*2530*/  ULEA.HI UR8, UR6, UR6, URZ, 0x1 ;  /* 0x0000000606087291 */ /* 0x000fe2000f8f083f */
[----:B------:R-:W-:Y:S01]  /*2540*/  IADD3 R7, R230, 0x20, RZ ;  /* 0x00000020e6077810 */ /* 0x000fe20007ffe0ff */
[----:B------:R-:W-:Y:S01]  /*2550*/  IMAD.MOV.U32 R216, RZ, RZ, 0x40 ;  /* 0x00000040ffd87424 */ /* 0x000fe200078e00ff */
[----:B------:R-:W-:Y:S01]  /*2560*/  IADD3 R6, R229, 0x4000, RZ ;  /* 0x00004000e5067810 */ /* 0x000fe20007ffe0ff */
[----:B------:R-:W-:Y:S01]  /*2570*/  ULOP3.LUT UR8, UR8, 0xfffffffe, URZ, 0xc0, !UPT ;  /* 0xfffffffe08087892 */ /* 0x000fe2000f8ec03f */
[----:B------:R-:W-:Y:S01]  /*2580*/  BSSY B0, `(.L_x_831) ;  /* 0x000003d000007945 */ /* 0x000fe20003800000 */
[----:B------:R-:W-:-:S02]  /*2590*/  IMAD.WIDE.U32 R10, R216, c[0x0][0x370], RZ ;  /* 0x0000dc00d80a7a25 */ /* 0x000fc400078e00ff */
[----:B------:R-:W-:Y:S02]  /*25a0*/  UIADD3 UR8, UR6, -UR8, URZ ;  /* 0x8000000806087290 */ /* 0x000fe4000fffe03f */
[----:B------:R-:W-:Y:S02]  /*25b0*/  IMAD R5, R216, c[0x0][0x374], RZ ;  /* 0x0000dd00d8057a24 */ /* 0x000fe400078e02ff */
[----:B------:R-:W-:Y:S01]  /*25c0*/  @P0 BAR.SYNC.DEFER_BLOCKING 0x0 ;  /* 0x0000000000000b1d */ /* 0x000fe20000010000 */
[----:B------:R-:W-:Y:S02]  /*25d0*/  UISETP.NE.AND UP0, UPT, UR8, 0x1, UPT ;  /* 0x000000010800788c */ /* 0x000fe4000bf05270 */
[----:B------:R-:W-:-:S04]  /*25e0*/  UIMAD UR8, UR6, -0x40, UR12 ;  /* 0xffffffc0060878a4 */ /* 0x000fc8000f8e020c */
[----:B------:R-:W-:Y:S02]  /*25f0*/  PLOP3.LUT P0, PT, PT, PT, UP0, 0x80, 0x0 ;  /* 0x000000000000781c */ /* 0x000fe40003f0f008 */
[----:B------:R-:W-:Y:S02]  /*2600*/  ISETP.GE.AND P1, PT, R7, UR8, PT ;  /* 0x0000000807007c0c */ /* 0x000fe4000bf26270 */
[----:B------:R-:W-:Y:S02]  /*2610*/  ISETP.GE.AND P2, PT, R230, UR8, PT ;  /* 0x00000008e6007c0c */ /* 0x000fe4000bf46270 */
[----:B------:R-:W-:-:S05]  /*2620*/  SEL R6, R6, R229, !P0 ;  /* 0x000000e506067207 */ /* 0x000fca0004000000 */
[----:B------:R-:W-:-:S04]  /*2630*/  IMAD.SHL.U32 R245, R6, 0x2, RZ ;  /* 0x0000000206f57824 */ /* 0x000fc800078e00ff */
[----:B------:R-:W-:Y:S02]  /*2640*/  @!P1 IADD3 R10, P3, R248, R10, RZ ;  /* 0x0000000af80a9210 */ /* 0x000fe40007f7e0ff */
[----:B------:R1:W-:Y:S02]  /*2650*/  @P2 STS.128 [R234+0x10000], RZ ;  /* 0x010000ffea002388 */ /* 0x0003e40000000c00 */
[----:B------:R-:W-:Y:S02]  /*2660*/  @!P1 IADD3.X R11, R249, R11, R5, P3, !PT ;  /* 0x0000000bf90b9210 */ /* 0x000fe40001ffe405 */
        /* <DEDUP_REMOVED lines=39> */
.L_x_832:
[----:B------:R-:W-:Y:S01]  /*28e0*/  @!PT LDS RZ, [RZ] ;  /* 0x00000000fffff984 */ /* 0x000fe20000000800 */
[----:B------:R-:W-:Y:S01]  /*28f0*/  @!PT LDS RZ, [RZ] ;  /* 0x00000000fffff984 */ /* 0x000fe20000000800 */
[----:B------:R-:W-:Y:S01]  /*2900*/  @!PT LDS RZ, [RZ] ;  /* 0x00000000fffff984 */ /* 0x000fe20000000800 */
[----:B------:R2:W-:Y:S04]  /*2910*/  LDGSTS.E.BYPASS.LTC128B.128 [R245], [R250.64] ;  /* 0x00000000faf57fae */ /* 0x0005e8000b901d44 */
[----:B------:R2:W-:Y:S04]  /*2920*/  LDGSTS.E.BYPASS.LTC128B.128 [R245+0x2000], [R250.64+0x80] ;  /* 0x02000080faf57fae */ /* 0x0005e8000b901d44 */
[----:B------:R2:W-:Y:S04]  /*2930*/  LDGSTS.E.BYPASS.LTC128B.128 [R245+0x4000], [R250.64+0x100] ;  /* 0x04000100faf57fae */ /* 0x0005e8000b901d44 */
[----:B------:R2:W-:Y:S02]  /*2940*/  LDGSTS.E.BYPASS.LTC128B.128 [R245+0x6000], [R250.64+0x180] ;  /* 0x06000180faf57fae */ /* 0x0005e4000b901d44 */
.L_x_833:
[----:B------:R-:W-:Y:S05]  /*2950*/  BSYNC B0 ;  /* 0x0000000000007941 */ /* 0x000fea0003800000 */
.L_x_831:
[----:B------:R-:W-:Y:S01]  /*2960*/  BSSY B0, `(.L_x_834) ;  /* 0x000001e000007945 */ /* 0x000fe20003800000 */
[----:B------:R-:W-:-:S02]  /*2970*/  IMAD R5, R216, c[0x0][0x194], RZ ;  /* 0x00006500d8057a24 */ /* 0x000fc400078e02ff */
[----:B-1----:R-:W-:Y:S01]  /*2980*/  IMAD.WIDE.U32 R10, R216, c[0x0][0x190], RZ ;  /* 0x00006400d80a7a25 */ /* 0x002fe200078e00ff */
        /* <DEDUP_REMOVED lines=18> */
.L_x_835:
        /* <DEDUP_REMOVED lines=9> */
.L_x_836:
[----:B------:R-:W-:Y:S05]  /*2b40*/  BSYNC B0 ;  /* 0x0000000000007941 */ /* 0x000fea0003800000 */
.L_x_834:
[----:B------:R-:W-:Y:S01]  /*2b50*/  ULDC.64 UR18, c[0x0][0x198] ;  /* 0x0000660000127ab9 */ /* 0x000fe20000000a00 */
[----:B------:R-:W-:Y:S01]  /*2b60*/  IMAD.U32 R5, RZ, RZ, UR23 ;  /* 0x00000017ff057e24 */ /* 0x000fe2000f8e00ff */
[----:B------:R-:W-:Y:S01]  /*2b70*/  ULDC.64 UR10, c[0x0][0x1a0] ;  /* 0x00006800000a7ab9 */ /* 0x000fe20000000a00 */
[----:B------:R-:W-:Y:S01]  /*2b80*/  IMAD R14, R8, c[0x0][0x1b8], RZ ;  /* 0x00006e00080e7a24 */ /* 0x000fe200078e02ff */
[----:B------:R-:W-:Y:S01]  /*2b90*/  UIMAD UR18, UR20, UR18, URZ ;  /* 0x00000012141272a4 */ /* 0x000fe2000f8e023f */
[C-C-:B------:R-:W-:Y:S01]  /*2ba0*/  IMAD.WIDE.U32 R12, R5.reuse, c[0x0][0x198], R232.reuse ;  /* 0x00006600050c7a25 */ /* 0x140fe200078e00e8 */
[----:B------:R-:W-:Y:S01]  /*2bb0*/  UIMAD UR9, UR20, UR10, URZ ;  /* 0x0000000a140972a4 */ /* 0x000fe2000f8e023f */
[----:B------:R-:W-:Y:S01]  /*2bc0*/  MOV R243, 0x7f800000 ;  /* 0x7f80000000f37802 */ /* 0x000fe20000000f00 */
[----:B------:R-:W-:Y:S01]  /*2bd0*/  UIMAD UR19, UR23, UR19, UR18 ;  /* 0x00000013171372a4 */ /* 0x000fe2000f8e0212 */
[----:B-1----:R-:W-:Y:S01]  /*2be0*/  IMAD.WIDE.U32 R10, R5, c[0x0][0x1a0], R232 ;  /* 0x00006800050a7a25 */ /* 0x002fe200078e00e8 */
[----:B------:R-:W-:Y:S01]  /*2bf0*/  UIMAD UR10, UR23, UR11, UR9 ;  /* 0x0000000b170a72a4 */ /* 0x000fe2000f8e0209 */
[----:B------:R-:W-:Y:S01]  /*2c00*/  IADD3 R12, P3, R12, UR29, RZ ;  /* 0x0000001d0c0c7c10 */ /* 0x000fe2000ff7e0ff */
[----:B------:R-:W-:Y:S01]  /*2c10*/  UIMAD UR9, UR22, -0x40, UR7 ;  /* 0xffffffc0160978a4 */ /* 0x000fe2000f8e0207 */
[----:B------:R-:W-:Y:S01]  /*2c20*/  IMAD R14, R9, c[0x0][0x1bc], R14 ;  /* 0x00006f00090e7a24 */ /* 0x000fe200078e020e */
[----:B------:R-:W-:Y:S01]  /*2c30*/  IADD3 R10, P2, R10, UR25, RZ ;  /* 0x000000190a0a7c10 */ /* 0x000fe2000ff5e0ff */
[----:B------:R-:W-:Y:S01]  /*2c40*/  IMAD.U32 R6, RZ, RZ, UR19 ;  /* 0x00000013ff067e24 */ /* 0x000fe2000f8e00ff */
[----:B------:R-:W-:Y:S01]  /*2c50*/  MOV R5, UR10 ;  /* 0x0000000a00057c02 */ /* 0x000fe20008000f00 */
[----:B------:R-:W-:Y:S01]  /*2c60*/  IMAD.SHL.U32 R242, R227, 0x4, RZ ;  /* 0x00000004e3f27824 */ /* 0x000fe200078e00ff */
[----:B------:R-:W-:Y:S01]  /*2c70*/  ISETP.GE.AND P1, PT, R7, UR9, PT ;  /* 0x0000000907007c0c */ /* 0x000fe2000bf26270 */
[----:B------:R-:W-:Y:S01]  /*2c80*/  IMAD.MOV.U32 R244, RZ, RZ, 0x7f800000 ;  /* 0x7f800000fff47424 */ /* 0x000fe200078e00ff */
[----:B------:R-:W-:Y:S01]  /*2c90*/  IADD3.X R13, R13, UR30, R6, P3, !PT ;  /* 0x0000001e0d0d7c10 */ /* 0x000fe20009ffe406 */
[----:B------:R-:W-:Y:S01]  /*2ca0*/  IMAD R6, R8, c[0x0][0x1b0], RZ ;  /* 0x00006c0008067a24 */ /* 0x000fe200078e02ff */
[----:B------:R-:W-:-:S02]  /*2cb0*/  IADD3.X R11, R11, UR26, R5, P2, !PT ;  /* 0x0000001a0b0b7c10 */ /* 0x000fc400097fe405 */
[----:B------:R-:W-:Y:S01]  /*2cc0*/  ISETP.GE.AND P2, PT, R230, UR9, PT ;  /* 0x00000009e6007c0c */ /* 0x000fe2000bf46270 */
[C---:B------:R-:W-:Y:S02]  /*2cd0*/  IMAD R6, R9.reuse, c[0x0][0x1b4], R6 ;  /* 0x00006d0009067a24 */ /* 0x040fe400078e0206 */
[----:B------:R-:W-:-:S04]  /*2ce0*/  IMAD.WIDE.U32 R16, R9, c[0x0][0x1b0], R12 ;  /* 0x00006c0009107a25 */ /* 0x000fc800078e000c */
[----:B------:R-:W-:Y:S01]  /*2cf0*/  IMAD.WIDE.U32 R10, R9, c[0x0][0x1b8], R10 ;  /* 0x00006e00090a7a25 */ /* 0x000fe200078e000a */
[----:B------:R-:W-:-:S03]  /*2d00*/  @!P1 MOV R18, R16 ;  /* 0x0000001000129202 */ /* 0x000fc60000000f00 */
[----:B------:R-:W-:Y:S01]  /*2d10*/  IMAD.IADD R17, R17, 0x1, R6 ;  /* 0x0000000111117824 */ /* 0x000fe200078e0206 */
[----:B------:R-:W-:Y:S01]  /*2d20*/  @!P1 IADD3 R6, P3, R230, 0x20, RZ ;  /* 0x00000020e6069810 */ /* 0x000fe20007f7e0ff */
[----:B------:R-:W-:Y:S01]  /*2d30*/  IMAD.IADD R15, R11, 0x1, R14 ;  /* 0x000000010b0f7824 */ /* 0x000fe200078e020e */
[----:B------:R-:W-:Y:S01]  /*2d40*/  @!P2 MOV R14, R10 ;  /* 0x0000000a000ea202 */ /* 0x000fe20000000f00 */
[----:B------:R-:W-:Y:S01]  /*2d50*/  @!P2 IMAD R11, R4, c[0x0][0x198], RZ ;  /* 0x00006600040baa24 */ /* 0x000fe200078e02ff */
[----:B------:R1:W-:Y:S01]  /*2d60*/  @P2 STS.128 [R234+0x18000], RZ ;  /* 0x018000ffea002388 */ /* 0x0003e20000000c00 */
[----:B------:R-:W-:Y:S01]  /*2d70*/  @!P1 IMAD.X R9, RZ, RZ, R4, P3 ;  /* 0x000000ffff099224 */ /* 0x000fe200018e0604 */
[C---:B------:R-:W-:Y:S01]  /*2d80*/  @!P1 IADD3 R5, P3, R230.reuse, 0x20, RZ ;  /* 0x00000020e6059810 */ /* 0x040fe20007f7e0ff */
[----:B------:R-:W-:Y:S01]  /*2d90*/  @!P1 IMAD.MOV.U32 R19, RZ, RZ, R17 ;  /* 0x000000ffff139224 */ /* 0x000fe200078e0011 */
[----:B------:R1:W-:Y:S01]  /*2da0*/  @P2 STS.128 [R234+0x1a000], RZ ;  /* 0x01a000ffea002388 */ /* 0x0003e20000000c00 */
[----:B------:R-:W-:-:S02]  /*2db0*/  @!P2 IMAD R11, R230, c[0x0][0x19c], R11 ;  /* 0x00006700e60baa24 */ /* 0x000fc400078e020b */
[----:B------:R-:W-:Y:S01]  /*2dc0*/  @!P2 IMAD.WIDE.U32 R16, R230, c[0x0][0x198], R16 ;  /* 0x00006600e610aa25 */ /* 0x000fe200078e0010 */
[----:B------:R1:W-:Y:S03]  /*2dd0*/  @P2 STS.128 [R234+0x1c000], RZ ;  /* 0x01c000ffea002388 */ /* 0x0003e60000000c00 */
[----:B------:R-:W-:Y:S01]  /*2de0*/  @!P1 IMAD R9, R9, c[0x0][0x198], RZ ;  /* 0x0000660009099a24 */ /* 0x000fe200078e02ff */
[----:B------:R1:W-:Y:S01]  /*2df0*/  @P2 STS.128 [R234+0x1e000], RZ ;  /* 0x01e000ffea002388 */ /* 0x0003e20000000c00 */
[----:B------:R-:W-:Y:S01]  /*2e00*/  @!P2 IMAD R7, R4, c[0x0][0x1a0], RZ ;  /* 0x000068000407aa24 */ /* 0x000fe200078e02ff */
[----:B------:R-:W-:Y:S01]  /*2e10*/  @!P1 IADD3.X R4, RZ, R4, RZ, P3, !PT ;  /* 0x00000004ff049210 */ /* 0x000fe20001ffe4ff */
[----:B------:R-:W-:Y:S01]  /*2e20*/  @!P1 IMAD.MOV.U32 R12, RZ, RZ, R10 ;  /* 0x000000ffff0c9224 */ /* 0x000fe200078e000a */
[----:B------:R-:W-:Y:S01]  /*2e30*/  @!P2 LEA R10, P3, R16, c[0x0][0x168], 0x1 ;  /* 0x00005a00100aaa11 */ /* 0x000fe200078608ff */
[----:B------:R-:W-:-:S02]  /*2e40*/  @!P2 IMAD.IADD R11, R17, 0x1, R11 ;  /* 0x00000001110ba824 */ /* 0x000fc400078e020b */
[C---:B------:R-:W-:Y:S02]  /*2e50*/  @!P1 IMAD R9, R6.reuse, c[0x0][0x19c], R9 ;  /* 0x0000670006099a24 */ /* 0x040fe400078e0209 */
[----:B------:R-:W-:Y:S01]  /*2e60*/  @!P1 IMAD.WIDE.U32 R18, R6, c[0x0][0x198], R18 ;  /* 0x0000660006129a25 */ /* 0x000fe200078e0012 */
[----:B------:R-:W-:-:S03]  /*2e70*/  @!P2 LEA.HI.X R11, R16, c[0x0][0x16c], R11, 0x1, P3 ;  /* 0x00005b00100baa11 */ /* 0x000fc600018f0c0b */
[----:B------:R-:W-:Y:S01]  /*2e80*/  @!P1 IMAD.MOV.U32 R13, RZ, RZ, R15 ;  /* 0x000000ffff0d9224 */ /* 0x000fe200078e000f */
[----:B------:R-:W-:Y:S01]  /*2e90*/  @!P1 LEA R16, P5, R18, c[0x0][0x168], 0x1 ;  /* 0x00005a0012109a11 */ /* 0x000fe200078a08ff */
[----:B------:R-:W-:Y:S01]  /*2ea0*/  @!P1 IMAD R4, R4, c[0x0][0x1a0], RZ ;  /* 0x0000680004049a24 */ /* 0x000fe200078e02ff */
[----:B------:R-:W-:Y:S01]  /*2eb0*/  @!PT LDS RZ, [RZ] ;  /* 0x00000000fffff984 */ /* 0x000fe20000000800 */
[----:B------:R-:W-:Y:S01]  /*2ec0*/  @!PT LDS RZ, [RZ] ;  /* 0x00000000fffff984 */ /* 0x000fe20000000800 */
[----:B------:R-:W-:Y:S01]  /*2ed0*/  @!PT LDS RZ, [RZ] ;  /* 0x00000000fffff984 */ /* 0x000fe20000000800 */
[----:B------:R1:W-:Y:S01]  /*2ee0*/  @!P2 LDGSTS.E.BYPASS.LTC128B.128 [R234+0x18000], [R10.64] ;  /* 0x180000000aeaafae */ /* 0x0003e2000b901d44 */
[----:B------:R-:W-:Y:S02]  /*2ef0*/  @!P1 IMAD.IADD R9, R19, 0x1, R9 ;  /* 0x0000000113099824 */ /* 0x000fe400078e0209 */
[C---:B------:R-:W-:Y:S01]  /*2f00*/  @!P2 IMAD R7, R230.reuse, c[0x0][0x1a4], R7 ;  /* 0x00006900e607aa24 */ /* 0x040fe200078e0207 */
[----:B------:R1:W-:Y:S01]  /*2f10*/  @!P2 LDGSTS.E.BYPASS.LTC128B.128 [R234+0x1a000], [R10.64+0x80] ;  /* 0x1a0000800aeaafae */ /* 0x0003e2000b901d44 */
[----:B------:R-:W-:Y:S01]  /*2f20*/  @!P2 IMAD.WIDE.U32 R14, R230, c[0x0][0x1a0], R14 ;  /* 0x00006800e60eaa25 */ /* 0x000fe200078e000e */
[----:B------:R-:W-:Y:S02]  /*2f30*/  @!P1 LEA.HI.X R17, R18, c[0x0][0x16c], R9, 0x1, P5 ;  /* 0x00005b0012119a11 */ /* 0x000fe400028f0c09 */
[----:B------:R1:W-:Y:S01]  /*2f40*/  @!P2 LDGSTS.E.BYPASS.LTC128B.128 [R234+0x1c000], [R10.64+0x100] ;  /* 0x1c0001000aeaafae */ /* 0x0003e2000b901d44 */
[----:B------:R-:W-:Y:S01]  /*2f50*/  @!P1 IMAD R4, R5, c[0x0][0x1a4], R4 ;  /* 0x0000690005049a24 */ /* 0x000fe200078e0204 */
[----:B------:R-:W-:Y:S01]  /*2f60*/  @!P2 IADD3 R7, R15, R7, RZ ;  /* 0x000000070f07a210 */ /* 0x000fe20007ffe0ff */
[----:B------:R-:W-:Y:S01]  /*2f70*/  @!P1 IMAD.WIDE.U32 R12, R5, c[0x0][0x1a0], R12 ;  /* 0x00006800050c9a25 */ /* 0x000fe200078e000c */
[----:B------:R-:W-:Y:S01]  /*2f80*/  @!P2 LEA R8, P4, R14, c[0x0][0x170], 0x1 ;  /* 0x00005c000e08aa11 */ /* 0x000fe200078808ff */
[----:B------:R1:W-:Y:S01]  /*2f90*/  @!P2 LDGSTS.E.BYPASS.LTC128B.128 [R234+0x1e000], [R10.64+0x180] ;  /* 0x1e0001800aeaafae */ /* 0x0003e2000b901d44 */
[----:B------:R-:W-:Y:S01]  /*2fa0*/  IADD3 R5, R227, 0x8, RZ ;  /* 0x00000008e3057810 */ /* 0x000fe20007ffe0ff */
[----:B------:R-:W-:Y:S01]  /*2fb0*/  @!P1 IMAD.IADD R4, R13, 0x1, R4 ;  /* 0x000000010d049824 */ /* 0x000fe200078e0204 */
[----:B------:R-:W-:Y:S01]  /*2fc0*/  @!P1 LEA R6, P3, R12, c[0x0][0x170], 0x1 ;  /* 0x00005c000c069a11 */ /* 0x000fe200078608ff */
[----:B------:R1:W-:Y:S01]  /*2fd0*/  @P1 STS.128 [R234+0x19000], RZ ;  /* 0x019000ffea001388 */ /* 0x0003e20000000c00 */
[----:B------:R-:W-:-:S02]  /*2fe0*/  @!P2 LEA.HI.X R9, R14, c[0x0][0x174], R7, 0x1, P4 ;  /* 0x00005d000e09aa11 */ /* 0x000fc400020f0c07 */
[----:B------:R-:W-:Y:S01]  /*2ff0*/  @!P1 LEA.HI.X R7, R12, c[0x0][0x174], R4, 0x1, P3 ;  /* 0x00005d000c079a11 */ /* 0x000fe200018f0c04 */
[----:B------:R1:W-:Y:S01]  /*3000*/  @P1 STS.128 [R234+0x1b000], RZ ;  /* 0x01b000ffea001388 */ /* 0x0003e20000000c00 */
[----:B------:R-:W-:Y:S02]  /*3010*/  SHF.R.S32.HI R4, RZ, 0x1f, R227 ;  /* 0x0000001fff047819 */ /* 0x000fe400000114e3 */
[----:B------:R-:W-:Y:S01]  /*3020*/  ISETP.GE.AND P6, PT, R5, UR8, PT ;  /* 0x0000000805007c0c */ /* 0x000fe2000bfc6270 */
[----:B------:R1:W-:Y:S01]  /*3030*/  @P1 STS.128 [R234+0x1d000], RZ ;  /* 0x01d000ffea001388 */ /* 0x0003e20000000c00 */
[C---:B------:R-:W-:Y:S02]  /*3040*/  ISETP.GE.AND P3, PT, R227.reuse, UR8, PT ;  /* 0x00000008e3007c0c */ /* 0x040fe4000bf66270 */
[----:B------:R-:W-:Y:S01]  /*3050*/  SHF.L.U64.HI R241, R227, 0x2, R4 ;  /* 0x00000002e3f17819 */ /* 0x000fe20000010204 */
        /* <DEDUP_REMOVED lines=35> */
[----:B------:R-:W-:Y:S01]  /*3290*/  R2P PR, R228, 0x6 ;  /* 0x00000006e4007804 */ /* 0x000fe20000000000 */
[----:B------:R-:W-:Y:S01]  /*32a0*/  IMAD.MOV.U32 R217, RZ, RZ, 0x20 ;  /* 0x00000020ffd97424 */ /* 0x000fe200078e00ff */
[----:B------:R-:W-:-:S02]  /*32b0*/  IADD3 R218, R223, 0x4000, RZ ;  /* 0x00004000dfda7810 */ /* 0x000fc40007ffe0ff */
[----:B------:R-:W-:Y:S02]  /*32c0*/  IADD3 R219, R224, 0x4000, RZ ;  /* 0x00004000e0db7810 */ /* 0x000fe40007ffe0ff */
[----:B------:R-:W-:Y:S01]  /*32d0*/  SEL R217, R217, 0xffffffe0, !P1 ;  /* 0xffffffe0d9d97807 */ /* 0x000fe20004800000 */
[----:B------:R-:W-:Y:S01]  /*32e0*/  UIADD3 UR18, UR23, UR12, URZ ;  /* 0x0000000c17127290 */ /* 0x000fe2000fffe03f */
[----:B------:R-:W-:Y:S02]  /*32f0*/  SEL R218, R218, R223, !P0 ;  /* 0x000000dfdada7207 */ /* 0x000fe40004000000 */
[----:B------:R-:W-:Y:S02]  /*3300*/  SEL R216, R216, 0xffffffc0, !P2 ;  /* 0xffffffc0d8d87807 */ /* 0x000fe40005000000 */
[----:B------:R-:W-:Y:S02]  /*3310*/  SEL R219, R219, R224, !P0 ;  /* 0x000000e0dbdb7207 */ /* 0x000fe40004000000 */
[----:B------:R-:W-:Y:S01]  /*3320*/  IADD3 R215, R220, R217, RZ ;  /* 0x000000d9dcd77210 */ /* 0x000fe20007ffe0ff */
        /* <DEDUP_REMOVED lines=65> */
[----:B------:R-:W-:Y:S01]  /*3740*/  SHF.L.U32 R219, R219, 0x1, RZ ;  /* 0x00000001dbdb7819 */ /* 0x000fe200000006ff */
[----:B------:R-:W-:Y:S01]  /*3750*/  IMAD.SHL.U32 R218, R218, 0x2, RZ ;  /* 0x00000002dada7824 */ /* 0x000fe200078e00ff */
[----:B------:R-:W-:Y:S01]  /*3760*/  IADD3 R214, R216, R215, RZ ;  /* 0x000000d7d8d67210 */ /* 0x000fe20007ffe0ff */
[----:B------:R-:W-:Y:S01]  /*3770*/  IMAD.IADD R213, R220, 0x1, R216 ;  /* 0x00000001dcd57824 */ /* 0x000fe200078e02d8 */
[----:B------:R-:W-:-:S02]  /*3780*/  ULDC UR27, c[0x0][0x2e8] ;  /* 0x0000ba00001b7ab9 */ /* 0x000fc40000000800 */
[----:B------:R-:W-:Y:S02]  /*3790*/  UIADD3 UR20, UR23, 0x40, URZ ;  /* 0x0000004017147890 */ /* 0x000fe4000fffe03f */
[----:B------:R-:W-:Y:S02]  /*37a0*/  UIADD3 UR19, UR19, -UR27, URZ ;  /* 0x8000001b13137290 */ /* 0x000fe4000fffe03f */
[----:B-1----:R-:W-:Y:S02]  /*37b0*/  ULDC UR11, c[0x0][0x2e4] ;  /* 0x0000b900000b7ab9 */ /* 0x002fe40000000800 */
.L_x_841:
[----:B------:R-:W0:Y:S01]  /*37c0*/  LDGDEPBAR ;  /* 0x00000000000079af */ /* 0x000e220000000000 */
[C---:B------:R-:W-:Y:S01]  /*37d0*/  IMAD.IADD R111, R219.reuse, 0x1, R217 ;  /* 0x00000001db6f7824 */ /* 0x040fe200078e02d9 */
        /* <DEDUP_REMOVED lines=12> */
[----:B------:R-:W3:Y:S04]  /*38a0*/  LDSM.16.M88.4 R92, [R222+0x18800] ;  /* 0x01880000de5c783b */ /* 0x000ee80000000200 */
[----:B------:R-:W-:Y:S04]  /*38b0*/  LDSM.16.M88.4 R96, [R111] ;  /* 0x000000006f60783b */ /* 0x000fe80000000200 */
[----:B------:R-:W4:Y:S04]  /*38c0*/  LDSM.16.M88.4 R100, [R212+0x18000] ;  /* 0x01800000d464783b */ /* 0x000f280000000200 */
[----:B------:R-:W2:Y:S04]  /*38d0*/  LDSM.16.M88.4 R104, [R212+0x18800] ;  /* 0x01880000d468783b */ /* 0x000ea80000000200 */
[----:B-----5:R2:W5:Y:S04]  /*38e0*/  LDG.E R121, [R112.64] ;  /* 0x0000000470797981 */ /* 0x020568000c1e1900 */
[----:B------:R2:W5:Y:S01]  /*38f0*/  LDG.E R120, [R112.64+0x20] ;  /* 0x0000200470787981 */ /* 0x000562000c1e1900 */
[C---:B-1----:R-:W-:Y:S08]  /*3900*/  HMMA.16816.F32 R4, R84.reuse, R88, RZ ;  /* 0x000000585404723c */ /* 0x042ff000000018ff */
[C---:B------:R-:W-:Y:S01]  /*3910*/  HMMA.16816.F32 R8, R84.reuse, R90, RZ ;  /* 0x0000005a5408723c */ /* 0x040fe200000018ff */
[----:B------:R-:W-:Y:S07]  /*3920*/  LDSM.16.M88.4 R88, [R3+0x18000] ;  /* 0x018000000358783b */ /* 0x000fee0000000200 */
[C---:B---3--:R-:W-:Y:S08]  /*3930*/  HMMA.16816.F32 R12, R84.reuse, R92, RZ ;  /* 0x0000005c540c723c */ /* 0x048ff000000018ff */
[----:B------:R-:W-:Y:S01]  /*3940*/  HMMA.16816.F32 R16, R84, R94, RZ ;  /* 0x0000005e5410723c */ /* 0x000fe200000018ff */
[----:B------:R-:W1:Y:S04]  /*3950*/  LDSM.16.M88.4 R84, [R109] ;  /* 0x000000006d54783b */ /* 0x000e680000000200 */
[----:B------:R-:W3:Y:S03]  /*3960*/  LDSM.16.M88.4 R92, [R3+0x18800] ;  /* 0x01880000035c783b */ /* 0x000ee60000000200 */
[C---:B----4-:R-:W-:Y:S08]  /*3970*/  HMMA.16816.F32 R4, R96.reuse, R100, R4 ;  /* 0x000000646004723c */ /* 0x050ff00000001804 */
[C---:B------:R-:W-:Y:S01]  /*3980*/  HMMA.16816.F32 R8, R96.reuse, R102, R8 ;  /* 0x000000666008723c */ /* 0x040fe20000001808 */
[----:B------:R-:W-:Y:S07]  /*3990*/  LDSM.16.M88.4 R100, [R2+0x18000] ;  /* 0x018000000264783b */ /* 0x000fee0000000200 */
[C---:B--2---:R-:W-:Y:S08]  /*39a0*/  HMMA.16816.F32 R12, R96.reuse, R104, R12 ;  /* 0x00000068600c723c */ /* 0x044ff0000000180c */
[----:B------:R-:W-:Y:S01]  /*39b0*/  HMMA.16816.F32 R16, R96, R106, R16 ;  /* 0x0000006a6010723c */ /* 0x000fe20000001810 */
[----:B------:R-:W2:Y:S04]  /*39c0*/  LDSM.16.M88.4 R96, [R108] ;  /* 0x000000006c60783b */ /* 0x000ea80000000200 */
[----:B------:R-:W4:Y:S03]  /*39d0*/  LDSM.16.M88.4 R104, [R2+0x18800] ;  /* 0x018800000268783b */ /* 0x000f260000000200 */
[C---:B-1----:R-:W-:Y:S08]  /*39e0*/  HMMA.16816.F32 R4, R84.reuse, R88, R4 ;  /* 0x000000585404723c */ /* 0x042ff00000001804 */
[C---:B------:R-:W-:Y:S01]  /*39f0*/  HMMA.16816.F32 R8, R84.reuse, R90, R8 ;  /* 0x0000005a5408723c */ /* 0x040fe20000001808 */
[----:B------:R-:W-:Y:S07]  /*3a00*/  LDSM.16.M88.4 R88, [R222+0x1a000] ;  /* 0x01a00000de58783b */ /* 0x000fee0000000200 */
[C---:B---3--:R-:W-:Y:S08]  /*3a10*/  HMMA.16816.F32 R12, R84.reuse, R92, R12 ;  /* 0x0000005c540c723c */ /* 0x048ff0000000180c */
[----:B------:R-:W-:Y:S01]  /*3a20*/  HMMA.16816.F32 R16, R84, R94, R16 ;  /* 0x0000005e5410723c */ /* 0x000fe20000001810 */
[----:B------:R-:W1:Y:S04]  /*3a30*/  LDSM.16.M88.4 R84, [R219+0x2000] ;  /* 0x00200000db54783b */ /* 0x000e680000000200 */
[----:B------:R-:W3:Y:S03]  /*3a40*/  LDSM.16.M88.4 R92, [R222+0x1a800] ;  /* 0x01a80000de5c783b */ /* 0x000ee60000000200 */
[C---:B--2---:R-:W-:Y:S08]  /*3a50*/  HMMA.16816.F32 R4, R96.reuse, R100, R4 ;  /* 0x000000646004723c */ /* 0x044ff00000001804 */
[C---:B------:R-:W-:Y:S01]  /*3a60*/  HMMA.16816.F32 R8, R96.reuse, R102, R8 ;  /* 0x000000666008723c */ /* 0x040fe20000001808 */
[----:B------:R-:W-:Y:S07]  /*3a70*/  LDSM.16.M88.4 R100, [R212+0x1a000] ;  /* 0x01a00000d464783b */ /* 0x000fee0000000200 */
[C---:B----4-:R-:W-:Y:S08]  /*3a80*/  HMMA.16816.F32 R12, R96.reuse, R104, R12 ;  /* 0x00000068600c723c */ /* 0x050ff0000000180c */
[----:B------:R-:W-:Y:S01]  /*3a90*/  HMMA.16816.F32 R16, R96, R106, R16 ;  /* 0x0000006a6010723c */ /* 0x000fe20000001810 */
[----:B------:R-:W2:Y:S04]  /*3aa0*/  LDSM.16.M88.4 R96, [R111+0x2000] ;  /* 0x002000006f60783b */ /* 0x000ea80000000200 */
        /* <DEDUP_REMOVED lines=72> */
[C---:B------:R-:W-:Y:S08]  /*3f30*/  HMMA.16816.F32 R8, R84.reuse, R90, R8 ;  /* 0x0000005a5408723c */ /* 0x040ff00000001808 */
[C---:B---3--:R-:W-:Y:S08]  /*3f40*/  HMMA.16816.F32 R12, R84.reuse, R92, R12 ;  /* 0x0000005c540c723c */ /* 0x048ff0000000180c */
[----:B------:R-:W-:Y:S08]  /*3f50*/  HMMA.16816.F32 R16, R84, R94, R16 ;  /* 0x0000005e5410723c */ /* 0x000ff00000001810 */
[C---:B--2---:R-:W-:Y:S08]  /*3f60*/  HMMA.16816.F32 R4, R96.reuse, R100, R4 ;  /* 0x000000646004723c */ /* 0x044ff00000001804 */
        /* <DEDUP_REMOVED lines=13> */
.L_x_837:
[----:B------:R-:W-:Y:S01]  /*4040*/  IADD3 R87, R227, UR9, RZ ;  /* 0x00000009e3577c10 */ /* 0x000fe2000fffe0ff */
[----:B------:R-:W-:Y:S01]  /*4050*/  UIADD3 UR9, -UR8, UR7, -UR12 ;  /* 0x0000000708097290 */ /* 0x000fe2000fffe90c */
[----:B------:R-:W-:Y:S01]  /*4060*/  IMAD.U32 R91, RZ, RZ, UR22 ;  /* 0x00000016ff5b7e24 */ /* 0x000fe2000f8e00ff */
[----:B------:R-:W-:Y:S01]  /*4070*/  UMOV UR11, UR8 ;  /* 0x00000008000b7c82 */ /* 0x000fe20008000000 */
[----:B------:R-:W-:Y:S02]  /*4080*/  IADD3 R84, R87, 0x8, RZ ;  /* 0x0000000857547810 */ /* 0x000fe40007ffe0ff */
[----:B------:R-:W-:Y:S01]  /*4090*/  IMAD R100, R91, 0x40, R226 ;  /* 0x000000405b647824 */ /* 0x000fe200078e02e2 */
[C---:B------:R-:W-:Y:S02]  /*40a0*/  IADD3 R89, R87.reuse, UR9, RZ ;  /* 0x0000000957597c10 */ /* 0x040fe4000fffe0ff */
[----:B------:R-:W-:Y:S01]  /*40b0*/  IADD3 R85, R84, UR9, RZ ;  /* 0x0000000954557c10 */ /* 0x000fe2000fffe0ff */
[----:B------:R-:W-:Y:S01]  /*40c0*/  UIADD3 UR9, UR7, 0x1, -UR12 ;  /* 0x0000000107097890 */ /* 0x000fe2000fffe80c */
[----:B------:R-:W-:Y:S02]  /*40d0*/  IMNMX R89, RZ, R89, !PT ;  /* 0x00000059ff597217 */ /* 0x000fe40007800200 */
[C---:B------:R-:W-:Y:S01]  /*40e0*/  IADD3 R98, R100.reuse, 0x1, RZ ;  /* 0x0000000164627810 */ /* 0x040fe20007ffe0ff */
[----:B------:R-:W-:Y:S01]  /*40f0*/  UIADD3 UR9, UR9, UR42, URZ ;  /* 0x0000002a09097290 */ /* 0x000fe2000fffe03f */
[-C--:B------:R-:W-:Y:S02]  /*4100*/  ISETP.GE.AND P1, PT, R100, R89.reuse, PT ;  /* 0x000000596400720c */ /* 0x080fe40003f26270 */
[----:B------:R-:W-:Y:S02]  /*4110*/  ISETP.GE.AND P0, PT, R98, R89, PT ;  /* 0x000000596200720c */ /* 0x000fe40003f06270 */
[----:B------:R-:W-:Y:S02]  /*4120*/  IADD3 R96, R100, 0x8, RZ ;  /* 0x0000000864607810 */ /* 0x000fe40007ffe0ff */
[----:B------:R-:W-:Y:S02]  /*4130*/  IADD3 R87, R87, UR9, RZ ;  /* 0x0000000957577c10 */ /* 0x000fe4000fffe0ff */
[----:B------:R-:W-:Y:S02]  /*4140*/  IADD3 R84, R84, UR9, RZ ;  /* 0x0000000954547c10 */ /* 0x000fe4000fffe0ff */
[----:B------:R-:W-:Y:S02]  /*4150*/  IMNMX R87, R87, UR7, PT ;  /* 0x0000000757577c17 */ /* 0x000fe4000b800200 */
        /* <DEDUP_REMOVED lines=53> */
.L_x_838:
[C---:B------:R-:W-:Y:S01]  /*44b0*/  FMUL.FTZ R84, R243.reuse, 1.4426950216293334961 ;  /* 0x3fb8aa3bf3547820 */ /* 0x040fe20000410000 */
[----:B------:R-:W-:Y:S01]  /*44c0*/  FSETP.NEU.FTZ.AND P0, PT, R243, -INF , PT ;  /* 0xff800000f300780b */ /* 0x000fe20003f1d000 */
[----:B------:R-:W-:Y:S01]  /*44d0*/  UISETP.GT.AND UP3, UPT, UR6, UR17, UPT ;  /* 0x000000110600728c */ /* 0x000fe2000bf64270 */
[----:B------:R-:W-:Y:S02]  /*44e0*/  SHF.L.U32 R118, R224, 0x1, RZ ;  /* 0x00000001e0767819 */ /* 0x000fe400000006ff */
[----:B------:R-:W-:Y:S02]  /*44f0*/  FSEL R84, R84, RZ, P0 ;  /* 0x000000ff54547208 */ /* 0x000fe40000000000 */
[----:B------:R-:W-:Y:S02]  /*4500*/  FSETP.NEU.FTZ.AND P0, PT, R244, -INF , PT ;  /* 0xff800000f400780b */ /* 0x000fe40003f1d000 */
[-C--:B------:R-:W-:Y:S01]  /*4510*/  IADD3 R119, R217, R118.reuse, RZ ;  /* 0x00000076d9777210 */ /* 0x080fe20007ffe0ff */
[--C-:B------:R-:W-:Y:S01]  /*4520*/  FFMA.FTZ R122, R4, c[0x0][0x23c], -R84.reuse ;  /* 0x00008f00047a7a23 */ /* 0x100fe20000010854 */
[----:B------:R-:W-:Y:S01]  /*4530*/  IADD3 R117, R216, R118, RZ ;  /* 0x00000076d8757210 */ /* 0x000fe20007ffe0ff */
[----:B------:R-:W-:Y:S01]  /*4540*/  FMUL.FTZ R4, R244, 1.4426950216293334961 ;  /* 0x3fb8aa3bf4047820 */ /* 0x000fe20000410000 */
[----:B------:R-:W-:Y:S01]  /*4550*/  IADD3 R116, R216, R119, RZ ;  /* 0x00000077d8747210 */ /* 0x000fe20007ffe0ff */
[--C-:B------:R-:W-:Y:S01]  /*4560*/  FFMA.FTZ R123, R5, c[0x0][0x23c], -R84.reuse ;  /* 0x00008f00057b7a23 */ /* 0x100fe20000010854 */
[----:B------:R-:W-:Y:S01]  /*4570*/  MOV R252, c[0x0][0x22c] ;  /* 0x00008b0000fc7a02 */ /* 0x000fe20000000f00 */
[--C-:B------:R-:W-:Y:S01]  /*4580*/  FFMA.FTZ R127, R9, c[0x0][0x23c], -R84.reuse ;  /* 0x00008f00097f7a23 */ /* 0x100fe20000010854 */
[----:B------:R-:W-:Y:S01]  /*4590*/  FSEL R4, R4, RZ, P0 ;  /* 0x000000ff04047208 */ /* 0x000fe20000000000 */
[----:B------:R-:W-:Y:S01]  /*45a0*/  MUFU.EX2 R122, R122 ;  /* 0x0000007a007a7308 */ /* 0x000fe20000000800 */
[--C-:B------:R-:W-:Y:S01]  /*45b0*/  FFMA.FTZ R126, R8, c[0x0][0x23c], -R84.reuse ;  /* 0x00008f00087e7a23 */ /* 0x100fe20000010854 */
[----:B------:R-:W-:Y:S01]  /*45c0*/  PLOP3.LUT P1, PT, PT, PT, UP3, 0x80, 0x0 ;  /* 0x000000000000781c */ /* 0x000fe20003f2f038 */
        /* <DEDUP_REMOVED lines=8> */
[--C-:B------:R-:W-:Y:S02]  /*4650*/  FFMA.FTZ R197, R15, c[0x0][0x23c], -R4.reuse ;  /* 0x00008f000fc57a23 */ /* 0x100fe40000010804 */
[----:B------:R-:W-:Y:S01]  /*4660*/  FFMA.FTZ R200, R18, c[0x0][0x23c], -R4 ;  /* 0x00008f0012c87a23 */ /* 0x000fe20000010804 */
[----:B------:R-:W-:Y:S01]  /*4670*/  MUFU.EX2 R124, R124 ;  /* 0x0000007c007c7308 */ /* 0x000fe20000000800 */
[--C-:B------:R-:W-:Y:S02]  /*4680*/  FFMA.FTZ R198, R16, c[0x0][0x23c], -R84.reuse ;  /* 0x00008f0010c67a23 */ /* 0x100fe40000010854 */
[----:B------:R-:W-:Y:S02]  /*4690*/  FFMA.FTZ R84, R17, c[0x0][0x23c], -R84 ;  /* 0x00008f0011547a23 */ /* 0x000fe40000010854 */
[----:B------:R-:W-:Y:S02]  /*46a0*/  FFMA.FTZ R4, R19, c[0x0][0x23c], -R4 ;  /* 0x00008f0013047a23 */ /* 0x000fe40000010804 */
[----:B------:R-:W-:Y:S03]  /*46b0*/  IMAD R252, R252, c[0x0][0x1c0], RZ ;  /* 0x00007000fcfc7a24 */ /* 0x000fe600078e02ff */
        /* <DEDUP_REMOVED lines=39> */
[C---:B------:R-:W-:Y:S03]  /*4930*/  HMMA.16816.F32 R8, R16.reuse, R10, RZ ;  /* 0x0000000a1008723c */ /* 0x040fe600000018ff */
[----:B------:R-:W-:Y:S05]  /*4940*/  LDSM.16.M88.4 R112, [R2+0x20000] ;  /* 0x020000000270783b */ /* 0x000fea0000000200 */
[C---:B--2---:R-:W-:Y:S08]  /*4950*/  HMMA.16816.F32 R12, R16.reuse, R84, RZ ;  /* 0x00000054100c723c */ /* 0x044ff000000018ff */
[----:B------:R-:W-:Y:S01]  /*4960*/  HMMA.16816.F32 R16, R16, R86, RZ ;  /* 0x000000561010723c */ /* 0x000fe200000018ff */
[----:B------:R-:W1:Y:S07]  /*4970*/  LDSM.16.M88.4 R84, [R3+0x20800] ;  /* 0x020800000354783b */ /* 0x000e6e0000000200 */
[C---:B---3--:R-:W-:Y:S08]  /*4980*/  HMMA.16816.F32 R4, R88.reuse, R92, R4 ;  /* 0x0000005c5804723c */ /* 0x048ff00000001804 */
[C---:B------:R-:W-:Y:S01]  /*4990*/  HMMA.16816.F32 R8, R88.reuse, R94, R8 ;  /* 0x0000005e5808723c */ /* 0x040fe20000001808 */
[----:B------:R-:W-:Y:S07]  /*49a0*/  LDSM.16.M88.4 R92, [R118+0x12000] ;  /* 0x01200000765c783b */ /* 0x000fee0000000200 */
[C---:B----4-:R-:W-:Y:S08]  /*49b0*/  HMMA.16816.F32 R12, R88.reuse, R96, R12 ;  /* 0x00000060580c723c */ /* 0x050ff0000000180c */
[----:B------:R-:W-:Y:S01]  /*49c0*/  HMMA.16816.F32 R16, R88, R98, R16 ;  /* 0x000000625810723c */ /* 0x000fe20000001810 */
[----:B------:R-:W2:Y:S06]  /*49d0*/  LDSM.16.M88.4 R88, [R2+0x20800] ;  /* 0x020800000258783b */ /* 0x000eac0000000200 */
[----:B------:R-:W3:Y:S01]  /*49e0*/  LDSM.16.M88.4 R96, [R222+0x22000] ;  /* 0x02200000de60783b */ /* 0x000ee20000000200 */
[C---:B------:R-:W-:Y:S08]  /*49f0*/  HMMA.16816.F32 R4, R100.reuse, R104, R4 ;  /* 0x000000686404723c */ /* 0x040ff00000001804 */
        /* <DEDUP_REMOVED lines=34> */
[C---:B---3--:R-:W-:Y:S08]  /*4c20*/  HMMA.16816.F32 R4, R92.reuse, R96, R4 ;  /* 0x000000605c04723c */ /* 0x048ff00000001804 */
[C---:B------:R-:W-:Y:S01]  /*4c30*/  HMMA.16816.F32 R8, R92.reuse, R98, R8 ;  /* 0x000000625c08723c */ /* 0x040fe20000001808 */
[----:B------:R-:W-:Y:S07]  /*4c40*/  LDSM.16.M88.4 R96, [R3+0x24000] ;  /* 0x024000000360783b */ /* 0x000fee0000000200 */
[C---:B--2---:R-:W-:Y:S08]  /*4c50*/  HMMA.16816.F32 R12, R92.reuse, R88, R12 ;  /* 0x000000585c0c723c */ /* 0x044ff0000000180c */
        /* <DEDUP_REMOVED lines=32> */
[C---:B------:R-:W-:Y:S08]  /*4e60*/  HMMA.16816.F32 R8, R108.reuse, R114, R8 ;  /* 0x000000726c08723c */ /* 0x040ff00000001808 */
[C---:B-1----:R-:W-:Y:S08]  /*4e70*/  HMMA.16816.F32 R12, R108.reuse, R84, R12 ;  /* 0x000000546c0c723c */ /* 0x042ff0000000180c */
[----:B------:R-:W-:Y:S01]  /*4e80*/  HMMA.16816.F32 R16, R108, R86, R16 ;  /* 0x000000566c10723c */ /* 0x000fe20000001810 */
[----:B------:R-:W1:Y:S06]  /*4e90*/  LDSM.16.M88.4 R84, [R3+0x26800] ;  /* 0x026800000354783b */ /* 0x000e6c0000000200 */
[----:B------:R-:W-:Y:S01]  /*4ea0*/  LDSM.16.M88.4 R108, [R2+0x26000] ;  /* 0x02600000026c783b */ /* 0x000fe20000000200 */
[C---:B---3--:R-:W-:Y:S08]  /*4eb0*/  HMMA.16816.F32 R4, R92.reuse, R96, R4 ;  /* 0x000000605c04723c */ /* 0x048ff00000001804 */
[C---:B------:R-:W-:Y:S01]  /*4ec0*/  HMMA.16816.F32 R8, R92.reuse, R98, R8 ;  /* 0x000000625c08723c */ /* 0x040fe20000001808 */
[----:B------:R-:W3:Y:S07]  /*4ed0*/  LDSM.16.M88.4 R96, [R116+0x16000] ;  /* 0x016000007460783b */ /* 0x000eee0000000200 */
[C---:B--2---:R-:W-:Y:S08]  /*4ee0*/  HMMA.16816.F32 R12, R92.reuse, R88, R12 ;  /* 0x000000585c0c723c */ /* 0x044ff0000000180c */
[----:B------:R-:W-:Y:S01]  /*4ef0*/  HMMA.16816.F32 R16, R92, R90, R16 ;  /* 0x0000005a5c10723c */ /* 0x000fe20000001810 */
[----:B------:R-:W2:Y:S07]  /*4f00*/  LDSM.16.M88.4 R88, [R2+0x26800] ;  /* 0x026800000258783b */ /* 0x000eae0000000200 */
[C---:B----4-:R-:W-:Y:S08]  /*4f10*/  HMMA.16816.F32 R4, R100.reuse, R104, R4 ;  /* 0x000000686404723c */ /* 0x050ff00000001804 */
[C---:B------:R-:W-:Y:S08]  /*4f20*/  HMMA.16816.F32 R8, R100.reuse, R106, R8 ;  /* 0x0000006a6408723c */ /* 0x040ff00000001808 */
[C---:B-1----:R-:W-:Y:S07]  /*4f30*/  HMMA.16816.F32 R12, R100.reuse, R84, R12 ;  /* 0x00000054640c723c */ /* 0x042fee000000180c */
[----:B------:R-:W-:Y:S01]  /*4f40*/  LEA R85, -R252, RZ, 0x6 ;  /* 0x000000fffc557211 */ /* 0x000fe200078e31ff */
[----:B------:R-:W-:Y:S04]  /*4f50*/  HMMA.16816.F32 R16, R100, R86, R16 ;  /* 0x000000566410723c */ /* 0x000fe80000001810 */
[C---:B------:R-:W-:Y:S04]  /*4f60*/  LEA R246, P0, R85.reuse, R246, 0x2 ;  /* 0x000000f655f67211 */ /* 0x040fe800078010ff */
[C---:B---3--:R-:W-:Y:S05]  /*4f70*/  HMMA.16816.F32 R4, R96.reuse, R108, R4 ;  /* 0x0000006c6004723c */ /* 0x048fea0000001804 */
[----:B------:R-:W-:Y:S03]  /*4f80*/  LEA.HI.X.SX32 R247, R85, R247, 0x2, P0 ;  /* 0x000000f755f77211 */ /* 0x000fe600000f16ff */
[C---:B------:R-:W-:Y:S08]  /*4f90*/  HMMA.16816.F32 R8, R96.reuse, R110, R8 ;  /* 0x0000006e6008723c */ /* 0x040ff00000001808 */
[C---:B--2---:R-:W-:Y:S08]  /*4fa0*/  HMMA.16816.F32 R12, R96.reuse, R88, R12 ;  /* 0x00000058600c723c */ /* 0x044ff0000000180c */
        /* <DEDUP_REMOVED lines=34> */
[----:B------:R-:W-:Y:S01]  /*51d0*/  ULOP3.LUT UR8, UR6, 0x1, URZ, 0xc0, !UPT ;  /* 0x0000000106087892 */ /* 0x000fe2000f8ec03f */
[----:B------:R-:W-:Y:S03]  /*51e0*/  IMAD.MOV.U32 R87, RZ, RZ, c[0x0][0x190] ;  /* 0x00006400ff577624 */ /* 0x000fe600078e00ff */
[----:B------:R-:W-:Y:S01]  /*51f0*/  UISETP.NE.U32.AND UP0, UPT, UR8, 0x1, UPT ;  /* 0x000000010800788c */ /* 0x000fe2000bf05070 */
[----:B------:R-:W-:Y:S03]  /*5200*/  IMAD.U32 R19, R87, -0x40, RZ ;  /* 0xffffffc057137824 */ /* 0x000fe600078e00ff */
[----:B------:R-:W-:Y:S02]  /*5210*/  USEL UR8, UR41, 0x8000, !UP0 ;  /* 0x0000800029087887 */ /* 0x000fe4000c000000 */
[C---:B------:R-:W-:Y:S04]  /*5220*/  LEA R250, P0, R19.reuse, R250, 0x1 ;  /* 0x000000fa13fa7211 */ /* 0x040fe800078008ff */
[----:B------:R-:W-:Y:S01]  /*5230*/  LEA.HI.X.SX32 R251, R19, R251, 0x1, P0 ;  /* 0x000000fb13fb7211 */ /* 0x000fe200000f0eff */
[----:B------:R-:W-:Y:S01]  /*5240*/  IMAD.MOV.U32 R19, RZ, RZ, c[0x0][0x194] ;  /* 0x00006500ff137624 */ /* 0x000fe200078e00ff */
[----:B------:R-:W-:Y:S02]  /*5250*/  IADD3 R245, R245, UR8, RZ ;  /* 0x00000008f5f57c10 */ /* 0x000fe4000fffe0ff */
[----:B------:R-:W-:Y:S02]  /*5260*/  LEA R86, P0, R87, R250, 0x6 ;  /* 0x000000fa57567211 */ /* 0x000fe400078030ff */
[----:B------:R-:W-:Y:S01]  /*5270*/  IADD3 R219, R219, UR8, RZ ;  /* 0x00000008dbdb7c10 */ /* 0x000fe2000fffe0ff */
        /* <DEDUP_REMOVED lines=13> */
.L_x_839:
[----:B------:R-:W-:Y:S01]  /*5350*/  F2FP.PACK_AB R18, R4, R85 ;  /* 0x000000550412723e */ /* 0x000fe200000000ff */
[----:B------:R-:W-:Y:S01]  /*5360*/  IMAD.SHL.U32 R225, R223, 0x2, RZ ;  /* 0x00000002dfe17824 */ /* 0x000fe200078e00ff */
[----:B------:R-:W-:Y:S02]  /*5370*/  F2FP.PACK_AB R84, R6, R5 ;  /* 0x000000050654723e */ /* 0x000fe400000000ff */
[----:B-1----:R-:W-:Y:S01]  /*5380*/  F2FP.PACK_AB R86, R8, R7 ;  /* 0x000000070856723e */ /* 0x002fe200000000ff */
        /* <DEDUP_REMOVED lines=123> */
.L_x_840:
[----:B------:R-:W-:Y:S01]  /*5b40*/  LDSM.16.M88.4 R196, [R220] ;  /* 0x00000000dcc4783b */ /* 0x000fe20000000200 */
[----:B------:R-:W-:Y:S02]  /*5b50*/  ULOP3.LUT UR8, UR6, 0x1, URZ, 0xc0, !UPT ;  /* 0x0000000106087892 */ /* 0x000fe4000f8ec03f */
[----:B------:R-:W-:Y:S02]  /*5b60*/  UISETP.GT.AND UP2, UPT, UR6, UR17, UPT ;  /* 0x000000110600728c */ /* 0x000fe4000bf44270 */
[----:B------:R-:W2:Y:S01]  /*5b70*/  LDSM.16.MT88.4 R16, [R225+0x18000] ;  /* 0x01800000e110783b */ /* 0x000ea20000004200 */
[----:B------:R-:W-:Y:S02]  /*5b80*/  UISETP.NE.U32.AND UP0, UPT, UR8, 0x1, UPT ;  /* 0x000000010800788c */ /* 0x000fe4000bf05070 */
[----:B------:R-:W-:Y:S02]  /*5b90*/  @UP3 UIADD3 UR8, UP1, UR14, -0x100, URZ ;  /* 0xffffff000e083890 */ /* 0x000fe4000ff3e03f */
[----:B------:R-:W3:Y:S01]  /*5ba0*/  LDSM.16.M88.4 R124, [R220+0x1000] ;  /* 0x00100000dc7c783b */ /* 0x000ee20000000200 */
[----:B------:R-:W-:Y:S04]  /*5bb0*/  UIADD3 UR6, UR6, -0x1, URZ ;  /* 0xffffffff06067890 */ /* 0x000fe8000fffe03f */
        /* <DEDUP_REMOVED lines=76> */
[----:B------:R2:W3:Y:S07]  /*6080*/  LDSM.16.MT88.4 R204, [R225+0x1f800] ;  /* 0x01f80000e1cc783b */ /* 0x0004ee0000004200 */
[-C--:B-1----:R-:W-:Y:S08]  /*6090*/  HMMA.16816.F32 R100, R196, R208.reuse, R100 ;  /* 0x000000d0c464723c */ /* 0x082ff00000001864 */
[C---:B------:R-:W-:Y:S04]  /*60a0*/  HMMA.16816.F32 R104, R200.reuse, R208, R104 ;  /* 0x000000d0c868723c */ /* 0x040fe80000001868 */
[C---:B--2---:R-:W-:Y:S04]  /*60b0*/  IMAD R225, R252.reuse, 0x38, RZ ;  /* 0x00000038fce17824 */ /* 0x044fe800078e02ff */
[-C--:B------:R-:W-:Y:S08]  /*60c0*/  HMMA.16816.F32 R108, R200, R210.reuse, R108 ;  /* 0x000000d2c86c723c */ /* 0x080ff0000000186c */
[C---:B------:R-:W-:Y:S07]  /*60d0*/  HMMA.16816.F32 R112, R196.reuse, R210, R112 ;  /* 0x000000d2c470723c */ /* 0x040fee0000001870 */
[----:B------:R-:W-:Y:S01]  /*60e0*/  IMAD.SHL.U32 R211, R252, 0x20, RZ ;  /* 0x00000020fcd37824 */ /* 0x000fe200078e00ff */
[-C--:B---3--:R-:W-:Y:S08]  /*60f0*/  HMMA.16816.F32 R116, R196, R204.reuse, R116 ;  /* 0x000000ccc474723c */ /* 0x088ff00000001874 */
[C---:B------:R-:W-:Y:S07]  /*6100*/  HMMA.16816.F32 R120, R200.reuse, R204, R120 ;  /* 0x000000ccc878723c */ /* 0x040fee0000001878 */
[----:B------:R-:W-:Y:S01]  /*6110*/  @P1 IADD3 R204, P0, R242, UR14, RZ ;  /* 0x0000000ef2cc1c10 */ /* 0x000fe2000ff1e0ff */
[-C--:B------:R-:W-:Y:S01]  /*6120*/  HMMA.16816.F32 R124, R200, R206.reuse, R124 ;  /* 0x000000cec87c723c */ /* 0x080fe2000000187c */
[----:B------:R-:W-:Y:S02]  /*6130*/  @UP3 UMOV UR14, UR8 ;  /* 0x00000008000e3c82 */ /* 0x000fe40008000000 */
[----:B------:R-:W-:Y:S01]  /*6140*/  @UP3 UIADD3.X UR8, UR13, -0x1, URZ, UP1, !UPT ;  /* 0xffffffff0d083890 */ /* 0x000fe20008ffe43f */
[----:B------:R-:W-:Y:S03]  /*6150*/  @P1 IADD3.X R205, R241, UR13, RZ, P0, !PT ;  /* 0x0000000df1cd1c10 */ /* 0x000fe600087fe4ff */
[C---:B------:R-:W-:Y:S01]  /*6160*/  IMAD.SHL.U32 R201, R252.reuse, 0x8, RZ ;  /* 0x00000008fcc97824 */ /* 0x040fe200078e00ff */
[----:B------:R-:W-:Y:S01]  /*6170*/  HMMA.16816.F32 R128, R196, R206, R128 ;  /* 0x000000cec480723c */ /* 0x000fe20000001880 */
[----:B------:R1:W5:Y:S01]  /*6180*/  @P1 LDG.E R243, [R204.64+-0x100] ;  /* 0xffff0004ccf31981 */ /* 0x000362000c1e1900 */
[----:B------:R-:W-:Y:S02]  /*6190*/  @UP3 UMOV UR13, UR8 ;  /* 0x00000008000d3c82 */ /* 0x000fe40008000000 */
        /* <DEDUP_REMOVED lines=22> */
[----:B--2---:R-:W-:Y:S03]  /*6300*/  IADD3 R5, R203, 0x20, RZ ;  /* 0x00000020cb057810 */ /* 0x004fe60007ffe0ff */
[----:B------:R2:W-:Y:S05]  /*6310*/  RED.E.ADD.F32.FTZ.RN.STRONG.GPU [R204.64], R9 ;  /* 0x00000009cc00798e */ /* 0x0005ea000c10e784 */
[----:B------:R4:W-:Y:S01]  /*6320*/  RED.E.ADD.F32.FTZ.RN.STRONG.GPU [R206.64], R10 ;  /* 0x0000000ace00798e */ /* 0x0009e2000c10e784 */
[----:B---3--:R-:W-:Y:S01]  /*6330*/  IMAD.IADD R7, R201, 0x1, R5 ;  /* 0x00000001c9077824 */ /* 0x008fe200078e0205 */
[CC--:B-1----:R-:W-:Y:S04]  /*6340*/  LEA R210, P0, R225.reuse, R246.reuse, 0x2 ;  /* 0x000000f6e1d27211 */ /* 0x0c2fe800078010ff */
[-C--:B------:R-:W-:Y:S02]  /*6350*/  LEA.HI.X.SX32 R211, R225, R247.reuse, 0x2, P0 ;  /* 0x000000f7e1d37211 */ /* 0x080fe400000f16ff */
[CC--:B------:R-:W-:Y:S03]  /*6360*/  LEA R198, P0, R5.reuse, R246.reuse, 0x2 ;  /* 0x000000f605c67211 */ /* 0x0c0fe600078010ff */
[----:B------:R1:W-:Y:S01]  /*6370*/  RED.E.ADD.F32.FTZ.RN.STRONG.GPU [R210.64], R11 ;  /* 0x0000000bd200798e */ /* 0x0003e2000c10e784 */
[-C--:B------:R-:W-:Y:S01]  /*6380*/  LEA.HI.X.SX32 R199, R5, R247.reuse, 0x2, P0 ;  /* 0x000000f705c77211 */ /* 0x080fe200000f16ff */
[----:B------:R-:W-:Y:S01]  /*6390*/  IMAD.IADD R5, R201, 0x1, R7 ;  /* 0x00000001c9057824 */ /* 0x000fe200078e0207 */
[CC--:B--2---:R-:W-:Y:S02]  /*63a0*/  LEA R204, P0, R7.reuse, R246.reuse, 0x2 ;  /* 0x000000f607cc7211 */ /* 0x0c4fe400078010ff */
[----:B------:R2:W-:Y:S02]  /*63b0*/  RED.E.ADD.F32.FTZ.RN.STRONG.GPU [R246.64+0x80], R16 ;  /* 0x00008010f600798e */ /* 0x0005e4000c10e784 */
[-C--:B------:R-:W-:Y:S01]  /*63c0*/  LEA.HI.X.SX32 R205, R7, R247.reuse, 0x2, P0 ;  /* 0x000000f707cd7211 */ /* 0x080fe200000f16ff */
[----:B------:R-:W-:Y:S02]  /*63d0*/  IMAD.IADD R7, R201, 0x1, R5 ;  /* 0x00000001c9077824 */ /* 0x000fe400078e0205 */
[----:B------:R3:W-:Y:S01]  /*63e0*/  RED.E.ADD.F32.FTZ.RN.STRONG.GPU [R208.64+0x80], R17 ;  /* 0x00008011d000798e */ /* 0x0007e2000c10e784 */
[-C--:B----4-:R-:W-:Y:S01]  /*63f0*/  LEA R206, P1, R5, R246.reuse, 0x2 ;  /* 0x000000f605ce7211 */ /* 0x090fe200078210ff */
[----:B------:R-:W-:Y:S01]  /*6400*/  IMAD.IADD R9, R201, 0x1, R7 ;  /* 0x00000001c9097824 */ /* 0x000fe200078e0207 */
[-C--:B------:R-:W-:Y:S02]  /*6410*/  LEA R6, P0, R7, R246.reuse, 0x2 ;  /* 0x000000f607067211 */ /* 0x080fe400078010ff */
[----:B------:R4:W-:Y:S01]  /*6420*/  RED.E.ADD.F32.FTZ.RN.STRONG.GPU [R198.64], R18 ;  /* 0x00000012c600798e */ /* 0x0009e2000c10e784 */
[-C--:B------:R-:W-:Y:S01]  /*6430*/  LEA.HI.X.SX32 R207, R5, R247.reuse, 0x2, P1 ;  /* 0x000000f705cf7211 */ /* 0x080fe200008f16ff */
[----:B------:R-:W-:Y:S01]  /*6440*/  IMAD.IADD R5, R201, 0x1, R9 ;  /* 0x00000001c9057824 */ /* 0x000fe200078e0209 */
[-C--:B------:R-:W-:Y:S02]  /*6450*/  LEA.HI.X.SX32 R7, R7, R247.reuse, 0x2, P0 ;  /* 0x000000f707077211 */ /* 0x080fe400000f16ff */
[----:B------:R4:W-:Y:S01]  /*6460*/  RED.E.ADD.F32.FTZ.RN.STRONG.GPU [R204.64], R19 ;  /* 0x00000013cc00798e */ /* 0x0009e2000c10e784 */
[CC--:B------:R-:W-:Y:S04]  /*6470*/  LEA R10, P0, R9.reuse, R246.reuse, 0x2 ;  /* 0x000000f6090a7211 */ /* 0x0c0fe800078010ff */
[----:B------:R-:W-:Y:S01]  /*6480*/  RED.E.ADD.F32.FTZ.RN.STRONG.GPU [R206.64], R12 ;  /* 0x0000000cce00798e */ /* 0x000fe2000c10e784 */
[-C--:B-1----:R-:W-:Y:S02]  /*6490*/  LEA.HI.X.SX32 R11, R9, R247.reuse, 0x2, P0 ;  /* 0x000000f7090b7211 */ /* 0x082fe400000f16ff */
[----:B------:R-:W-:Y:S02]  /*64a0*/  IADD3 R9, R203, 0x40, RZ ;  /* 0x00000040cb097810 */ /* 0x000fe40007ffe0ff */
[----:B------:R1:W-:Y:S01]  /*64b0*/  RED.E.ADD.F32.FTZ.RN.STRONG.GPU [R6.64], R13 ;  /* 0x0000000d0600798e */ /* 0x0003e2000c10e784 */
[CC--:B--2---:R-:W-:Y:S04]  /*64c0*/  LEA R16, P0, R5.reuse, R246.reuse, 0x2 ;  /* 0x000000f605107211 */ /* 0x0c4fe800078010ff */
[----:B------:R2:W-:Y:S01]  /*64d0*/  RED.E.ADD.F32.FTZ.RN.STRONG.GPU [R10.64], R14 ;  /* 0x0000000e0a00798e */ /* 0x0005e2000c10e784 */
[-C--:B---3--:R-:W-:Y:S01]  /*64e0*/  LEA.HI.X.SX32 R17, R5, R247.reuse, 0x2, P0 ;  /* 0x000000f705117211 */ /* 0x088fe200000f16ff */
[----:B------:R-:W-:Y:S04]  /*64f0*/  IMAD.IADD R5, R201, 0x1, R9 ;  /* 0x00000001c9057824 */ /* 0x000fe800078e0209 */
[----:B------:R3:W-:Y:S01]  /*6500*/  RED.E.ADD.F32.FTZ.RN.STRONG.GPU [R16.64], R15 ;  /* 0x0000000f1000798e */ /* 0x0007e2000c10e784 */
[CC--:B----4-:R-:W-:Y:S04]  /*6510*/  LEA R18, P0, R9.reuse, R246.reuse, 0x2 ;  /* 0x000000f609127211 */ /* 0x0d0fe800078010ff */
[----:B------:R-:W-:Y:S01]  /*6520*/  RED.E.ADD.F32.FTZ.RN.STRONG.GPU [R246.64+0x100], R84 ;  /* 0x00010054f600798e */ /* 0x000fe2000c10e784 */
[-C--:B------:R-:W-:Y:S01]  /*6530*/  LEA.HI.X.SX32 R19, R9, R247.reuse, 0x2, P0 ;  /* 0x000000f709137211 */ /* 0x080fe200000f16ff */
[----:B------:R-:W-:Y:S01]  /*6540*/  IMAD.IADD R9, R201, 0x1, R5 ;  /* 0x00000001c9097824 */ /* 0x000fe200078e0205 */
[CC--:B------:R-:W-:Y:S02]  /*6550*/  LEA R204, P0, R5.reuse, R246.reuse, 0x2 ;  /* 0x000000f605cc7211 */ /* 0x0c0fe400078010ff */
[----:B------:R-:W-:Y:S02]  /*6560*/  RED.E.ADD.F32.FTZ.RN.STRONG.GPU [R208.64+0x100], R85 ;  /* 0x00010055d000798e */ /* 0x000fe4000c10e784 */
[-C--:B------:R-:W-:Y:S01]  /*6570*/  LEA.HI.X.SX32 R205, R5, R247.reuse, 0x2, P0 ;  /* 0x000000f705cd7211 */ /* 0x080fe200000f16ff */
[C---:B------:R-:W-:Y:S02]  /*6580*/  IMAD.IADD R5, R201.reuse, 0x1, R9 ;  /* 0x00000001c9057824 */ /* 0x040fe400078e0209 */
[----:B------:R-:W-:Y:S02]  /*6590*/  RED.E.ADD.F32.FTZ.RN.STRONG.GPU [R18.64], R86 ;  /* 0x000000561200798e */ /* 0x000fe4000c10e784 */
[----:B-1----:R-:W-:Y:S01]  /*65a0*/  IMAD.IADD R7, R201, 0x1, R5 ;  /* 0x00000001c9077824 */ /* 0x002fe200078e0205 */
[-C--:B------:R-:W-:Y:S02]  /*65b0*/  LEA R8, P0, R5, R246.reuse, 0x2 ;  /* 0x000000f605087211 */ /* 0x080fe400078010ff */
[CC--:B--2---:R-:W-:Y:S01]  /*65c0*/  LEA R10, P1, R9.reuse, R246.reuse, 0x2 ;  /* 0x000000f6090a7211 */ /* 0x0c4fe200078210ff */
[----:B------:R-:W-:Y:S03]  /*65d0*/  RED.E.ADD.F32.FTZ.RN.STRONG.GPU [R204.64], R87 ;  /* 0x00000057cc00798e */ /* 0x000fe6000c10e784 */
        /* <DEDUP_REMOVED lines=140> */
[C---:B------:R-:W-:Y:S02]  /*6ea0*/  LEA R94, P0, R201.reuse, R246, 0x2 ;  /* 0x000000f6c95e7211 */ /* 0x040fe400078010ff */
[----:B------:R-:W-:Y:S01]  /*6eb0*/  PLOP3.LUT P1, PT, PT, PT, UP0, 0x80, 0x0 ;  /* 0x000000000000781c */ /* 0x000fe20003f2f008 */
[----:B------:R-:W-:Y:S01]  /*6ec0*/  @UP3 UIADD3 UR16, UP0, UR16, -0x100, URZ ;  /* 0xffffff0010103890 */ /* 0x000fe2000ff1e03f */
[----:B------:R-:W1:Y:S01]  /*6ed0*/  LDSM.16.MT88.4 R8, [R218] ;  /* 0x00000000da08783b */ /* 0x000e620000004200 */
[----:B------:R-:W-:Y:S02]  /*6ee0*/  LEA.HI.X.SX32 R95, R201, R247, 0x2, P0 ;  /* 0x000000f7c95f7211 */ /* 0x000fe400000f16ff */
[----:B------:R-:W-:Y:S01]  /*6ef0*/  PLOP3.LUT P0, PT, PT, PT, UP2, 0x80, 0x0 ;  /* 0x000000000000781c */ /* 0x000fe20003f0f028 */
[----:B------:R-:W-:Y:S01]  /*6f00*/  @UP3 UIADD3.X UR15, UR15, -0x1, URZ, UP0, !UPT ;  /* 0xffffffff0f0f3890 */ /* 0x000fe200087fe43f */
        /* <DEDUP_REMOVED lines=70> */
[C---:B------:R-:W-:Y:S01]  /*7370*/  IADD3 R4, R218.reuse, -0x8000, RZ ;  /* 0xffff8000da047810 */ /* 0x040fe20007ffe0ff */
[-C--:B----4-:R-:W-:Y:S05]  /*7380*/  HMMA.16816.F32 R132, R8, R96.reuse, R132 ;  /* 0x000000600884723c */ /* 0x090fea0000001884 */
[----:B------:R-:W-:Y:S03]  /*7390*/  @P1 IADD3 R4, R218, 0x8000, RZ ;  /* 0x00008000da041810 */ /* 0x000fe60007ffe0ff */
[C---:B------:R-:W-:Y:S04]  /*73a0*/  HMMA.16816.F32 R136, R100.reuse, R96, R136 ;  /* 0x000000606488723c */ /* 0x040fe80000001888 */
[----:B--2---:R-:W-:Y:S04]  /*73b0*/  IMAD.MOV.U32 R218, RZ, RZ, R4 ;  /* 0x000000ffffda7224 */ /* 0x004fe800078e0004 */
        /* <DEDUP_REMOVED lines=228> */
.L_x_842:
        /* <DEDUP_REMOVED lines=18> */
.L_x_843:
[----:B------:R-:W-:Y:S01]  /*8320*/  BAR.SYNC.DEFER_BLOCKING 0x0 ;  /* 0x0000000000007b1d */ /* 0x000fe20000010000 */
[----:B------:R-:W-:Y:S01]  /*8330*/  USHF.R.S32.HI UR10, URZ, 0x1f, UR23 ;  /* 0x0000001f3f0a7899 */ /* 0x000fe20008011417 */
[--C-:B-1----:R-:W-:Y:S01]  /*8340*/  SHF.R.S32.HI R73, RZ, 0x1f, R232.reuse ;  /* 0x0000001fff497819 */ /* 0x102fe200000114e8 */
[----:B------:R-:W-:Y:S01]  /*8350*/  IMAD.U32 R4, RZ, RZ, UR23 ;  /* 0x00000017ff047e24 */ /* 0x000fe2000f8e00ff */
[----:B------:R-:W-:Y:S01]  /*8360*/  UIMAD UR7, UR22, -0x40, UR7 ;  /* 0xffffffc0160778a4 */ /* 0x000fe2000f8e0207 */
[----:B------:R-:W-:Y:S01]  /*8370*/  IMAD.MOV.U32 R72, RZ, RZ, R232 ;  /* 0x000000ffff487224 */ /* 0x000fe200078e00e8 */
        /* <DEDUP_REMOVED lines=31> */
[----:B------:R-:W-:-:S02]  /*8570*/  IMAD R69, R68, c[0x0][0x3a0], RZ ;  /* 0x0000e80044457a24 */ /* 0x000fc400078e02ff */
[----:B------:R-:W3:Y:S02]  /*8580*/  LDS.128 R8, [R234+0x1a000] ;  /* 0x01a00000ea087984 */ /* 0x000ee40000000c00 */
[C---:B------:R-:W-:Y:S02]  /*8590*/  IMAD.WIDE.U32 R76, R230.reuse, c[0x0][0x3a0], R70 ;  /* 0x0000e800e64c7a25 */ /* 0x040fe400078e0046 */
[----:B------:R-:W4:Y:S02]  /*85a0*/  LDS.128 R4, [R234+0x18000] ;  /* 0x01800000ea047984 */ /* 0x000f240000000c00 */
[----:B------:R-:W-:Y:S01]  /*85b0*/  IMAD R69, R230, c[0x0][0x3a4], R69 ;  /* 0x0000e900e6457a24 */ /* 0x000fe200078e0245 */
[----:B------:R-:W-:Y:S01]  /*85c0*/  LEA R78, P0, R76, c[0x0][0x340], 0x1 ;  /* 0x0000d0004c4e7a11 */ /* 0x000fe200078008ff */
[----:B------:R-:W1:Y:S03]  /*85d0*/  LDS.128 R16, [R234+0x1e000] ;  /* 0x01e00000ea107984 */ /* 0x000e660000000c00 */
[----:B------:R-:W-:-:S04]  /*85e0*/  IADD3 R69, R69, R77, RZ ;  /* 0x0000004d45457210 */ /* 0x000fc80007ffe0ff */
[----:B------:R-:W-:-:S05]  /*85f0*/  LEA.HI.X R79, R76, c[0x0][0x344], R69, 0x1, P0 ;  /* 0x0000d1004c4f7a11 */ /* 0x000fca00000f0c45 */
[----:B--2---:R2:W-:Y:S04]  /*8600*/  STG.E.128 [R78.64+0x100], R12 ;  /* 0x0001000c4e007986 */ /* 0x0045e8000c101d04 */
[----:B---3--:R2:W-:Y:S04]  /*8610*/  STG.E.128 [R78.64+0x80], R8 ;  /* 0x000080084e007986 */ /* 0x0085e8000c101d04 */
[----:B----4-:R2:W-:Y:S04]  /*8620*/  STG.E.128 [R78.64], R4 ;  /* 0x000000044e007986 */ /* 0x0105e8000c101d04 */
[----:B-1----:R2:W-:Y:S02]  /*8630*/  STG.E.128 [R78.64+0x180], R16 ;  /* 0x000180104e007986 */ /* 0x0025e4000c101d04 */
.L_x_845:
[----:B--23--:R-:W-:Y:S05]  /*8640*/  BSYNC B0 ;  /* 0x0000000000007941 */ /* 0x00cfea0003800000 */
.L_x_844:
        /* <DEDUP_REMOVED lines=17> */
.L_x_847:
[----:B------:R-:W-:Y:S05]  /*8760*/  BSYNC B0 ;  /* 0x0000000000007941 */ /* 0x000fea0003800000 */
.L_x_846:
[----:B------:R-:W-:Y:S01]  /*8770*/  ULDC.64 UR6, c[0x0][0x3a8] ;  /* 0x0000ea0000067ab9 */ /* 0x000fe20000000a00 */
[----:B------:R-:W-:Y:S01]  /*8780*/  IMAD.U32 R5, RZ, RZ, UR23 ;  /* 0x00000017ff057e24 */ /* 0x000fe2000f8e00ff */
[----:B------:R-:W-:Y:S01]  /*8790*/  UIMAD UR6, UR10, UR6, URZ ;  /* 0x000000060a0672a4 */ /* 0x000fe2000f8e023f */
[----:B------:R-:W-:Y:S02]  /*87a0*/  BSSY B0, `(.L_x_848) ;  /* 0x0000018000007945 */ /* 0x000fe40003800000 */
[----:B------:R-:W-:Y:S01]  /*87b0*/  IMAD.WIDE.U32 R4, R5, c[0x0][0x3a8], R72 ;  /* 0x0000ea0005047a25 */ /* 0x000fe200078e0048 */
[----:B------:R-:W-:-:S04]  /*87c0*/  UIMAD UR6, UR23, UR7, UR6 ;  /* 0x00000007170672a4 */ /* 0x000fc8000f8e0206 */
[----:B--2---:R-:W-:Y:S02]  /*87d0*/  IADD3 R8, P0, R4, UR11, RZ ;  /* 0x0000000b04087c10 */ /* 0x004fe4000ff1e0ff */
        /* <DEDUP_REMOVED lines=20> */
.L_x_849:
[----:B------:R-:W-:Y:S05]  /*8920*/  BSYNC B0 ;  /* 0x0000000000007941 */ /* 0x000fea0003800000 */
.L_x_848:
        /* <DEDUP_REMOVED lines=13> */
[----:B------:R1:W-:Y:S02]  /*8a00*/  STG.E.128 [R4.64+0x180], R20 ;  /* 0x0001801404007986 */ /* 0x0003e4000c101d04 */
.L_x_830:
[----:B------:R-:W-:Y:S05]  /*8a10*/  BSYNC B1 ;  /* 0x0000000000017941 */ /* 0x000fea0003800000 */
.L_x_816:
        /* <DEDUP_REMOVED lines=11> */
.L_x_850:
[----:B------:R-:W-:Y:S05]  /*8ad0*/  EXIT ;  /* 0x000000000000794d */ /* 0x000fea0003800000 */
.L_x_852:
        /* <DEDUP_REMOVED lines=10> */
.L_x_2022:


//--------------------- .text._ZN5flash44flash_bwd_dq_dk_dv_loop_seqk_parallel_kernelI23Flash_bwd_kernel_traitsILi256ELi64ELi64ELi8ELi4ELi2ELi2ELb0ELb0EN7cutlass6half_tE19Flash_kernel_traitsILi256ELi64ELi64ELi8ES3_EELb0ELb0ELb1ELb1ELb0ELb0ELb0EEEvNS_16Flash_bwd_paramsE --------------------------
	.section	.text._ZN5flash44flash_bwd_dq_dk_dv_loop_seqk_parallel_kernelI23Flash_bwd_kernel_traitsILi256ELi64ELi64ELi8ELi4ELi2ELi2ELb0ELb0EN7cutlass6half_tE19Flash_kernel_traitsILi256ELi64ELi64ELi8ES3_EELb0ELb0ELb1ELb1ELb0ELb0ELb0EEEvNS_16Flash_bwd_paramsE,"ax",@progbits
	.sectioninfo	@"SHI_REGISTERS=255"
	.align	128
        .global         _ZN5flash44flash_bwd_dq_dk_dv_loop_seqk_parallel_kernelI23Flash_bwd_kernel_traitsILi256ELi64ELi64ELi8ELi4ELi2ELi2ELb0ELb0EN7cutlass6half_tE19Flash_kernel_traitsILi256ELi64ELi64ELi8ES3_EELb0ELb0ELb1ELb1ELb0ELb0ELb0EEEvNS_16Flash_bwd_paramsE
        .type           _ZN5flash44flash_bwd_dq_dk_dv_loop_seqk_parallel_kernelI23Flash_bwd_kernel_traitsILi256ELi64ELi64ELi8ELi4ELi2ELi2ELb0ELb0EN7cutlass6half_tE19Flash_kernel_traitsILi256ELi64ELi64ELi8ES3_EELb0ELb0ELb1ELb1ELb0ELb0ELb0EEEvNS_16Flash_bwd_paramsE,@function
        .size           _ZN5flash44flash_bwd_dq_dk_dv_loop_seqk_parallel_kernelI23Flash_bwd_kernel_traitsILi256ELi64ELi64ELi8ELi4ELi2ELi2ELb0ELb0EN7cutlass6half_tE19Flash_kernel_traitsILi256ELi64ELi64ELi8ES3_EELb0ELb0ELb1ELb1ELb0ELb0ELb0EEEvNS_16Flash_bwd_paramsE,(.L_x_2023 - _ZN5flash44flash_bwd_dq_dk_dv_loop_seqk_parallel_kernelI23Flash_bwd_kernel_traitsILi256ELi64ELi64ELi8ELi4ELi2ELi2ELb0ELb0EN7cutlass6half_tE19Flash_kernel_traitsILi256ELi64ELi64ELi8ES3_EELb0ELb0ELb1ELb1ELb0ELb0ELb0EEEvNS_16Flash_bwd_paramsE)
        .other          _ZN5flash44flash_bwd_dq_dk_dv_loop_seqk_parallel_kernelI23Flash_bwd_kernel_traitsILi256ELi64ELi64ELi8ELi4ELi2ELi2ELb0ELb0EN7cutlass6half_tE19Flash_kernel_traitsILi256ELi64ELi64ELi8ES3_EELb0ELb0ELb1ELb1ELb0ELb0ELb0EEEvNS_16Flash_bwd_paramsE,@"STO_CUDA_ENTRY STV_DEFAULT"
_ZN5flash44flash_bwd_dq_dk_dv_loop_seqk_parallel_kernelI23Flash_bwd_kernel_traitsILi256ELi64ELi64ELi8ELi4ELi2ELi2ELb0ELb0EN7cutlass6half_tE19Flash_kernel_traitsILi256ELi64ELi64ELi8ES3_EELb0ELb0ELb1ELb1ELb0ELb0ELb0EEEvNS_16Flash_bwd_paramsE:
.text._ZN5flash44flash_bwd_dq_dk_dv_loop_seqk_parallel_kernelI23Flash_bwd_kernel_traitsILi256ELi64ELi64ELi8ELi4ELi2ELi2ELb0ELb0EN7cutlass6half_tE19Flash_kernel_traitsILi256ELi64ELi64ELi8ES3_EELb0ELb0ELb1ELb1ELb0ELb0ELb0EEEvNS_16Flash_bwd_paramsE:
        /* <DEDUP_REMOVED lines=13> */
[----:B------:R-:W-:Y:S01]  /*00d0*/  IMAD.MOV.U32 R208, RZ, RZ, 0x20 ;  /* 0x00000020ffd07424 */ /* 0x000fe200078e00ff */
[----:B------:R-:W-:Y:S01]  /*00e0*/  UISETP.NE.AND UP5, UPT, UR9, URZ, UPT ;  /* 0x0000003f0900728c */ /* 0x000fe2000bfa5270 */
[----:B------:R-:W-:Y:S01]  /*00f0*/  IMAD.MOV.U32 R238, RZ, RZ, -0x10 ;  /* 0xfffffff0ffee7424 */ /* 0x000fe200078e00ff */
        /* <DEDUP_REMOVED lines=15> */
[-C--:B------:R-:W-:Y:S01]  /*01f0*/  LEA.HI R8, R6, R222.reuse, RZ, 0x2 ;  /* 0x000000de06087211 */ /* 0x080fe200078f10ff */
        /* <DEDUP_REMOVED lines=13> */
[----:B------:R-:W-:Y:S01]  /*02d0*/  LEA.HI R0, R6, R222, RZ, 0x4 ;  /* 0x000000de06007211 */ /* 0x000fe200078f20ff */
[C---:B------:R-:W-:Y:S01]  /*02e0*/  IMAD.IADD R3, R7.reuse, 0x1, -R3 ;  /* 0x0000000107037824 */ /* 0x040fe200078e0a03 */
[----:B------:R-:W-:Y:S01]  /*02f0*/  SHF.R.S32.HI R10, RZ, 0x1f, R8 ;  /* 0x0000001fff0a7819 */ /* 0x000fe20000011408 */
[----:B------:R-:W-:Y:S01]  /*0300*/  IMAD.IADD R220, R7, 0x1, -R220 ;  /* 0x0000000107dc7824 */ /* 0x000fe200078e0adc */
[----:B------:R-:W-:Y:S01]  /*0310*/  SHF.R.S32.HI R7, RZ, 0x2, R8 ;  /* 0x00000002ff077819 */ /* 0x000fe20000011408 */
[----:B------:R-:W-:Y:S01]  /*0320*/  USHF.L.U32 UR43, UR48, 0x6, URZ ;  /* 0x00000006302b7899 */ /* 0x000fe2000800063f */
[----:B------:R-:W-:Y:S01]  /*0330*/  SHF.R.S32.HI R2, RZ, 0x4, R0 ;  /* 0x00000004ff027819 */ /* 0x000fe20000011400 */
[----:B------:R-:W-:Y:S01]  /*0340*/  ULDC UR51, c[0x0][0x214] ;  /* 0x0000850000337ab9 */ /* 0x000fe20000000800 */
[----:B------:R-:W-:Y:S01]  /*0350*/  LEA.HI R10, R10, R7, RZ, 0x3 ;  /* 0x000000070a0a7211 */ /* 0x000fe200078f18ff */
[----:B------:R-:W-:Y:S01]  /*0360*/  IMAD.U32 R225, RZ, RZ, UR14 ;  /* 0x0000000effe17e24 */ /* 0x000fe2000f8e00ff */
[----:B------:R-:W-:Y:S01]  /*0370*/  LEA.HI R4, R0, R2, RZ, 0x1 ;  /* 0x0000000200047211 */ /* 0x000fe200078f08ff */
[----:B------:R-:W-:Y:S01]  /*0380*/  ULDC UR58, c[0x0][0x1c8] ;  /* 0x00007200003a7ab9 */ /* 0x000fe20000000800 */
[----:B------:R-:W-:Y:S01]  /*0390*/  LOP3.LUT R5, R5, 0xffffffe0, RZ, 0xc0, !PT ;  /* 0xffffffe005057812 */ /* 0x000fe200078ec0ff */
[----:B------:R-:W-:Y:S01]  /*03a0*/  ULDC.U8 UR10, c[0x0][0x3d0] ;  /* 0x0000f400000a7ab9 */ /* 0x000fe20000000000 */
[----:B------:R-:W-:Y:S01]  /*03b0*/  LOP3.LUT R10, R10, 0xfffffff8, RZ, 0xc0, !PT ;  /* 0xfffffff80a0a7812 */ /* 0x000fe200078ec0ff */
[----:B------:R-:W-:Y:S01]  /*03c0*/  ULDC UR52, c[0x0][0x224] ;  /* 0x0000890000347ab9 */ /* 0x000fe20000000800 */
[----:B------:R-:W-:Y:S01]  /*03d0*/  LOP3.LUT R4, R4, 0xfffffffe, RZ, 0xc0, !PT ;  /* 0xfffffffe04047812 */ /* 0x000fe200078ec0ff */
[----:B------:R-:W-:Y:S01]  /*03e0*/  IMAD.IADD R5, R222, 0x1, -R5 ;  /* 0x00000001de057824 */ /* 0x000fe200078e0a05 */
[-C--:B------:R-:W-:Y:S01]  /*03f0*/  LEA.HI R13, R6, R222.reuse, RZ, 0x3 ;  /* 0x000000de060d7211 */ /* 0x080fe200078f18ff */
[----:B------:R-:W-:Y:S01]  /*0400*/  IMAD.IADD R10, R7, 0x1, -R10 ;  /* 0x00000001070a7824 */ /* 0x000fe200078e0a0a */
[----:B------:R-:W-:Y:S01]  /*0410*/  LOP3.LUT R0, R0, 0xfffffff0, RZ, 0xc0, !PT ;  /* 0xfffffff000007812 */ /* 0x000fe200078ec0ff */
[----:B------:R-:W-:Y:S01]  /*0420*/  IMAD.IADD R4, R2, 0x1, -R4 ;  /* 0x0000000102047824 */ /* 0x000fe200078e0a04 */
[----:B------:R-:W-:Y:S01]  /*0430*/  SHF.R.S32.HI R9, RZ, 0x3, R13 ;  /* 0x00000003ff097819 */ /* 0x000fe2000001140d */
[----:B------:R-:W-:Y:S01]  /*0440*/  @UP5 UIMAD UR56, UR35, UR51, URZ ;  /* 0x00000033233852a4 */ /* 0x000fe2000f8e023f */
[----:B------:R-:W-:Y:S01]  /*0450*/  LOP3.LUT R7, R13, 0xfffffff8, RZ, 0xc0, !PT ;  /* 0xfffffff80d077812 */ /* 0x000fe200078ec0ff */
[----:B------:R-:W-:Y:S01]  /*0460*/  IMAD.IADD R0, R222, 0x1, -R0 ;  /* 0x00000001de007824 */ /* 0x000fe200078e0a00 */
[----:B------:R-:W-:Y:S01]  /*0470*/  SHF.R.S32.HI R2, RZ, 0x1f, R5 ;  /* 0x0000001fff027819 */ /* 0x000fe20000011405 */
[----:B------:R-:W-:Y:S01]  /*0480*/  IMAD.SHL.U32 R9, R9, 0x40, RZ ;  /* 0x0000004009097824 */ /* 0x000fe200078e00ff */
[----:B------:R-:W-:Y:S01]  /*0490*/  LEA.HI R12, R6, R222, RZ, 0x7 ;  /* 0x000000de060c7211 */ /* 0x000fe200078f38ff */
[----:B------:R-:W-:Y:S01]  /*04a0*/  IMAD.IADD R7, R222, 0x1, -R7 ;  /* 0x00000001de077824 */ /* 0x000fe200078e0a07 */
[----:B------:R-:W-:Y:S01]  /*04b0*/  LEA.HI R2, R2, R5, RZ, 0x2 ;  /* 0x0000000502027211 */ /* 0x000fe200078f10ff */
[----:B------:R-:W-:Y:S01]  /*04c0*/  IMAD.SHL.U32 R219, R4, 0x20, RZ ;  /* 0x0000002004db7824 */ /* 0x000fe200078e00ff */
[----:B------:R-:W-:Y:S01]  /*04d0*/  SHF.R.S32.HI R5, RZ, 0x1f, R0 ;  /* 0x0000001fff057819 */ /* 0x000fe20000011400 */
[----:B------:R-:W-:Y:S01]  /*04e0*/  IMAD.SHL.U32 R226, R7, 0x8, RZ ;  /* 0x0000000807e27824 */ /* 0x000fe200078e00ff */
[----:B------:R-:W-:Y:S01]  /*04f0*/  LOP3.LUT R9, R9, 0x1c0, RZ, 0xc0, !PT ;  /* 0x000001c009097812 */ /* 0x000fe200078ec0ff */
[----:B------:R-:W-:Y:S01]  /*0500*/  UMOV UR40, URZ ;  /* 0x0000003f00287c82 */ /* 0x000fe20008000000 */
[----:B------:R-:W-:Y:S01]  /*0510*/  LEA.HI R5, R5, R0, RZ, 0x3 ;  /* 0x0000000005057211 */ /* 0x000fe200078f18ff */
[----:B------:R-:W-:Y:S01]  /*0520*/  ULDC.64 UR4, c[0x0][0x118] ;  /* 0x0000460000047ab9 */ /* 0x000fe20000000a00 */
[----:B------:R-:W-:Y:S01]  /*0530*/  SHF.R.U32.HI R224, RZ, 0x3, R9 ;  /* 0x00000003ffe07819 */ /* 0x000fe20000011609 */
[----:B------:R-:W-:Y:S01]  /*0540*/  ULDC UR42, c[0x0][0x2e8] ;  /* 0x0000ba00002a7ab9 */ /* 0x000fe20000000800 */
[----:B------:R-:W-:Y:S01]  /*0550*/  LOP3.LUT R9, R9, 0x38, R226, 0xf8, !PT ;  /* 0x0000003809097812 */ /* 0x000fe200078ef8e2 */
[----:B------:R-:W-:Y:S01]  /*0560*/  ULOP3.LUT UR58, UR36, UR58, URZ, 0x3c, !UPT ;  /* 0x0000003a243a7292 */ /* 0x000fe2000f8e3c3f */
[C---:B------:R-:W-:Y:S01]  /*0570*/  LOP3.LUT R11, R5.reuse, 0xfffffff8, RZ, 0xc0, !PT ;  /* 0xfffffff8050b7812 */ /* 0x040fe200078ec0ff */
[----:B------:R-:W-:Y:S01]  /*0580*/  IMAD.SHL.U32 R5, R5, 0x40, RZ ;  /* 0x0000004005057824 */ /* 0x000fe200078e00ff */
[C---:B------:R-:W-:Y:S01]  /*0590*/  LOP3.LUT P4, RZ, R7.reuse, 0x4, RZ, 0xc0, !PT ;  /* 0x0000000407ff7812 */ /* 0x040fe2000788c0ff */
[----:B------:R-:W-:Y:S01]  /*05a0*/  UISETP.NE.AND UP6, UPT, UR10, URZ, UPT ;  /* 0x0000003f0a00728c */ /* 0x000fe2000bfc5270 */
        /* <DEDUP_REMOVED lines=8> */
[----:B------:R-:W-:Y:S01]  /*0630*/  LEA.HI R6, R6, R222, RZ, 0x6 ;  /* 0x000000de06067211 */ /* 0x000fe200078f30ff */
[----:B------:R-:W-:Y:S01]  /*0640*/  USHF.R.S32.HI UR59, URZ, 0x1f, UR36 ;  /* 0x0000001f3f3b7899 */ /* 0x000fe20008011424 */
[----:B------:R-:W-:Y:S01]  /*0650*/  ISETP.NE.U32.AND P0, PT, R9, 0x1, PT ;  /* 0x000000010900780c */ /* 0x000fe20003f05070 */
[----:B------:R-:W-:Y:S01]  /*0660*/  USHF.R.S32.HI UR61, URZ, 0x1f, UR35 ;  /* 0x0000001f3f3d7899 */ /* 0x000fe20008011423 */
[----:B------:R-:W-:Y:S01]  /*0670*/  SHF.R.S32.HI R9, RZ, 0x7, R12 ;  /* 0x00000007ff097819 */ /* 0x000fe2000001140c */
[C---:B------:R-:W-:Y:S01]  /*0680*/  IMAD.SHL.U32 R12, R4.reuse, 0x200, RZ ;  /* 0x00000200040c7824 */ /* 0x040fe200078e00ff */
[C---:B------:R-:W-:Y:S01]  /*0690*/  LOP3.LUT R0, R7.reuse, 0x10, R0, 0xf8, !PT ;  /* 0x0000001007007812 */ /* 0x040fe200078ef800 */
[----:B------:R-:W-:Y:S01]  /*06a0*/  IMAD.SHL.U32 R4, R4, 0x8, RZ ;  /* 0x0000000804047824 */ /* 0x000fe200078e00ff */
[----:B------:R-:W-:Y:S01]  /*06b0*/  LOP3.LUT R8, R8, 0x7ffffffc, RZ, 0xc0, !PT ;  /* 0x7ffffffc08087812 */ /* 0x000fe200078ec0ff */
[----:B------:R-:W-:Y:S01]  /*06c0*/  USHF.R.S32.HI UR60, URZ, 0x1f, UR36 ;  /* 0x0000001f3f3c7899 */ /* 0x000fe20008011424 */
[----:B------:R-:W-:Y:S01]  /*06d0*/  SHF.R.S32.HI R6, RZ, 0x6, R6 ;  /* 0x00000006ff067819 */ /* 0x000fe20000011406 */
[----:B------:R-:W-:Y:S01]  /*06e0*/  UIMAD.WIDE.U32 UR44, UR38, UR46, URZ ;  /* 0x0000002e262c72a5 */ /* 0x000fe2000f8e003f */
[C---:B------:R-:W-:Y:S01]  /*06f0*/  R2P PR, R10.reuse, 0x6 ;  /* 0x000000060a007804 */ /* 0x040fe20000000000 */
[----:B------:R-:W-:Y:S01]  /*0700*/  IMAD.SHL.U32 R10, R10, 0x40, RZ ;  /* 0x000000400a0a7824 */ /* 0x000fe200078e00ff */
[--C-:B------:R-:W-:Y:S01]  /*0710*/  LOP3.LUT R218, R7, 0x8, R13.reuse, 0xf8, !PT ;  /* 0x0000000807da7812 */ /* 0x100fe200078ef80d */
[----:B------:R-:W-:Y:S01]  /*0720*/  IMAD.IADD R8, R222, 0x1, -R8 ;  /* 0x00000001de087824 */ /* 0x000fe200078e0a08 */
[----:B------:R-:W-:Y:S01]  /*0730*/  LOP3.LUT R0, R0, 0x8, R13, 0xf8, !PT ;  /* 0x0000000800007812 */ /* 0x000fe200078ef80d */
[C---:B------:R-:W-:Y:S01]  /*0740*/  IMAD R13, R9.reuse, 0x800, R12 ;  /* 0x00000800090d7824 */ /* 0x040fe200078e020c */
[----:B------:R-:W-:Y:S01]  /*0750*/  SHF.R.U32.HI R7, RZ, 0x3, R7 ;  /* 0x00000003ff077819 */ /* 0x000fe20000011607 */
[----:B------:R-:W-:Y:S01]  /*0760*/  IMAD R224, R6, 0x200, R224 ;  /* 0x0000020006e07824 */ /* 0x000fe200078e02e0 */
[----:B------:R-:W-:Y:S01]  /*0770*/  LOP3.LUT R10, R10, 0x1c0, RZ, 0xc0, !PT ;  /* 0x000001c00a0a7812 */ /* 0x000fe200078ec0ff */
[----:B------:R-:W-:Y:S01]  /*0780*/  IMAD.SHL.U32 R222, R222, 0x2, RZ ;  /* 0x00000002dede7824 */ /* 0x000fe200078e00ff */
[----:B------:R-:W-:Y:S01]  /*0790*/  LOP3.LUT R218, R218, R7, RZ, 0x3c, !PT ;  /* 0x00000007dada7212 */ /* 0x000fe200078e3cff */
[----:B------:R-:W-:Y:S01]  /*07a0*/  IMAD.SHL.U32 R9, R9, 0x20, RZ ;  /* 0x0000002009097824 */ /* 0x000fe200078e00ff */
[----:B------:R-:W-:Y:S01]  /*07b0*/  LOP3.LUT R0, R12, R0, R7, 0xf6, !PT ;  /* 0x000000000c007212 */ /* 0x000fe200078ef607 */
[----:B------:R-:W-:Y:S01]  /*07c0*/  IMAD.SHL.U32 R6, R6, 0x8, RZ ;  /* 0x0000000806067824 */ /* 0x000fe200078e00ff */
[----:B------:R-:W-:Y:S01]  /*07d0*/  SHF.R.U32.HI R7, RZ, 0x3, R10 ;  /* 0x00000003ff077819 */ /* 0x000fe2000001160a */
[----:B------:R-:W-:Y:S01]  /*07e0*/  IMAD.SHL.U32 R8, R8, 0x2, RZ ;  /* 0x0000000208087824 */ /* 0x000fe200078e00ff */
[----:B------:R-:W-:Y:S01]  /*07f0*/  LOP3.LUT R222, R9, 0x6, R222, 0xf8, !PT ;  /* 0x0000000609de7812 */ /* 0x000fe200078ef8de */
[----:B------:R-:W-:Y:S01]  /*0800*/  IMAD.IADD R218, R13, 0x1, R218 ;  /* 0x000000010dda7824 */ /* 0x000fe200078e02da */
[----:B------:R-:W-:Y:S01]  /*0810*/  LOP3.LUT R6, R6, 0x18, RZ, 0xc0, !PT ;  /* 0x0000001806067812 */ /* 0x000fe200078ec0ff */
[--C-:B------:R-:W-:Y:S01]  /*0820*/  IMAD R228, R220, 0x400, R8.reuse ;  /* 0x00000400dce47824 */ /* 0x100fe200078e0208 */
[----:B------:R-:W-:Y:S01]  /*0830*/  LOP3.LUT R9, R10, 0x20, R9, 0xf8, !PT ;  /* 0x000000200a097812 */ /* 0x000fe200078ef809 */
[----:B------:R-:W-:Y:S01]  /*0840*/  IMAD R8, R3, 0x400, R8 ;  /* 0x0000040003087824 */ /* 0x000fe200078e0208 */
[----:B------:R-:W-:Y:S01]  /*0850*/  LOP3.LUT R11, R11, 0x1c0, RZ, 0xc0, !PT ;  /* 0x000001c00b0b7812 */ /* 0x000fe200078ec0ff */
[----:B------:R-:W-:Y:S01]  /*0860*/  IMAD.SHL.U32 R218, R218, 0x2, RZ ;  /* 0x00000002dada7824 */ /* 0x000fe200078e00ff */
[----:B------:R-:W-:Y:S01]  /*0870*/  LOP3.LUT R219, R6, 0x20, R219, 0xf8, !PT ;  /* 0x0000002006db7812 */ /* 0x000fe200078ef8db */
[----:B------:R-:W-:Y:S01]  /*0880*/  IMAD.SHL.U32 R217, R0, 0x2, RZ ;  /* 0x0000000200d97824 */ /* 0x000fe200078e00ff */
[----:B------:R-:W-:Y:S01]  /*0890*/  LOP3.LUT R9, R9, R7, RZ, 0x3c, !PT ;  /* 0x0000000709097212 */ /* 0x000fe200078e3cff */
[----:B------:R-:W-:Y:S01]  /*08a0*/  UIMAD UR53, UR39, UR46, URZ ;  /* 0x0000002e273572a4 */ /* 0x000fe2000f8e023f */
[----:B------:R-:W-:Y:S01]  /*08b0*/  SHF.R.U32.HI R216, RZ, 0x3, R11 ;  /* 0x00000003ffd87819 */ /* 0x000fe2000001160b */
[----:B------:R-:W-:Y:S01]  /*08c0*/  USHF.R.S32.HI UR55, URZ, 0x1f, UR49 ;  /* 0x0000001f3f377899 */ /* 0x000fe20008011431 */
[----:B------:R-:W-:Y:S01]  /*08d0*/  SHF.R.S32.HI R223, RZ, 0x2, R2 ;  /* 0x00000002ffdf7819 */ /* 0x000fe20000011402 */
[----:B------:R-:W-:Y:S01]  /*08e0*/  IMAD.IADD R228, R228, 0x1, R9 ;  /* 0x00000001e4e47824 */ /* 0x000fe200078e0209 */
[----:B------:R-:W-:Y:S01]  /*08f0*/  LOP3.LUT R2, R5, 0xfffffe00, RZ, 0xc0, !PT ;  /* 0xfffffe0005027812 */ /* 0x000fe200078ec0ff */
[----:B------:R-:W-:Y:S01]  /*0900*/  UIMAD UR52, UR6, UR52, URZ ;  /* 0x00000034063472a4 */ /* 0x000fe2000f8e023f */
[----:B------:R-:W-:Y:S01]  /*0910*/  LOP3.LUT R219, R216, R219, R11, 0x1e, !PT ;  /* 0x000000dbd8db7212 */ /* 0x000fe200078e1e0b */
[C---:B------:R-:W-:Y:S01]  /*0920*/  IMAD R223, R220.reuse, 0x10, R223 ;  /* 0x00000010dcdf7824 */ /* 0x040fe200078e02df */
[----:B------:R-:W-:Y:S01]  /*0930*/  LOP3.LUT R229, R7, R10, R6, 0x1e, !PT ;  /* 0x0000000a07e57212 */ /* 0x000fe200078e1e06 */
[----:B------:R-:W-:Y:S01]  /*0940*/  IMAD R220, R220, 0x400, R2 ;  /* 0x00000400dcdc7824 */ /* 0x000fe200078e0202 */
[----:B------:R-:W-:Y:S01]  /*0950*/  LOP3.LUT R4, R11, 0x8, R4, 0xf8, !PT ;  /* 0x000000080b047812 */ /* 0x000fe200078ef804 */
[----:B------:R-:W-:Y:S01]  /*0960*/  IMAD R3, R3, 0x400, R2 ;  /* 0x0000040003037824 */ /* 0x000fe200078e0202 */
        /* <DEDUP_REMOVED lines=10> */
[----:B------:R-:W-:Y:S01]  /*0a10*/  IADD3 R230, R228, 0x20, RZ ;  /* 0x00000020e4e67810 */ /* 0x000fe20007ffe0ff */
[----:B------:R-:W-:Y:S01]  /*0a20*/  IMAD.IADD R208, R218, 0x1, R208 ;  /* 0x00000001dad07824 */ /* 0x000fe200078e02d0 */
[----:B------:R-:W-:Y:S01]  /*0a30*/  LEA R229, R229, 0x18000, 0x1 ;  /* 0x00018000e5e57811 */ /* 0x000fe200078e08ff */
[--C-:B------:R-:W-:Y:S01]  /*0a40*/  IMAD R0, R0, 0x2, R2.reuse ;  /* 0x0000000200007824 */ /* 0x100fe200078e0202 */
[----:B------:R-:W-:Y:S01]  /*0a50*/  @P1 IADD3 R230, R228, -0x20, RZ ;  /* 0xffffffe0e4e61810 */ /* 0x000fe20007ffe0ff */
[----:B------:R-:W-:Y:S01]  /*0a60*/  IMAD.IADD R3, R218, 0x1, R2 ;  /* 0x00000001da037824 */ /* 0x000fe200078e0202 */
[C---:B------:R-:W-:Y:S01]  /*0a70*/  IADD3 R231, R229.reuse, 0x40, RZ ;  /* 0x00000040e5e77810 */ /* 0x040fe20007ffe0ff */
[----:B------:R-:W-:Y:S01]  /*0a80*/  IMAD.IADD R232, R228, 0x1, R238 ;  /* 0x00000001e4e87824 */ /* 0x000fe200078e02ee */
[----:B------:R-:W-:Y:S01]  /*0a90*/  LEA R216, R216, 0x28000, 0x1 ;  /* 0x00028000d8d87811 */ /* 0x000fe200078e08ff */
[----:B------:R-:W-:Y:S01]  /*0aa0*/  IMAD.IADD R2, R2, 0x1, R208 ;  /* 0x0000000102027824 */ /* 0x000fe200078e02d0 */
[----:B------:R-:W-:Y:S01]  /*0ab0*/  @P2 IADD3 R231, R229, -0x40, RZ ;  /* 0xffffffc0e5e72810 */ /* 0x000fe20007ffe0ff */
[----:B------:R-:W-:Y:S01]  /*0ac0*/  IMAD.IADD R238, R238, 0x1, R230 ;  /* 0x00000001eeee7824 */ /* 0x000fe200078e02e6 */
[----:B------:R-:W-:-:S02]  /*0ad0*/  @!UP5 UIMAD UR51, UR7, UR51, URZ ;  /* 0x000000330733d2a4 */ /* 0x000fc4000f8e023f */
[----:B------:R-:W-:Y:S02]  /*0ae0*/  USHF.R.S32.HI UR50, URZ, 0x1f, UR43 ;  /* 0x0000001f3f327899 */ /* 0x000fe4000801142b */
[----:B------:R-:W-:Y:S02]  /*0af0*/  UMOV UR41, 0xffff8000 ;  /* 0xffff800000297882 */ /* 0x000fe40000000000 */
.L_x_901:
[----:B------:R-:W-:Y:S02]  /*0b00*/  ULDC.64 UR6, c[0x0][0x240] ;  /* 0x0000900000067ab9 */ /* 0x000fe40000000a00 */
[----:B------:R-:W-:Y:S02]  /*0b10*/  UISETP.NE.U32.AND UP1, UPT, URZ, UR6, UPT ;  /* 0x000000063f00728c */ /* 0x000fe4000bf25070 */
[----:B------:R-:W-:Y:S02]  /*0b20*/  ULDC.64 UR10, c[0x0][0x250] ;  /* 0x00009400000a7ab9 */ /* 0x000fe40000000a00 */
[----:B------:R-:W-:Y:S02]  /*0b30*/  UISETP.NE.U32.AND UP2, UPT, URZ, UR10, UPT ;  /* 0x0000000a3f00728c */ /* 0x000fe4000bf45070 */
[----:B------:R-:W-:-:S02]  /*0b40*/  USHF.R.S32.HI UR37, URZ, 0x1f, UR35 ;  /* 0x0000001f3f257899 */ /* 0x000fc40008011423 */
[----:B------:R-:W-:Y:S02]  /*0b50*/  USHF.L.U32 UR14, UR35, 0x2, URZ ;  /* 0x00000002230e7899 */ /* 0x000fe4000800063f */
[----:B------:R-:W-:Y:S02]  /*0b60*/  UISETP.NE.AND.EX UP1, UPT, URZ, UR7, UPT, UP1 ;  /* 0x000000073f00728c */ /* 0x000fe4000bf25310 */
[----:B------:R-:W-:Y:S02]  /*0b70*/  UISETP.NE.AND.EX UP2, UPT, URZ, UR11, UPT, UP2 ;  /* 0x0000000b3f00728c */ /* 0x000fe4000bf45320 */
[----:B------:R-:W-:Y:S02]  /*0b80*/  USHF.L.U64.HI UR13, UR35, 0x2, UR37 ;  /* 0x00000002230d7899 */ /* 0x000fe40008010225 */
[----:B------:R-:W-:Y:S01]  /*0b90*/  UIADD3 UR6, UP0, UR14, UR6, URZ ;  /* 0x000000060e067290 */ /* 0x000fe2000ff1e03f */
[----:B------:R-:W-:Y:S01]  /*0ba0*/  PLOP3.LUT P2, PT, PT, PT, UP1, 0x80, 0x0 ;  /* 0x000000000000781c */ /* 0x000fe20003f4f018 */
[----:B------:R-:W-:-:S02]  /*0bb0*/  ULDC.U8 UR12, c[0x0][0x312] ;  /* 0x0000c480000c7ab9 */ /* 0x000fc40000000000 */
[----:B------:R-:W-:Y:S02]  /*0bc0*/  UIADD3.X UR7, UR13, UR7, URZ, UP0, !UPT ;  /* 0x000000070d077290 */ /* 0x000fe400087fe43f */
[----:B------:R-:W-:Y:S01]  /*0bd0*/  ULDC.64 UR8, c[0x0][0x248] ;  /* 0x0000920000087ab9 */ /* 0x000fe20000000a00 */
[----:B---34-:R-:W-:Y:S01]  /*0be0*/  IMAD.U32 R4, RZ, RZ, UR6 ;  /* 0x00000006ff047e24 */ /* 0x018fe2000f8e00ff */
[----:B------:R-:W-:Y:S02]  /*0bf0*/  UISETP.NE.AND UP3, UPT, UR12, URZ, UPT ;  /* 0x0000003f0c00728c */ /* 0x000fe4000bf65270 */
[----:B------:R-:W-:Y:S01]  /*0c00*/  UISETP.EQ.U32.AND UP4, UPT, URZ, UR8, UPT ;  /* 0x000000083f00728c */ /* 0x000fe2000bf82070 */
[----:B------:R-:W-:Y:S01]  /*0c10*/  IMAD.U32 R5, RZ, RZ, UR7 ;  /* 0x00000007ff057e24 */ /* 0x000fe2000f8e00ff */
[----:B------:R-:W-:Y:S02]  /*0c20*/  @UP2 UIADD3 UR6, UP0, UR14, UR10, URZ ;  /* 0x0000000a0e062290 */ /* 0x000fe4000ff1e03f */
[----:B------:R-:W-:-:S02]  /*0c30*/  UISETP.EQ.OR.EX UP4, UPT, URZ, UR9, !UP3, UP4 ;  /* 0x000000093f00728c */ /* 0x000fc4000df82740 */
[----:B------:R-:W-:Y:S01]  /*0c40*/  @UP2 UIADD3.X UR7, UR13, UR11, URZ, UP0, !UPT ;  /* 0x0000000b0d072290 */ /* 0x000fe200087fe43f */
[----:B-12---:R1:W2:Y:S01]  /*0c50*/  @P2 LDG.E R7, [R4.64] ;  /* 0x0000000404072981 */ /* 0x0062a2000c1e1900 */
[----:B------:R-:W-:Y:S02]  /*0c60*/  UIADD3 UR8, UP0, UR14, UR8, URZ ;  /* 0x000000080e087290 */ /* 0x000fe4000ff1e03f */
[----:B------:R-:W-:Y:S02]  /*0c70*/  PLOP3.LUT P1, PT, PT, PT, UP4, 0x80, 0x0 ;  /* 0x000000000000781c */ /* 0x000fe40003f2f048 */
[----:B------:R-:W-:Y:S01]  /*0c80*/  UIADD3.X UR9, UR13, UR9, URZ, UP0, !UPT ;  /* 0x000000090d097290 */ /* 0x000fe200087fe43f */
[----:B------:R-:W-:Y:S01]  /*0c90*/  PLOP3.LUT P0, PT, PT, PT, UP2, 0x80, 0x0 ;  /* 0x000000000000781c */ /* 0x000fe20003f0f028 */
[----:B------:R-:W-:-:S04]  /*0ca0*/  IMAD.U32 R10, RZ, RZ, UR8 ;  /* 0x00000008ff0a7e24 */ /* 0x000fc8000f8e00ff */
[----:B------:R-:W-:Y:S01]  /*0cb0*/  IMAD.U32 R11, RZ, RZ, UR9 ;  /* 0x00000009ff0b7e24 */ /* 0x000fe2000f8e00ff */
[----:B-1----:R1:W3:Y:S01]  /*0cc0*/  @P2 LDG.E R5, [R4.64+0x4] ;  /* 0x0000040404052981 */ /* 0x0022e2000c1e1900 */
[----:B------:R-:W-:Y:S02]  /*0cd0*/  IMAD.U32 R8, RZ, RZ, UR6 ;  /* 0x00000006ff087e24 */ /* 0x000fe4000f8e00ff */
[----:B------:R-:W-:-:S05]  /*0ce0*/  IMAD.U32 R9, RZ, RZ, UR7 ;  /* 0x00000007ff097e24 */ /* 0x000fca000f8e00ff */
[----:B-----5:R4:W5:Y:S04]  /*0cf0*/  @P0 LDG.E R6, [R8.64] ;  /* 0x0000000408060981 */ /* 0x020968000c1e1900 */
[----:B-1----:R-:W5:Y:S01]  /*0d00*/  @!P1 LDG.E R4, [R10.64] ;  /* 0x000000040a049981 */ /* 0x002f62000c1e1900 */
[----:B------:R-:W1:Y:S01]  /*0d10*/  S2UR UR18, SR_CTAID.X ;  /* 0x00000000001279c3 */ /* 0x000e620000002500 */
[----:B------:R-:W-:Y:S02]  /*0d20*/  UMOV UR16, 0xffffffff ;  /* 0xffffffff00107882 */ /* 0x000fe40000000000 */
[----:B------:R-:W-:Y:S02]  /*0d30*/  UMOV UR29, 0xffffffff ;  /* 0xffffffff001d7882 */ /* 0x000fe40000000000 */
[----:B------:R-:W-:Y:S01]  /*0d40*/  UMOV UR23, URZ ;  /* 0x0000003f00177c82 */ /* 0x000fe20008000000 */
[----:B----4-:R-:W4:Y:S01]  /*0d50*/  S2R R8, SR_TID.X ;  /* 0x0000000000087919 */ /* 0x010f220000002100 */
[----:B------:R-:W-:-:S02]  /*0d60*/  ULDC UR7, c[0x0][0xc] ;  /* 0x0000030000077ab9 */ /* 0x000fc40000000800 */
[----:B------:R-:W-:Y:S02]  /*0d70*/  USHF.L.U32 UR7, UR7, 0x6, URZ ;  /* 0x0000000607077899 */ /* 0x000fe4000800063f */
[----:B------:R-:W-:Y:S02]  /*0d80*/  ULDC UR9, c[0x0][0x218] ;  /* 0x0000860000097ab9 */ /* 0x000fe40000000800 */
[----:B-1----:R-:W-:-:S04]  /*0d90*/  USHF.L.U32 UR6, UR18, 0x6, URZ ;  /* 0x0000000612067899 */ /* 0x002fc8000800063f */
[----:B------:R-:W-:-:S06]  /*0da0*/  UIMAD UR6, UR7, UR40, UR6 ;  /* 0x00000028070672a4 */ /* 0x000fcc000f8e0206 */
[----:B------:R-:W-:Y:S01]  /*0db0*/  IMAD.U32 R14, RZ, RZ, UR6 ;  /* 0x00000006ff0e7e24 */ /* 0x000fe2000f8e00ff */
[----:B--2---:R4:W1:Y:S02]  /*0dc0*/  @P2 R2UR UR16, R7 ;  /* 0x00000000071023c2 */ /* 0x00486400000e0000 */
[----:B----4-:R-:W-:-:S06]  /*0dd0*/  SHF.R.S32.HI R7, RZ, 0x1f, R8 ;  /* 0x0000001fff077819 */ /* 0x010fcc0000011408 */
[----:B---3--:R-:W1:Y:S08]  /*0de0*/  @P2 R2UR UR12, R5 ;  /* 0x00000000050c23c2 */ /* 0x008e7000000e0000 */
[----:B-----5:R2:W3:Y:S01]  /*0df0*/  @P0 R2UR UR23, R6 ;  /* 0x00000000061703c2 */ /* 0x0204e200000e0000 */
[----:B-1----:R-:W-:-:S07]  /*0e00*/  @UP1 UIADD3 UR12, UR12, -UR16, URZ ;  /* 0x800000100c0c1290 */ /* 0x002fce000fffe03f */
[----:B------:R1:W4:Y:S01]  /*0e10*/  @!P1 R2UR UR29, R4 ;  /* 0x00000000041d93c2 */ /* 0x00032200000e0000 */
[----:B------:R-:W-:-:S04]  /*0e20*/  ISETP.NE.U32.AND P1, PT, RZ, c[0x0][0x248], PT ;  /* 0x00009200ff007a0c */ /* 0x000fc80003f25070 */
[----:B------:R-:W-:Y:S01]  /*0e30*/  ISETP.NE.AND.EX P1, PT, RZ, c[0x0][0x24c], PT, P1 ;  /* 0x00009300ff007a0c */ /* 0x000fe20003f25310 */
[----:B------:R-:W-:Y:S01]  /*0e40*/  @!UP1 ULDC UR12, c[0x0][0x214] ;  /* 0x00008500000c9ab9 */ /* 0x000fe20000000800 */
[----:B--2---:R-:W-:-:S04]  /*0e50*/  LEA.HI R6, R7, R8, RZ, 0x3 ;  /* 0x0000000807067211 */ /* 0x004fc800078f18ff */
[----:B------:R-:W-:-:S04]  /*0e60*/  SHF.R.S32.HI R6, RZ, 0x3, R6 ;  /* 0x00000003ff067819 */ /* 0x000fc80000011406 */
[----:B------:R-:W-:Y:S02]  /*0e70*/  IADD3 R15, P0, R6, UR6, RZ ;  /* 0x00000006060f7c10 */ /* 0x000fe4000ff1e0ff */
[----:B------:R-:W-:-:S04]  /*0e80*/  SHF.R.S32.HI R5, RZ, 0x1f, R6 ;  /* 0x0000001fff057819 */ /* 0x000fc80000011406 */
[----:B------:R-:W-:Y:S01]  /*0e90*/  LEA.HI.X.SX32 R14, R14, R5, 0x1, P0 ;  /* 0x000000050e0e7211 */ /* 0x000fe200000f0eff */
[----:B------:R-:W-:Y:S05]  /*0ea0*/  @!P1 BRA `(.L_x_853) ;  /* 0x0000007000009947 */ /* 0x000fea0003800000 */
[----:B---3--:R-:W-:-:S13]  /*0eb0*/  PLOP3.LUT P0, PT, PT, PT, UP3, 0x80, 0x0 ;  /* 0x000000000000781c */ /* 0x008fda0003f0f038 */
[----:B-1----:R-:W2:Y:S04]  /*0ec0*/  @P0 LDG.E R4, [R10.64+0x4] ;  /* 0x000004040a040981 */ /* 0x002ea8000c1e1900 */
[----:B------:R-:W3:Y:S01]  /*0ed0*/  @!P0 LDG.E R9, [R10.64] ;  /* 0x000000040a098981 */ /* 0x000ee2000c1e1900 */
[----:B--2---:R-:W1:Y:S02]  /*0ee0*/  @P0 R2UR UR6, R4 ;  /* 0x00000000040603c2 */ /* 0x004e6400000e0000 */
[----:B-1--4-:R-:W-:-:S11]  /*0ef0*/  @UP3 UIADD3 UR9, UR6, -UR29, URZ ;  /* 0x8000001d06093290 */ /* 0x012fd6000fffe03f */
[----:B---3--:R1:W2:Y:S01]  /*0f00*/  @!P0 R2UR UR9, R9 ;  /* 0x00000000090983c2 */ /* 0x0082a200000e0000 */
[----:B------:R-:W-:-:S07]  /*0f10*/  DEPBAR.LE SB1, 0x0, {2} ;  /* 0x000090040000791a */ /* 0x000fce0000000000 */
.L_x_853:
        /* <DEDUP_REMOVED lines=9> */
[----:B-1----:R-:W2:Y:S01]  /*0fb0*/  @P0 LDG.E R4, [R10.64] ;  /* 0x000000040a040981 */ /* 0x002ea2000c1e1900 */
        /* <DEDUP_REMOVED lines=25> */
[----:B----4-:R-:W-:Y:S02]  /*1150*/  UISETP.NE.AND UP0, UPT, UR29, -0x1, UPT ;  /* 0xffffffff1d00788c */ /* 0x010fe4000bf05270 */
        /* <DEDUP_REMOVED lines=24> */
[----:B------:R-:W-:-:S04]  /*12e0*/  UIMAD UR7, UR37, UR10, URZ ;  /* 0x0000000a250772a4 */ /* 0x000fc8000f8e023f */
[----:B------:R-:W-:Y:S02]  /*12f0*/  UIMAD UR11, UR35, UR11, UR7 ;  /* 0x0000000b230b72a4 */ /* 0x000fe4000f8e0207 */
[----:B------:R-:W-:-:S04]  /*1300*/  UIMAD.WIDE.U32 UR6, UR23, UR6, URZ ;  /* 0x00000006170672a5 */ /* 0x000fc8000f8e003f */
[----:B------:R-:W-:-:S04]  /*1310*/  UIADD3 UR7, UR7, UR9, URZ ;  /* 0x0000000907077290 */ /* 0x000fc8000fffe03f */
[----:B------:R-:W-:-:S04]  /*1320*/  UIMAD.WIDE.U32 UR6, UR35, UR10, UR6 ;  /* 0x0000000a230672a5 */ /* 0x000fc8000f8e0006 */
[----:B------:R-:W-:-:S03]  /*1330*/  UIADD3 UR28, UR7, UR11, URZ ;  /* 0x0000000b071c7290 */ /* 0x000fc6000fffe03f */
[----:B------:R-:W-:Y:S02]  /*1340*/  UMOV UR27, UR6 ;  /* 0x00000006001b7c82 */ /* 0x000fe40008000000 */
.L_x_855:
        /* <DEDUP_REMOVED lines=42> */
.L_x_856:
        /* <DEDUP_REMOVED lines=12> */
[----:B------:R-:W-:-:S03]  /*16b0*/  @!UP3 UIADD3 UR24, UR7, UR9, URZ ;  /* 0x000000090718b290 */ /* 0x000fc6000fffe03f */
[----:B------:R-:W-:Y:S02]  /*16c0*/  @!UP3 UMOV UR20, UR6 ;  /* 0x000000060014bc82 */ /* 0x000fe40008000000 */
[----:B------:R-:W-:-:S04]  /*16d0*/  UIMAD.WIDE.U32 UR6, UR18, UR10, URZ ;  /* 0x0000000a120672a5 */ /* 0x000fc8000f8e003f */
[----:B------:R-:W-:Y:S02]  /*16e0*/  UIMAD UR13, UR18, UR11, UR7 ;  /* 0x0000000b120d72a4 */ /* 0x000fe4000f8e0207 */
[----:B------:R-:W-:Y:S02]  /*16f0*/  UIMAD UR7, UR37, UR14, UR54 ;  /* 0x0000000e250772a4 */ /* 0x000fe4000f8e0236 */
[----:B------:R-:W-:Y:S02]  /*1700*/  UIMAD.WIDE.U32 UR10, UR38, UR16, URZ ;  /* 0x00000010260a72a5 */ /* 0x000fe4000f8e003f */
[----:B------:R-:W-:Y:S02]  /*1710*/  UIADD3 UR7, UR47, UR7, URZ ;  /* 0x000000072f077290 */ /* 0x000fe4000fffe03f */
[----:B------:R-:W-:Y:S02]  /*1720*/  USEL UR17, UR6, URZ, UP6 ;  /* 0x0000003f06117287 */ /* 0x000fe4000b000000 */
[----:B------:R-:W-:-:S02]  /*1730*/  UIMAD UR7, UR38, UR7, UR53 ;  /* 0x00000007260772a4 */ /* 0x000fc4000f8e0235 */
[----:B------:R-:W-:Y:S02]  /*1740*/  USHF.L.U64.HI UR6, UR35, 0x7, UR37 ;  /* 0x0000000723067899 */ /* 0x000fe40008010225 */
[----:B------:R-:W-:Y:S02]  /*1750*/  UIADD3 UR14, UR45, UR7, URZ ;  /* 0x000000072d0e7290 */ /* 0x000fe4000fffe03f */
[----:B------:R-:W-:Y:S02]  /*1760*/  UIMAD UR7, UR39, UR16, URZ ;  /* 0x00000010270772a4 */ /* 0x000fe4000f8e023f */
[----:B------:R-:W-:Y:S02]  /*1770*/  USEL UR18, UR44, UR10, !UP3 ;  /* 0x0000000a2c127287 */ /* 0x000fe4000d800000 */
[----:B------:R-:W-:Y:S02]  /*1780*/  @UP3 UIADD3 UR14, UR11, UR7, URZ ;  /* 0x000000070b0e3290 */ /* 0x000fe4000fffe03f */
[----:B------:R-:W-:-:S02]  /*1790*/  USEL UR7, UR6, URZ, UP1 ;  /* 0x0000003f06077287 */ /* 0x000fc40008800000 */
[----:B------:R-:W-:Y:S02]  /*17a0*/  USEL UR6, UR15, URZ, UP1 ;  /* 0x0000003f0f067287 */ /* 0x000fe40008800000 */
[----:B------:R-:W-:Y:S02]  /*17b0*/  USEL UR11, UR13, URZ, UP6 ;  /* 0x0000003f0d0b7287 */ /* 0x000fe4000b000000 */
[----:B------:R-:W-:Y:S02]  /*17c0*/  UIADD3 UR6, UP1, UR19, UR6, URZ ;  /* 0x0000000613067290 */ /* 0x000fe4000ff3e03f */
[----:B------:R-:W-:Y:S02]  /*17d0*/  ULDC UR15, c[0x0][0x234] ;  /* 0x00008d00000f7ab9 */ /* 0x000fe40000000800 */
[----:B------:R-:W-:Y:S02]  /*17e0*/  UIADD3.X UR9, UR33, UR7, URZ, UP1, !UPT ;  /* 0x0000000721097290 */ /* 0x000fe40008ffe43f */
[----:B------:R-:W-:-:S04]  /*17f0*/  UIMAD UR7, UR39, UR6, URZ ;  /* 0x00000006270772a4 */ /* 0x000fc8000f8e023f */
[----:B------:R-:W-:Y:S02]  /*1800*/  UIMAD UR9, UR38, UR9, UR7 ;  /* 0x00000009260972a4 */ /* 0x000fe4000f8e0207 */
[----:B------:R-:W-:-:S04]  /*1810*/  @UP5 USEL UR7, UR56, UR16, !UP3 ;  /* 0x0000001038075287 */ /* 0x000fc8000d800000 */
[----:B------:R-:W-:Y:S02]  /*1820*/  @UP5 UIMAD UR15, UR36, UR15, UR7 ;  /* 0x0000000f240f52a4 */ /* 0x000fe4000f8e0207 */
[----:B------:R-:W-:-:S04]  /*1830*/  UIMAD.WIDE.U32 UR6, UR38, UR6, URZ ;  /* 0x00000006260672a5 */ /* 0x000fc8000f8e003f */
[----:B------:R-:W-:Y:S02]  /*1840*/  UIADD3 UR10, UR7, UR9, URZ ;  /* 0x00000009070a7290 */ /* 0x000fe4000fffe03f */
[----:B------:R-:W-:Y:S01]  /*1850*/  @!UP5 UMOV UR15, UR51 ;  /* 0x00000033000fdc82 */ /* 0x000fe20008000000 */
[----:B------:R-:W-:Y:S05]  /*1860*/  @!P0 BRA `(.L_x_857) ;  /* 0x0000005000008947 */ /* 0x000fea0003800000 */
[----:B------:R-:W-:Y:S02]  /*1870*/  ULDC UR9, c[0x0][0x224] ;  /* 0x0000890000097ab9 */ /* 0x000fe40000000800 */
[----:B------:R-:W-:-:S04]  /*1880*/  @!UP3 UIMAD UR16, UR35, UR9, URZ ;  /* 0x000000092310b2a4 */ /* 0x000fc8000f8e023f */
[----:B------:R-:W-:-:S04]  /*1890*/  ULEA UR9, UR35, UR16, 0x7 ;  /* 0x0000001023097291 */ /* 0x000fc8000f8e383f */
[----:B------:R-:W-:Y:S01]  /*18a0*/  UIMAD UR13, UR57, UR36, UR9 ;  /* 0x00000024390d72a4 */ /* 0x000fe2000f8e0209 */
[----:B------:R-:W-:Y:S05]  /*18b0*/  BRA `(.L_x_858) ;  /* 0x0000001000007947 */ /* 0x000fea0003800000 */
.L_x_857:
[----:B------:R-:W-:-:S04]  /*18c0*/  UMOV UR13, UR52 ;  /* 0x00000034000d7c82 */ /* 0x000fc80008000000 */
.L_x_858:
[----:B------:R-:W-:Y:S01]  /*18d0*/  UIADD3 UR6, UP4, UP3, UR6, UR43, UR49 ;  /* 0x0000002b06067290 */ /* 0x000fe2000fb9e031 */
[----:B------:R-:W-:Y:S01]  /*18e0*/  IMAD.U32 R10, RZ, RZ, UR5 ;  /* 0x00000005ff0a7e24 */ /* 0x000fe2000f8e00ff */
[----:B------:R-:W-:Y:S01]  /*18f0*/  UMOV UR16, 0x4 ;  /* 0x0000000400107882 */ /* 0x000fe20000000000 */
[----:B------:R-:W-:Y:S01]  /*1900*/  IMAD.U32 R4, RZ, RZ, UR4 ;  /* 0x00000004ff047e24 */ /* 0x000fe2000f8e00ff */
[----:B------:R-:W-:Y:S01]  /*1910*/  UIADD3 UR32, UP2, UP1, UR17, UR6, UR18 ;  /* 0x0000000611207290 */ /* 0x000fe2000f95e012 */
[----:B------:R-:W-:Y:S01]  /*1920*/  LEA.HI R11, R7, R8, RZ, 0x5 ;  /* 0x00000008070b7211 */ /* 0x000fe200078f28ff */
[----:B------:R-:W-:Y:S01]  /*1930*/  UIADD3.X UR6, UR10, UR50, UR55, UP4, UP3 ;  /* 0x000000320a067290 */ /* 0x000fe2000a7e6437 */
[----:B------:R-:W-:Y:S01]  /*1940*/  IADD3 R9, P0, R6, UR19, RZ ;  /* 0x0000001306097c10 */ /* 0x000fe2000ff1e0ff */
[----:B------:R-:W-:Y:S01]  /*1950*/  ULDC.64 UR4, c[0x0][0x3c8] ;  /* 0x0000f20000047ab9 */ /* 0x000fe20000000a00 */
[----:B------:R-:W-:Y:S01]  /*1960*/  IMAD.U32 R22, RZ, RZ, UR19 ;  /* 0x00000013ff167e24 */ /* 0x000fe2000f8e00ff */
[----:B------:R-:W-:Y:S01]  /*1970*/  UIADD3.X UR14, UR11, UR6, UR14, UP2, UP1 ;  /* 0x000000060b0e7290 */ /* 0x000fe200097e240e */
[--C-:B------:R-:W-:Y:S01]  /*1980*/  SHF.R.S32.HI R227, RZ, 0x1f, R226.reuse ;  /* 0x0000001fffe37819 */ /* 0x100fe200000114e2 */
[----:B------:R-:W-:Y:S01]  /*1990*/  IMAD R17, R5, c[0x0][0x370], RZ ;  /* 0x0000dc0005117a24 */ /* 0x000fe200078e02ff */
[----:B------:R-:W-:Y:S01]  /*19a0*/  ULDC.64 UR6, c[0x0][0x1a8] ;  /* 0x00006a0000067ab9 */ /* 0x000fe20000000a00 */
[----:B------:R-:W-:Y:S01]  /*19b0*/  IADD3 R18, P2, R226, UR20, RZ ;  /* 0x00000014e2127c10 */ /* 0x000fe2000ff5e0ff */
[----:B------:R-:W-:Y:S01]  /*19c0*/  UIMAD UR6, UR59, UR6, URZ ;  /* 0x000000063b0672a4 */ /* 0x000fe2000f8e023f */
[----:B------:R-:W-:Y:S01]  /*19d0*/  IMAD.WIDE.U32 R20, R9, c[0x0][0x190], R226 ;  /* 0x0000640009147a25 */ /* 0x000fe200078e00e2 */
[----:B------:R-:W-:Y:S01]  /*19e0*/  BSSY B1, `(.L_x_854) ;  /* 0x000092b000017945 */ /* 0x000fe20003800000 */
[----:B------:R-:W-:Y:S01]  /*19f0*/  IADD3.X R19, R227, UR24, RZ, P2, !PT ;  /* 0x00000018e3137c10 */ /* 0x000fe200097fe4ff */
[----:B------:R-:W-:Y:S01]  /*1a00*/  UIMAD UR10, UR36, UR7, UR6 ;  /* 0x00000007240a72a4 */ /* 0x000fe2000f8e0206 */
[----:B------:R-:W-:Y:S01]  /*1a10*/  IMAD R17, R6, c[0x0][0x374], R17 ;  /* 0x0000dd0006117a24 */ /* 0x000fe200078e0211 */
[----:B------:R-:W-:Y:S01]  /*1a20*/  IADD3 R236, R226, 0x40, RZ ;  /* 0x00000040e2ec7810 */ /* 0x000fe20007ffe0ff */
[----:B------:R-:W-:Y:S01]  /*1a30*/  ULDC.64 UR6, c[0x0][0x370] ;  /* 0x0000dc0000067ab9 */ /* 0x000fe20000000a00 */
[----:B------:R-:W-:Y:S01]  /*1a40*/  IMAD.WIDE.U32 R22, R22, c[0x0][0x370], R18 ;  /* 0x0000dc0016167a25 */ /* 0x000fe200078e0012 */
[----:B------:R-:W-:Y:S01]  /*1a50*/  UIMAD UR6, UR33, UR6, URZ ;  /* 0x00000006210672a4 */ /* 0x000fe2000f8e023f */
[----:B------:R-:W-:-:S02]  /*1a60*/  IADD3 R235, R226, 0x80, RZ ;  /* 0x00000080e2eb7810 */ /* 0x000fc40007ffe0ff */
[----:B------:R-:W-:Y:S01]  /*1a70*/  IMAD.U32 R18, RZ, RZ, UR36 ;  /* 0x00000024ff127e24 */ /* 0x000fe2000f8e00ff */
[----:B------:R-:W-:Y:S01]  /*1a80*/  UIMAD UR11, UR19, UR7, UR6 ;  /* 0x00000007130b72a4 */ /* 0x000fe2000f8e0206 */
[----:B------:R-:W-:Y:S02]  /*1a90*/  IADD3 R234, R226, 0xc0, RZ ;  /* 0x000000c0e2ea7810 */ /* 0x000fe40007ffe0ff */
[----:B------:R-:W-:Y:S02]  /*1aa0*/  ULDC.64 UR6, c[0x0][0x378] ;  /* 0x0000de0000067ab9 */ /* 0x000fe40000000a00 */
[----:B------:R-:W-:Y:S01]  /*1ab0*/  UIMAD UR6, UR59, UR6, URZ ;  /* 0x000000063b0672a4 */ /* 0x000fe2000f8e023f */
[----:B------:R-:W-:-:S03]  /*1ac0*/  IADD3 R23, R23, UR11, RZ ;  /* 0x0000000b17177c10 */ /* 0x000fc6000fffe0ff */
[----:B------:R-:W-:Y:S02]  /*1ad0*/  UIMAD UR9, UR36, UR7, UR6 ;  /* 0x00000007240972a4 */ /* 0x000fe4000f8e0206 */
[----:B------:R-:W-:Y:S01]  /*1ae0*/  UIADD3 UR6, UR19, UR13, URZ ;  /* 0x0000000d13067290 */ /* 0x000fe2000fffe03f */
[----:B------:R-:W-:Y:S02]  /*1af0*/  IMAD.WIDE.U32 R18, R18, c[0x0][0x378], R22 ;  /* 0x0000de0012127a25 */ /* 0x000fe400078e0016 */
[----:B------:R-:W-:Y:S02]  /*1b00*/  ULDC UR13, c[0x0][0x2e8] ;  /* 0x0000ba00000d7ab9 */ /* 0x000fe40000000800 */
[----:B------:R-:W-:Y:S01]  /*1b10*/  UIMAD.WIDE UR6, UR6, UR16, UR4 ;  /* 0x00000010060672a5 */ /* 0x000fe2000f8e0204 */
[----:B------:R-:W-:Y:S01]  /*1b20*/  IADD3 R19, R19, UR9, RZ ;  /* 0x0000000913137c10 */ /* 0x000fe2000fffe0ff */
[----:B------:R-:W-:Y:S01]  /*1b30*/  IMAD.U32 R22, RZ, RZ, UR36 ;  /* 0x00000024ff167e24 */ /* 0x000fe2000f8e00ff */
[----:B------:R-:W-:-:S03]  /*1b40*/  ULDC.64 UR4, c[0x0][0x200] ;  /* 0x0000800000047ab9 */ /* 0x000fc60000000a00 */
[----:B------:R-:W-:Y:S01]  /*1b50*/  IMAD.WIDE.U32 R18, R6, c[0x0][0x370], R18 ;  /* 0x0000dc0006127a25 */ /* 0x000fe200078e0012 */
[----:B------:R-:W-:Y:S02]  /*1b60*/  UMOV UR18, UR6 ;  /* 0x0000000600127c82 */ /* 0x000fe40008000000 */
[----:B------:R-:W-:Y:S01]  /*1b70*/  UIADD3 UR6, UR19, UR15, URZ ;  /* 0x0000000f13067290 */ /* 0x000fe2000fffe03f */
[----:B------:R-:W-:Y:S01]  /*1b80*/  IMAD.IADD R17, R19, 0x1, R17 ;  /* 0x0000000113117824 */ /* 0x000fe200078e0211 */
[----:B------:R-:W-:Y:S01]  /*1b90*/  UMOV UR17, UR7 ;  /* 0x0000000700117c82 */ /* 0x000fe20008000000 */
[C---:B------:R-:W-:Y:S01]  /*1ba0*/  LEA R243, P2, R18.reuse, c[0x0][0x330], 0x1 ;  /* 0x0000cc0012f37a11 */ /* 0x040fe200078408ff */
[----:B------:R-:W-:Y:S01]  /*1bb0*/  UIMAD.WIDE UR6, UR6, UR16, UR4 ;  /* 0x00000010060672a5 */ /* 0x000fe2000f8e0204 */
[----:B------:R1:W2:Y:S02]  /*1bc0*/  R2UR UR4, R4 ;  /* 0x00000000040473c2 */ /* 0x0002a400000e0000 */
[----:B------:R-:W-:-:S04]  /*1bd0*/  LEA.HI.X R242, R18, c[0x0][0x334], R17, 0x1, P2 ;  /* 0x0000cd0012f27a11 */ /* 0x000fc800010f0c11 */
[----:B------:R-:W-:Y:S02]  /*1be0*/  UMOV UR16, UR6 ;  /* 0x0000000600107c82 */ /* 0x000fe40008000000 */
[----:B------:R-:W-:Y:S01]  /*1bf0*/  UIADD3 UR6, -UR8, UR12, UR26 ;  /* 0x0000000c08067290 */ /* 0x000fe2000fffe11a */
[----:B------:R3:W4:Y:S01]  /*1c00*/  R2UR UR5, R10 ;  /* 0x000000000a0573c2 */ /* 0x00072200000e0000 */
[----:B------:R-:W-:Y:S02]  /*1c10*/  UMOV UR15, UR7 ;  /* 0x00000007000f7c82 */ /* 0x000fe40008000000 */
[----:B------:R-:W-:Y:S02]  /*1c20*/  UIADD3 UR6, UR6, -UR13, URZ ;  /* 0x8000000d06067290 */ /* 0x000fe4000fffe03f */
[----:B------:R-:W-:Y:S02]  /*1c30*/  UIADD3 UR7, UR34, -0x1, URZ ;  /* 0xffffffff22077890 */ /* 0x000fe4000fffe03f */
[----:B------:R-:W-:-:S04]  /*1c40*/  USHF.R.S32.HI UR19, URZ, 0x1f, UR6 ;  /* 0x0000001f3f137899 */ /* 0x000fc80008011406 */
[----:B------:R-:W-:Y:S01]  /*1c50*/  ULEA.HI UR19, UR19, UR6, URZ, 0x6 ;  /* 0x0000000613137291 */ /* 0x000fe2000f8f303f */
[----:B-1----:R-:W-:-:S03]  /*1c60*/  LOP3.LUT R4, R11, 0xffffffe0, RZ, 0xc0, !PT ;  /* 0xffffffe00b047812 */ /* 0x002fc600078ec0ff */
[----:B------:R-:W-:Y:S01]  /*1c70*/  USHF.R.S32.HI UR19, URZ, 0x6, UR19 ;  /* 0x000000063f137899 */ /* 0x000fe20008011413 */
[----:B------:R-:W-:Y:S01]  /*1c80*/  SHF.R.S32.HI R11, RZ, 0x5, R11 ;  /* 0x00000005ff0b7819 */ /* 0x000fe2000001140b */
[----:B------:R-:W-:Y:S02]  /*1c90*/  IMAD.IADD R4, R8, 0x1, -R4 ;  /* 0x0000000108047824 */ /* 0x000fe400078e0a04 */
[----:B------:R-:W-:Y:S01]  /*1ca0*/  UISETP.LT.AND UP1, UPT, URZ, UR19, UPT ;  /* 0x000000133f00728c */ /* 0x000fe2000bf21270 */
[----:B---3--:R-:W-:Y:S01]  /*1cb0*/  IADD3.X R10, R5, UR33, RZ, P0, !PT ;  /* 0x00000021050a7c10 */ /* 0x008fe200087fe4ff */
[----:B------:R-:W-:Y:S02]  /*1cc0*/  IMAD R4, R11, UR48, R4 ;  /* 0x000000300b047c24 */ /* 0x000fe4000f8e0204 */
[----:B------:R-:W-:Y:S02]  /*1cd0*/  USEL UR19, URZ, UR19, !UP1 ;  /* 0x000000133f137287 */ /* 0x000fe4000c800000 */
[----:B------:R-:W-:Y:S01]  /*1ce0*/  IMAD R11, R10, c[0x0][0x190], RZ ;  /* 0x000064000a0b7a24 */ /* 0x000fe200078e02ff */
[----:B------:R-:W-:Y:S01]  /*1cf0*/  IADD3 R16, P0, R4, UR32, RZ ;  /* 0x0000002004107c10 */ /* 0x000fe2000ff1e0ff */
[----:B------:R-:W-:-:S02]  /*1d00*/  UISETP.GT.AND UP1, UPT, UR34, UR19, UPT ;  /* 0x000000132200728c */ /* 0x000fc4000bf24270 */
[----:B------:R-:W-:Y:S01]  /*1d10*/  IMAD R11, R9, c[0x0][0x194], R11 ;  /* 0x00006500090b7a24 */ /* 0x000fe200078e020b */
[----:B------:R-:W-:Y:S02]  /*1d20*/  LEA.HI.X.SX32 R4, R4, UR14, 0x1, P0 ;  /* 0x0000000e04047c11 */ /* 0x000fe400080f0eff */
[----:B------:R-:W-:-:S04]  /*1d30*/  IADD3 R20, P0, R20, UR31, RZ ;  /* 0x0000001f14147c10 */ /* 0x000fc8000ff1e0ff */
[----:B------:R-:W-:Y:S02]  /*1d40*/  IADD3.X R21, R21, UR30, R11, P0, !PT ;  /* 0x0000001e15157c10 */ /* 0x000fe400087fe40b */
[----:B------:R-:W-:-:S03]  /*1d50*/  LEA R250, P0, R16, c[0x0][0x350], 0x2 ;  /* 0x0000d40010fa7a11 */ /* 0x000fc600078010ff */
[----:B------:R-:W-:Y:S01]  /*1d60*/  IMAD.WIDE.U32 R22, R22, c[0x0][0x1a8], R20 ;  /* 0x00006a0016167a25 */ /* 0x000fe200078e0014 */
[----:B------:R-:W-:Y:S02]  /*1d70*/  LEA.HI.X R251, R16, c[0x0][0x354], R4, 0x2, P0 ;  /* 0x0000d50010fb7a11 */ /* 0x000fe400000f1404 */
[----:B------:R-:W-:Y:S02]  /*1d80*/  PLOP3.LUT P0, PT, PT, PT, UP1, 0x80, 0x0 ;  /* 0x000000000000781c */ /* 0x000fe40003f0f018 */
[----:B------:R-:W-:Y:S02]  /*1d90*/  LEA R240, P3, R22, c[0x0][0x160], 0x1 ;  /* 0x0000580016f07a11 */ /* 0x000fe400078608ff */
[----:B------:R-:W-:-:S04]  /*1da0*/  IADD3 R4, R23, UR10, RZ ;  /* 0x0000000a17047c10 */ /* 0x000fc8000fffe0ff */
[----:B------:R-:W-:-:S05]  /*1db0*/  LEA.HI.X R239, R22, c[0x0][0x164], R4, 0x1, P3 ;  /* 0x0000590016ef7a11 */ /* 0x000fca00018f0c04 */
        /* <DEDUP_REMOVED lines=19> */
.L_x_860:
        /* <DEDUP_REMOVED lines=18> */
.L_x_861:
        /* <DEDUP_REMOVED lines=9> */
[----:B------:R-:W-:Y:S02]  /*20a0*/  IADD3 R8, P0, R8, UR14, RZ ;  /* 0x0000000e08087c10 */ /* 0x000fe4000ff1e0ff */
[----:B------:R-:W-:Y:S02]  /*20b0*/  ISETP.GE.AND P5, PT, R6, UR8, PT ;  /* 0x0000000806007c0c */ /* 0x000fe4000bfa6270 */
        /* <DEDUP_REMOVED lines=14> */
[----:B------:R-:W-:Y:S01]  /*21a0*/  IMAD R8, R6, c[0x0][0x3a4], R8 ;  /* 0x0000e90006087a24 */ /* 0x000fe200078e0208 */
        /* <DEDUP_REMOVED lines=9> */
.L_x_863:
[----:B------:R-:W-:Y:S05]  /*2240*/  BSYNC B0 ;  /* 0x0000000000007941 */ /* 0x000fea0003800000 */
.L_x_862:
        /* <DEDUP_REMOVED lines=21> */
.L_x_865:
[----:B------:R-:W-:Y:S05]  /*23a0*/  BSYNC B0 ;  /* 0x0000000000007941 */ /* 0x000fea0003800000 */
.L_x_864:
[----:B------:R-:W-:Y:S01]  /*23b0*/  ULDC.64 UR6, c[0x0][0x3a8] ;  /* 0x0000ea0000067ab9 */ /* 0x000fe20000000a00 */
[----:B------:R-:W-:Y:S01]  /*23c0*/  IMAD.WIDE.U32 R8, R4, c[0x0][0x3a8], R226 ;  /* 0x0000ea0004087a25 */ /* 0x000fe200078e00e2 */
[----:B------:R-:W-:Y:S01]  /*23d0*/  UIMAD UR6, UR9, UR6, URZ ;  /* 0x00000006090672a4 */ /* 0x000fe2000f8e023f */
[----:B------:R-:W-:Y:S03]  /*23e0*/  BSSY B0, `(.L_x_866) ;  /* 0x000001c000007945 */ /* 0x000fe60003800000 */
[----:B------:R-:W-:Y:S01]  /*23f0*/  UIMAD UR6, UR26, UR7, UR6 ;  /* 0x000000071a0672a4 */ /* 0x000fe2000f8e0206 */
[----:B------:R-:W-:-:S02]  /*2400*/  IADD3 R10, P0, R8, UR10, RZ ;  /* 0x0000000a080a7c10 */ /* 0x000fc4000ff1e0ff */
[----:B------:R-:W-:-:S03]  /*2410*/  MOV R8, UR36 ;  /* 0x0000002400087c02 */ /* 0x000fc60008000f00 */
        /* <DEDUP_REMOVED lines=18> */
[----:B--2---:R-:W-:-:S04]  /*2540*/  LEA R12, P5, R10, c[0x0][0x348], 0x1 ;  /* 0x0000d2000a0c7a11 */ /* 0x004fc800078a08ff */
[----:B------:R-:W-:-:S05]  /*2550*/  LEA.HI.X R13, R10, c[0x0][0x34c], R7, 0x1, P5 ;  /* 0x0000d3000a0d7a11 */ /* 0x000fca00028f0c07 */
[----:B------:R2:W-:Y:S04]  /*2560*/  @!P3 STG.E.128 [R12.64], RZ ;  /* 0x000000ff0c00b986 */ /* 0x0005e8000c101d04 */
[----:B------:R2:W-:Y:S04]  /*2570*/  @!P2 STG.E.128 [R12.64+0x80], RZ ;  /* 0x000080ff0c00a986 */ /* 0x0005e8000c101d04 */
[----:B------:R2:W-:Y:S04]  /*2580*/  @!P1 STG.E.128 [R12.64+0x100], RZ ;  /* 0x000100ff0c009986 */ /* 0x0005e8000c101d04 */
[----:B------:R2:W-:Y:S02]  /*2590*/  @!P0 STG.E.128 [R12.64+0x180], RZ ;  /* 0x000180ff0c008986 */ /* 0x0005e4000c101d04 */
.L_x_867:
[----:B------:R-:W-:Y:S05]  /*25a0*/  BSYNC B0 ;  /* 0x0000000000007941 */ /* 0x000fea0003800000 */
.L_x_866:
        /* <DEDUP_REMOVED lines=8> */
[----:B------:R-:W-:Y:S01]  /*2630*/  IMAD R5, R5, c[0x0][0x3a8], RZ ;  /* 0x0000ea0005057a24 */ /* 0x000fe200078e02ff */
[----:B------:R-:W-:-:S03]  /*2640*/  LEA R4, P3, R8, c[0x0][0x348], 0x1 ;  /* 0x0000d20008047a11 */ /* 0x000fc600078608ff */
[----:B------:R-:W-:-:S04]  /*2650*/  IMAD R5, R6, c[0x0][0x3ac], R5 ;  /* 0x0000eb0006057a24 */ /* 0x000fc800078e0205 */
        /* <DEDUP_REMOVED lines=9> */
.L_x_859:
[----:B------:R-:W-:Y:S01]  /*26f0*/  PLOP3.LUT P0, PT, PT, PT, UP6, 0x80, 0x0 ;  /* 0x000000000000781c */ /* 0x000fe20003f0f068 */
[----:B------:R-:W-:Y:S01]  /*2700*/  ULEA.HI UR6, UR7, UR7, URZ, 0x1 ;  /* 0x0000000707067291 */ /* 0x000fe2000f8f083f */
[----:B------:R-:W-:Y:S01]  /*2710*/  IMAD.SHL.U32 R233, R224, 0x2, RZ ;  /* 0x00000002e0e97824 */ /* 0x000fe200078e00ff */
[----:B------:R-:W-:Y:S02]  /*2720*/  BSSY B0, `(.L_x_869) ;  /* 0x0000034000007945 */ /* 0x000fe40003800000 */
[----:B------:R-:W-:-:S04]  /*2730*/  ULOP3.LUT UR6, UR6, 0xfffffffe, URZ, 0xc0, !UPT ;  /* 0xfffffffe06067892 */ /* 0x000fc8000f8ec03f */
[----:B------:R-:W-:-:S04]  /*2740*/  UIADD3 UR6, UR7, -UR6, URZ ;  /* 0x8000000607067290 */ /* 0x000fc8000fffe03f */
[----:B------:R-:W-:Y:S01]  /*2750*/  @P0 BAR.SYNC.DEFER_BLOCKING 0x0 ;  /* 0x0000000000000b1d */ /* 0x000fe20000010000 */
[----:B------:R-:W-:Y:S02]  /*2760*/  UISETP.NE.AND UP0, UPT, UR6, 0x1, UPT ;  /* 0x000000010600788c */ /* 0x000fe4000bf05270 */
[----:B------:R-:W-:-:S06]  /*2770*/  UIMAD UR6, UR7, -0x40, UR12 ;  /* 0xffffffc0070678a4 */ /* 0x000fcc000f8e020c */
        /* <DEDUP_REMOVED lines=46> */
.L_x_870:
[----:B------:R-:W-:Y:S05]  /*2a60*/  BSYNC B0 ;  /* 0x0000000000007941 */ /* 0x000fea0003800000 */
.L_x_869:
        /* <DEDUP_REMOVED lines=16> */
[----:B------:R-:W-:Y:S01]  /*2b70*/  @!P4 IMAD.MOV.U32 R19, RZ, RZ, c[0x0][0x370] ;  /* 0x0000dc00ff13c624 */ /* 0x000fe200078e00ff */
[----:B------:R2:W-:Y:S01]  /*2b80*/  @P4 STS.128 [R233+0x11000], RZ ;  /* 0x011000ffe9004388 */ /* 0x0005e20000000c00 */
[----:B------:R-:W-:-:S03]  /*2b90*/  @!P4 IMAD.MOV.U32 R18, RZ, RZ, c[0x0][0x374] ;  /* 0x0000dd00ff12c624 */ /* 0x000fc600078e00ff */
[----:B---3--:R-:W-:-:S04]  /*2ba0*/  @!P4 LEA R24, P0, R19, R243, 0x6 ;  /* 0x000000f31318c211 */ /* 0x008fc800078030ff */
        /* <DEDUP_REMOVED lines=28> */
.L_x_872:
[----:B------:R-:W-:Y:S05]  /*2d70*/  BSYNC B0 ;  /* 0x0000000000007941 */ /* 0x000fea0003800000 */
.L_x_871:
        /* <DEDUP_REMOVED lines=23> */
.L_x_874:
[----:B------:R-:W-:Y:S01]  /*2ef0*/  IMAD.U32 R16, RZ, RZ, UR31 ;  /* 0x0000001fff107e24 */ /* 0x000fe2000f8e00ff */
[----:B------:R-:W-:Y:S01]  /*2f00*/  ISETP.GE.AND P1, PT, R226, c[0x0][0x220], PT ;  /* 0x00008800e2007a0c */ /* 0x000fe20003f26270 */
[----:B------:R-:W-:Y:S01]  /*2f10*/  IMAD.U32 R17, RZ, RZ, UR30 ;  /* 0x0000001eff117e24 */ /* 0x000fe2000f8e00ff */
[----:B------:R-:W-:-:S02]  /*2f20*/  ISETP.GE.AND P3, PT, R236, c[0x0][0x220], PT ;  /* 0x00008800ec007a0c */ /* 0x000fc40003f66270 */
[----:B------:R-:W-:Y:S01]  /*2f30*/  ISETP.GE.AND P2, PT, R235, c[0x0][0x220], PT ;  /* 0x00008800eb007a0c */ /* 0x000fe20003f46270 */
[----:B------:R-:W-:-:S04]  /*2f40*/  IMAD.WIDE.U32 R16, R9, c[0x0][0x190], R16 ;  /* 0x0000640009107a25 */ /* 0x000fc800078e0010 */
[----:B------:R-:W-:Y:S01]  /*2f50*/  IMAD.U32 R9, RZ, RZ, UR36 ;  /* 0x00000024ff097e24 */ /* 0x000fe2000f8e00ff */
[----:B------:R-:W-:Y:S02]  /*2f60*/  IADD3 R17, R11, R17, RZ ;  /* 0x000000110b117210 */ /* 0x000fe40007ffe0ff */
[----:B------:R-:W-:Y:S01]  /*2f70*/  MOV R11, 0x2 ;  /* 0x00000002000b7802 */ /* 0x000fe20000000f00 */
[----:B--2---:R-:W-:Y:S01]  /*2f80*/  @!P1 IMAD.MOV.U32 R20, RZ, RZ, R240 ;  /* 0x000000ffff149224 */ /* 0x004fe200078e00f0 */
        /* <DEDUP_REMOVED lines=40> */
.L_x_875:
[----:B------:R-:W-:Y:S05]  /*3210*/  BSYNC B0 ;  /* 0x0000000000007941 */ /* 0x000fea0003800000 */
.L_x_873:
        /* <DEDUP_REMOVED lines=21> */
.L_x_877:
[----:B------:R-:W-:Y:S02]  /*3370*/  ISETP.GE.AND P4, PT, R226, c[0x0][0x220], PT ;  /* 0x00008800e2007a0c */ /* 0x000fe40003f86270 */
[----:B------:R-:W-:-:S02]  /*3380*/  ISETP.GE.AND P2, PT, R235, c[0x0][0x220], PT ;  /* 0x00008800eb007a0c */ /* 0x000fc40003f46270 */
[----:B------:R-:W-:Y:S02]  /*3390*/  ISETP.GE.AND P3, PT, R236, c[0x0][0x220], PT ;  /* 0x00008800ec007a0c */ /* 0x000fe40003f66270 */
[----:B------:R-:W-:-:S04]  /*33a0*/  IADD3 R22, P5, R22, R16, RZ ;  /* 0x0000001016167210 */ /* 0x000fc80007fbe0ff */
[----:B------:R-:W-:-:S03]  /*33b0*/  IADD3.X R11, R4, R17, R11, P5, !PT ;  /* 0x00000011040b7210 */ /* 0x000fc60002ffe40b */
[----:B------:R-:W-:Y:S01]  /*33c0*/  @!P4 IMAD.MOV.U32 R9, RZ, RZ, c[0x0][0x190] ;  /* 0x00006400ff09c624 */ /* 0x000fe200078e00ff */
[----:B------:R1:W-:Y:S01]  /*33d0*/  @P4 STS [R249+0x1000], RZ ;  /* 0x001000fff9004388 */ /* 0x0003e20000000800 */
[----:B------:R-:W-:Y:S02]  /*33e0*/  @!P4 IMAD.MOV.U32 R16, RZ, RZ, c[0x0][0x194] ;  /* 0x00006500ff10c624 */ /* 0x000fe400078e00ff */
[C---:B--2---:R-:W-:Y:S01]  /*33f0*/  @!P3 LEA R20, P5, R22.reuse, c[0x0][0x160], 0x1 ;  /* 0x000058001614ba11 */ /* 0x044fe200078a08ff */
[----:B------:R1:W-:Y:S02]  /*3400*/  @P4 STS [R249+0x1004], RZ ;  /* 0x001004fff9004388 */ /* 0x0003e40000000800 */
[C---:B-1----:R-:W-:Y:S02]  /*3410*/  @!P4 LEA R18, P1, R9.reuse, R240, 0x6 ;  /* 0x000000f00912c211 */ /* 0x042fe400078230ff */
        /* <DEDUP_REMOVED lines=32> */
[----:B-1----:R-:W-:-:S04]  /*3620*/  LEA R16, P1, R22, c[0x0][0x160], 0x1 ;  /* 0x0000580016107a11 */ /* 0x002fc800078208ff */
[----:B------:R-:W-:-:S05]  /*3630*/  LEA.HI.X R17, R22, c[0x0][0x164], R11, 0x1, P1 ;  /* 0x0000590016117a11 */ /* 0x000fca00008f0c0b */
[----:B------:R-:W-:Y:S01]  /*3640*/  @!PT LDS RZ, [RZ] ;  /* 0x00000000fffff984 */ /* 0x000fe20000000800 */
[----:B------:R-:W-:Y:S01]  /*3650*/  @!PT LDS RZ, [RZ] ;  /* 0x00000000fffff984 */ /* 0x000fe20000000800 */
[----:B------:R-:W-:Y:S01]  /*3660*/  @!PT LDS RZ, [RZ] ;  /* 0x00000000fffff984 */ /* 0x000fe20000000800 */
[----:B------:R1:W-:Y:S04]  /*3670*/  LDGSTS.E.BYPASS.LTC128B.128 [R249+0x7000], [R16.64+0x180] ;  /* 0x0700018010f97fae */ /* 0x0003e8000b901d44 */
.L_x_878:
[----:B------:R-:W-:Y:S05]  /*3680*/  BSYNC B0 ;  /* 0x0000000000007941 */ /* 0x000fea0003800000 */
.L_x_876:
[C---:B------:R-:W-:Y:S01]  /*3690*/  IADD3 R4, R223.reuse, 0x8, RZ ;  /* 0x00000008df047810 */ /* 0x040fe20007ffe0ff */
[C---:B------:R-:W-:Y:S01]  /*36a0*/  IMAD.SHL.U32 R245, R223.reuse, 0x4, RZ ;  /* 0x00000004dff57824 */ /* 0x040fe200078e00ff */
[----:B------:R-:W-:Y:S01]  /*36b0*/  ISETP.GE.AND P3, PT, R223, UR6, PT ;  /* 0x00000006df007c0c */ /* 0x000fe2000bf66270 */
[----:B------:R-:W-:Y:S01]  /*36c0*/  USHF.R.S32.HI UR9, URZ, 0x1f, UR26 ;  /* 0x0000001f3f097899 */ /* 0x000fe2000801141a */
[----:B------:R-:W-:Y:S01]  /*36d0*/  ISETP.GE.AND P2, PT, R4, UR6, PT ;  /* 0x0000000604007c0c */ /* 0x000fe2000bf46270 */
[----:B------:R-:W-:Y:S01]  /*36e0*/  UIADD3 UR6, -UR26, UR8, URZ ;  /* 0x000000081a067290 */ /* 0x000fe2000fffe13f */
[----:B------:R-:W-:Y:S01]  /*36f0*/  SHF.R.S32.HI R244, RZ, 0x1f, R223 ;  /* 0x0000001ffff47819 */ /* 0x000fe200000114df */
[----:B------:R-:W-:Y:S01]  /*3700*/  ULDC.64 UR10, c[0x0][0x198] ;  /* 0x00006600000a7ab9 */ /* 0x000fe20000000a00 */
[----:B-1----:R-:W-:Y:S01]  /*3710*/  IADD3 R16, P1, R245, UR16, RZ ;  /* 0x00000010f5107c10 */ /* 0x002fe2000ff3e0ff */
[----:B------:R-:W-:Y:S01]  /*3720*/  IMAD.MOV.U32 R247, RZ, RZ, 0x7f800000 ;  /* 0x7f800000fff77424 */ /* 0x000fe200078e00ff */
[----:B------:R-:W-:Y:S01]  /*3730*/  SHF.L.U64.HI R244, R223, 0x2, R244 ;  /* 0x00000002dff47819 */ /* 0x000fe200000102f4 */
[----:B------:R-:W-:Y:S01]  /*3740*/  IMAD.MOV.U32 R248, RZ, RZ, 0x7f800000 ;  /* 0x7f800000fff87424 */ /* 0x000fe200078e00ff */
[----:B------:R-:W-:Y:S01]  /*3750*/  ISETP.GE.AND P6, PT, R6, UR6, PT ;  /* 0x0000000606007c0c */ /* 0x000fe2000bfc6270 */
[----:B------:R-:W-:Y:S01]  /*3760*/  UIMAD UR10, UR9, UR10, URZ ;  /* 0x0000000a090a72a4 */ /* 0x000fe2000f8e023f */
[----:B------:R-:W-:Y:S01]  /*3770*/  IADD3.X R17, R244, UR15, RZ, P1, !PT ;  /* 0x0000000ff4117c10 */ /* 0x000fe20008ffe4ff */
[----:B------:R-:W-:-:S02]  /*3780*/  IMAD.U32 R4, RZ, RZ, UR26 ;  /* 0x0000001aff047e24 */ /* 0x000fc4000f8e00ff */
[----:B------:R-:W-:Y:S02]  /*3790*/  UIMAD UR10, UR26, UR11, UR10 ;  /* 0x0000000b1a0a72a4 */ /* 0x000fe4000f8e020a */
[----:B------:R1:W5:Y:S04]  /*37a0*/  @!P3 LDG.E R247, [R16.64] ;  /* 0x0000000410f7b981 */ /* 0x000368000c1e1900 */
[----:B------:R1:W5:Y:S01]  /*37b0*/  @!P2 LDG.E R248, [R16.64+0x20] ;  /* 0x0000200410f8a981 */ /* 0x000362000c1e1900 */
[----:B------:R-:W-:-:S03]  /*37c0*/  IMAD.U32 R9, RZ, RZ, UR10 ;  /* 0x0000000aff097e24 */ /* 0x000fc6000f8e00ff */
[----:B------:R2:W-:Y:S04]  /*37d0*/  @P6 STS.128 [R233+0x18000], RZ ;  /* 0x018000ffe9006388 */ /* 0x0005e80000000c00 */
[----:B------:R2:W-:Y:S04]  /*37e0*/  @P6 STS.128 [R233+0x1a000], RZ ;  /* 0x01a000ffe9006388 */ /* 0x0005e80000000c00 */
[----:B------:R2:W-:Y:S04]  /*37f0*/  @P6 STS.128 [R233+0x1c000], RZ ;  /* 0x01c000ffe9006388 */ /* 0x0005e80000000c00 */
[----:B------:R2:W-:Y:S01]  /*3800*/  @P6 STS.128 [R233+0x1e000], RZ ;  /* 0x01e000ffe9006388 */ /* 0x0005e20000000c00 */
[----:B-1----:R-:W-:-:S05]  /*3810*/  IMAD.WIDE.U32 R16, R4, c[0x0][0x198], R226 ;  /* 0x0000660004107a25 */ /* 0x002fca00078e00e2 */
[----:B--2---:R-:W-:-:S04]  /*3820*/  IADD3 R18, P1, R16, UR27, RZ ;  /* 0x0000001b10127c10 */ /* 0x004fc8000ff3e0ff */
        /* <DEDUP_REMOVED lines=25> */
[----:B---3--:R-:W-:-:S03]  /*39c0*/  @!P4 LEA R24, P1, R22, c[0x0][0x168], 0x1 ;  /* 0x00005a001618ca11 */ /* 0x008fc600078208ff */
        /* <DEDUP_REMOVED lines=26> */
.L_x_880:
[----:B------:R-:W-:Y:S05]  /*3b70*/  BSYNC B0 ;  /* 0x0000000000007941 */ /* 0x000fea0003800000 */
.L_x_879:
        /* <DEDUP_REMOVED lines=9> */
[----:B------:R-:W-:Y:S01]  /*3c10*/  MOV R20, UR27 ;  /* 0x0000001b00147c02 */ /* 0x000fe20008000f00 */
[----:B------:R-:W-:Y:S01]  /*3c20*/  IMAD.MOV.U32 R19, RZ, RZ, R11 ;  /* 0x000000ffff137224 */ /* 0x000fe200078e000b */
[----:B------:R-:W-:Y:S01]  /*3c30*/  ISETP.GE.AND P4, PT, R226, c[0x0][0x220], PT ;  /* 0x00008800e2007a0c */ /* 0x000fe20003f86270 */
[----:B------:R-:W-:Y:S01]  /*3c40*/  IMAD.X R9, RZ, RZ, R14, P1 ;  /* 0x000000ffff097224 */ /* 0x000fe200008e060e */
[----:B------:R-:W-:Y:S01]  /*3c50*/  IADD3 R16, P1, R6, 0x20, RZ ;  /* 0x0000002006107810 */ /* 0x000fe20007f3e0ff */
[----:B------:R-:W-:Y:S01]  /*3c60*/  IMAD.WIDE.U32 R20, R10, c[0x0][0x198], R20 ;  /* 0x000066000a147a25 */ /* 0x000fe200078e0014 */
[----:B------:R-:W-:-:S03]  /*3c70*/  ISETP.GE.AND P3, PT, R236, c[0x0][0x220], PT ;  /* 0x00008800ec007a0c */ /* 0x000fc60003f66270 */
[----:B------:R-:W-:Y:S02]  /*3c80*/  IMAD R9, R9, c[0x0][0x198], RZ ;  /* 0x0000660009097a24 */ /* 0x000fe400078e02ff */
[----:B------:R-:W-:-:S04]  /*3c90*/  IMAD.WIDE.U32 R18, R16, c[0x0][0x198], R18 ;  /* 0x0000660010127a25 */ /* 0x000fc800078e0012 */
[----:B------:R-:W-:Y:S01]  /*3ca0*/  IMAD R9, R10, c[0x0][0x19c], R9 ;  /* 0x000067000a097a24 */ /* 0x000fe200078e0209 */
[----:B------:R1:W-:Y:S01]  /*3cb0*/  @P4 STS.128 [R233+0x19000], RZ ;  /* 0x019000ffe9004388 */ /* 0x0003e20000000c00 */
[----:B------:R-:W-:-:S03]  /*3cc0*/  IMAD.X R10, RZ, RZ, R5, P1 ;  /* 0x000000ffff0a7224 */ /* 0x000fc600008e0605 */
[----:B------:R-:W-:Y:S01]  /*3cd0*/  IADD3 R21, R21, R9, RZ ;  /* 0x0000000915157210 */ /* 0x000fe20007ffe0ff */
[----:B------:R-:W-:Y:S01]  /*3ce0*/  IMAD R10, R10, c[0x0][0x198], RZ ;  /* 0x000066000a0a7a24 */ /* 0x000fe200078e02ff */
[----:B------:R-:W-:-:S03]  /*3cf0*/  MOV R9, 0x2 ;  /* 0x0000000200097802 */ /* 0x000fc60000000f00 */
[----:B------:R-:W-:-:S04]  /*3d00*/  IMAD.WIDE.U32 R20, R13, c[0x0][0x1b0], R20 ;  /* 0x00006c000d147a25 */ /* 0x000fc800078e0014 */
[----:B-12---:R-:W-:Y:S01]  /*3d10*/  IMAD.WIDE R22, R226, R9, c[0x0][0x168] ;  /* 0x00005a00e2167625 */ /* 0x006fe200078e0209 */
        /* <DEDUP_REMOVED lines=29> */
.L_x_882:
[----:B------:R-:W-:Y:S05]  /*3ef0*/  BSYNC B0 ;  /* 0x0000000000007941 */ /* 0x000fea0003800000 */
.L_x_881:
[----:B------:R-:W-:Y:S01]  /*3f00*/  ULDC.64 UR10, c[0x0][0x1a0] ;  /* 0x00006800000a7ab9 */ /* 0x000fe20000000a00 */
[----:B------:R1:W-:Y:S01]  /*3f10*/  @P6 STS.128 [R233+0x20000], RZ ;  /* 0x020000ffe9006388 */ /* 0x0003e20000000c00 */
[----:B------:R-:W-:Y:S01]  /*3f20*/  UIMAD UR6, UR9, UR10, URZ ;  /* 0x0000000a090672a4 */ /* 0x000fe2000f8e023f */
[----:B------:R-:W-:Y:S01]  /*3f30*/  IMAD.WIDE.U32 R10, R4, c[0x0][0x1a0], R226 ;  /* 0x00006800040a7a25 */ /* 0x000fe200078e00e2 */
[----:B------:R-:W-:Y:S01]  /*3f40*/  BSSY B0, `(.L_x_883) ;  /* 0x000003a000007945 */ /* 0x000fe20003800000 */
[----:B------:R1:W-:Y:S01]  /*3f50*/  @P6 STS.128 [R233+0x22000], RZ ;  /* 0x022000ffe9006388 */ /* 0x0003e20000000c00 */
[----:B------:R-:W-:-:S02]  /*3f60*/  UIMAD UR6, UR26, UR11, UR6 ;  /* 0x0000000b1a0672a4 */ /* 0x000fc4000f8e0206 */
[----:B-12---:R-:W-:Y:S01]  /*3f70*/  IADD3 R16, P1, R10, UR21, RZ ;  /* 0x000000150a107c10 */ /* 0x006fe2000ff3e0ff */
        /* <DEDUP_REMOVED lines=28> */
[----:B---3--:R-:W-:Y:S01]  /*4140*/  IMAD.WIDE R24, R226, R4, c[0x0][0x170] ;  /* 0x00005c00e2187625 */ /* 0x008fe200078e0204 */
        /* <DEDUP_REMOVED lines=25> */
.L_x_884:
[----:B------:R-:W-:Y:S05]  /*42e0*/  BSYNC B0 ;  /* 0x0000000000007941 */ /* 0x000fea0003800000 */
.L_x_883:
        /* <DEDUP_REMOVED lines=8> */
[----:B------:R-:W-:Y:S01]  /*4370*/  MOV R19, UR25 ;  /* 0x0000001900137c02 */ /* 0x000fe20008000f00 */
[----:B------:R-:W-:Y:S01]  /*4380*/  IMAD.MOV.U32 R4, RZ, RZ, 0x2 ;  /* 0x00000002ff047424 */ /* 0x000fe200078e00ff */
[----:B------:R-:W-:Y:S01]  /*4390*/  IADD3 R6, P2, R6, 0x20, RZ ;  /* 0x0000002006067810 */ /* 0x000fe20007f5e0ff */
[----:B------:R-:W-:Y:S01]  /*43a0*/  IMAD.X R14, RZ, RZ, R14, P1 ;  /* 0x000000ffff0e7224 */ /* 0x000fe200008e060e */
[----:B------:R-:W-:Y:S01]  /*43b0*/  ISETP.GE.AND P4, PT, R226, c[0x0][0x220], PT ;  /* 0x00008800e2007a0c */ /* 0x000fe20003f86270 */
[----:B------:R-:W-:Y:S01]  /*43c0*/  IMAD.WIDE.U32 R18, R15, c[0x0][0x1a0], R18 ;  /* 0x000068000f127a25 */ /* 0x000fe200078e0012 */
[----:B------:R-:W-:-:S02]  /*43d0*/  ISETP.GE.AND P3, PT, R236, c[0x0][0x220], PT ;  /* 0x00008800ec007a0c */ /* 0x000fc40003f66270 */
[----:B------:R-:W-:Y:S01]  /*43e0*/  ISETP.GE.AND P1, PT, R234, c[0x0][0x220], PT ;  /* 0x00008800ea007a0c */ /* 0x000fe20003f26270 */
[----:B------:R-:W-:Y:S02]  /*43f0*/  IMAD R14, R14, c[0x0][0x1a0], RZ ;  /* 0x000068000e0e7a24 */ /* 0x000fe400078e02ff */
[----:B------:R-:W-:Y:S01]  /*4400*/  IMAD.X R5, RZ, RZ, R5, P2 ;  /* 0x000000ffff057224 */ /* 0x000fe200010e0605 */
[----:B------:R-:W-:Y:S01]  /*4410*/  ISETP.GE.AND P2, PT, R235, c[0x0][0x220], PT ;  /* 0x00008800eb007a0c */ /* 0x000fe20003f46270 */
[----:B------:R-:W-:Y:S01]  /*4420*/  IMAD R14, R15, c[0x0][0x1a4], R14 ;  /* 0x000069000f0e7a24 */ /* 0x000fe200078e020e */
[----:B------:R-:W-:Y:S01]  /*4430*/  MOV R15, R9 ;  /* 0x00000009000f7202 */ /* 0x000fe20000000f00 */
[----:B------:R-:W-:Y:S02]  /*4440*/  IMAD R5, R5, c[0x0][0x1a0], RZ ;  /* 0x0000680005057a24 */ /* 0x000fe400078e02ff */
[----:B------:R1:W-:Y:S01]  /*4450*/  @P4 STS.128 [R233+0x21000], RZ ;  /* 0x021000ffe9004388 */ /* 0x0003e20000000c00 */
[----:B------:R-:W-:Y:S01]  /*4460*/  IADD3 R19, R19, R14, RZ ;  /* 0x0000000e13137210 */ /* 0x000fe20007ffe0ff */
[----:B------:R-:W-:-:S02]  /*4470*/  IMAD.MOV.U32 R14, RZ, RZ, R16 ;  /* 0x000000ffff0e7224 */ /* 0x000fc400078e0010 */
[C---:B------:R-:W-:Y:S02]  /*4480*/  IMAD R5, R6.reuse, c[0x0][0x1a4], R5 ;  /* 0x0000690006057a24 */ /* 0x040fe400078e0205 */
        /* <DEDUP_REMOVED lines=29> */
.L_x_886:
[----:B------:R-:W-:Y:S05]  /*4660*/  BSYNC B0 ;  /* 0x0000000000007941 */ /* 0x000fea0003800000 */
.L_x_885:
        /* <DEDUP_REMOVED lines=15> */
[----:B------:R-:W-:-:S05]  /*4760*/  IMAD.U32 R5, RZ, RZ, UR21 ;  /* 0x00000015ff057e24 */ /* 0x000fca000f8e00ff */
[----:B--2---:R1:W2:Y:S01]  /*4770*/  @P3 LDG.E R4, [R4.64] ;  /* 0x0000000404043981 */ /* 0x0042a2000c1e1900 */
[----:B------:R-:W2:Y:S01]  /*4780*/  @P3 MUFU.RCP R6, c[0x0][0x238] ;  /* 0x00008e0000063b08 */ /* 0x000ea20000001000 */
[----:B------:R-:W-:Y:S01]  /*4790*/  IMAD.U32 R237, RZ, RZ, UR22 ;  /* 0x00000016ffed7e24 */ /* 0x000fe2000f8e00ff */
[----:B------:R-:W-:Y:S01]  /*47a0*/  IADD3 R215, R219, 0x4000, RZ ;  /* 0x00004000dbd77810 */ /* 0x000fe20007ffe0ff */
[----:B------:R-:W-:Y:S01]  /*47b0*/  IMAD.MOV.U32 R212, RZ, RZ, 0x40 ;  /* 0x00000040ffd47424 */ /* 0x000fe200078e00ff */
[----:B------:R-:W-:Y:S01]  /*47c0*/  IADD3 R214, R220, 0x4000, RZ ;  /* 0x00004000dcd67810 */ /* 0x000fe20007ffe0ff */
[----:B------:R-:W-:Y:S01]  /*47d0*/  IMAD R237, R237, 0x40, R222 ;  /* 0x00000040eded7824 */ /* 0x000fe200078e02de */
[----:B------:R-:W-:Y:S01]  /*47e0*/  UIADD3 UR9, UR26, UR12, URZ ;  /* 0x0000000c1a097290 */ /* 0x000fe2000fffe03f */
[----:B------:R-:W-:Y:S01]  /*47f0*/  SEL R215, R215, R219, !P0 ;  /* 0x000000dbd7d77207 */ /* 0x000fe20004000000 */
[----:B------:R-:W-:Y:S01]  /*4800*/  IMAD.MOV.U32 R246, RZ, RZ, R249 ;  /* 0x000000fffff67224 */ /* 0x000fe200078e00f9 */
[----:B------:R-:W-:Y:S01]  /*4810*/  SEL R214, R214, R220, !P0 ;  /* 0x000000dcd6d67207 */ /* 0x000fe20004000000 */
[----:B------:R-:W-:Y:S01]  /*4820*/  UIADD3 UR9, -UR8, 0x40, UR9 ;  /* 0x0000004008097890 */ /* 0x000fe2000fffe109 */
        /* <DEDUP_REMOVED lines=13> */
[----:B-1----:R-:W-:Y:S01]  /*4900*/  LEA.HI R5, R7, R8, RZ, 0x4 ;  /* 0x0000000807057211 */ /* 0x002fe200078f20ff */
        /* <DEDUP_REMOVED lines=31> */
[----:B------:R-:W-:Y:S01]  /*4b00*/  R2P PR, R5, 0x6 ;  /* 0x0000000605007804 */ /* 0x000fe20000000000 */
[----:B------:R-:W-:Y:S01]  /*4b10*/  CS2R R72, SRZ ;  /* 0x0000000000487805 */ /* 0x000fe2000001ff00 */
[----:B------:R-:W-:Y:S01]  /*4b20*/  CS2R R70, SRZ ;  /* 0x0000000000467805 */ /* 0x000fe2000001ff00 */
[----:B------:R-:W-:Y:S01]  /*4b30*/  CS2R R68, SRZ ;  /* 0x0000000000447805 */ /* 0x000fe2000001ff00 */
[----:B------:R-:W-:Y:S01]  /*4b40*/  CS2R R62, SRZ ;  /* 0x00000000003e7805 */ /* 0x000fe2000001ff00 */
[----:B------:R-:W-:Y:S01]  /*4b50*/  SEL R213, R213, 0xffffffe0, !P1 ;  /* 0xffffffe0d5d57807 */ /* 0x000fe20004800000 */
[----:B------:R-:W-:Y:S01]  /*4b60*/  CS2R R60, SRZ ;  /* 0x00000000003c7805 */ /* 0x000fe2000001ff00 */
[----:B------:R-:W-:Y:S01]  /*4b70*/  SEL R212, R212, 0xffffffc0, !P2 ;  /* 0xffffffc0d4d47807 */ /* 0x000fe20005000000 */
[----:B------:R-:W-:Y:S01]  /*4b80*/  CS2R R66, SRZ ;  /* 0x0000000000427805 */ /* 0x000fe2000001ff00 */
[----:B------:R-:W-:Y:S01]  /*4b90*/  CS2R R64, SRZ ;  /* 0x0000000000407805 */ /* 0x000fe2000001ff00 */
        /* <DEDUP_REMOVED lines=21> */
[----:B------:R-:W-:Y:S01]  /*4cf0*/  IMAD.SHL.U32 R215, R215, 0x2, RZ ;  /* 0x00000002d7d77824 */ /* 0x000fe200078e00ff */
[----:B------:R-:W-:Y:S01]  /*4d00*/  IADD3 R237, R237, UR8, RZ ;  /* 0x00000008eded7c10 */ /* 0x000fe2000fffe0ff */
[----:B------:R-:W-:Y:S01]  /*4d10*/  IMAD.SHL.U32 R214, R214, 0x2, RZ ;  /* 0x00000002d6d67824 */ /* 0x000fe200078e00ff */
[----:B------:R-:W-:Y:S01]  /*4d20*/  ULDC UR13, c[0x0][0x2e8] ;  /* 0x0000ba00000d7ab9 */ /* 0x000fe20000000800 */
[----:B------:R-:W-:Y:S01]  /*4d30*/  IMAD.IADD R209, R216, 0x1, R212 ;  /* 0x00000001d8d17824 */ /* 0x000fe200078e02d4 */
[----:B------:R-:W-:Y:S01]  /*4d40*/  UMOV UR6, URZ ;  /* 0x0000003f00067c82 */ /* 0x000fe20008000000 */
[----:B------:R-:W-:Y:S01]  /*4d50*/  IMAD.IADD R210, R212, 0x1, R211 ;  /* 0x00000001d4d27824 */ /* 0x000fe200078e02d3 */
[----:B------:R-:W-:-:S02]  /*4d60*/  ULDC UR14, c[0x0][0x2e4] ;  /* 0x0000b900000e7ab9 */ /* 0x000fc40000000800 */
[----:B------:R-:W-:Y:S01]  /*4d70*/  UIADD3 UR20, UR9, -UR13, URZ ;  /* 0x8000000d09147290 */ /* 0x000fe2000fffe03f */
[----:B--2---:R-:W-:-:S04]  /*4d80*/  @P3 FMUL.FTZ R4, R4, R6 ;  /* 0x0000000604043220 */ /* 0x004fc80000410000 */
[----:B------:R-:W1:Y:S02]  /*4d90*/  @P3 R2UR UR10, R4 ;  /* 0x00000000040a33c2 */ /* 0x000e6400000e0000 */
[----:B-1----:R-:W-:-:S05]  /*4da0*/  @UP1 UMOV UR6, UR10 ;  /* 0x0000000a00061c82 */ /* 0x002fca0008000000 */
.L_x_891:
[----:B------:R-:W0:Y:S01]  /*4db0*/  LDGDEPBAR ;  /* 0x00000000000079af */ /* 0x000e220000000000 */
[C---:B------:R-:W-:Y:S01]  /*4dc0*/  IMAD.IADD R118, R214.reuse, 0x1, R213 ;  /* 0x00000001d6767824 */ /* 0x040fe200078e02d5 */
[----:B------:R-:W-:Y:S01]  /*4dd0*/  USHF.L.U32 UR9, UR7, 0x6, URZ ;  /* 0x0000000607097899 */ /* 0x000fe2000800063f */
[--C-:B------:R-:W-:Y:S01]  /*4de0*/  IMAD.IADD R117, R214, 0x1, R212.reuse ;  /* 0x00000001d6757824 */ /* 0x100fe200078e02d4 */
[----:B------:R-:W-:Y:S01]  /*4df0*/  ULDC UR10, c[0x0][0x2e4] ;  /* 0x0000b900000a7ab9 */ /* 0x000fe20000000800 */
[----:B------:R-:W-:Y:S01]  /*4e00*/  IMAD.IADD R116, R118, 0x1, R212 ;  /* 0x0000000176747824 */ /* 0x000fe200078e02d4 */
[----:B------:R-:W-:Y:S01]  /*4e10*/  UISETP.GE.AND UP0, UPT, UR9, UR20, UPT ;  /* 0x000000140900728c */ /* 0x000fe2000bf06270 */
[----:B------:R-:W-:Y:S04]  /*4e20*/  DEPBAR.LE SB0, 0x0 ;  /* 0x000080000000791a */ /* 0x000fe80000000000 */
[----:B------:R-:W-:Y:S06]  /*4e30*/  BAR.SYNC.DEFER_BLOCKING 0x0 ;  /* 0x0000000000007b1d */ /* 0x000fec0000010000 */
[----:B------:R-:W-:Y:S05]  /*4e40*/  LDSM.16.M88.4 R16, [R214] ;  /* 0x00000000d610783b */ /* 0x000fea0000000200 */
[----:B------:R-:W1:Y:S05]  /*4e50*/  LDSM.16.M88.4 R8, [R218+0x18000] ;  /* 0x01800000da08783b */ /* 0x000e6a0000000200 */
[----:B------:R-:W2:Y:S05]  /*4e60*/  LDSM.16.M88.4 R84, [R218+0x18800] ;  /* 0x01880000da54783b */ /* 0x000eaa0000000200 */
[----:B------:R-:W-:Y:S05]  /*4e70*/  LDSM.16.M88.4 R88, [R118] ;  /* 0x000000007658783b */ /* 0x000fea0000000200 */
[----:B------:R-:W3:Y:S05]  /*4e80*/  LDSM.16.M88.4 R92, [R208+0x18000] ;  /* 0x01800000d05c783b */ /* 0x000eea0000000200 */
[----:B------:R-:W4:Y:S05]  /*4e90*/  LDSM.16.M88.4 R96, [R208+0x18800] ;  /* 0x01880000d060783b */ /* 0x000f2a0000000200 */
[----:B------:R-:W-:Y:S05]  /*4ea0*/  LDSM.16.M88.4 R100, [R117] ;  /* 0x000000007564783b */ /* 0x000fea0000000200 */
[----:B------:R-:W3:Y:S05]  /*4eb0*/  LDSM.16.M88.4 R104, [R3+0x18000] ;  /* 0x018000000368783b */ /* 0x000eea0000000200 */
[----:B------:R-:W4:Y:S01]  /*4ec0*/  LDSM.16.M88.4 R108, [R3+0x18800] ;  /* 0x01880000036c783b */ /* 0x000f220000000200 */
[C---:B-1----:R-:W-:Y:S04]  /*4ed0*/  HMMA.16816.F32 R4, R16.reuse, R8, RZ ;  /* 0x000000081004723c */ /* 0x042fe800000018ff */
[----:B------:R-:W-:Y:S04]  /*4ee0*/  LDSM.16.M88.4 R112, [R2+0x18800] ;  /* 0x018800000270783b */ /* 0x000fe80000000200 */
[C---:B------:R-:W-:Y:S08]  /*4ef0*/  HMMA.16816.F32 R8, R16.reuse, R10, RZ ;  /* 0x0000000a1008723c */ /* 0x040ff000000018ff */
[C---:B--2---:R-:W-:Y:S08]  /*4f00*/  HMMA.16816.F32 R12, R16.reuse, R84, RZ ;  /* 0x00000054100c723c */ /* 0x044ff000000018ff */
[----:B------:R-:W-:Y:S01]  /*4f10*/  HMMA.16816.F32 R16, R16, R86, RZ ;  /* 0x000000561010723c */ /* 0x000fe200000018ff */
[----:B------:R-:W-:Y:S07]  /*4f20*/  LDSM.16.M88.4 R84, [R116] ;  /* 0x000000007454783b */ /* 0x000fee0000000200 */
        /* <DEDUP_REMOVED lines=9> */
[----:B------:R-:W3:Y:S07]  /*4fc0*/  LDSM.16.M88.4 R104, [R218+0x1a800] ;  /* 0x01a80000da68783b */ /* 0x000eee0000000200 */
[C---:B------:R-:W-:Y:S08]  /*4fd0*/  HMMA.16816.F32 R12, R100.reuse, R108, R12 ;  /* 0x0000006c640c723c */ /* 0x040ff0000000180c */
[----:B------:R-:W-:Y:S01]  /*4fe0*/  HMMA.16816.F32 R16, R100, R110, R16 ;  /* 0x0000006e6410723c */ /* 0x000fe20000001810 */
[----:B------:R-:W-:Y:S05]  /*4ff0*/  LDSM.16.M88.4 R100, [R208+0x1a000] ;  /* 0x01a00000d064783b */ /* 0x000fea0000000200 */
[----:B------:R-:W-:Y:S02]  /*5000*/  LDSM.16.M88.4 R108, [R208+0x1a800] ;  /* 0x01a80000d06c783b */ /* 0x000fe40000000200 */
[C---:B-1----:R-:W-:Y:S08]  /*5010*/  HMMA.16816.F32 R4, R84.reuse, R92, R4 ;  /* 0x0000005c5404723c */ /* 0x042ff00000001804 */
[C---:B------:R-:W-:Y:S01]  /*5020*/  HMMA.16816.F32 R8, R84.reuse, R94, R8 ;  /* 0x0000005e5408723c */ /* 0x040fe20000001808 */
[----:B------:R-:W1:Y:S07]  /*5030*/  LDSM.16.M88.4 R92, [R118+0x2000] ;  /* 0x00200000765c783b */ /* 0x000e6e0000000200 */
[C---:B------:R-:W-:Y:S08]  /*5040*/  HMMA.16816.F32 R12, R84.reuse, R112, R12 ;  /* 0x00000070540c723c */ /* 0x040ff0000000180c */
[----:B------:R-:W-:Y:S01]  /*5050*/  HMMA.16816.F32 R16, R84, R114, R16 ;  /* 0x000000725410723c */ /* 0x000fe20000001810 */
[----:B------:R-:W-:Y:S07]  /*5060*/  LDSM.16.M88.4 R84, [R117+0x2000] ;  /* 0x002000007554783b */ /* 0x000fee0000000200 */
[C---:B--2---:R-:W-:Y:S08]  /*5070*/  HMMA.16816.F32 R4, R88.reuse, R96, R4 ;  /* 0x000000605804723c */ /* 0x044ff00000001804 */
[C---:B------:R-:W-:Y:S01]  /*5080*/  HMMA.16816.F32 R8, R88.reuse, R98, R8 ;  /* 0x000000625808723c */ /* 0x040fe20000001808 */
[----:B------:R-:W2:Y:S07]  /*5090*/  LDSM.16.M88.4 R96, [R3+0x1a000] ;  /* 0x01a000000360783b */ /* 0x000eae0000000200 */
[C---:B---3--:R-:W-:Y:S08]  /*50a0*/  HMMA.16816.F32 R12, R88.reuse, R104, R12 ;  /* 0x00000068580c723c */ /* 0x048ff0000000180c */
        /* <DEDUP_REMOVED lines=9> */
[----:B------:R-:W4:Y:S03]  /*5140*/  LDSM.16.M88.4 R92, [R2+0x1a800] ;  /* 0x01a80000025c783b */ /* 0x000f260000000200 */
[----:B------:R-:W-:Y:S04]  /*5150*/  IADD3.X R109, R244, UR17, RZ, P0, !PT ;  /* 0x00000011f46d7c10 */ /* 0x000fe800087fe4ff */
[C---:B--2---:R-:W-:Y:S01]  /*5160*/  HMMA.16816.F32 R4, R84.reuse, R96, R4 ;  /* 0x000000605404723c */ /* 0x044fe20000001804 */
[----:B-----5:R2:W5:Y:S05]  /*5170*/  LDG.E R121, [R108.64] ;  /* 0x000000046c797981 */ /* 0x02056a000c1e1900 */
[----:B------:R2:W5:Y:S02]  /*5180*/  LDG.E R120, [R108.64+0x20] ;  /* 0x000020046c787981 */ /* 0x000564000c1e1900 */
[C---:B------:R-:W-:Y:S03]  /*5190*/  HMMA.16816.F32 R8, R84.reuse, R98, R8 ;  /* 0x000000625408723c */ /* 0x040fe60000001808 */
[----:B------:R-:W-:Y:S05]  /*51a0*/  LDSM.16.M88.4 R96, [R214+0x4000] ;  /* 0x00400000d660783b */ /* 0x000fea0000000200 */
[C---:B---3--:R-:W-:Y:S08]  /*51b0*/  HMMA.16816.F32 R12, R84.reuse, R88, R12 ;  /* 0x00000058540c723c */ /* 0x048ff0000000180c */
[----:B------:R-:W-:Y:S01]  /*51c0*/  HMMA.16816.F32 R16, R84, R90, R16 ;  /* 0x0000005a5410723c */ /* 0x000fe20000001810 */
[----:B------:R-:W-:Y:S05]  /*51d0*/  LDSM.16.M88.4 R84, [R218+0x1c800] ;  /* 0x01c80000da54783b */ /* 0x000fea0000000200 */
[----:B------:R-:W-:Y:S02]  /*51e0*/  LDSM.16.M88.4 R88, [R118+0x4000] ;  /* 0x004000007658783b */ /* 0x000fe40000000200 */
[C---:B-1----:R-:W-:Y:S03]  /*51f0*/  HMMA.16816.F32 R4, R100.reuse, R104, R4 ;  /* 0x000000686404723c */ /* 0x042fe60000001804 */
[----:B--2---:R-:W1:Y:S05]  /*5200*/  LDSM.16.M88.4 R108, [R218+0x1c000] ;  /* 0x01c00000da6c783b */ /* 0x004e6a0000000200 */
[C---:B------:R-:W-:Y:S01]  /*5210*/  HMMA.16816.F32 R8, R100.reuse, R106, R8 ;  /* 0x0000006a6408723c */ /* 0x040fe20000001808 */
[----:B------:R-:W2:Y:S07]  /*5220*/  LDSM.16.M88.4 R104, [R208+0x1c000] ;  /* 0x01c00000d068783b */ /* 0x000eae0000000200 */
[C---:B----4-:R-:W-:Y:S08]  /*5230*/  HMMA.16816.F32 R12, R100.reuse, R92, R12 ;  /* 0x0000005c640c723c */ /* 0x050ff0000000180c */
        /* <DEDUP_REMOVED lines=32> */
[C---:B------:R-:W-:Y:S08]  /*5440*/  HMMA.16816.F32 R8, R92.reuse, R110, R8 ;  /* 0x0000006e5c08723c */ /* 0x040ff00000001808 */
[C---:B----4-:R-:W-:Y:S08]  /*5450*/  HMMA.16816.F32 R12, R92.reuse, R84, R12 ;  /* 0x000000545c0c723c */ /* 0x050ff0000000180c */
[----:B------:R-:W-:Y:S01]  /*5460*/  HMMA.16816.F32 R16, R92, R86, R16 ;  /* 0x000000565c10723c */ /* 0x000fe20000001810 */
[----:B------:R-:W-:Y:S05]  /*5470*/  LDSM.16.M88.4 R84, [R117+0x6000] ;  /* 0x006000007554783b */ /* 0x000fea0000000200 */
[----:B------:R-:W1:Y:S02]  /*5480*/  LDSM.16.M88.4 R92, [R3+0x1e000] ;  /* 0x01e00000035c783b */ /* 0x000e640000000200 */
[C---:B--2---:R-:W-:Y:S07]  /*5490*/  HMMA.16816.F32 R4, R100.reuse, R104, R4 ;  /* 0x000000686404723c */ /* 0x044fee0000001804 */
[----:B------:R-:W-:Y:S01]  /*54a0*/  IADD3 R104, R237, UR9, RZ ;  /* 0x00000009ed687c10 */ /* 0x000fe2000fffe0ff */
[C---:B------:R-:W-:Y:S04]  /*54b0*/  HMMA.16816.F32 R8, R100.reuse, R106, R8 ;  /* 0x0000006a6408723c */ /* 0x040fe80000001808 */
[C---:B------:R-:W-:Y:S02]  /*54c0*/  IADD3 R108, R104.reuse, 0x8, RZ ;  /* 0x00000008686c7810 */ /* 0x040fe40007ffe0ff */
[----:B------:R-:W-:Y:S02]  /*54d0*/  IADD3 R109, R104, -0x1, RZ ;  /* 0xffffffff686d7810 */ /* 0x000fe40007ffe0ff */
[C---:B---3--:R-:W-:Y:S03]  /*54e0*/  HMMA.16816.F32 R12, R100.reuse, R88, R12 ;  /* 0x00000058640c723c */ /* 0x048fe6000000180c */
[----:B------:R-:W-:Y:S02]  /*54f0*/  ISETP.GE.AND P1, PT, R108, RZ, PT ;  /* 0x000000ff6c00720c */ /* 0x000fe40003f26270 */
[C---:B------:R-:W-:Y:S02]  /*5500*/  IADD3 R107, R104.reuse, 0x7, RZ ;  /* 0x00000007686b7810 */ /* 0x040fe40007ffe0ff */
[C---:B------:R-:W-:Y:S01]  /*5510*/  IADD3 R110, R104.reuse, -0x8, RZ ;  /* 0xfffffff8686e7810 */ /* 0x040fe20007ffe0ff */
[----:B------:R-:W-:Y:S01]  /*5520*/  HMMA.16816.F32 R16, R100, R90, R16 ;  /* 0x0000005a6410723c */ /* 0x000fe20000001810 */
[----:B------:R-:W-:Y:S02]  /*5530*/  LDSM.16.M88.4 R88, [R116+0x6000] ;  /* 0x006000007458783b */ /* 0x000fe40000000200 */
[----:B------:R-:W-:Y:S02]  /*5540*/  ISETP.GE.AND P0, PT, R107, RZ, PT ;  /* 0x000000ff6b00720c */ /* 0x000fe40003f06270 */
[C---:B------:R-:W-:Y:S01]  /*5550*/  IADD3 R111, R104.reuse, -0x9, RZ ;  /* 0xfffffff7686f7810 */ /* 0x040fe20007ffe0ff */
[----:B------:R-:W2:Y:S01]  /*5560*/  LDSM.16.M88.4 R100, [R2+0x1e000] ;  /* 0x01e000000264783b */ /* 0x000ea20000000200 */
[----:B------:R-:W-:Y:S02]  /*5570*/  IABS R105, R104 ;  /* 0x0000006800697213 */ /* 0x000fe40000000000 */
[C---:B------:R-:W-:Y:S02]  /*5580*/  @!P1 IADD3 R108, -R104.reuse, -0x8, RZ ;  /* 0xfffffff8686c9810 */ /* 0x040fe40007ffe1ff */
[----:B------:R-:W-:Y:S02]  /*5590*/  ISETP.GE.AND P1, PT, R109, RZ, PT ;  /* 0x000000ff6d00720c */ /* 0x000fe40003f26270 */
[----:B------:R-:W-:Y:S01]  /*55a0*/  I2F R105, R105 ;  /* 0x0000006900697306 */ /* 0x000fe20000201400 */
[C---:B-1----:R-:W-:Y:S05]  /*55b0*/  HMMA.16816.F32 R4, R84.reuse, R92, R4 ;  /* 0x0000005c5404723c */ /* 0x042fea0000001804 */
[----:B------:R-:W-:Y:S02]  /*55c0*/  @!P0 IADD3 R107, -R104, -0x7, RZ ;  /* 0xfffffff9686b8810 */ /* 0x000fe40007ffe1ff */
[----:B------:R-:W-:Y:S01]  /*55d0*/  ISETP.GE.AND P0, PT, R110, RZ, PT ;  /* 0x000000ff6e00720c */ /* 0x000fe20003f06270 */
[C---:B------:R-:W-:Y:S01]  /*55e0*/  HMMA.16816.F32 R8, R84.reuse, R94, R8 ;  /* 0x0000005e5408723c */ /* 0x040fe20000001808 */
[----:B------:R-:W1:Y:S01]  /*55f0*/  I2F R106, R108 ;  /* 0x0000006c006a7306 */ /* 0x000e620000201400 */
[----:B------:R-:W3:Y:S02]  /*5600*/  LDSM.16.M88.4 R92, [R2+0x1e800] ;  /* 0x01e80000025c783b */ /* 0x000ee40000000200 */
[C---:B------:R-:W-:Y:S02]  /*5610*/  @!P1 IADD3 R109, -R104.reuse, 0x1, RZ ;  /* 0x00000001686d9810 */ /* 0x040fe40007ffe1ff */
[----:B------:R-:W-:Y:S02]  /*5620*/  ISETP.GE.AND P1, PT, R111, RZ, PT ;  /* 0x000000ff6f00720c */ /* 0x000fe40003f26270 */
[C---:B------:R-:W-:Y:S03]  /*5630*/  HMMA.16816.F32 R12, R84.reuse, R96, R12 ;  /* 0x00000060540c723c */ /* 0x040fe6000000180c */
[----:B------:R-:W4:Y:S01]  /*5640*/  I2F R107, R107 ;  /* 0x0000006b006b7306 */ /* 0x000f220000201400 */
[C---:B------:R-:W-:Y:S03]  /*5650*/  @!P0 IADD3 R110, -R104.reuse, 0x8, RZ ;  /* 0x00000008686e8810 */ /* 0x040fe60007ffe1ff */
[C---:B------:R-:W-:Y:S01]  /*5660*/  IADD3 R97, R104.reuse, -0x10, RZ ;  /* 0xfffffff068617810 */ /* 0x040fe20007ffe0ff */
[----:B------:R-:W-:Y:S03]  /*5670*/  HMMA.16816.F32 R16, R84, R98, R16 ;  /* 0x000000625410723c */ /* 0x000fe60000001810 */
[----:B------:R-:W-:Y:S02]  /*5680*/  ISETP.GE.AND P0, PT, R97, RZ, PT ;  /* 0x000000ff6100720c */ /* 0x000fe40003f06270 */
[----:B------:R-:W1:Y:S01]  /*5690*/  I2F R108, R109 ;  /* 0x0000006d006c7306 */ /* 0x000e620000201400 */
[C---:B------:R-:W-:Y:S02]  /*56a0*/  @!P1 IADD3 R111, -R104.reuse, 0x9, RZ ;  /* 0x00000009686f9810 */ /* 0x040fe40007ffe1ff */
[C---:B--2---:R-:W-:Y:S05]  /*56b0*/  HMMA.16816.F32 R4, R88.reuse, R100, R4 ;  /* 0x000000645804723c */ /* 0x044fea0000001804 */
[C---:B------:R-:W-:Y:S02]  /*56c0*/  IADD3 R85, R104.reuse, -0x11, RZ ;  /* 0xffffffef68557810 */ /* 0x040fe40007ffe0ff */
[----:B------:R-:W2:Y:S01]  /*56d0*/  I2F R96, R110 ;  /* 0x0000006e00607306 */ /* 0x000ea20000201400 */
[C---:B------:R-:W-:Y:S01]  /*56e0*/  IADD3 R86, R104.reuse, -0x18, RZ ;  /* 0xffffffe868567810 */ /* 0x040fe20007ffe0ff */
[C---:B------:R-:W-:Y:S03]  /*56f0*/  HMMA.16816.F32 R8, R88.reuse, R102, R8 ;  /* 0x000000665808723c */ /* 0x040fe60000001808 */
[C---:B------:R-:W-:Y:S02]  /*5700*/  IADD3 R84, R104.reuse, -0x19, RZ ;  /* 0xffffffe768547810 */ /* 0x040fe40007ffe0ff */
[----:B------:R-:W-:Y:S02]  /*5710*/  ISETP.GE.AND P2, PT, R85, RZ, PT ;  /* 0x000000ff5500720c */ /* 0x000fe40003f46270 */
[----:B------:R-:W-:Y:S01]  /*5720*/  @!P0 IADD3 R97, -R104, 0x10, RZ ;  /* 0x0000001068618810 */ /* 0x000fe20007ffe1ff */
[----:B------:R-:W2:Y:S01]  /*5730*/  I2F R111, R111 ;  /* 0x0000006f006f7306 */ /* 0x000ea20000201400 */
[----:B------:R-:W-:Y:S01]  /*5740*/  ISETP.GE.AND P1, PT, R86, RZ, PT ;  /* 0x000000ff5600720c */ /* 0x000fe20003f26270 */
[C---:B---3--:R-:W-:Y:S03]  /*5750*/  HMMA.16816.F32 R12, R88.reuse, R92, R12 ;  /* 0x0000005c580c723c */ /* 0x048fe6000000180c */
[----:B------:R-:W-:Y:S02]  /*5760*/  ISETP.GE.AND P0, PT, R84, RZ, PT ;  /* 0x000000ff5400720c */ /* 0x000fe40003f06270 */
[----:B-1----:R-:W-:Y:S02]  /*5770*/  FFMA.FTZ R6, R106, -UR6, R6 ;  /* 0x800000066a067c23 */ /* 0x002fe40008010006 */
[----:B----4-:R-:W-:Y:S01]  /*5780*/  FFMA.FTZ R7, R107, -UR6, R7 ;  /* 0x800000066b077c23 */ /* 0x010fe20008010007 */
[----:B------:R-:W1:Y:S01]  /*5790*/  I2F R97, R97 ;  /* 0x0000006100617306 */ /* 0x000e620000201400 */
[C---:B------:R-:W-:Y:S01]  /*57a0*/  @!P2 IADD3 R85, -R104.reuse, 0x11, RZ ;  /* 0x000000116855a810 */ /* 0x040fe20007ffe1ff */
[----:B------:R-:W-:Y:S03]  /*57b0*/  HMMA.16816.F32 R16, R88, R94, R16 ;  /* 0x0000005e5810723c */ /* 0x000fe60000001810 */
[----:B------:R-:W-:Y:S01]  /*57c0*/  @!P1 IADD3 R86, -R104, 0x18, RZ ;  /* 0x0000001868569810 */ /* 0x000fe20007ffe1ff */
[----:B------:R-:W-:Y:S02]  /*57d0*/  FFMA.FTZ R5, R108, -UR6, R5 ;  /* 0x800000066c057c23 */ /* 0x000fe40008010005 */
[----:B------:R-:W-:Y:S01]  /*57e0*/  @!P0 IADD3 R84, -R104, 0x19, RZ ;  /* 0x0000001968548810 */ /* 0x000fe20007ffe1ff */
[C---:B------:R-:W-:Y:S01]  /*57f0*/  FFMA.FTZ R4, R105.reuse, -UR6, R4 ;  /* 0x8000000669047c23 */ /* 0x040fe20008010004 */
[----:B------:R-:W3:Y:S01]  /*5800*/  I2F R85, R85 ;  /* 0x0000005500557306 */ /* 0x000ee20000201400 */
[----:B------:R-:W-:Y:S01]  /*5810*/  FFMA.FTZ R11, R108, -UR6, R11 ;  /* 0x800000066c0b7c23 */ /* 0x000fe2000801000b */
[----:B------:R-:W-:Y:S02]  /*5820*/  PLOP3.LUT P0, PT, PT, PT, UP0, 0x80, 0x0 ;  /* 0x000000000000781c */ /* 0x000fe40003f0f008 */
[----:B------:R-:W-:Y:S02]  /*5830*/  FFMA.FTZ R10, R105, -UR6, R10 ;  /* 0x80000006690a7c23 */ /* 0x000fe4000801000a */
[C---:B--2---:R-:W-:Y:S02]  /*5840*/  FFMA.FTZ R8, R96.reuse, -UR6, R8 ;  /* 0x8000000660087c23 */ /* 0x044fe40008010008 */
[C---:B------:R-:W-:Y:S02]  /*5850*/  FFMA.FTZ R9, R111.reuse, -UR6, R9 ;  /* 0x800000066f097c23 */ /* 0x040fe40008010009 */
[----:B------:R-:W2:Y:S01]  /*5860*/  I2F R86, R86 ;  /* 0x0000005600567306 */ /* 0x000ea20000201400 */
[----:B------:R-:W-:Y:S02]  /*5870*/  FFMA.FTZ R14, R96, -UR6, R14 ;  /* 0x80000006600e7c23 */ /* 0x000fe4000801000e */
[----:B------:R-:W-:Y:S02]  /*5880*/  FFMA.FTZ R15, R111, -UR6, R15 ;  /* 0x800000066f0f7c23 */ /* 0x000fe4000801000f */
[C---:B-1----:R-:W-:Y:S02]  /*5890*/  FFMA.FTZ R12, R97.reuse, -UR6, R12 ;  /* 0x80000006610c7c23 */ /* 0x042fe4000801000c */
[----:B------:R-:W-:Y:S03]  /*58a0*/  FFMA.FTZ R18, R97, -UR6, R18 ;  /* 0x8000000661127c23 */ /* 0x000fe60008010012 */
[----:B------:R-:W1:Y:S01]  /*58b0*/  I2F R84, R84 ;  /* 0x0000005400547306 */ /* 0x000e620000201400 */
[C---:B---3--:R-:W-:Y:S02]  /*58c0*/  FFMA.FTZ R13, R85.reuse, -UR6, R13 ;  /* 0x80000006550d7c23 */ /* 0x048fe4000801000d */
[----:B------:R-:W-:Y:S02]  /*58d0*/  FFMA.FTZ R19, R85, -UR6, R19 ;  /* 0x8000000655137c23 */ /* 0x000fe40008010013 */
[----:B--2---:R-:W-:Y:S02]  /*58e0*/  FFMA.FTZ R16, R86, -UR6, R16 ;  /* 0x8000000656107c23 */ /* 0x004fe40008010010 */
[----:B-1----:R-:W-:Y:S01]  /*58f0*/  FFMA.FTZ R17, R84, -UR6, R17 ;  /* 0x8000000654117c23 */ /* 0x002fe20008010011 */
[----:B------:R-:W-:-:S05]  /*5900*/  @!P0 BRA `(.L_x_887) ;  /* 0x000000c000008947 */ /* 0x000fca0003800000 */
[----:B------:R-:W-:Y:S04]  /*5910*/  USHF.L.U32 UR10, UR22, 0x6, URZ ;  /* 0x00000006160a7899 */ /* 0x000fe8000800063f */
[----:B------:R-:W-:Y:S02]  /*5920*/  UIADD3 UR11, UR10, UR12, URZ ;  /* 0x0000000c0a0b7290 */ /* 0x000fe4000fffe03f */
[----:B------:R-:W-:Y:S02]  /*5930*/  UIADD3 UR10, UR10, 0x40, URZ ;  /* 0x000000400a0a7890 */ /* 0x000fe4000fffe03f */
[----:B------:R-:W-:Y:S02]  /*5940*/  UIADD3 UR13, UR14, UR11, -UR8 ;  /* 0x0000000b0e0d7290 */ /* 0x000fe4000fffe808 */
[----:B------:R-:W-:Y:S02]  /*5950*/  UIADD3 UR11, UR9, 0x40, URZ ;  /* 0x00000040090b7890 */ /* 0x000fe4000fffe03f */
[----:B------:R-:W-:Y:S01]  /*5960*/  IMAD.U32 R84, RZ, RZ, UR10 ;  /* 0x0000000aff547e24 */ /* 0x000fe2000f8e00ff */
[----:B------:R-:W-:Y:S02]  /*5970*/  UMOV UR10, UR14 ;  /* 0x0000000e000a7c82 */ /* 0x000fe40008000000 */
[----:B------:R-:W-:Y:S02]  /*5980*/  UISETP.GE.AND UP0, UPT, UR11, UR13, UPT ;  /* 0x0000000d0b00728c */ /* 0x000fe4000bf06270 */
[----:B------:R-:W-:Y:S04]  /*5990*/  ISETP.LT.AND P0, PT, R84, UR8, PT ;  /* 0x0000000854007c0c */ /* 0x000fe8000bf01270 */
[----:B------:R-:W-:Y:S11]  /*59a0*/  PLOP3.LUT P1, PT, PT, PT, UP0, 0x80, 0x0 ;  /* 0x000000000000781c */ /* 0x000ff60003f2f008 */
[----:B------:R-:W-:Y:S02]  /*59b0*/  @!UPT UIADD3 URZ, URZ, URZ, URZ ;  /* 0x0000003f3f3ff290 */ /* 0x000fe4000fffe03f */
[----:B------:R-:W-:-:S05]  /*59c0*/  @!P1 BRA P0, `(.L_x_888) ;  /* 0x0000047000009947 */ /* 0x000fca0000000000 */
.L_x_887:
        /* <DEDUP_REMOVED lines=14> */
[CC--:B------:R-:W-:Y:S02]  /*5ab0*/  ISETP.GE.AND P1, PT, R84.reuse, R95.reuse, PT ;  /* 0x0000005f5400720c */ /* 0x0c0fe40003f26270 */
[-C--:B------:R-:W-:Y:S02]  /*5ac0*/  ISETP.GE.AND P0, PT, R93, R95.reuse, PT ;  /* 0x0000005f5d00720c */ /* 0x080fe40003f06270 */
        /* <DEDUP_REMOVED lines=55> */
.L_x_888:
        /* <DEDUP_REMOVED lines=15> */
[--C-:B------:R-:W-:Y:S01]  /*5f30*/  FFMA.FTZ R198, R9, c[0x0][0x23c], -R84.reuse ;  /* 0x00008f0009c67a23 */ /* 0x100fe20000010854 */
[----:B------:R-:W-:Y:S01]  /*5f40*/  MUFU.EX2 R201, R201 ;  /* 0x000000c900c97308 */ /* 0x000fe20000000800 */
[----:B------:R-:W-:Y:S01]  /*5f50*/  FFMA.FTZ R197, R12, c[0x0][0x23c], -R84 ;  /* 0x00008f000cc57a23 */ /* 0x000fe20000010854 */
[----:B------:R-:W-:Y:S01]  /*5f60*/  PLOP3.LUT P1, PT, PT, PT, UP3, 0x80, 0x0 ;  /* 0x000000000000781c */ /* 0x000fe20003f2f038 */
[--C-:B------:R-:W-:Y:S02]  /*5f70*/  FFMA.FTZ R129, R6, c[0x0][0x23c], -R4.reuse ;  /* 0x00008f0006817a23 */ /* 0x100fe40000010804 */
[--C-:B------:R-:W-:Y:S02]  /*5f80*/  FFMA.FTZ R128, R7, c[0x0][0x23c], -R4.reuse ;  /* 0x00008f0007807a23 */ /* 0x100fe40000010804 */
[--C-:B------:R-:W-:Y:S02]  /*5f90*/  FFMA.FTZ R127, R10, c[0x0][0x23c], -R4.reuse ;  /* 0x00008f000a7f7a23 */ /* 0x100fe40000010804 */
[--C-:B------:R-:W-:Y:S01]  /*5fa0*/  FFMA.FTZ R126, R11, c[0x0][0x23c], -R4.reuse ;  /* 0x00008f000b7e7a23 */ /* 0x100fe20000010804 */
[----:B------:R-:W1:Y:S01]  /*5fb0*/  MUFU.EX2 R200, R200 ;  /* 0x000000c800c87308 */ /* 0x000e620000000800 */
[--C-:B------:R-:W-:Y:S02]  /*5fc0*/  FFMA.FTZ R123, R18, c[0x0][0x23c], -R4.reuse ;  /* 0x00008f00127b7a23 */ /* 0x100fe40000010804 */
[--C-:B------:R-:W-:Y:S02]  /*5fd0*/  FFMA.FTZ R125, R14, c[0x0][0x23c], -R4.reuse ;  /* 0x00008f000e7d7a23 */ /* 0x100fe40000010804 */
[--C-:B------:R-:W-:Y:S02]  /*5fe0*/  FFMA.FTZ R124, R15, c[0x0][0x23c], -R4.reuse ;  /* 0x00008f000f7c7a23 */ /* 0x100fe40000010804 */
[----:B------:R-:W-:Y:S02]  /*5ff0*/  FFMA.FTZ R4, R19, c[0x0][0x23c], -R4 ;  /* 0x00008f0013047a23 */ /* 0x000fe40000010804 */
[--C-:B------:R-:W-:Y:S01]  /*6000*/  FFMA.FTZ R196, R13, c[0x0][0x23c], -R84.reuse ;  /* 0x00008f000dc47a23 */ /* 0x100fe20000010854 */
[----:B------:R-:W-:Y:S01]  /*6010*/  MUFU.EX2 R129, R129 ;  /* 0x0000008100817308 */ /* 0x000fe20000000800 */
[--C-:B------:R-:W-:Y:S02]  /*6020*/  FFMA.FTZ R131, R16, c[0x0][0x23c], -R84.reuse ;  /* 0x00008f0010837a23 */ /* 0x100fe40000010854 */
[----:B------:R-:W-:Y:S02]  /*6030*/  FFMA.FTZ R84, R17, c[0x0][0x23c], -R84 ;  /* 0x00008f0011547a23 */ /* 0x000fe40000010854 */
[----:B------:R-:W-:Y:S05]  /*6040*/  IMAD R252, R252, c[0x0][0x1c0], RZ ;  /* 0x00007000fcfc7a24 */ /* 0x000fea00078e02ff */
[----:B------:R-:W2:Y:S10]  /*6050*/  MUFU.EX2 R128, R128 ;  /* 0x0000008000807308 */ /* 0x000eb40000000800 */
[----:B------:R-:W-:Y:S10]  /*6060*/  MUFU.EX2 R199, R199 ;  /* 0x000000c700c77308 */ /* 0x000ff40000000800 */
[----:B------:R-:W3:Y:S10]  /*6070*/  MUFU.EX2 R198, R198 ;  /* 0x000000c600c67308 */ /* 0x000ef40000000800 */
[----:B------:R-:W-:Y:S10]  /*6080*/  MUFU.EX2 R127, R127 ;  /* 0x0000007f007f7308 */ /* 0x000ff40000000800 */
[----:B------:R-:W4:Y:S10]  /*6090*/  MUFU.EX2 R126, R126 ;  /* 0x0000007e007e7308 */ /* 0x000f340000000800 */
[----:B------:R4:W-:Y:S10]  /*60a0*/  MUFU.EX2 R122, R4 ;  /* 0x00000004007a7308 */ /* 0x0009f40000000800 */
[----:B------:R-:W-:Y:S10]  /*60b0*/  MUFU.EX2 R197, R197 ;  /* 0x000000c500c57308 */ /* 0x000ff40000000800 */
[----:B------:R-:W1:Y:S10]  /*60c0*/  MUFU.EX2 R196, R196 ;  /* 0x000000c400c47308 */ /* 0x000e740000000800 */
[----:B------:R-:W-:Y:S10]  /*60d0*/  MUFU.EX2 R125, R125 ;  /* 0x0000007d007d7308 */ /* 0x000ff40000000800 */
[----:B------:R-:W1:Y:S10]  /*60e0*/  MUFU.EX2 R124, R124 ;  /* 0x0000007c007c7308 */ /* 0x000e740000000800 */
[----:B------:R-:W-:Y:S10]  /*60f0*/  MUFU.EX2 R130, R84 ;  /* 0x0000005400827308 */ /* 0x000ff40000000800 */
[----:B------:R-:W4:Y:S10]  /*6100*/  MUFU.EX2 R131, R131 ;  /* 0x0000008300837308 */ /* 0x000f340000000800 */
[----:B------:R-:W4:Y:S01]  /*6110*/  MUFU.EX2 R123, R123 ;  /* 0x0000007b007b7308 */ /* 0x000f220000000800 */
[----:B-1----:R-:W-:Y:S02]  /*6120*/  F2FP.PACK_AB R7, R200, R201 ;  /* 0x000000c9c807723e */ /* 0x002fe400000000ff */
[----:B--2---:R-:W-:Y:S02]  /*6130*/  F2FP.PACK_AB R6, R128, R129 ;  /* 0x000000818006723e */ /* 0x004fe400000000ff */
[----:B---3--:R-:W-:Y:S01]  /*6140*/  F2FP.PACK_AB R5, R198, R199 ;  /* 0x000000c7c605723e */ /* 0x008fe200000000ff */
[----:B------:R1:W-:Y:S01]  /*6150*/  STS [R228+0x2a000], R7 ;  /* 0x02a00007e4007388 */ /* 0x0003e20000000800 */
[----:B----4-:R-:W-:Y:S05]  /*6160*/  F2FP.PACK_AB R4, R126, R127 ;  /* 0x0000007f7e04723e */ /* 0x010fea00000000ff */
[----:B------:R2:W-:Y:S06]  /*6170*/  STS [R228+0x2a400], R6 ;  /* 0x02a40006e4007388 */ /* 0x0005ec0000000800 */
[----:B------:R3:W-:Y:S06]  /*6180*/  STS [R232+0x2a000], R5 ;  /* 0x02a00005e8007388 */ /* 0x0007ec0000000800 */
[----:B------:R4:W-:Y:S01]  /*6190*/  STS [R232+0x2a400], R4 ;  /* 0x02a40004e8007388 */ /* 0x0009e20000000800 */
[----:B-1----:R-:W-:Y:S05]  /*61a0*/  F2FP.PACK_AB R7, R196, R197 ;  /* 0x000000c5c407723e */ /* 0x002fea00000000ff */
[----:B------:R-:W-:Y:S01]  /*61b0*/  STS [R230+0x2a000], R7 ;  /* 0x02a00007e6007388 */ /* 0x000fe20000000800 */
[----:B--2---:R-:W-:Y:S05]  /*61c0*/  F2FP.PACK_AB R6, R124, R125 ;  /* 0x0000007d7c06723e */ /* 0x004fea00000000ff */
[----:B------:R-:W-:Y:S01]  /*61d0*/  STS [R230+0x2a400], R6 ;  /* 0x02a40006e6007388 */ /* 0x000fe20000000800 */
[----:B---3--:R-:W-:Y:S05]  /*61e0*/  F2FP.PACK_AB R5, R130, R131 ;  /* 0x000000838205723e */ /* 0x008fea00000000ff */
[----:B------:R-:W-:Y:S01]  /*61f0*/  STS [R238+0x2a000], R5 ;  /* 0x02a00005ee007388 */ /* 0x000fe20000000800 */
[----:B----4-:R-:W-:Y:S05]  /*6200*/  F2FP.PACK_AB R4, R122, R123 ;  /* 0x0000007b7a04723e */ /* 0x010fea00000000ff */
        /* <DEDUP_REMOVED lines=154> */
[C---:B------:R-:W-:Y:S01]  /*6bb0*/  IMAD.U32 R86, R85.reuse, -0x40, RZ ;  /* 0xffffffc055567824 */ /* 0x040fe200078e00ff */
[----:B------:R-:W-:Y:S01]  /*6bc0*/  ISETP.GE.AND P2, PT, R234, c[0x0][0x220], PT ;  /* 0x00008800ea007a0c */ /* 0x000fe20003f46270 */
[----:B------:R-:W-:Y:S01]  /*6bd0*/  IMAD.MOV.U32 R84, RZ, RZ, c[0x0][0x194] ;  /* 0x00006500ff547624 */ /* 0x000fe200078e00ff */
[----:B------:R-:W-:Y:S02]  /*6be0*/  ULOP3.LUT UR9, UR7, 0x1, URZ, 0xc0, !UPT ;  /* 0x0000000107097892 */ /* 0x000fe4000f8ec03f */
[C---:B------:R-:W-:Y:S02]  /*6bf0*/  LEA R90, P0, R86.reuse, R240, 0x1 ;  /* 0x000000f0565a7211 */ /* 0x040fe400078008ff */
[----:B------:R-:W-:Y:S01]  /*6c00*/  SHF.R.S32.HI R87, RZ, 0x1f, R86 ;  /* 0x0000001fff577819 */ /* 0x000fe20000011456 */
[----:B------:R-:W-:Y:S01]  /*6c10*/  UISETP.NE.U32.AND UP0, UPT, UR9, 0x1, UPT ;  /* 0x000000010900788c */ /* 0x000fe2000bf05070 */
[----:B------:R-:W-:Y:S02]  /*6c20*/  LEA.HI.X.SX32 R91, R86, R241, 0x1, P0 ;  /* 0x000000f1565b7211 */ /* 0x000fe400000f0eff */
[C---:B------:R-:W-:Y:S01]  /*6c30*/  LEA R88, P6, R85.reuse, R86, 0x5 ;  /* 0x0000005655587211 */ /* 0x040fe200078c28ff */
[----:B------:R-:W-:Y:S03]  /*6c40*/  USEL UR9, UR41, 0x8000, !UP0 ;  /* 0x0000800029097887 */ /* 0x000fe6000c000000 */
[----:B------:R-:W-:Y:S02]  /*6c50*/  @!P3 LEA R94, P0, R88, R240, 0x1 ;  /* 0x000000f0585eb211 */ /* 0x000fe400078008ff */
[--C-:B------:R-:W-:Y:S02]  /*6c60*/  LEA.HI.X R87, R85, R87, R84.reuse, 0x5, P6 ;  /* 0x0000005755577211 */ /* 0x100fe400030f2c54 */
[----:B------:R-:W-:Y:S02]  /*6c70*/  IADD3 R249, R249, UR9, RZ ;  /* 0x00000009f9f97c10 */ /* 0x000fe4000fffe0ff */
[----:B------:R-:W-:Y:S02]  /*6c80*/  IADD3 R246, R246, UR9, RZ ;  /* 0x00000009f6f67c10 */ /* 0x000fe4000fffe0ff */
[C-C-:B------:R-:W-:Y:S01]  /*6c90*/  @!P3 LEA.HI.X R95, R88.reuse, R239, R87.reuse, 0x1, P0 ;  /* 0x000000ef585fb211 */ /* 0x140fe200000f0c57 */
[----:B------:R1:W-:Y:S01]  /*6ca0*/  @P5 STS [R249], RZ ;  /* 0x000000fff9005388 */ /* 0x0003e20000000800 */
[C---:B------:R-:W-:Y:S02]  /*6cb0*/  @!P5 LEA R96, P0, R85.reuse, R90, 0x6 ;  /* 0x0000005a5560d211 */ /* 0x040fe400078030ff */
[CC--:B------:R-:W-:Y:S01]  /*6cc0*/  @!P4 LEA R92, P6, R88.reuse, R240.reuse, 0x1 ;  /* 0x000000f0585cc211 */ /* 0x0c0fe200078c08ff */
[----:B------:R1:W-:Y:S01]  /*6cd0*/  @P5 STS [R249+0x4], RZ ;  /* 0x000004fff9005388 */ /* 0x0003e20000000800 */
[----:B------:R-:W-:Y:S02]  /*6ce0*/  @!P5 LEA.HI.X R97, R85, R91, R84, 0x6, P0 ;  /* 0x0000005b5561d211 */ /* 0x000fe400000f3454 */
[CCC-:B------:R-:W-:Y:S01]  /*6cf0*/  @!P4 LEA.HI.X R93, R88.reuse, R239.reuse, R87.reuse, 0x1, P6 ;  /* 0x000000ef585dc211 */ /* 0x1c0fe200030f0c57 */
[----:B------:R1:W-:Y:S01]  /*6d00*/  @P5 STS [R249+0x8], RZ ;  /* 0x000008fff9005388 */ /* 0x0003e20000000800 */
[----:B------:R-:W-:Y:S01]  /*6d10*/  @!P2 LEA R86, P6, R88, R240, 0x1 ;  /* 0x000000f05856a211 */ /* 0x000fe200078c08ff */
        /* <DEDUP_REMOVED lines=66> */
.L_x_889:
[----:B------:R-:W-:Y:S01]  /*7140*/  F2FP.PACK_AB R4, R5, R4 ;  /* 0x000000040504723e */ /* 0x000fe200000000ff */
        /* <DEDUP_REMOVED lines=18> */
[----:B------:R-:W2:Y:S06]  /*7270*/  LDSM.16.MT88.4 R8, [R221+0x10000] ;  /* 0x01000000dd08783b */ /* 0x000eac0000004200 */
[----:B------:R-:W3:Y:S06]  /*7280*/  LDSM.16.MT88.4 R12, [R0+0x2a000] ;  /* 0x02a00000000c783b */ /* 0x000eec0000004200 */
[----:B------:R-:W4:Y:S06]  /*7290*/  LDSM.16.MT88.4 R16, [R221+0x12000] ;  /* 0x01200000dd10783b */ /* 0x000f2c0000004200 */
[----:B-1----:R-:W1:Y:S06]  /*72a0*/  LDSM.16.MT88.4 R84, [R221+0x14000] ;  /* 0x01400000dd54783b */ /* 0x002e6c0000004200 */
[----:B------:R-:W5:Y:S06]  /*72b0*/  LDSM.16.MT88.4 R88, [R221+0x16000] ;  /* 0x01600000dd58783b */ /* 0x000f6c0000004200 */
[----:B------:R-:W-:Y:S06]  /*72c0*/  LDSM.16.MT88.4 R92, [R221+0x10800] ;  /* 0x01080000dd5c783b */ /* 0x000fec0000004200 */
[----:B------:R-:W-:Y:S01]  /*72d0*/  LDSM.16.MT88.4 R96, [R0+0x2a800] ;  /* 0x02a800000060783b */ /* 0x000fe20000004200 */
[-C--:B--2---:R-:W-:Y:S05]  /*72e0*/  HMMA.16816.F32 R20, R4, R8.reuse, R20 ;  /* 0x000000080414723c */ /* 0x084fea0000001814 */
[----:B------:R-:W-:Y:S03]  /*72f0*/  LDSM.16.MT88.4 R100, [R221+0x12800] ;  /* 0x01280000dd64783b */ /* 0x000fe60000004200 */
[C---:B---3--:R-:W-:Y:S03]  /*7300*/  HMMA.16816.F32 R24, R12.reuse, R8, R24 ;  /* 0x000000080c18723c */ /* 0x048fe60000001818 */
[----:B------:R-:W-:Y:S06]  /*7310*/  LDSM.16.MT88.4 R104, [R221+0x14800] ;  /* 0x01480000dd68783b */ /* 0x000fec0000004200 */
[----:B------:R-:W-:Y:S01]  /*7320*/  LDSM.16.MT88.4 R108, [R221+0x16800] ;  /* 0x01680000dd6c783b */ /* 0x000fe20000004200 */
[-C--:B------:R-:W-:Y:S08]  /*7330*/  HMMA.16816.F32 R28, R12, R10.reuse, R28 ;  /* 0x0000000a0c1c723c */ /* 0x080ff0000000181c */
[C---:B------:R-:W-:Y:S01]  /*7340*/  HMMA.16816.F32 R32, R4.reuse, R10, R32 ;  /* 0x0000000a0420723c */ /* 0x040fe20000001820 */
[----:B------:R-:W2:Y:S07]  /*7350*/  LDSM.16.MT88.4 R8, [R217+0x2a800] ;  /* 0x02a80000d908783b */ /* 0x000eae0000004200 */
[-C--:B----4-:R-:W-:Y:S08]  /*7360*/  HMMA.16816.F32 R36, R4, R16.reuse, R36 ;  /* 0x000000100424723c */ /* 0x090ff00000001824 */
[C---:B------:R-:W-:Y:S08]  /*7370*/  HMMA.16816.F32 R40, R12.reuse, R16, R40 ;  /* 0x000000100c28723c */ /* 0x040ff00000001828 */
[-C--:B------:R-:W-:Y:S08]  /*7380*/  HMMA.16816.F32 R44, R12, R18.reuse, R44 ;  /* 0x000000120c2c723c */ /* 0x080ff0000000182c */
[C---:B------:R-:W-:Y:S01]  /*7390*/  HMMA.16816.F32 R48, R4.reuse, R18, R48 ;  /* 0x000000120430723c */ /* 0x040fe20000001830 */
[----:B------:R-:W-:Y:S07]  /*73a0*/  LDSM.16.MT88.4 R16, [R0+0x2b000] ;  /* 0x02b000000010783b */ /* 0x000fee0000004200 */
[-C--:B-1----:R-:W-:Y:S08]  /*73b0*/  HMMA.16816.F32 R52, R4, R84.reuse, R52 ;  /* 0x000000540434723c */ /* 0x082ff00000001834 */
        /* <DEDUP_REMOVED lines=9> */
[----:B------:R-:W1:Y:S06]  /*7450*/  LDSM.16.MT88.4 R4, [R217+0x2b000] ;  /* 0x02b00000d904783b */ /* 0x000e6c0000004200 */
[----:B------:R-:W3:Y:S01]  /*7460*/  LDSM.16.MT88.4 R88, [R221+0x15000] ;  /* 0x01500000dd58783b */ /* 0x000ee20000004200 */
        /* <DEDUP_REMOVED lines=22> */
[-C--:B-1----:R-:W-:Y:S08]  /*75d0*/  HMMA.16816.F32 R20, R4, R12.reuse, R20 ;  /* 0x0000000c0414723c */ /* 0x082ff00000001814 */
[C---:B------:R-:W-:Y:S08]  /*75e0*/  HMMA.16816.F32 R24, R16.reuse, R12, R24 ;  /* 0x0000000c1018723c */ /* 0x040ff00000001818 */
[-C--:B------:R-:W-:Y:S08]  /*75f0*/  HMMA.16816.F32 R28, R16, R14.reuse, R28 ;  /* 0x0000000e101c723c */ /* 0x080ff0000000181c */
[C---:B------:R-:W-:Y:S01]  /*7600*/  HMMA.16816.F32 R32, R4.reuse, R14, R32 ;  /* 0x0000000e0420723c */ /* 0x040fe20000001820 */
[----:B------:R-:W1:Y:S06]  /*7610*/  LDSM.16.MT88.4 R12, [R221+0x17800] ;  /* 0x01780000dd0c783b */ /* 0x000e6c0000004200 */
        /* <DEDUP_REMOVED lines=9> */
[-C--:B--2---:R-:W-:Y:S08]  /*76b0*/  HMMA.16816.F32 R68, R4, R92.reuse, R68 ;  /* 0x0000005c0444723c */ /* 0x084ff00000001844 */
        /* <DEDUP_REMOVED lines=15> */
[-C--:B-1----:R-:W-:Y:S08]  /*77b0*/  HMMA.16816.F32 R68, R8, R12.reuse, R68 ;  /* 0x0000000c0844723c */ /* 0x082ff00000001844 */
        /* <DEDUP_REMOVED lines=32> */
[CCC-:B------:R-:W-:Y:S01]  /*79c0*/  @!P4 LEA.HI.X R13, R8.reuse, R242.reuse, R7.reuse, 0x1, P6 ;  /* 0x000000f2080dc211 */ /* 0x1c0fe200030f0c07 */
        /* <DEDUP_REMOVED lines=36> */
.L_x_890:
[----:B------:R-:W-:Y:S01]  /*7c10*/  LDSM.16.M88.4 R128, [R216] ;  /* 0x00000000d880783b */ /* 0x000fe20000000200 */
[----:B------:R-:W-:Y:S02]  /*7c20*/  ULOP3.LUT UR9, UR7, 0x1, URZ, 0xc0, !UPT ;  /* 0x0000000107097892 */ /* 0x000fe4000f8ec03f */
[----:B------:R-:W-:Y:S02]  /*7c30*/  UISETP.GT.AND UP2, UPT, UR7, UR19, UPT ;  /* 0x000000130700728c */ /* 0x000fe4000bf44270 */
[----:B-1----:R-:W1:Y:S01]  /*7c40*/  LDSM.16.MT88.4 R16, [R221+0x18000] ;  /* 0x01800000dd10783b */ /* 0x002e620000004200 */
[----:B------:R-:W-:Y:S02]  /*7c50*/  UISETP.NE.U32.AND UP0, UPT, UR9, 0x1, UPT ;  /* 0x000000010900788c */ /* 0x000fe4000bf05070 */
[----:B------:R-:W-:Y:S02]  /*7c60*/  @UP3 UIADD3 UR10, UP1, UR16, -0x100, URZ ;  /* 0xffffff00100a3890 */ /* 0x000fe4000ff3e03f */
[----:B------:R-:W2:Y:S01]  /*7c70*/  LDSM.16.M88.4 R124, [R216+0x1000] ;  /* 0x00100000d87c783b */ /* 0x000ea20000000200 */
[----:B------:R-:W-:Y:S02]  /*7c80*/  UIADD3 UR7, UR7, -0x1, URZ ;  /* 0xffffffff07077890 */ /* 0x000fe4000fffe03f */
[----:B------:R-:W-:Y:S02]  /*7c90*/  @UP3 UIADD3.X UR9, UR15, -0x1, URZ, UP1, !UPT ;  /* 0xffffffff0f093890 */ /* 0x000fe40008ffe43f */
[----:B------:R-:W3:Y:S05]  /*7ca0*/  LDSM.16.MT88.4 R96, [R221+0x1a000] ;  /* 0x01a00000dd60783b */ /* 0x000eea0000004200 */
[----:B------:R-:W4:Y:S05]  /*7cb0*/  LDSM.16.MT88.4 R112, [R221+0x1c000] ;  /* 0x01c00000dd70783b */ /* 0x000f2a0000004200 */
[----:B------:R-:W3:Y:S05]  /*7cc0*/  LDSM.16.MT88.4 R196, [R221+0x1e000] ;  /* 0x01e00000ddc4783b */ /* 0x000eea0000004200 */
[----:B------:R-:W-:Y:S05]  /*7cd0*/  LDSM.16.M88.4 R200, [R211] ;  /* 0x00000000d3c8783b */ /* 0x000fea0000000200 */
[----:B------:R-:W3:Y:S01]  /*7ce0*/  LDSM.16.MT88.4 R204, [R221+0x18800] ;  /* 0x01880000ddcc783b */ /* 0x000ee20000004200 */
        /* <DEDUP_REMOVED lines=16> */
[----:B------:R-:W1:Y:S07]  /*7df0*/  LDSM.16.M88.4 R196, [R211+0x1000] ;  /* 0x00100000d3c4783b */ /* 0x000e6e0000000200 */
[-C--:B------:R-:W-:Y:S08]  /*7e00*/  HMMA.16816.F32 R4, R200, R204.reuse, R4 ;  /* 0x000000ccc804723c */ /* 0x080ff00000001804 */
[C---:B-1----:R-:W-:Y:S08]  /*7e10*/  HMMA.16816.F32 R8, R196.reuse, R204, R8 ;  /* 0x000000ccc408723c */ /* 0x042ff00000001808 */
[-C--:B------:R-:W-:Y:S08]  /*7e20*/  HMMA.16816.F32 R12, R196, R206.reuse, R12 ;  /* 0x000000cec40c723c */ /* 0x080ff0000000180c */
[C---:B------:R-:W-:Y:S01]  /*7e30*/  HMMA.16816.F32 R16, R200.reuse, R206, R16 ;  /* 0x000000cec810723c */ /* 0x040fe20000001810 */
[----:B------:R-:W1:Y:S07]  /*7e40*/  LDSM.16.MT88.4 R204, [R221+0x1a800] ;  /* 0x01a80000ddcc783b */ /* 0x000e6e0000004200 */
[-C--:B-1----:R-:W-:Y:S08]  /*7e50*/  HMMA.16816.F32 R84, R200, R204.reuse, R84 ;  /* 0x000000ccc854723c */ /* 0x082ff00000001854 */
[C---:B------:R-:W-:Y:S08]  /*7e60*/  HMMA.16816.F32 R88, R196.reuse, R204, R88 ;  /* 0x000000ccc458723c */ /* 0x040ff00000001858 */
        /* <DEDUP_REMOVED lines=10> */
[-C--:B------:R-:W-:Y:S01]  /*7f10*/  HMMA.16816.F32 R124, R196, R206.reuse, R124 ;  /* 0x000000cec47c723c */ /* 0x080fe2000000187c */
[----:B------:R-:W-:Y:S07]  /*7f20*/  LDSM.16.M88.4 R196, [R209] ;  /* 0x00000000d1c4783b */ /* 0x000fee0000000200 */
[----:B------:R-:W-:Y:S01]  /*7f30*/  HMMA.16816.F32 R128, R200, R206, R128 ;  /* 0x000000cec880723c */ /* 0x000fe20000001880 */
[----:B------:R-:W1:Y:S05]  /*7f40*/  LDSM.16.MT88.4 R200, [R221+0x19000] ;  /* 0x01900000ddc8783b */ /* 0x000e6a0000004200 */
[----:B------:R-:W2:Y:S02]  /*7f50*/  LDSM.16.M88.4 R204, [R209+0x1000] ;  /* 0x00100000d1cc783b */ /* 0x000ea40000000200 */
[-C--:B-1----:R-:W-:Y:S08]  /*7f60*/  HMMA.16816.F32 R4, R196, R200.reuse, R4 ;  /* 0x000000c8c404723c */ /* 0x082ff00000001804 */
[C---:B--2---:R-:W-:Y:S08]  /*7f70*/  HMMA.16816.F32 R8, R204.reuse, R200, R8 ;  /* 0x000000c8cc08723c */ /* 0x044ff00000001808 */
        /* <DEDUP_REMOVED lines=45> */
[CC--:B------:R-:W-:Y:S02]  /*8250*/  LEA R202, P0, R200.reuse, R250.reuse, 0x2 ;  /* 0x000000fac8ca7211 */ /* 0x0c0fe400078010ff */
[----:B------:R1:W5:Y:S02]  /*8260*/  @P1 LDG.E R248, [R196.64+-0xe0] ;  /* 0xffff2004c4f81981 */ /* 0x000364000c1e1900 */
[-C--:B------:R-:W-:Y:S03]  /*8270*/  LEA.HI.X.SX32 R203, R200, R251.reuse, 0x2, P0 ;  /* 0x000000fbc8cb7211 */ /* 0x080fe600000f16ff */
[----:B------:R2:W-:Y:S05]  /*8280*/  RED.E.ADD.F32.FTZ.RN.STRONG.GPU [R250.64], R4 ;  /* 0x00000004fa00798e */ /* 0x0005ea000c10e784 */
[----:B------:R3:W-:Y:S01]  /*8290*/  RED.E.ADD.F32.FTZ.RN.STRONG.GPU [R202.64], R5 ;  /* 0x00000005ca00798e */ /* 0x0007e2000c10e784 */
[C---:B-1----:R-:W-:Y:S02]  /*82a0*/  IMAD.SHL.U32 R196, R252.reuse, 0x10, RZ ;  /* 0x00000010fcc47824 */ /* 0x042fe400078e00ff */
[----:B------:R-:W-:Y:S03]  /*82b0*/  IMAD R197, R252, 0x18, RZ ;  /* 0x00000018fcc57824 */ /* 0x000fe600078e02ff */
[-C--:B------:R-:W-:Y:S02]  /*82c0*/  LEA R204, P1, R196, R250.reuse, 0x2 ;  /* 0x000000fac4cc7211 */ /* 0x080fe400078210ff */
[CC--:B------:R-:W-:Y:S01]  /*82d0*/  LEA R198, P0, R197.reuse, R250.reuse, 0x2 ;  /* 0x000000fac5c67211 */ /* 0x0c0fe200078010ff */
[----:B--2---:R-:W-:Y:S01]  /*82e0*/  IMAD.SHL.U32 R4, R252, 0x20, RZ ;  /* 0x00000020fc047824 */ /* 0x004fe200078e00ff */
[-C--:B------:R-:W-:Y:S02]  /*82f0*/  LEA.HI.X.SX32 R205, R196, R251.reuse, 0x2, P1 ;  /* 0x000000fbc4cd7211 */ /* 0x080fe400008f16ff */
[-C--:B------:R-:W-:Y:S01]  /*8300*/  LEA.HI.X.SX32 R199, R197, R251.reuse, 0x2, P0 ;  /* 0x000000fbc5c77211 */ /* 0x080fe200000f16ff */
[----:B---3--:R-:W-:Y:S01]  /*8310*/  IMAD R5, R252, 0x28, RZ ;  /* 0x00000028fc057824 */ /* 0x008fe200078e02ff */
[CC--:B------:R-:W-:Y:S01]  /*8320*/  LEA R206, P1, R4.reuse, R250.reuse, 0x2 ;  /* 0x000000fa04ce7211 */ /* 0x0c0fe200078210ff */
[----:B------:R1:W-:Y:S03]  /*8330*/  RED.E.ADD.F32.FTZ.RN.STRONG.GPU [R204.64], R6 ;  /* 0x00000006cc00798e */ /* 0x0003e6000c10e784 */
[-C--:B------:R-:W-:Y:S02]  /*8340*/  LEA.HI.X.SX32 R207, R4, R251.reuse, 0x2, P1 ;  /* 0x000000fb04cf7211 */ /* 0x080fe400008f16ff */
[----:B------:R-:W-:Y:S05]  /*8350*/  RED.E.ADD.F32.FTZ.RN.STRONG.GPU [R198.64], R7 ;  /* 0x00000007c600798e */ /* 0x000fea000c10e784 */
[----:B------:R2:W-:Y:S01]  /*8360*/  RED.E.ADD.F32.FTZ.RN.STRONG.GPU [R206.64], R8 ;  /* 0x00000008ce00798e */ /* 0x0005e2000c10e784 */
[CC--:B-1----:R-:W-:Y:S01]  /*8370*/  LEA R204, P0, R5.reuse, R250.reuse, 0x2 ;  /* 0x000000fa05cc7211 */ /* 0x0c2fe200078010ff */
[C---:B------:R-:W-:Y:S02]  /*8380*/  IMAD R6, R252.reuse, 0x30, RZ ;  /* 0x00000030fc067824 */ /* 0x040fe400078e02ff */
[----:B------:R-:W-:Y:S01]  /*8390*/  IMAD R252, R252, 0x38, RZ ;  /* 0x00000038fcfc7824 */ /* 0x000fe200078e02ff */
[-C--:B------:R-:W-:Y:S02]  /*83a0*/  LEA.HI.X.SX32 R205, R5, R251.reuse, 0x2, P0 ;  /* 0x000000fb05cd7211 */ /* 0x080fe400000f16ff */
[CC--:B------:R-:W-:Y:S03]  /*83b0*/  LEA R4, P1, R6.reuse, R250.reuse, 0x2 ;  /* 0x000000fa06047211 */ /* 0x0c0fe600078210ff */
[----:B------:R1:W-:Y:S01]  /*83c0*/  RED.E.ADD.F32.FTZ.RN.STRONG.GPU [R204.64], R9 ;  /* 0x00000009cc00798e */ /* 0x0003e2000c10e784 */
[-C--:B------:R-:W-:Y:S02]  /*83d0*/  LEA.HI.X.SX32 R5, R6, R251.reuse, 0x2, P1 ;  /* 0x000000fb06057211 */ /* 0x080fe400008f16ff */
[-C--:B--2---:R-:W-:Y:S02]  /*83e0*/  LEA R8, P0, R252, R250.reuse, 0x2 ;  /* 0x000000fafc087211 */ /* 0x084fe400078010ff */
[----:B------:R-:W-:Y:S01]  /*83f0*/  IADD3 R6, R196, 0x20, RZ ;  /* 0x00000020c4067810 */ /* 0x000fe20007ffe0ff */
[----:B------:R2:W-:Y:S01]  /*8400*/  RED.E.ADD.F32.FTZ.RN.STRONG.GPU [R4.64], R10 ;  /* 0x0000000a0400798e */ /* 0x0005e2000c10e784 */
[-C--:B-1----:R-:W-:Y:S05]  /*8410*/  LEA.HI.X.SX32 R9, R252, R251.reuse, 0x2, P0 ;  /* 0x000000fbfc097211 */ /* 0x082fea00000f16ff */
[----:B------:R1:W-:Y:S01]  /*8420*/  RED.E.ADD.F32.FTZ.RN.STRONG.GPU [R8.64], R11 ;  /* 0x0000000b0800798e */ /* 0x0003e2000c10e784 */
[-C--:B--2---:R-:W-:Y:S01]  /*8430*/  LEA R10, P0, R6, R250.reuse, 0x2 ;  /* 0x000000fa060a7211 */ /* 0x084fe200078010ff */
[C---:B------:R-:W-:Y:S03]  /*8440*/  IMAD.IADD R4, R200.reuse, 0x1, R6 ;  /* 0x00000001c8047824 */ /* 0x040fe600078e0206 */
[----:B------:R2:W-:Y:S01]  /*8450*/  RED.E.ADD.F32.FTZ.RN.STRONG.GPU [R250.64+0x80], R16 ;  /* 0x00008010fa00798e */ /* 0x0005e2000c10e784 */
[----:B------:R-:W-:Y:S04]  /*8460*/  IMAD.IADD R5, R200, 0x1, R4 ;  /* 0x00000001c8057824 */ /* 0x000fe800078e0204 */
[----:B------:R3:W-:Y:S01]  /*8470*/  RED.E.ADD.F32.FTZ.RN.STRONG.GPU [R202.64+0x80], R17 ;  /* 0x00008011ca00798e */ /* 0x0007e2000c10e784 */
[-C--:B-1----:R-:W-:Y:S02]  /*8480*/  LEA.HI.X.SX32 R11, R6, R251.reuse, 0x2, P0 ;  /* 0x000000fb060b7211 */ /* 0x082fe400000f16ff */
[CC--:B------:R-:W-:Y:S03]  /*8490*/  LEA R6, P0, R4.reuse, R250.reuse, 0x2 ;  /* 0x000000fa04067211 */ /* 0x0c0fe600078010ff */
[----:B------:R1:W-:Y:S01]  /*84a0*/  RED.E.ADD.F32.FTZ.RN.STRONG.GPU [R10.64], R18 ;  /* 0x000000120a00798e */ /* 0x0003e2000c10e784 */
[-C--:B------:R-:W-:Y:S01]  /*84b0*/  LEA.HI.X.SX32 R7, R4, R251.reuse, 0x2, P0 ;  /* 0x000000fb04077211 */ /* 0x080fe200000f16ff */
[C---:B------:R-:W-:Y:S01]  /*84c0*/  IMAD.IADD R4, R200.reuse, 0x1, R5 ;  /* 0x00000001c8047824 */ /* 0x040fe200078e0205 */
[CC--:B--2---:R-:W-:Y:S03]  /*84d0*/  LEA R16, P1, R5.reuse, R250.reuse, 0x2 ;  /* 0x000000fa05107211 */ /* 0x0c4fe600078210ff */
[----:B------:R2:W-:Y:S01]  /*84e0*/  RED.E.ADD.F32.FTZ.RN.STRONG.GPU [R6.64], R19 ;  /* 0x000000130600798e */ /* 0x0005e2000c10e784 */
[-C--:B---3--:R-:W-:Y:S01]  /*84f0*/  LEA.HI.X.SX32 R17, R5, R251.reuse, 0x2, P1 ;  /* 0x000000fb05117211 */ /* 0x088fe200008f16ff */
[----:B------:R-:W-:Y:S01]  /*8500*/  IMAD.IADD R8, R200, 0x1, R4 ;  /* 0x00000001c8087824 */ /* 0x000fe200078e0204 */
[----:B------:R-:W-:Y:S03]  /*8510*/  IADD3 R5, R196, 0x40, RZ ;  /* 0x00000040c4057810 */ /* 0x000fe60007ffe0ff */
[----:B------:R-:W-:Y:S01]  /*8520*/  RED.E.ADD.F32.FTZ.RN.STRONG.GPU [R16.64], R12 ;  /* 0x0000000c1000798e */ /* 0x000fe2000c10e784 */
[CC--:B-1----:R-:W-:Y:S04]  /*8530*/  LEA R10, P0, R4.reuse, R250.reuse, 0x2 ;  /* 0x000000fa040a7211 */ /* 0x0c2fe800078010ff */
[-C--:B------:R-:W-:Y:S01]  /*8540*/  LEA.HI.X.SX32 R11, R4, R251.reuse, 0x2, P0 ;  /* 0x000000fb040b7211 */ /* 0x080fe200000f16ff */
[----:B------:R-:W-:Y:S01]  /*8550*/  IMAD.IADD R4, R200, 0x1, R8 ;  /* 0x00000001c8047824 */ /* 0x000fe200078e0208 */
[CC--:B--2---:R-:W-:Y:S03]  /*8560*/  LEA R6, P0, R8.reuse, R250.reuse, 0x2 ;  /* 0x000000fa08067211 */ /* 0x0c4fe600078010ff */
[----:B------:R-:W-:Y:S01]  /*8570*/  RED.E.ADD.F32.FTZ.RN.STRONG.GPU [R10.64], R13 ;  /* 0x0000000d0a00798e */ /* 0x000fe2000c10e784 */
[-C--:B------:R-:W-:Y:S02]  /*8580*/  LEA.HI.X.SX32 R7, R8, R251.reuse, 0x2, P0 ;  /* 0x000000fb08077211 */ /* 0x080fe400000f16ff */
[CC--:B------:R-:W-:Y:S03]  /*8590*/  LEA R8, P0, R4.reuse, R250.reuse, 0x2 ;  /* 0x000000fa04087211 */ /* 0x0c0fe600078010ff */
[----:B------:R1:W-:Y:S01]  /*85a0*/  RED.E.ADD.F32.FTZ.RN.STRONG.GPU [R6.64], R14 ;  /* 0x0000000e0600798e */ /* 0x0003e2000c10e784 */
[-C--:B------:R-:W-:Y:S01]  /*85b0*/  LEA.HI.X.SX32 R9, R4, R251.reuse, 0x2, P0 ;  /* 0x000000fb04097211 */ /* 0x080fe200000f16ff */
[C---:B------:R-:W-:Y:S04]  /*85c0*/  IMAD.IADD R4, R200.reuse, 0x1, R5 ;  /* 0x00000001c8047824 */ /* 0x040fe800078e0205 */
[----:B------:R2:W-:Y:S05]  /*85d0*/  RED.E.ADD.F32.FTZ.RN.STRONG.GPU [R8.64], R15 ;  /* 0x0000000f0800798e */ /* 0x0005ea000c10e784 */
[----:B------:R-:W-:Y:S05]  /*85e0*/  RED.E.ADD.F32.FTZ.RN.STRONG.GPU [R250.64+0x100], R84 ;  /* 0x00010054fa00798e */ /* 0x000fea000c10e784 */
[----:B------:R-:W-:Y:S01]  /*85f0*/  RED.E.ADD.F32.FTZ.RN.STRONG.GPU [R202.64+0x100], R85 ;  /* 0x00010055ca00798e */ /* 0x000fe2000c10e784 */
[CC--:B-1----:R-:W-:Y:S04]  /*8600*/  LEA R6, P0, R5.reuse, R250.reuse, 0x2 ;  /* 0x000000fa05067211 */ /* 0x0c2fe800078010ff */
[-C--:B------:R-:W-:Y:S01]  /*8610*/  LEA.HI.X.SX32 R7, R5, R251.reuse, 0x2, P0 ;  /* 0x000000fb05077211 */ /* 0x080fe200000f16ff */
[----:B------:R-:W-:Y:S01]  /*8620*/  IMAD.IADD R5, R200, 0x1, R4 ;  /* 0x00000001c8057824 */ /* 0x000fe200078e0204 */
[CC--:B--2---:R-:W-:Y:S03]  /*8630*/  LEA R8, P0, R4.reuse, R250.reuse, 0x2 ;  /* 0x000000fa04087211 */ /* 0x0c4fe600078010ff */
[----:B------:R1:W-:Y:S01]  /*8640*/  RED.E.ADD.F32.FTZ.RN.STRONG.GPU [R6.64], R86 ;  /* 0x000000560600798e */ /* 0x0003e2000c10e784 */
[-C--:B------:R-:W-:Y:S01]  /*8650*/  LEA.HI.X.SX32 R9, R4, R251.reuse, 0x2, P0 ;  /* 0x000000fb04097211 */ /* 0x080fe200000f16ff */
[----:B------:R-:W-:Y:S01]  /*8660*/  IMAD.IADD R4, R200, 0x1, R5 ;  /* 0x00000001c8047824 */ /* 0x000fe200078e0205 */
[CC--:B------:R-:W-:Y:S03]  /*8670*/  LEA R12, P1, R5.reuse, R250.reuse, 0x2 ;  /* 0x000000fa050c7211 */ /* 0x0c0fe600078210ff */
[----:B------:R2:W-:Y:S01]  /*8680*/  RED.E.ADD.F32.FTZ.RN.STRONG.GPU [R8.64], R87 ;  /* 0x000000570800798e */ /* 0x0005e2000c10e784 */
[-C--:B------:R-:W-:Y:S02]  /*8690*/  LEA.HI.X.SX32 R13, R5, R251.reuse, 0x2, P1 ;  /* 0x000000fb050d7211 */ /* 0x080fe400008f16ff */
[-C--:B------:R-:W-:Y:S02]  /*86a0*/  LEA R10, P0, R4, R250.reuse, 0x2 ;  /* 0x000000fa040a7211 */ /* 0x080fe400078010ff */
[----:B------:R-:W-:Y:S01]  /*86b0*/  IADD3 R5, R196, 0x60, RZ ;  /* 0x00000060c4057810 */ /* 0x000fe20007ffe0ff */
[----:B------:R-:W-:Y:S01]  /*86c0*/  RED.E.ADD.F32.FTZ.RN.STRONG.GPU [R12.64], R88 ;  /* 0x000000580c00798e */ /* 0x000fe2000c10e784 */
[-C--:B------:R-:W-:Y:S04]  /*86d0*/  LEA.HI.X.SX32 R11, R4, R251.reuse, 0x2, P0 ;  /* 0x000000fb040b7211 */ /* 0x080fe800000f16ff */
[----:B------:R-:W-:Y:S05]  /*86e0*/  LDSM.16.MT88.4 R84, [R215+0x4000] ;  /* 0x00400000d754783b */ /* 0x000fea0000004200 */
[----:B------:R-:W-:Y:S01]  /*86f0*/  RED.E.ADD.F32.FTZ.RN.STRONG.GPU [R10.64], R89 ;  /* 0x000000590a00798e */ /* 0x000fe2000c10e784 */
[C---:B-1----:R-:W-:Y:S04]  /*8700*/  IMAD.IADD R6, R200.reuse, 0x1, R4 ;  /* 0x00000001c8067824 */ /* 0x042fe800078e0204 */
[----:B------:R-:W-:Y:S01]  /*8710*/  IMAD.IADD R4, R200, 0x1, R6 ;  /* 0x00000001c8047824 */ /* 0x000fe200078e0206 */
[CC--:B--2---:R-:W-:Y:S04]  /*8720*/  LEA R8, P0, R6.reuse, R250.reuse, 0x2 ;  /* 0x000000fa06087211 */ /* 0x0c4fe800078010ff */
[-C--:B------:R-:W-:Y:S02]  /*8730*/  LEA.HI.X.SX32 R9, R6, R251.reuse, 0x2, P0 ;  /* 0x000000fb06097211 */ /* 0x080fe400000f16ff */
[CC--:B------:R-:W-:Y:S03]  /*8740*/  LEA R6, P0, R4.reuse, R250.reuse, 0x2 ;  /* 0x000000fa04067211 */ /* 0x0c0fe600078010ff */
[----:B------:R1:W-:Y:S01]  /*8750*/  RED.E.ADD.F32.FTZ.RN.STRONG.GPU [R8.64], R90 ;  /* 0x0000005a0800798e */ /* 0x0003e2000c10e784 */
[-C--:B------:R-:W-:Y:S01]  /*8760*/  LEA.HI.X.SX32 R7, R4, R251.reuse, 0x2, P0 ;  /* 0x000000fb04077211 */ /* 0x080fe200000f16ff */
[C---:B------:R-:W-:Y:S04]  /*8770*/  IMAD.IADD R4, R200.reuse, 0x1, R5 ;  /* 0x00000001c8047824 */ /* 0x040fe800078e0205 */
[----:B------:R2:W-:Y:S05]  /*8780*/  RED.E.ADD.F32.FTZ.RN.STRONG.GPU [R6.64], R91 ;  /* 0x0000005b0600798e */ /* 0x0005ea000c10e784 */
[----:B------:R-:W-:Y:S05]  /*8790*/  RED.E.ADD.F32.FTZ.RN.STRONG.GPU [R250.64+0x180], R96 ;  /* 0x00018060fa00798e */ /* 0x000fea000c10e784 */
[----:B------:R-:W-:Y:S05]  /*87a0*/  RED.E.ADD.F32.FTZ.RN.STRONG.GPU [R202.64+0x180], R97 ;  /* 0x00018061ca00798e */ /* 0x000fea000c10e784 */
[----:B------:R-:W-:Y:S01]  /*87b0*/  LDSM.16.MT88.4 R88, [R215+0x6000] ;  /* 0x00600000d758783b */ /* 0x000fe20000004200 */
        /* <DEDUP_REMOVED lines=69> */
[-C--:B------:R-:W-:Y:S02]  /*8c10*/  LEA.HI.X.SX32 R11, R4, R251.reuse, 0x2, P0 ;  /* 0x000000fb040b7211 */ /* 0x080fe400000f16ff */
[----:B------:R-:W-:Y:S03]  /*8c20*/  IADD3 R196, R196, 0xe0, RZ ;  /* 0x000000e0c4c47810 */ /* 0x000fe60007ffe0ff */
        /* <DEDUP_REMOVED lines=23> */
[CC--:B------:R-:W-:Y:S03]  /*8da0*/  LEA R10, P0, R4.reuse, R250.reuse, 0x2 ;  /* 0x000000fa040a7211 */ /* 0x0c0fe600078010ff */
[----:B------:R-:W-:Y:S01]  /*8db0*/  RED.E.ADD.F32.FTZ.RN.STRONG.GPU [R12.64], R120 ;  /* 0x000000780c00798e */ /* 0x000fe2000c10e784 */
[-C--:B------:R-:W-:Y:S05]  /*8dc0*/  LEA.HI.X.SX32 R11, R4, R251.reuse, 0x2, P0 ;  /* 0x000000fb040b7211 */ /* 0x080fea00000f16ff */
        /* <DEDUP_REMOVED lines=9> */
[----:B------:R2:W-:Y:S01]  /*8e60*/  RED.E.ADD.F32.FTZ.RN.STRONG.GPU [R6.64], R123 ;  /* 0x0000007b0600798e */ /* 0x0005e2000c10e784 */
[----:B------:R-:W-:Y:S04]  /*8e70*/  IMAD.IADD R5, R200, 0x1, R4 ;  /* 0x00000001c8057824 */ /* 0x000fe800078e0204 */
[----:B------:R-:W-:Y:S05]  /*8e80*/  RED.E.ADD.F32.FTZ.RN.STRONG.GPU [R250.64+0x380], R128 ;  /* 0x00038080fa00798e */ /* 0x000fea000c10e784 */
[----:B------:R-:W-:Y:S01]  /*8e90*/  RED.E.ADD.F32.FTZ.RN.STRONG.GPU [R202.64+0x380], R129 ;  /* 0x00038081ca00798e */ /* 0x000fe2000c10e784 */
[CC--:B-1----:R-:W-:Y:S04]  /*8ea0*/  LEA R8, P0, R196.reuse, R250.reuse, 0x2 ;  /* 0x000000fac4087211 */ /* 0x0c2fe800078010ff */
[-C--:B------:R-:W-:Y:S02]  /*8eb0*/  LEA.HI.X.SX32 R9, R196, R251.reuse, 0x2, P0 ;  /* 0x000000fbc4097211 */ /* 0x080fe400000f16ff */
[-C--:B------:R-:W-:Y:S01]  /*8ec0*/  LEA R10, P0, R4, R250.reuse, 0x2 ;  /* 0x000000fa040a7211 */ /* 0x080fe200078010ff */
[----:B--2---:R-:W-:Y:S02]  /*8ed0*/  IMAD.IADD R6, R200, 0x1, R5 ;  /* 0x00000001c8067824 */ /* 0x004fe400078e0205 */
[----:B------:R1:W-:Y:S01]  /*8ee0*/  RED.E.ADD.F32.FTZ.RN.STRONG.GPU [R8.64], R130 ;  /* 0x000000820800798e */ /* 0x0003e2000c10e784 */
[-C--:B------:R-:W-:Y:S01]  /*8ef0*/  LEA.HI.X.SX32 R11, R4, R251.reuse, 0x2, P0 ;  /* 0x000000fb040b7211 */ /* 0x080fe200000f16ff */
[----:B------:R-:W-:Y:S01]  /*8f00*/  IMAD.IADD R4, R200, 0x1, R6 ;  /* 0x00000001c8047824 */ /* 0x000fe200078e0206 */
[CC--:B------:R-:W-:Y:S02]  /*8f10*/  LEA R12, P0, R5.reuse, R250.reuse, 0x2 ;  /* 0x000000fa050c7211 */ /* 0x0c0fe400078010ff */
[-C--:B------:R-:W-:Y:S01]  /*8f20*/  LEA R16, P2, R6, R250.reuse, 0x2 ;  /* 0x000000fa06107211 */ /* 0x080fe200078410ff */
[----:B------:R-:W-:Y:S01]  /*8f30*/  RED.E.ADD.F32.FTZ.RN.STRONG.GPU [R10.64], R131 ;  /* 0x000000830a00798e */ /* 0x000fe2000c10e784 */
[-C--:B------:R-:W-:Y:S01]  /*8f40*/  LEA.HI.X.SX32 R13, R5, R251.reuse, 0x2, P0 ;  /* 0x000000fb050d7211 */ /* 0x080fe200000f16ff */
[----:B------:R-:W-:Y:S01]  /*8f50*/  IMAD.IADD R200, R200, 0x1, R4 ;  /* 0x00000001c8c87824 */ /* 0x000fe200078e0204 */
[-C--:B------:R-:W-:Y:S02]  /*8f60*/  LEA.HI.X.SX32 R17, R6, R251.reuse, 0x2, P2 ;  /* 0x000000fb06117211 */ /* 0x080fe400010f16ff */
[CC--:B------:R-:W-:Y:S01]  /*8f70*/  LEA R14, P1, R4.reuse, R250.reuse, 0x2 ;  /* 0x000000fa040e7211 */ /* 0x0c0fe200078210ff */
[----:B------:R-:W-:Y:S03]  /*8f80*/  RED.E.ADD.F32.FTZ.RN.STRONG.GPU [R12.64], R124 ;  /* 0x0000007c0c00798e */ /* 0x000fe6000c10e784 */
[-C--:B------:R-:W-:Y:S02]  /*8f90*/  LEA.HI.X.SX32 R15, R4, R251.reuse, 0x2, P1 ;  /* 0x000000fb040f7211 */ /* 0x080fe400008f16ff */
[----:B------:R-:W-:Y:S01]  /*8fa0*/  RED.E.ADD.F32.FTZ.RN.STRONG.GPU [R16.64], R125 ;  /* 0x0000007d1000798e */ /* 0x000fe2000c10e784 */
[----:B------:R-:W-:Y:S01]  /*8fb0*/  PLOP3.LUT P1, PT, PT, PT, UP0, 0x80, 0x0 ;  /* 0x000000000000781c */ /* 0x000fe20003f2f008 */
[----:B------:R-:W-:Y:S03]  /*8fc0*/  @UP3 UIADD3 UR18, UP0, UR18, -0x100, URZ ;  /* 0xffffff0012123890 */ /* 0x000fe6000ff1e03f */
[----:B------:R-:W-:Y:S01]  /*8fd0*/  RED.E.ADD.F32.FTZ.RN.STRONG.GPU [R14.64], R126 ;  /* 0x0000007e0e00798e */ /* 0x000fe2000c10e784 */
[----:B------:R-:W-:Y:S01]  /*8fe0*/  @UP3 UIADD3.X UR17, UR17, -0x1, URZ, UP0, !UPT ;  /* 0xffffffff11113890 */ /* 0x000fe200087fe43f */
[C---:B-1----:R-:W-:Y:S03]  /*8ff0*/  LEA R8, P0, R200.reuse, R250, 0x2 ;  /* 0x000000fac8087211 */ /* 0x042fe600078010ff */
[----:B------:R-:W-:Y:S01]  /*9000*/  LDSM.16.MT88.4 R4, [R217+0x28000] ;  /* 0x02800000d904783b */ /* 0x000fe20000004200 */
[----:B------:R-:W-:Y:S04]  /*9010*/  LEA.HI.X.SX32 R9, R200, R251, 0x2, P0 ;  /* 0x000000fbc8097211 */ /* 0x000fe800000f16ff */
[----:B------:R-:W-:Y:S01]  /*9020*/  LDSM.16.MT88.4 R12, [R0+0x28000] ;  /* 0x02800000000c783b */ /* 0x000fe20000004200 */
[----:B------:R-:W-:Y:S04]  /*9030*/  PLOP3.LUT P0, PT, PT, PT, UP2, 0x80, 0x0 ;  /* 0x000000000000781c */ /* 0x000fe80003f0f028 */
[----:B------:R-:W-:Y:S05]  /*9040*/  RED.E.ADD.F32.FTZ.RN.STRONG.GPU [R8.64], R127 ;  /* 0x0000007f0800798e */ /* 0x000fea000c10e784 */
[----:B------:R-:W1:Y:S05]  /*9050*/  LDSM.16.MT88.4 R8, [R215] ;  /* 0x00000000d708783b */ /* 0x000e6a0000004200 */
[----:B------:R-:W2:Y:S01]  /*9060*/  LDSM.16.MT88.4 R16, [R215+0x2000] ;  /* 0x00200000d710783b */ /* 0x000ea20000004200 */
        /* <DEDUP_REMOVED lines=294> */
.L_x_892:
        /* <DEDUP_REMOVED lines=18> */
.L_x_893:
[----:B------:R-:W-:Y:S01]  /*a3f0*/  BAR.SYNC.DEFER_BLOCKING 0x0 ;  /* 0x0000000000007b1d */ /* 0x000fe20000010000 */
[----:B-1----:R-:W-:Y:S01]  /*a400*/  IMAD.SHL.U32 R76, R224, 0x2, RZ ;  /* 0x00000002e04c7824 */ /* 0x002fe200078e00ff */
[----:B------:R-:W-:Y:S01]  /*a410*/  USHF.L.U32 UR6, UR22, 0x6, URZ ;  /* 0x0000000616067899 */ /* 0x000fe2000800063f */
[--C-:B------:R-:W-:Y:S01]  /*a420*/  SHF.R.S32.HI R79, RZ, 0x1f, R226.reuse ;  /* 0x0000001fff4f7819 */ /* 0x100fe200000114e2 */
[----:B------:R-:W-:Y:S01]  /*a430*/  IMAD.MOV.U32 R78, RZ, RZ, R226 ;  /* 0x000000ffff4e7224 */ /* 0x000fe200078e00e2 */
[----:B------:R-:W-:Y:S01]  /*a440*/  UIMAD UR8, UR22, -0x40, UR8 ;  /* 0xffffffc0160878a4 */ /* 0x000fe2000f8e0208 */
[----:B------:R-:W1:Y:S01]  /*a450*/  S2R R6, SR_TID.X ;  /* 0x0000000000067919 */ /* 0x000e620000002100 */
[----:B------:R-:W-:Y:S01]  /*a460*/  USHF.R.S32.HI UR12, URZ, 0x1f, UR6 ;  /* 0x0000001f3f0c7899 */ /* 0x000fe20008011406 */
[----:B------:R-:W-:Y:S01]  /*a470*/  IMAD.U32 R68, RZ, RZ, UR6 ;  /* 0x00000006ff447e24 */ /* 0x000fe2000f8e00ff */
[----:B------:R-:W-:Y:S01]  /*a480*/  ULDC.64 UR10, c[0x0][0x3a0] ;  /* 0x0000e800000a7ab9 */ /* 0x000fe20000000a00 */
[----:B------:R-:W-:Y:S01]  /*a490*/  BSSY B0, `(.L_x_894) ;  /* 0x0000036000007945 */ /* 0x000fe20003800000 */
[----:B------:R-:W-:Y:S01]  /*a4a0*/  UIMAD UR7, UR12, UR10, URZ ;  /* 0x0000000a0c0772a4 */ /* 0x000fe2000f8e023f */
[----:B------:R-:W-:Y:S01]  /*a4b0*/  IMAD.WIDE.U32 R8, R68, c[0x0][0x3a0], R78 ;  /* 0x0000e80044087a25 */ /* 0x000fe200078e004e */
[----:B------:R-:W-:-:S02]  /*a4c0*/  IADD3 R73, R226, 0x40, RZ ;  /* 0x00000040e2497810 */ /* 0x000fc40007ffe0ff */
[----:B------:R-:W-:Y:S01]  /*a4d0*/  UIMAD UR7, UR6, UR11, UR7 ;  /* 0x0000000b060772a4 */ /* 0x000fe2000f8e0207 */
[----:B------:R-:W-:Y:S02]  /*a4e0*/  IADD3 R72, R226, 0x80, RZ ;  /* 0x00000080e2487810 */ /* 0x000fe40007ffe0ff */
[----:B------:R-:W-:Y:S01]  /*a4f0*/  IADD3 R80, P0, R8, UR15, RZ ;  /* 0x0000000f08507c10 */ /* 0x000fe2000ff1e0ff */
[----:B------:R-:W-:Y:S01]  /*a500*/  ULDC.64 UR10, c[0x0][0x3b8] ;  /* 0x0000ee00000a7ab9 */ /* 0x000fe20000000a00 */
[----:B------:R-:W-:Y:S01]  /*a510*/  IADD3 R69, R226, 0xc0, RZ ;  /* 0x000000c0e2457810 */ /* 0x000fe20007ffe0ff */
[----:B------:R-:W-:Y:S01]  /*a520*/  IMAD.U32 R4, RZ, RZ, UR7 ;  /* 0x00000007ff047e24 */ /* 0x000fe2000f8e00ff */
[----:B------:R-:W-:Y:S01]  /*a530*/  UIMAD UR7, UR60, UR10, URZ ;  /* 0x0000000a3c0772a4 */ /* 0x000fe2000f8e023f */
[----:B------:R2:W3:Y:S03]  /*a540*/  LDS.128 R64, [R76+0x19000] ;  /* 0x019000004c407984 */ /* 0x0004e60000000c00 */
[----:B------:R-:W-:Y:S01]  /*a550*/  IADD3.X R81, R9, UR16, R4, P0, !PT ;  /* 0x0000001009517c10 */ /* 0x000fe200087fe404 */
[----:B------:R-:W-:Y:S01]  /*a560*/  IMAD.U32 R4, RZ, RZ, UR36 ;  /* 0x00000024ff047e24 */ /* 0x000fe2000f8e00ff */
[----:B------:R2:W4:Y:S01]  /*a570*/  LDS.128 R60, [R76+0x1b000] ;  /* 0x01b000004c3c7984 */ /* 0x0005220000000c00 */
[----:B------:R-:W-:Y:S01]  /*a580*/  UIMAD UR7, UR36, UR11, UR7 ;  /* 0x0000000b240772a4 */ /* 0x000fe2000f8e0207 */
[----:B-1----:R-:W-:Y:S01]  /*a590*/  SHF.R.S32.HI R5, RZ, 0x1f, R6 ;  /* 0x0000001fff057819 */ /* 0x002fe20000011406 */
[----:B------:R-:W-:Y:S01]  /*a5a0*/  IMAD.WIDE.U32 R80, R4, c[0x0][0x3b8], R80 ;  /* 0x0000ee0004507a25 */ /* 0x000fe200078e0050 */
[----:B------:R2:W1:Y:S02]  /*a5b0*/  LDS.128 R56, [R76+0x1d000] ;  /* 0x01d000004c387984 */ /* 0x0004640000000c00 */
[----:B------:R-:W-:-:S02]  /*a5c0*/  LEA.HI R5, R5, R6, RZ, 0x3 ;  /* 0x0000000605057211 */ /* 0x000fc400078f18ff */
[----:B------:R2:W1:Y:S01]  /*a5d0*/  LDS.128 R52, [R76+0x1f000] ;  /* 0x01f000004c347984 */ /* 0x0004620000000c00 */
[----:B------:R-:W-:Y:S02]  /*a5e0*/  IADD3 R75, R81, UR7, RZ ;  /* 0x00000007514b7c10 */ /* 0x000fe4000fffe0ff */
[----:B------:R-:W-:Y:S01]  /*a5f0*/  SHF.R.S32.HI R71, RZ, 0x3, R5 ;  /* 0x00000003ff477819 */ /* 0x000fe20000011405 */
[----:B------:R2:W1:Y:S03]  /*a600*/  LDS.128 R48, [R76+0x20000] ;  /* 0x020000004c307984 */ /* 0x0004660000000c00 */
[----:B------:R-:W-:Y:S01]  /*a610*/  ISETP.GE.AND P5, PT, R71, UR8, PT ;  /* 0x0000000847007c0c */ /* 0x000fe2000bfa6270 */
        /* <DEDUP_REMOVED lines=10> */
[----:B------:R-:W3:Y:S01]  /*a6c0*/  LDS.128 R16, [R76+0x1a000] ;  /* 0x01a000004c107984 */ /* 0x000ee20000000c00 */
[----:B------:R-:W-:Y:S01]  /*a6d0*/  IMAD R74, R70, c[0x0][0x3a0], RZ ;  /* 0x0000e800464a7a24 */ /* 0x000fe200078e02ff */
[----:B------:R-:W-:Y:S01]  /*a6e0*/  ISETP.GE.AND P2, PT, R73, c[0x0][0x220], PT ;  /* 0x0000880049007a0c */ /* 0x000fe20003f46270 */
[----:B------:R-:W-:Y:S01]  /*a6f0*/  IMAD.MOV.U32 R77, RZ, RZ, R75 ;  /* 0x000000ffff4d7224 */ /* 0x000fe200078e004b */
[----:B------:R-:W4:Y:S01]  /*a700*/  LDS.128 R12, [R76+0x1c000] ;  /* 0x01c000004c0c7984 */ /* 0x000f220000000c00 */
[----:B------:R-:W-:Y:S01]  /*a710*/  IMAD R74, R71, c[0x0][0x3a4], R74 ;  /* 0x0000e900474a7a24 */ /* 0x000fe200078e024a */
[----:B------:R-:W-:-:S02]  /*a720*/  ISETP.GE.AND P1, PT, R72, c[0x0][0x220], PT ;  /* 0x0000880048007a0c */ /* 0x000fc40003f26270 */
[----:B------:R-:W-:Y:S01]  /*a730*/  LDS.128 R8, [R76+0x1e000] ;  /* 0x01e000004c087984 */ /* 0x000fe20000000c00 */
[----:B------:R-:W-:-:S03]  /*a740*/  ISETP.GE.AND P0, PT, R69, c[0x0][0x220], PT ;  /* 0x0000880045007a0c */ /* 0x000fc60003f06270 */
[----:B------:R2:W1:Y:S02]  /*a750*/  @!P3 LDS.128 R4, [R76+0x18000] ;  /* 0x018000004c04b984 */ /* 0x0004640000000c00 */
[----:B--2---:R-:W-:-:S04]  /*a760*/  IMAD.MOV.U32 R76, RZ, RZ, R80 ;  /* 0x000000ffff4c7224 */ /* 0x004fc800078e0050 */
[----:B------:R-:W-:-:S04]  /*a770*/  IMAD.WIDE.U32 R76, R71, c[0x0][0x3a0], R76 ;  /* 0x0000e800474c7a25 */ /* 0x000fc800078e004c */
[----:B------:R-:W-:Y:S01]  /*a780*/  IMAD.IADD R74, R74, 0x1, R77 ;  /* 0x000000014a4a7824 */ /* 0x000fe200078e024d */
[----:B------:R-:W-:-:S04]  /*a790*/  LEA R82, P4, R76, c[0x0][0x340], 0x1 ;  /* 0x0000d0004c527a11 */ /* 0x000fc800078808ff */
[----:B------:R-:W-:-:S05]  /*a7a0*/  LEA.HI.X R83, R76, c[0x0][0x344], R74, 0x1, P4 ;  /* 0x0000d1004c537a11 */ /* 0x000fca00020f0c4a */
[----:B---3--:R2:W-:Y:S04]  /*a7b0*/  @!P2 STG.E.128 [R82.64+0x80], R16 ;  /* 0x000080105200a986 */ /* 0x0085e8000c101d04 */
[----:B----4-:R2:W-:Y:S04]  /*a7c0*/  @!P1 STG.E.128 [R82.64+0x100], R12 ;  /* 0x0001000c52009986 */ /* 0x0105e8000c101d04 */
[----:B-1----:R2:W-:Y:S04]  /*a7d0*/  @!P3 STG.E.128 [R82.64], R4 ;  /* 0x000000045200b986 */ /* 0x0025e8000c101d04 */
[----:B------:R2:W-:Y:S02]  /*a7e0*/  @!P0 STG.E.128 [R82.64+0x180], R8 ;  /* 0x0001800852008986 */ /* 0x0005e4000c101d04 */
.L_x_895:
[----:B---34-:R-:W-:Y:S05]  /*a7f0*/  BSYNC B0 ;  /* 0x0000000000007941 */ /* 0x018fea0003800000 */
.L_x_894:
[----:B--2---:R-:W-:Y:S01]  /*a800*/  IADD3 R4, R71, 0x20, RZ ;  /* 0x0000002047047810 */ /* 0x004fe20007ffe0ff */
        /* <DEDUP_REMOVED lines=19> */
[----:B-1----:R2:W-:Y:S04]  /*a940*/  @!P1 STG.E.128 [R8.64+0x100], R56 ;  /* 0x0001003808009986 */ /* 0x0025e8000c101d04 */
[----:B------:R2:W-:Y:S02]  /*a950*/  @!P0 STG.E.128 [R8.64+0x180], R52 ;  /* 0x0001803408008986 */ /* 0x0005e4000c101d04 */
.L_x_897:
[----:B------:R-:W-:Y:S05]  /*a960*/  BSYNC B0 ;  /* 0x0000000000007941 */ /* 0x000fea0003800000 */
.L_x_896:
        /* <DEDUP_REMOVED lines=17> */
[----:B--2---:R-:W-:Y:S01]  /*aa80*/  IMAD.MOV.U32 R8, RZ, RZ, R6 ;  /* 0x000000ffff087224 */ /* 0x004fe200078e0006 */
        /* <DEDUP_REMOVED lines=9> */
[----:B-1----:R1:W-:Y:S04]  /*ab20*/  @!P3 STG.E.128 [R10.64], R48 ;  /* 0x000000300a00b986 */ /* 0x0023e8000c101d04 */
[----:B------:R1:W-:Y:S04]  /*ab30*/  @!P2 STG.E.128 [R10.64+0x80], R40 ;  /* 0x000080280a00a986 */ /* 0x0003e8000c101d04 */
[----:B------:R1:W-:Y:S04]  /*ab40*/  @!P1 STG.E.128 [R10.64+0x100], R32 ;  /* 0x000100200a009986 */ /* 0x0003e8000c101d04 */
[----:B------:R1:W-:Y:S02]  /*ab50*/  @!P0 STG.E.128 [R10.64+0x180], R24 ;  /* 0x000180180a008986 */ /* 0x0003e4000c101d04 */
.L_x_899:
[----:B------:R-:W-:Y:S05]  /*ab60*/  BSYNC B0 ;  /* 0x0000000000007941 */ /* 0x000fea0003800000 */
.L_x_898:
        /* <DEDUP_REMOVED lines=10> */
[----:B--2---:R-:W-:-:S03]  /*ac10*/  LEA R8, P4, R6, c[0x0][0x348], 0x1 ;  /* 0x0000d20006087a11 */ /* 0x004fc600078808ff */
[----:B------:R-:W-:-:S04]  /*ac20*/  IMAD R4, R71, c[0x0][0x3ac], R4 ;  /* 0x0000eb0047047a24 */ /* 0x000fc800078e0204 */
[----:B------:R-:W-:-:S05]  /*ac30*/  IMAD.IADD R4, R4, 0x1, R7 ;  /* 0x0000000104047824 */ /* 0x000fca00078e0207 */
[----:B------:R-:W-:-:S05]  /*ac40*/  LEA.HI.X R9, R6, c[0x0][0x34c], R4, 0x1, P4 ;  /* 0x0000d30006097a11 */ /* 0x000fca00020f0c04 */
[----:B-1----:R1:W-:Y:S04]  /*ac50*/  @!P3 STG.E.128 [R8.64], R44 ;  /* 0x0000002c0800b986 */ /* 0x0023e8000c101d04 */
[----:B------:R1:W-:Y:S04]  /*ac60*/  @!P2 STG.E.128 [R8.64+0x80], R36 ;  /* 0x000080240800a986 */ /* 0x0003e8000c101d04 */
[----:B------:R1:W-:Y:S04]  /*ac70*/  @!P1 STG.E.128 [R8.64+0x100], R28 ;  /* 0x0001001c08009986 */ /* 0x0003e8000c101d04 */
[----:B------:R1:W-:Y:S02]  /*ac80*/  @!P0 STG.E.128 [R8.64+0x180], R20 ;  /* 0x0001801408008986 */ /* 0x0003e4000c101d04 */
.L_x_868:
[----:B------:R-:W-:Y:S05]  /*ac90*/  BSYNC B1 ;  /* 0x0000000000017941 */ /* 0x000fea0003800000 */
.L_x_854:
        /* <DEDUP_REMOVED lines=12> */
.L_x_900:
[----:B------:R-:W-:Y:S05]  /*ad60*/  EXIT ;  /* 0x000000000000794d */ /* 0x000fea0003800000 */
.L_x_902:
        /* <DEDUP_REMOVED lines=9> */
.L_x_2023:


//--------------------- .text._ZN5flash27flash_bwd_convert_dq_kernelI23Flash_bwd_kernel_traitsILi256ELi64ELi64ELi8ELi4ELi2ELi2ELb0ELb1EN7cutlass6half_tE19Flash_kernel_traitsILi256ELi64ELi64ELi8ES3_EEEEvNS_16Flash_bwd_paramsEi --------------------------
	.section	.text._ZN5flash27flash_bwd_convert_dq_kernelI23Flash_bwd_kernel_traitsILi256ELi64ELi64ELi8ELi4ELi2ELi2ELb0ELb1EN7cutlass6half_tE19Flash_kernel_traitsILi256ELi64ELi64ELi8ES3_EEEEvNS_16Flash_bwd_paramsEi,"ax",@progbits
	.sectioninfo	@"SHI_REGISTERS=96"
	.align	128
        .global         _ZN5flash27flash_bwd_convert_dq_kernelI23Flash_bwd_kernel_traitsILi256ELi64ELi64ELi8ELi4ELi2ELi2ELb0ELb1EN7cutlass6half_tE19Flash_kernel_traitsILi256ELi64ELi64ELi8ES3_EEEEvNS_16Flash_bwd_paramsEi
        .type           _ZN5flash27flash_bwd_convert_dq_kernelI23Flash_bwd_kernel_traitsILi256ELi64ELi64ELi8ELi4ELi2ELi2ELb0ELb1EN7cutlass6half_tE19Flash_kernel_traitsILi256ELi64ELi64ELi8ES3_EEEEvNS_16Flash_bwd_paramsEi,@function
        .size           _ZN5flash27flash_bwd_convert_dq_kernelI23Flash_bwd_kernel_traitsILi256ELi64ELi64ELi8ELi4ELi2ELi2ELb0ELb1EN7cutlass6half_tE19Flash_kernel_traitsILi256ELi64ELi64ELi8ES3_EEEEvNS_16Flash_bwd_paramsEi,(.L_x_2024 - _ZN5flash27flash_bwd_convert_dq_kernelI23Flash_bwd_kernel_traitsILi256ELi64ELi64ELi8ELi4ELi2ELi2ELb0ELb1EN7cutlass6half_tE19Flash_kernel_traitsILi256ELi64ELi64ELi8ES3_EEEEvNS_16Flash_bwd_paramsEi)
        .other          _ZN5flash27flash_bwd_convert_dq_kernelI23Flash_bwd_kernel_traitsILi256ELi64ELi64ELi8ELi4ELi2ELi2ELb0ELb1EN7cutlass6half_tE19Flash_kernel_traitsILi256ELi64ELi64ELi8ES3_EEEEvNS_16Flash_bwd_paramsEi,@"STO_CUDA_ENTRY STV_DEFAULT"
_ZN5flash27flash_bwd_convert_dq_kernelI23Flash_bwd_kernel_traitsILi256ELi64ELi64ELi8ELi4ELi2ELi2ELb0ELb1EN7cutlass6half_tE19Flash_kernel_traitsILi256ELi64ELi64ELi8ES3_EEEEvNS_16Flash_bwd_paramsEi:
.text._ZN5flash27flash_bwd_convert_dq_kernelI23Flash_bwd_kernel_traitsILi256ELi64ELi64ELi8ELi4ELi2ELi2ELb0ELb1EN7cutlass6half_tE19Flash_kernel_traitsILi256ELi64ELi64ELi8ES3_EEEEvNS_16Flash_bwd_paramsEi:
        /* <DEDUP_REMOVED lines=185> */
.L_x_904:
        /* <DEDUP_REMOVED lines=171> */
.L_x_903:
        /* <DEDUP_REMOVED lines=181> */
.L_x_906:
[----:B------:R-:W-:Y:S05]  /*2190*/  BSYNC B0 ;  /* 0x0000000000007941 */ /* 0x000fea0003800000 */
.L_x_905:
        /* <DEDUP_REMOVED lines=22> */
.L_x_907:
        /* <DEDUP_REMOVED lines=16> */
.L_x_2024:


//--------------------- .text._ZN5flash44flash_bwd_dq_dk_dv_loop_seqk_parallel_kernelI23Flash_bwd_kernel_traitsILi256ELi64ELi64ELi8ELi4ELi2ELi2ELb0ELb1EN7cutlass6half_tE19Flash_kernel_traitsILi256ELi64ELi64ELi8ES3_EELb1ELb0ELb0ELb0ELb0ELb0ELb0EEEvNS_16Flash_bwd_paramsE --------------------------
	.section	.text._ZN5flash44flash_bwd_dq_dk_dv_loop_seqk_parallel_kernelI23Flash_bwd_kernel_traitsILi256ELi64ELi64ELi8ELi4ELi2ELi2ELb0ELb1EN7cutlass6half_tE19Flash_kernel_traitsILi256ELi64ELi64ELi8ES3_EELb1ELb0ELb0ELb0ELb0ELb0ELb0EEEvNS_16Flash_bwd_paramsE,"ax",@progbits
	.sectioninfo	@"SHI_REGISTERS=255"
	.align	128
        .global         _ZN5flash44flash_bwd_dq_dk_dv_loop_seqk_parallel_kernelI23Flash_bwd_kernel_traitsILi256ELi64ELi64ELi8ELi4ELi2ELi2ELb0ELb1EN7cutlass6half_tE19Flash_kernel_traitsILi256ELi64ELi64ELi8ES3_EELb1ELb0ELb0ELb0ELb0ELb0ELb0EEEvNS_16Flash_bwd_paramsE
        .type           _ZN5flash44flash_bwd_dq_dk_dv_loop_seqk_parallel_kernelI23Flash_bwd_kernel_traitsILi256ELi64ELi64ELi8ELi4ELi2ELi2ELb0ELb1EN7cutlass6half_tE19Flash_kernel_traitsILi256ELi64ELi64ELi8ES3_EELb1ELb0ELb0ELb0ELb0ELb0ELb0EEEvNS_16Flash_bwd_paramsE,@function
        .size           _ZN5flash44flash_bwd_dq_dk_dv_loop_seqk_parallel_kernelI23Flash_bwd_kernel_traitsILi256ELi64ELi64ELi8ELi4ELi2ELi2ELb0ELb1EN7cutlass6half_tE19Flash_kernel_traitsILi256ELi64ELi64ELi8ES3_EELb1ELb0ELb0ELb0ELb0ELb0ELb0EEEvNS_16Flash_bwd_paramsE,(.L_x_2025 - _ZN5flash44flash_bwd_dq_dk_dv_loop_seqk_parallel_kernelI23Flash_bwd_kernel_traitsILi256ELi64ELi64ELi8ELi4ELi2ELi2ELb0ELb1EN7cutlass6half_tE19Flash_kernel_traitsILi256ELi64ELi64ELi8ES3_EELb1ELb0ELb0ELb0ELb0ELb0ELb0EEEvNS_16Flash_bwd_paramsE)
        .other          _ZN5flash44flash_bwd_dq_dk_dv_loop_seqk_parallel_kernelI23Flash_bwd_kernel_traitsILi256ELi64ELi64ELi8ELi4ELi2ELi2ELb0ELb1EN7cutlass6half_tE19Flash_kernel_traitsILi256ELi64ELi64ELi8ES3_EELb1ELb0ELb0ELb0ELb0ELb0ELb0EEEvNS_16Flash_bwd_paramsE,@"STO_CUDA_ENTRY STV_DEFAULT"
_ZN5flash44flash_bwd_dq_dk_dv_loop_seqk_parallel_kernelI23Flash_bwd_kernel_traitsILi256ELi64ELi64ELi8ELi4ELi2ELi2ELb0ELb1EN7cutlass6half_tE19Flash_kernel_traitsILi256ELi64ELi64ELi8ES3_EELb1ELb0ELb0ELb0ELb0ELb0ELb0EEEvNS_16Flash_bwd_paramsE:
.text._ZN5flash44flash_bwd_dq_dk_dv_loop_seqk_parallel_kernelI23Flash_bwd_kernel_traitsILi256ELi64ELi64ELi8ELi4ELi2ELi2ELb0ELb1EN7cutlass6half_tE19Flash_kernel_traitsILi256ELi64ELi64ELi8ES3_EELb1ELb0ELb0ELb0ELb0ELb0ELb0EEEvNS_16Flash_bwd_paramsE:
        /* <DEDUP_REMOVED lines=21> */
[----:B------:R-:W-:Y:S02]  /*0150*/  ULDC.U8 UR9, c[0x0][0x328] ;  /* 0x0000ca0000097ab9 */ /* 0x000fe40000000000 */
[----:B------:R-:W-:Y:S02]  /*0160*/  UIMAD UR57, UR7, UR6, UR57 ;  /* 0x00000006073972a4 */ /* 0x000fe4000f8e0239 */
        /* <DEDUP_REMOVED lines=10> */
[----:B------:R-:W-:Y:S01]  /*0210*/  UIMAD.WIDE UR38, UR47, UR38, URZ ;  /* 0x000000262f2672a5 */ /* 0x000fe2000f8e023f */
[CC--:B------:R-:W-:Y:S01]  /*0220*/  LEA.HI R3, R6.reuse, R5.reuse, RZ, 0x4 ;  /* 0x0000000506037211 */ /* 0x0c0fe200078f20ff */
[----:B---3--:R-:W-:Y:S01]  /*0230*/  USHF.R.S32.HI UR6, URZ, 0x1f, UR36 ;  /* 0x0000001f3f067899 */ /* 0x008fe20008011424 */
[CC--:B------:R-:W-:Y:S01]  /*0240*/  LEA.HI R245, R6.reuse, R5.reuse, RZ, 0x7 ;  /* 0x0000000506f57211 */ /* 0x0c0fe200078f38ff */
[----:B------:R-:W-:Y:S01]  /*0250*/  UIMAD UR48, UR36, UR47, URZ ;  /* 0x0000002f243072a4 */ /* 0x000fe2000f8e023f */
[CC--:B------:R-:W-:Y:S01]  /*0260*/  LEA.HI R13, R6.reuse, R5.reuse, RZ, 0x6 ;  /* 0x00000005060d7211 */ /* 0x0c0fe200078f30ff */
[----:B------:R-:W-:Y:S01]  /*0270*/  USHF.R.S32.HI UR9, URZ, 0x1f, UR34 ;  /* 0x0000001f3f097899 */ /* 0x000fe20008011422 */
[----:B------:R-:W-:Y:S01]  /*0280*/  LEA.HI R6, R6, R5, RZ, 0x2 ;  /* 0x0000000506067211 */ /* 0x000fe200078f10ff */
[----:B------:R-:W-:Y:S01]  /*0290*/  IMAD.U32 R252, RZ, RZ, UR6 ;  /* 0x00000006fffc7e24 */ /* 0x000fe2000f8e00ff */
[----:B------:R-:W-:Y:S01]  /*02a0*/  LOP3.LUT R4, R2, 0xffffffe0, RZ, 0xc0, !PT ;  /* 0xffffffe002047812 */ /* 0x000fe200078ec0ff */
[----:B------:R-:W-:Y:S01]  /*02b0*/  UIMAD UR47, UR47, UR12, URZ ;  /* 0x0000000c2f2f72a4 */ /* 0x000fe2000f8e023f */
[--C-:B------:R-:W-:Y:S01]  /*02c0*/  SHF.R.S32.HI R0, RZ, 0x5, R2.reuse ;  /* 0x00000005ff007819 */ /* 0x100fe20000011402 */
[----:B------:R-:W-:Y:S01]  /*02d0*/  UIMAD UR6, UR34, UR13, UR36 ;  /* 0x0000000d220672a4 */ /* 0x000fe2000f8e0224 */
[----:B------:R-:W-:Y:S01]  /*02e0*/  SHF.R.S32.HI R12, RZ, 0x1f, R2 ;  /* 0x0000001fff0c7819 */ /* 0x000fe20000011402 */
[----:B------:R-:W-:Y:S01]  /*02f0*/  IMAD.IADD R9, R5, 0x1, -R4 ;  /* 0x0000000105097824 */ /* 0x000fe200078e0a04 */
[----:B------:R-:W-:Y:S01]  /*0300*/  LOP3.LUT R7, R10, 0xfffffff8, RZ, 0xc0, !PT ;  /* 0xfffffff80a077812 */ /* 0x000fe200078ec0ff */
[----:B------:R-:W-:Y:S01]  /*0310*/  ULDC UR14, c[0x0][0x1c0] ;  /* 0x00007000000e7ab9 */ /* 0x000fe20000000800 */
[----:B------:R-:W-:Y:S01]  /*0320*/  LOP3.LUT R8, R3, 0xfffffff0, RZ, 0xc0, !PT ;  /* 0xfffffff003087812 */ /* 0x000fe200078ec0ff */
[----:B------:R-:W-:Y:S01]  /*0330*/  ULDC UR11, c[0x0][0x1c0] ;  /* 0x00007000000b7ab9 */ /* 0x000fe20000000800 */
[----:B------:R-:W-:Y:S01]  /*0340*/  LOP3.LUT R11, R6, 0x7ffffffc, RZ, 0xc0, !PT ;  /* 0x7ffffffc060b7812 */ /* 0x000fe200078ec0ff */
[C---:B------:R-:W-:Y:S01]  /*0350*/  IMAD.IADD R7, R5.reuse, 0x1, -R7 ;  /* 0x0000000105077824 */ /* 0x040fe200078e0a07 */
[-C--:B------:R-:W-:Y:S01]  /*0360*/  LEA.HI R4, R12, R0.reuse, RZ, 0x2 ;  /* 0x000000000c047211 */ /* 0x080fe200078f10ff */
[C---:B------:R-:W-:Y:S01]  /*0370*/  IMAD.IADD R8, R5.reuse, 0x1, -R8 ;  /* 0x0000000105087824 */ /* 0x040fe200078e0a08 */
[----:B------:R-:W-:Y:S01]  /*0380*/  LEA.HI R2, R2, R0, RZ, 0x1 ;  /* 0x0000000002027211 */ /* 0x000fe200078f08ff */
[----:B------:R-:W-:Y:S01]  /*0390*/  IMAD.IADD R14, R5, 0x1, -R11 ;  /* 0x00000001050e7824 */ /* 0x000fe200078e0a0b */
[----:B------:R-:W-:Y:S01]  /*03a0*/  LOP3.LUT R5, R4, 0xfffffffc, RZ, 0xc0, !PT ;  /* 0xfffffffc04057812 */ /* 0x000fe200078ec0ff */
[----:B------:R-:W-:Y:S01]  /*03b0*/  IMAD.SHL.U32 R228, R7, 0x8, RZ ;  /* 0x0000000807e47824 */ /* 0x000fe200078e00ff */
[----:B------:R-:W-:Y:S01]  /*03c0*/  LOP3.LUT R2, R2, 0xfffffffe, RZ, 0xc0, !PT ;  /* 0xfffffffe02027812 */ /* 0x000fe200078ec0ff */
[----:B------:R-:W-:Y:S01]  /*03d0*/  UIMAD UR54, UR8, UR34, URZ ;  /* 0x00000022083672a4 */ /* 0x000fe2000f8e023f */
[----:B------:R-:W-:Y:S01]  /*03e0*/  SHF.R.S32.HI R4, RZ, 0x4, R3 ;  /* 0x00000004ff047819 */ /* 0x000fe20000011403 */
[C---:B------:R-:W-:Y:S01]  /*03f0*/  IMAD.IADD R246, R0.reuse, 0x1, -R5 ;  /* 0x0000000100f67824 */ /* 0x040fe200078e0a05 */
[----:B------:R-:W-:Y:S01]  /*0400*/  SHF.R.S32.HI R239, RZ, 0x3, R10 ;  /* 0x00000003ffef7819 */ /* 0x000fe2000001140a */
[----:B------:R-:W-:Y:S01]  /*0410*/  IMAD.IADD R216, R0, 0x1, -R2 ;  /* 0x0000000100d87824 */ /* 0x000fe200078e0a02 */
[----:B------:R-:W-:Y:S01]  /*0420*/  LEA.HI R0, R3, R4, RZ, 0x1 ;  /* 0x0000000403007211 */ /* 0x000fe200078f08ff */
[----:B------:R-:W-:Y:S01]  /*0430*/  UIMAD UR7, UR34, UR11, UR36 ;  /* 0x0000000b220772a4 */ /* 0x000fe2000f8e0224 */
[--C-:B------:R-:W-:Y:S01]  /*0440*/  SHF.R.S32.HI R3, RZ, 0x2, R6.reuse ;  /* 0x00000002ff037819 */ /* 0x100fe20000011406 */
[----:B------:R-:W-:Y:S01]  /*0450*/  @!UP2 UIMAD UR8, UR34, UR14, UR36 ;  /* 0x0000000e2208a2a4 */ /* 0x000fe2000f8e0224 */
[----:B------:R-:W-:Y:S01]  /*0460*/  LOP3.LUT R2, R0, 0xfffffffe, RZ, 0xc0, !PT ;  /* 0xfffffffe00027812 */ /* 0x000fe200078ec0ff */
[----:B------:R-:W-:Y:S01]  /*0470*/  USHF.L.U32 UR46, UR47, 0x6, URZ ;  /* 0x000000062f2e7899 */ /* 0x000fe2000800063f */
[----:B------:R-:W-:Y:S01]  /*0480*/  SHF.R.S32.HI R0, RZ, 0x1f, R6 ;  /* 0x0000001fff007819 */ /* 0x000fe20000011406 */
[----:B------:R-:W-:Y:S01]  /*0490*/  USHF.L.U32 UR41, UR6, 0x5, URZ ;  /* 0x0000000506297899 */ /* 0x000fe2000800063f */
[----:B------:R-:W-:Y:S01]  /*04a0*/  SHF.R.S32.HI R5, RZ, 0x1f, R8 ;  /* 0x0000001fff057819 */ /* 0x000fe20000011408 */
[----:B------:R-:W-:Y:S01]  /*04b0*/  IMAD.IADD R11, R4, 0x1, -R2 ;  /* 0x00000001040b7824 */ /* 0x000fe200078e0a02 */
[----:B------:R-:W-:Y:S01]  /*04c0*/  LEA.HI R0, R0, R3, RZ, 0x3 ;  /* 0x0000000300007211 */ /* 0x000fe200078f18ff */
[----:B------:R-:W-:Y:S01]  /*04d0*/  IMAD.SHL.U32 R2, R239, 0x40, RZ ;  /* 0x00000040ef027824 */ /* 0x000fe200078e00ff */
[----:B------:R-:W-:Y:S01]  /*04e0*/  SHF.R.S32.HI R245, RZ, 0x7, R245 ;  /* 0x00000007fff57819 */ /* 0x000fe200000114f5 */
[----:B------:R-:W-:Y:S01]  /*04f0*/  IMAD.SHL.U32 R213, R11, 0x200, RZ ;  /* 0x000002000bd57824 */ /* 0x000fe200078e00ff */
[----:B------:R-:W-:Y:S01]  /*0500*/  LOP3.LUT R0, R0, 0xfffffff8, RZ, 0xc0, !PT ;  /* 0xfffffff800007812 */ /* 0x000fe200078ec0ff */
[----:B------:R-:W-:Y:S01]  /*0510*/  ULDC UR51, c[0x0][0x214] ;  /* 0x0000850000337ab9 */ /* 0x000fe20000000800 */
[C---:B------:R-:W-:Y:S01]  /*0520*/  LOP3.LUT P4, RZ, R7.reuse, 0x4, RZ, 0xc0, !PT ;  /* 0x0000000407ff7812 */ /* 0x040fe2000788c0ff */
[----:B------:R-:W-:Y:S01]  /*0530*/  IMAD.U32 R251, RZ, RZ, UR9 ;  /* 0x00000009fffb7e24 */ /* 0x000fe2000f8e00ff */
[----:B------:R-:W-:Y:S01]  /*0540*/  LOP3.LUT P3, RZ, R7, 0x2, RZ, 0xc0, !PT ;  /* 0x0000000207ff7812 */ /* 0x000fe2000786c0ff */
[----:B------:R-:W-:Y:S01]  /*0550*/  IMAD.IADD R4, R3, 0x1, -R0 ;  /* 0x0000000103047824 */ /* 0x000fe200078e0a00 */
[----:B------:R-:W-:Y:S01]  /*0560*/  LOP3.LUT R0, R2, 0x1c0, RZ, 0xc0, !PT ;  /* 0x000001c002007812 */ /* 0x000fe200078ec0ff */
[----:B------:R-:W-:Y:S01]  /*0570*/  ULDC UR58, c[0x0][0x1c8] ;  /* 0x00007200003a7ab9 */ /* 0x000fe20000000800 */
[----:B------:R-:W-:Y:S01]  /*0580*/  SHF.R.S32.HI R3, RZ, 0x1f, R9 ;  /* 0x0000001fff037819 */ /* 0x000fe20000011409 */
[----:B------:R-:W-:Y:S01]  /*0590*/  ULDC.U8 UR10, c[0x0][0x3d0] ;  /* 0x0000f400000a7ab9 */ /* 0x000fe20000000000 */
[----:B------:R-:W-:Y:S01]  /*05a0*/  LOP3.LUT R2, R0, 0x38, R228, 0xf8, !PT ;  /* 0x0000003800027812 */ /* 0x000fe200078ef8e4 */
[----:B------:R-:W-:Y:S01]  /*05b0*/  ULDC UR52, c[0x0][0x224] ;  /* 0x0000890000347ab9 */ /* 0x000fe20000000800 */
[----:B------:R-:W-:Y:S01]  /*05c0*/  SHF.R.U32.HI R0, RZ, 0x3, R0 ;  /* 0x00000003ff007819 */ /* 0x000fe20000011600 */
[----:B------:R-:W-:Y:S01]  /*05d0*/  @UP2 UIMAD UR56, UR34, UR51, URZ ;  /* 0x00000033223822a4 */ /* 0x000fe2000f8e023f */
[----:B------:R-:W-:Y:S01]  /*05e0*/  LEA.HI R238, R3, R9, RZ, 0x2 ;  /* 0x0000000903ee7211 */ /* 0x000fe200078f10ff */
[----:B------:R-:W-:Y:S01]  /*05f0*/  IMAD.U32 R3, RZ, RZ, UR15 ;  /* 0x0000000fff037e24 */ /* 0x000fe2000f8e00ff */
[----:B------:R-:W-:Y:S01]  /*0600*/  LEA.HI R9, R5, R8, RZ, 0x3 ;  /* 0x0000000805097211 */ /* 0x000fe200078f18ff */
[----:B------:R-:W-:Y:S01]  /*0610*/  UMOV UR40, URZ ;  /* 0x0000003f00287c82 */ /* 0x000fe20008000000 */
[----:B------:R-:W-:Y:S01]  /*0620*/  LOP3.LUT R6, R2, R0, RZ, 0x3c, !PT ;  /* 0x0000000002067212 */ /* 0x000fe200078e3cff */
[----:B------:R-:W-:Y:S01]  /*0630*/  IMAD.SHL.U32 R0, R7, 0x40, RZ ;  /* 0x0000004007007824 */ /* 0x000fe200078e00ff */
[----:B------:R-:W-:Y:S01]  /*0640*/  LOP3.LUT R2, R9, 0xfffffff8, RZ, 0xc0, !PT ;  /* 0xfffffff809027812 */ /* 0x000fe200078ec0ff */
[----:B------:R-:W-:Y:S01]  /*0650*/  ULDC.64 UR4, c[0x0][0x118] ;  /* 0x0000460000047ab9 */ /* 0x000fe20000000a00 */
[----:B------:R-:W-:Y:S01]  /*0660*/  LOP3.LUT R3, R4, 0x1, RZ, 0xc0, !PT ;  /* 0x0000000104037812 */ /* 0x000fe200078ec0ff */
[----:B------:R-:W-:Y:S01]  /*0670*/  ULOP3.LUT UR58, UR36, UR58, URZ, 0x3c, !UPT ;  /* 0x0000003a243a7292 */ /* 0x000fe2000f8e3c3f */
[----:B------:R-:W-:Y:S01]  /*0680*/  LOP3.LUT R0, R0, 0x1c0, RZ, 0xc0, !PT ;  /* 0x000001c000007812 */ /* 0x000fe200078ec0ff */
[----:B------:R-:W-:Y:S01]  /*0690*/  IMAD.IADD R8, R8, 0x1, -R2 ;  /* 0x0000000108087824 */ /* 0x000fe200078e0a02 */
[----:B------:R-:W-:Y:S01]  /*06a0*/  ISETP.NE.U32.AND P0, PT, R3, 0x1, PT ;  /* 0x000000010300780c */ /* 0x000fe20003f05070 */
[----:B------:R-:W-:Y:S01]  /*06b0*/  IMAD.SHL.U32 R2, R216, 0x10, RZ ;  /* 0x00000010d8027824 */ /* 0x000fe200078e00ff */
[----:B------:R-:W-:Y:S01]  /*06c0*/  LOP3.LUT R208, R0, 0x8, R10, 0xf8, !PT ;  /* 0x0000000800d07812 */ /* 0x000fe200078ef80a */
[C---:B------:R-:W-:Y:S01]  /*06d0*/  IMAD.SHL.U32 R3, R4.reuse, 0x40, RZ ;  /* 0x0000004004037824 */ /* 0x040fe200078e00ff */
[----:B------:R-:W-:Y:S01]  /*06e0*/  R2P PR, R4, 0x6 ;  /* 0x0000000604007804 */ /* 0x000fe20000000000 */
[----:B------:R-:W-:Y:S01]  /*06f0*/  IMAD.SHL.U32 R4, R11, 0x20, RZ ;  /* 0x000000200b047824 */ /* 0x000fe200078e00ff */
[----:B------:R-:W-:Y:S01]  /*0700*/  LOP3.LUT R5, R0, 0x10, R2, 0xf8, !PT ;  /* 0x0000001000057812 */ /* 0x000fe200078ef802 */
[----:B------:R-:W-:Y:S01]  /*0710*/  IMAD R2, R245, 0x800, R213 ;  /* 0x00000800f5027824 */ /* 0x000fe200078e02d5 */
[----:B------:R-:W-:Y:S01]  /*0720*/  SHF.R.U32.HI R0, RZ, 0x3, R0 ;  /* 0x00000003ff007819 */ /* 0x000fe20000011600 */
[----:B------:R-:W-:Y:S01]  /*0730*/  UISETP.NE.AND UP3, UPT, UR10, URZ, UPT ;  /* 0x0000003f0a00728c */ /* 0x000fe2000bf65270 */
[----:B------:R-:W-:Y:S01]  /*0740*/  LOP3.LUT R5, R5, 0x8, R10, 0xf8, !PT ;  /* 0x0000000805057812 */ /* 0x000fe200078ef80a */
[----:B------:R-:W-:Y:S01]  /*0750*/  USHF.R.S32.HI UR61, URZ, 0x1f, UR36 ;  /* 0x0000001f3f3d7899 */ /* 0x000fe20008011424 */
[----:B------:R-:W-:Y:S01]  /*0760*/  LOP3.LUT R208, R208, R0, RZ, 0x3c, !PT ;  /* 0x00000000d0d07212 */ /* 0x000fe200078e3cff */
[----:B------:R-:W-:Y:S01]  /*0770*/  USHF.R.S32.HI UR60, URZ, 0x1f, UR34 ;  /* 0x0000001f3f3c7899 */ /* 0x000fe20008011422 */
[----:B------:R-:W-:Y:S01]  /*0780*/  LOP3.LUT R213, R213, R5, R0, 0xf6, !PT ;  /* 0x00000005d5d57212 */ /* 0x000fe200078ef600 */
[----:B------:R-:W-:Y:S01]  /*0790*/  IMAD.SHL.U32 R5, R245, 0x20, RZ ;  /* 0x00000020f5057824 */ /* 0x000fe200078e00ff */
[----:B------:R-:W-:Y:S01]  /*07a0*/  LOP3.LUT R0, R3, 0x1c0, RZ, 0xc0, !PT ;  /* 0x000001c003007812 */ /* 0x000fe200078ec0ff */
[----:B------:R-:W-:Y:S01]  /*07b0*/  IMAD.IADD R208, R2, 0x1, R208 ;  /* 0x0000000102d07824 */ /* 0x000fe200078e02d0 */
[----:B------:R-:W-:Y:S01]  /*07c0*/  SHF.R.S32.HI R2, RZ, 0x6, R13 ;  /* 0x00000006ff027819 */ /* 0x000fe2000001140d */
[----:B------:R-:W-:Y:S01]  /*07d0*/  USHF.R.S32.HI UR59, URZ, 0x1f, UR36 ;  /* 0x0000001f3f3b7899 */ /* 0x000fe20008011424 */
[----:B------:R-:W-:Y:S01]  /*07e0*/  SHF.R.U32.HI R3, RZ, 0x3, R0 ;  /* 0x00000003ff037819 */ /* 0x000fe20000011600 */
[----:B------:R-:W-:Y:S01]  /*07f0*/  IMAD.SHL.U32 R209, R208, 0x2, RZ ;  /* 0x00000002d0d17824 */ /* 0x000fe200078e00ff */
[----:B------:R-:W-:Y:S01]  /*0800*/  LOP3.LUT P6, RZ, R8, 0x4, RZ, 0xc0, !PT ;  /* 0x0000000408ff7812 */ /* 0x000fe200078cc0ff */
[----:B------:R-:W-:Y:S01]  /*0810*/  IMAD R222, R2, 0x200, R6 ;  /* 0x0000020002de7824 */ /* 0x000fe200078e0206 */
[----:B------:R-:W-:Y:S01]  /*0820*/  LOP3.LUT P5, RZ, R8, 0x2, RZ, 0xc0, !PT ;  /* 0x0000000208ff7812 */ /* 0x000fe200078ac0ff */
[----:B------:R-:W-:Y:S01]  /*0830*/  IMAD.SHL.U32 R2, R2, 0x8, RZ ;  /* 0x0000000802027824 */ /* 0x000fe200078e00ff */
[----:B------:R-:W-:Y:S01]  /*0840*/  SEL R212, R214, 0xffffffc0, !P4 ;  /* 0xffffffc0d6d47807 */ /* 0x000fe20006000000 */
[----:B------:R-:W-:Y:S01]  /*0850*/  IMAD.SHL.U32 R222, R222, 0x2, RZ ;  /* 0x00000002dede7824 */ /* 0x000fe200078e00ff */
[----:B------:R-:W-:Y:S01]  /*0860*/  SEL R214, R214, 0xffffffc0, !P6 ;  /* 0xffffffc0d6d67807 */ /* 0x000fe20007000000 */
[----:B------:R-:W-:Y:S01]  /*0870*/  UIMAD.WIDE.U32 UR42, UR38, UR44, URZ ;  /* 0x0000002c262a72a5 */ /* 0x000fe2000f8e003f */
[----:B------:R-:W-:Y:S01]  /*0880*/  LOP3.LUT R2, R2, 0x18, RZ, 0xc0, !PT ;  /* 0x0000001802027812 */ /* 0x000fe200078ec0ff */
[----:B------:R-:W-:Y:S01]  /*0890*/  UIMAD UR53, UR39, UR44, URZ ;  /* 0x0000002c273572a4 */ /* 0x000fe2000f8e023f */
[----:B------:R-:W-:Y:S01]  /*08a0*/  SEL R231, R231, 0x10, !P0 ;  /* 0x00000010e7e77807 */ /* 0x000fe20004000000 */
[----:B------:R-:W-:Y:S01]  /*08b0*/  USHF.R.S32.HI UR55, URZ, 0x1f, UR48 ;  /* 0x0000001f3f377899 */ /* 0x000fe20008011430 */
[----:B------:R-:W-:Y:S01]  /*08c0*/  LOP3.LUT R7, R2, 0x20, R4, 0xf8, !PT ;  /* 0x0000002002077812 */ /* 0x000fe200078ef804 */
[----:B------:R-:W-:Y:S01]  /*08d0*/  UIMAD UR52, UR7, UR52, URZ ;  /* 0x00000034073472a4 */ /* 0x000fe2000f8e023f */
[----:B------:R-:W-:Y:S01]  /*08e0*/  LOP3.LUT R4, R0, 0x20, R5, 0xf8, !PT ;  /* 0x0000002000047812 */ /* 0x000fe200078ef805 */
[----:B------:R-:W-:Y:S01]  /*08f0*/  IMAD.SHL.U32 R5, R8, 0x40, RZ ;  /* 0x0000004008057824 */ /* 0x000fe200078e00ff */
[----:B------:R-:W-:Y:S01]  /*0900*/  LOP3.LUT R6, R3, R0, R2, 0x1e, !PT ;  /* 0x0000000003067212 */ /* 0x000fe200078e1e02 */
[----:B------:R-:W-:Y:S01]  /*0910*/  IMAD.SHL.U32 R0, R14, 0x2, RZ ;  /* 0x000000020e007824 */ /* 0x000fe200078e00ff */
[----:B------:R-:W-:Y:S01]  /*0920*/  LOP3.LUT R3, R4, R3, RZ, 0x3c, !PT ;  /* 0x0000000304037212 */ /* 0x000fe200078e3cff */
[----:B------:R-:W-:Y:S01]  /*0930*/  @!UP2 UIMAD UR51, UR8, UR51, URZ ;  /* 0x000000330833a2a4 */ /* 0x000fe2000f8e023f */
[----:B------:R-:W-:Y:S01]  /*0940*/  SHF.R.S32.HI R238, RZ, 0x2, R238 ;  /* 0x00000002ffee7819 */ /* 0x000fe200000114ee */
[--C-:B------:R-:W-:Y:S01]  /*0950*/  IMAD R4, R246, 0x400, R0.reuse ;  /* 0x00000400f6047824 */ /* 0x100fe200078e0200 */
[----:B------:R-:W-:Y:S01]  /*0960*/  IADD3 R236, R228, 0x40, RZ ;  /* 0x00000040e4ec7810 */ /* 0x000fe20007ffe0ff */
[----:B------:R-:W-:Y:S01]  /*0970*/  IMAD R2, R216, 0x400, R0 ;  /* 0x00000400d8027824 */ /* 0x000fe200078e0200 */
[----:B------:R-:W-:Y:S01]  /*0980*/  LOP3.LUT R0, R5, 0x1c0, RZ, 0xc0, !PT ;  /* 0x000001c005007812 */ /* 0x000fe200078ec0ff */
[----:B------:R-:W-:Y:S01]  /*0990*/  IMAD.IADD R227, R4, 0x1, R3 ;  /* 0x0000000104e37824 */ /* 0x000fe200078e0203 */
[----:B------:R-:W-:Y:S01]  /*09a0*/  IADD3 R235, R228, 0x80, RZ ;  /* 0x00000080e4eb7810 */ /* 0x000fe20007ffe0ff */
        /* <DEDUP_REMOVED lines=8> */
[----:B------:R-:W-:Y:S01]  /*0a30*/  IMAD R238, R246, 0x10, R238 ;  /* 0x00000010f6ee7824 */ /* 0x000fe200078e02ee */
[----:B------:R-:W-:Y:S01]  /*0a40*/  LOP3.LUT R0, R3, 0xfffffe00, RZ, 0xc0, !PT ;  /* 0xfffffe0003007812 */ /* 0x000fe200078ec0ff */
[C---:B------:R-:W-:Y:S01]  /*0a50*/  IMAD.IADD R232, R227.reuse, 0x1, R231 ;  /* 0x00000001e3e87824 */ /* 0x040fe200078e02e7 */
[----:B------:R-:W-:Y:S01]  /*0a60*/  LOP3.LUT R2, R4, R2, RZ, 0x3c, !PT ;  /* 0x0000000204027212 */ /* 0x000fe200078e3cff */
[----:B------:R-:W-:Y:S01]  /*0a70*/  USHF.R.S32.HI UR50, URZ, 0x1f, UR46 ;  /* 0x0000001f3f327899 */ /* 0x000fe2000801142e */
[----:B------:R-:W-:Y:S01]  /*0a80*/  IADD3 R230, R227, 0x20, RZ ;  /* 0x00000020e3e67810 */ /* 0x000fe20007ffe0ff */
[--C-:B------:R-:W-:Y:S01]  /*0a90*/  IMAD R216, R216, 0x400, R0.reuse ;  /* 0x00000400d8d87824 */ /* 0x100fe200078e0200 */
        /* <DEDUP_REMOVED lines=11> */
[----:B------:R-:W-:Y:S01]  /*0b50*/  IMAD R2, R208, 0x2, R2 ;  /* 0x00000002d0027824 */ /* 0x000fe200078e0202 */
[----:B------:R-:W-:Y:S01]  /*0b60*/  IADD3 R243, R242, 0x40, RZ ;  /* 0x00000040f2f37810 */ /* 0x000fe20007ffe0ff */
[----:B------:R-:W-:Y:S01]  /*0b70*/  IMAD.IADD R211, R210, 0x1, R218 ;  /* 0x00000001d2d37824 */ /* 0x000fe200078e02da */
[----:B------:R-:W-:Y:S01]  /*0b80*/  @P2 IADD3 R243, R242, -0x40, RZ ;  /* 0xffffffc0f2f32810 */ /* 0x000fe20007ffe0ff */
[----:B------:R-:W-:Y:S01]  /*0b90*/  IMAD.IADD R217, R214, 0x1, R216 ;  /* 0x00000001d6d97824 */ /* 0x000fe200078e02d8 */
[----:B------:R-:W-:Y:S01]  /*0ba0*/  USHF.R.S32.HI UR49, URZ, 0x1f, UR41 ;  /* 0x0000001f3f317899 */ /* 0x000fe20008011429 */
[----:B------:R-:W-:Y:S01]  /*0bb0*/  IMAD R208, R208, 0x2, R212 ;  /* 0x00000002d0d07824 */ /* 0x000fe200078e02d4 */
[----:B------:R-:W-:Y:S01]  /*0bc0*/  ULDC.U8 UR29, c[0x0][0x2d8] ;  /* 0x0000b600001d7ab9 */ /* 0x000fe20000000000 */
[----:B------:R-:W-:-:S02]  /*0bd0*/  IMAD.IADD R3, R212, 0x1, R2 ;  /* 0x00000001d4037824 */ /* 0x000fc400078e0202 */
[C---:B------:R-:W-:Y:S02]  /*0be0*/  IMAD R212, R213.reuse, 0x2, R212 ;  /* 0x00000002d5d47824 */ /* 0x040fe400078e02d4 */
[----:B------:R-:W-:Y:S02]  /*0bf0*/  IMAD.IADD R215, R210, 0x1, R214 ;  /* 0x00000001d2d77824 */ /* 0x000fe400078e02d6 */
[----:B------:R-:W-:Y:S02]  /*0c00*/  IMAD.IADD R219, R218, 0x1, R216 ;  /* 0x00000001dadb7824 */ /* 0x000fe400078e02d8 */
[----:B------:R-:W-:Y:S02]  /*0c10*/  IMAD.SHL.U32 R213, R213, 0x2, RZ ;  /* 0x00000002d5d57824 */ /* 0x000fe400078e00ff */
[----:B------:R-:W-:Y:S02]  /*0c20*/  IMAD.IADD R231, R231, 0x1, R230 ;  /* 0x00000001e7e77824 */ /* 0x000fe400078e02e6 */
[----:B------:R-:W-:-:S02]  /*0c30*/  IMAD.IADD R214, R211, 0x1, R214 ;  /* 0x00000001d3d67824 */ /* 0x000fc400078e02d6 */
[----:B------:R-:W-:Y:S02]  /*0c40*/  IMAD.IADD R218, R218, 0x1, R217 ;  /* 0x00000001dada7824 */ /* 0x000fe400078e02d9 */
.L_x_952:
        /* <DEDUP_REMOVED lines=21> */
[----:B------:R1:W2:Y:S01]  /*0da0*/  @P2 LDG.E R9, [R4.64] ;  /* 0x0000000404092981 */ /* 0x0002a2000c1e1900 */
[----:B------:R-:W-:Y:S01]  /*0db0*/  UIADD3 UR8, UP0, UR13, UR8, URZ ;  /* 0x000000080d087290 */ /* 0x000fe2000ff1e03f */
[----:B------:R-:W-:-:S02]  /*0dc0*/  PLOP3.LUT P0, PT, PT, PT, UP4, 0x80, 0x0 ;  /* 0x000000000000781c */ /* 0x000fc40003f0f048 */
[----:B------:R1:W3:Y:S01]  /*0dd0*/  @P2 LDG.E R8, [R4.64+0x4] ;  /* 0x0000040404082981 */ /* 0x0002e2000c1e1900 */
[----:B------:R-:W-:Y:S01]  /*0de0*/  PLOP3.LUT P1, PT, PT, PT, UP1, 0x80, 0x0 ;  /* 0x000000000000781c */ /* 0x000fe20003f2f018 */
[----:B------:R-:W-:Y:S01]  /*0df0*/  UIADD3.X UR9, UR12, UR9, URZ, UP0, !UPT ;  /* 0x000000090c097290 */ /* 0x000fe200087fe43f */
[----:B------:R-:W-:Y:S02]  /*0e00*/  IMAD.U32 R6, RZ, RZ, UR6 ;  /* 0x00000006ff067e24 */ /* 0x000fe4000f8e00ff */
[----:B----4-:R-:W-:-:S06]  /*0e10*/  IMAD.U32 R7, RZ, RZ, UR7 ;  /* 0x00000007ff077e24 */ /* 0x010fcc000f8e00ff */
        /* <DEDUP_REMOVED lines=33> */
.L_x_908:
        /* <DEDUP_REMOVED lines=21> */
[----:B------:R-:W-:Y:S02]  /*1180*/  ULDC.64 UR8, c[0x0][0x178] ;  /* 0x00005e0000087ab9 */ /* 0x000fe40000000a00 */
[----:B------:R-:W-:Y:S02]  /*1190*/  UIMAD UR12, UR37, UR8, URZ ;  /* 0x00000008250c72a4 */ /* 0x000fe4000f8e023f */
[----:B------:R-:W-:Y:S02]  /*11a0*/  UIADD3 UR7, UR27, 0x3f, URZ ;  /* 0x0000003f1b077890 */ /* 0x000fe4000fffe03f */
[----:B------:R-:W-:Y:S02]  /*11b0*/  UISETP.NE.AND UP1, UPT, UR14, -0x1, UPT ;  /* 0xffffffff0e00788c */ /* 0x000fe4000bf25270 */
[----:B------:R-:W-:Y:S02]  /*11c0*/  UIMAD.WIDE.U32 UR10, UR34, UR8, URZ ;  /* 0x00000008220a72a5 */ /* 0x000fe4000f8e003f */
[----:B------:R-:W-:-:S02]  /*11d0*/  UISETP.NE.AND UP0, UPT, UR31, -0x1, UPT ;  /* 0xffffffff1f00788c */ /* 0x000fc4000bf05270 */
[----:B------:R-:W-:Y:S02]  /*11e0*/  USHF.R.S32.HI UR8, URZ, 0x1f, UR7 ;  /* 0x0000001f3f087899 */ /* 0x000fe40008011407 */
[----:B------:R-:W-:Y:S02]  /*11f0*/  UIMAD UR15, UR34, UR9, UR12 ;  /* 0x00000009220f72a4 */ /* 0x000fe4000f8e020c */
[----:B------:R-:W-:Y:S01]  /*1200*/  ULEA.HI UR35, UR8, UR7, URZ, 0x6 ;  /* 0x0000000708237291 */ /* 0x000fe2000f8f303f */
[----:B------:R-:W-:Y:S01]  /*1210*/  PLOP3.LUT P0, PT, PT, PT, UP0, 0x80, 0x0 ;  /* 0x000000000000781c */ /* 0x000fe20003f0f008 */
[----:B------:R-:W-:Y:S02]  /*1220*/  ULDC.64 UR12, c[0x0][0x190] ;  /* 0x00006400000c7ab9 */ /* 0x000fe40000000a00 */
[----:B------:R-:W-:Y:S02]  /*1230*/  UIMAD.WIDE.U32 UR8, UR14, UR12, URZ ;  /* 0x0000000c0e0872a5 */ /* 0x000fe4000f8e003f */
[----:B------:R-:W-:-:S02]  /*1240*/  UIMAD UR7, UR14, UR13, URZ ;  /* 0x0000000d0e0772a4 */ /* 0x000fc4000f8e023f */
[----:B------:R-:W-:Y:S02]  /*1250*/  UIADD3 UR26, UR11, UR15, URZ ;  /* 0x0000000f0b1a7290 */ /* 0x000fe4000fffe03f */
[----:B------:R-:W-:Y:S02]  /*1260*/  @UP1 UIADD3 UR26, UR9, UR7, URZ ;  /* 0x00000007091a1290 */ /* 0x000fe4000fffe03f */
[----:B------:R-:W-:Y:S02]  /*1270*/  @UP0 UIADD3 UR7, UR30, UR31, URZ ;  /* 0x0000001f1e070290 */ /* 0x000fe4000fffe03f */
[----:B------:R-:W-:Y:S02]  /*1280*/  USEL UR32, UR10, UR8, !UP1 ;  /* 0x000000080a207287 */ /* 0x000fe4000c800000 */
[----:B------:R-:W-:Y:S02]  /*1290*/  ULDC.64 UR12, c[0x0][0x198] ;  /* 0x00006600000c7ab9 */ /* 0x000fe40000000a00 */
        /* <DEDUP_REMOVED lines=10> */
[----:B------:R-:W-:Y:S02]  /*1340*/  ULDC.64 UR10, c[0x0][0x180] ;  /* 0x00006000000a7ab9 */ /* 0x000fe40000000a00 */
[----:B------:R-:W-:Y:S02]  /*1350*/  UIMAD UR12, UR30, UR9, UR7 ;  /* 0x000000091e0c72a4 */ /* 0x000fe4000f8e0207 */
[----:B------:R-:W-:Y:S02]  /*1360*/  UIMAD.WIDE.U32 UR8, UR30, UR8, URZ ;  /* 0x000000081e0872a5 */ /* 0x000fe4000f8e003f */
[----:B------:R-:W-:Y:S02]  /*1370*/  UIMAD UR7, UR37, UR10, URZ ;  /* 0x0000000a250772a4 */ /* 0x000fe4000f8e023f */
[----:B------:R-:W-:-:S02]  /*1380*/  UIADD3 UR9, UR9, UR12, URZ ;  /* 0x0000000c09097290 */ /* 0x000fc4000fffe03f */
[----:B------:R-:W-:Y:S02]  /*1390*/  UIMAD UR7, UR34, UR11, UR7 ;  /* 0x0000000b220772a4 */ /* 0x000fe4000f8e0207 */
[----:B------:R-:W-:-:S04]  /*13a0*/  UIMAD.WIDE.U32 UR8, UR34, UR10, UR8 ;  /* 0x0000000a220872a5 */ /* 0x000fc8000f8e0008 */
[----:B------:R-:W-:-:S03]  /*13b0*/  UIADD3 UR23, UR9, UR7, URZ ;  /* 0x0000000709177290 */ /* 0x000fc6000fffe03f */
[----:B------:R-:W-:Y:S02]  /*13c0*/  UMOV UR21, UR8 ;  /* 0x0000000800157c82 */ /* 0x000fe40008000000 */
.L_x_910:
        /* <DEDUP_REMOVED lines=43> */
.L_x_911:
        /* <DEDUP_REMOVED lines=45> */
.L_x_912:
[----:B------:R-:W-:-:S03]  /*1950*/  UMOV UR11, UR52 ;  /* 0x00000034000b7c82 */ /* 0x000fc60008000000 */
.L_x_913:
[----:B------:R-:W1:Y:S01]  /*1960*/  S2R R21, SR_TID.X ;  /* 0x0000000000157919 */ /* 0x000e620000002100 */
[--C-:B------:R-:W-:Y:S01]  /*1970*/  SHF.R.S32.HI R229, RZ, 0x1f, R228.reuse ;  /* 0x0000001fffe57819 */ /* 0x100fe200000114e4 */
        /* <DEDUP_REMOVED lines=9> */
[----:B------:R-:W-:Y:S01]  /*1a10*/  IMAD.WIDE.U32 R8, R14, c[0x0][0x190], R228 ;  /* 0x000064000e087a25 */ /* 0x000fe200078e00e4 */
[----:B------:R-:W-:Y:S01]  /*1a20*/  ULDC.64 UR8, c[0x0][0x370] ;  /* 0x0000dc0000087ab9 */ /* 0x000fe20000000a00 */
[----:B------:R-:W-:Y:S01]  /*1a30*/  BSSY B1, `(.L_x_909) ;  /* 0x0000912000017945 */ /* 0x000fe20003800000 */
[----:B------:R-:W-:Y:S01]  /*1a40*/  UIADD3.X UR12, UR12, UR7, UR15, UP1, UP0 ;  /* 0x000000070c0c7290 */ /* 0x000fe20008fe040f */
[----:B------:R-:W-:Y:S01]  /*1a50*/  IMAD.WIDE.U32 R4, R6, c[0x0][0x370], R4 ;  /* 0x0000dc0006047a25 */ /* 0x000fe200078e0004 */
[----:B------:R-:W-:Y:S01]  /*1a60*/  UISETP.GE.AND UP0, UPT, UR27, 0x1, UPT ;  /* 0x000000011b00788c */ /* 0x000fe2000bf06270 */
[----:B------:R-:W-:Y:S01]  /*1a70*/  IADD3 R8, P1, R8, UR32, RZ ;  /* 0x0000002008087c10 */ /* 0x000fe2000ff3e0ff */
[----:B------:R-:W-:-:S02]  /*1a80*/  UIMAD UR7, UR33, UR8, URZ ;  /* 0x00000008210772a4 */ /* 0x000fc4000f8e023f */
[----:B------:R-:W-:Y:S02]  /*1a90*/  UMOV UR15, 0x4 ;  /* 0x00000004000f7882 */ /* 0x000fe40000000000 */
[----:B------:R-:W-:Y:S01]  /*1aa0*/  UIMAD UR10, UR16, UR9, UR7 ;  /* 0x00000009100a72a4 */ /* 0x000fe2000f8e0207 */
[----:B-1----:R-:W-:Y:S02]  /*1ab0*/  SHF.R.S32.HI R6, RZ, 0x1f, R21 ;  /* 0x0000001fff067819 */ /* 0x002fe40000011415 */
[----:B------:R-:W-:Y:S02]  /*1ac0*/  ULDC.64 UR8, c[0x0][0x378] ;  /* 0x0000de0000087ab9 */ /* 0x000fe40000000a00 */
[----:B------:R-:W-:Y:S01]  /*1ad0*/  UIMAD UR7, UR14, UR8, URZ ;  /* 0x000000080e0772a4 */ /* 0x000fe2000f8e023f */
[----:B------:R-:W-:Y:S01]  /*1ae0*/  LEA.HI R6, R6, R21, RZ, 0x5 ;  /* 0x0000001506067211 */ /* 0x000fe200078f28ff */
[----:B------:R-:W-:Y:S01]  /*1af0*/  UIADD3 UR8, UR16, UR11, URZ ;  /* 0x0000000b10087290 */ /* 0x000fe2000fffe03f */
[----:B------:R-:W-:Y:S01]  /*1b00*/  IADD3 R5, R5, UR10, RZ ;  /* 0x0000000a05057c10 */ /* 0x000fe2000fffe0ff */
[----:B------:R-:W-:Y:S01]  /*1b10*/  UIMAD UR14, UR36, UR9, UR7 ;  /* 0x00000009240e72a4 */ /* 0x000fe2000f8e0207 */
[----:B------:R-:W-:Y:S01]  /*1b20*/  LOP3.LUT R7, R6, 0xffffffe0, RZ, 0xc0, !PT ;  /* 0xffffffe006077812 */ /* 0x000fe200078ec0ff */
[----:B------:R-:W-:Y:S01]  /*1b30*/  UIADD3 UR7, UR16, UR13, URZ ;  /* 0x0000000d10077290 */ /* 0x000fe2000fffe03f */
[----:B------:R-:W-:Y:S01]  /*1b40*/  SHF.R.S32.HI R6, RZ, 0x5, R6 ;  /* 0x00000005ff067819 */ /* 0x000fe20000011406 */
[----:B------:R-:W-:-:S02]  /*1b50*/  ULDC.64 UR10, c[0x0][0x200] ;  /* 0x00008000000a7ab9 */ /* 0x000fc40000000a00 */
[----:B------:R-:W-:Y:S02]  /*1b60*/  IMAD.IADD R21, R21, 0x1, -R7 ;  /* 0x0000000115157824 */ /* 0x000fe400078e0a07 */
[----:B------:R-:W-:Y:S02]  /*1b70*/  IMAD.U32 R7, RZ, RZ, UR36 ;  /* 0x00000024ff077e24 */ /* 0x000fe4000f8e00ff */
[----:B------:R-:W-:Y:S02]  /*1b80*/  IMAD R6, R6, UR47, R21 ;  /* 0x0000002f06067c24 */ /* 0x000fe4000f8e0215 */
[----:B------:R-:W-:-:S03]  /*1b90*/  IMAD.WIDE.U32 R4, R7, c[0x0][0x378], R4 ;  /* 0x0000de0007047a25 */ /* 0x000fc600078e0004 */
[C---:B------:R-:W-:Y:S01]  /*1ba0*/  IADD3 R10, P0, R6.reuse, UR17, RZ ;  /* 0x00000011060a7c10 */ /* 0x040fe2000ff1e0ff */
[----:B------:R-:W-:Y:S01]  /*1bb0*/  ULDC.64 UR16, c[0x0][0x3c8] ;  /* 0x0000f20000107ab9 */ /* 0x000fe20000000a00 */
[----:B------:R-:W-:Y:S01]  /*1bc0*/  IADD3 R7, R5, UR14, RZ ;  /* 0x0000000e05077c10 */ /* 0x000fe2000fffe0ff */
[----:B------:R-:W-:Y:S01]  /*1bd0*/  UIMAD.WIDE UR8, UR8, UR15, UR16 ;  /* 0x0000000f080872a5 */ /* 0x000fe2000f8e0210 */
[----:B------:R-:W-:Y:S01]  /*1be0*/  LEA.HI.X.SX32 R12, R6, UR12, 0x1, P0 ;  /* 0x0000000c060c7c11 */ /* 0x000fe200080f0eff */
[----:B------:R-:W-:Y:S01]  /*1bf0*/  IMAD R6, R11, c[0x0][0x190], RZ ;  /* 0x000064000b067a24 */ /* 0x000fe200078e02ff */
[----:B------:R-:W-:Y:S01]  /*1c00*/  LEA R220, P0, R10, c[0x0][0x350], 0x2 ;  /* 0x0000d4000adc7a11 */ /* 0x000fe200078010ff */
[----:B------:R-:W-:Y:S02]  /*1c10*/  ULEA.HI.SX32 UR12, UR35, 0xffffffff, 0x1a ;  /* 0xffffffff230c7891 */ /* 0x000fe4000f8fd23f */
[----:B------:R-:W-:Y:S01]  /*1c20*/  IMAD R17, R14, c[0x0][0x194], R6 ;  /* 0x000065000e117a24 */ /* 0x000fe200078e0206 */
[----:B------:R-:W-:Y:S01]  /*1c30*/  LEA.HI.X R221, R10, c[0x0][0x354], R12, 0x2, P0 ;  /* 0x0000d5000add7a11 */ /* 0x000fe200000f140c */
[----:B------:R-:W-:Y:S01]  /*1c40*/  UIMAD.WIDE UR16, UR7, UR15, UR10 ;  /* 0x0000000f071072a5 */ /* 0x000fe2000f8e020a */
[----:B------:R-:W-:Y:S01]  /*1c50*/  PLOP3.LUT P0, PT, PT, PT, UP0, 0x80, 0x0 ;  /* 0x000000000000781c */ /* 0x000fe20003f0f008 */
[----:B------:R-:W-:Y:S01]  /*1c60*/  IMAD.MOV.U32 R6, RZ, RZ, R4 ;  /* 0x000000ffff067224 */ /* 0x000fe200078e0004 */
[----:B------:R-:W-:-:S11]  /*1c70*/  IADD3.X R9, R9, UR26, R17, P1, !PT ;  /* 0x0000001a09097c10 */ /* 0x000fd60008ffe411 */
[----:B------:R-:W-:Y:S05]  /*1c80*/  @!P0 BRA `(.L_x_914) ;  /* 0x0000858000008947 */ /* 0x000fea0003800000 */
        /* <DEDUP_REMOVED lines=10> */
[----:B------:R-:W-:-:S02]  /*1d30*/  IMAD.WIDE.U32 R12, R12, c[0x0][0x1a8], R8 ;  /* 0x00006a000c0c7a25 */ /* 0x000fc400078e0008 */
[----:B------:R-:W-:Y:S01]  /*1d40*/  UMOV UR7, UR12 ;  /* 0x0000000c00077c82 */ /* 0x000fe20008000000 */
        /* <DEDUP_REMOVED lines=8> */
[----:B------:R-:W-:Y:S01]  /*1dd0*/  LEA R223, P1, R12, c[0x0][0x160], 0x1 ;  /* 0x000058000cdf7a11 */ /* 0x000fe200078208ff */
[----:B------:R-:W-:Y:S01]  /*1de0*/  UMOV UR9, UR17 ;  /* 0x0000001100097c82 */ /* 0x000fe20008000000 */
        /* <DEDUP_REMOVED lines=48> */
.L_x_916:
[----:B------:R-:W-:Y:S05]  /*20f0*/  BSYNC B0 ;  /* 0x0000000000007941 */ /* 0x000fea0003800000 */
.L_x_915:
        /* <DEDUP_REMOVED lines=48> */
.L_x_918:
[----:B------:R-:W-:Y:S05]  /*2400*/  BSYNC B0 ;  /* 0x0000000000007941 */ /* 0x000fea0003800000 */
.L_x_917:
        /* <DEDUP_REMOVED lines=44> */
.L_x_920:
[----:B------:R-:W-:Y:S05]  /*26d0*/  BSYNC B0 ;  /* 0x0000000000007941 */ /* 0x000fea0003800000 */
.L_x_919:
        /* <DEDUP_REMOVED lines=45> */
.L_x_922:
[----:B------:R-:W-:Y:S05]  /*29b0*/  BSYNC B0 ;  /* 0x0000000000007941 */ /* 0x000fea0003800000 */
.L_x_921:
[C---:B--23--:R-:W-:Y:S01]  /*29c0*/  IADD3 R4, R238.reuse, 0x8, RZ ;  /* 0x00000008ee047810 */ /* 0x04cfe20007ffe0ff */
[----:B------:R-:W-:Y:S01]  /*29d0*/  ULDC.64 UR14, c[0x0][0x198] ;  /* 0x00006600000e7ab9 */ /* 0x000fe20000000a00 */
[----:B------:R-:W-:Y:S01]  /*29e0*/  ISETP.GE.AND P1, PT, R238, UR12, PT ;  /* 0x0000000cee007c0c */ /* 0x000fe2000bf26270 */
[----:B------:R-:W-:Y:S01]  /*29f0*/  IMAD.MOV.U32 R233, RZ, RZ, 0x7f800000 ;  /* 0x7f800000ffe97424 */ /* 0x000fe200078e00ff */
[----:B------:R-:W-:Y:S01]  /*2a00*/  ISETP.GE.AND P0, PT, R4, UR12, PT ;  /* 0x0000000c04007c0c */ /* 0x000fe2000bf06270 */
[----:B------:R-:W-:Y:S01]  /*2a10*/  USHF.R.S32.HI UR12, URZ, 0x1f, UR24 ;  /* 0x0000001f3f0c7899 */ /* 0x000fe20008011418 */
[----:B------:R-:W-:Y:S01]  /*2a20*/  IMAD.MOV.U32 R4, RZ, RZ, 0x4 ;  /* 0x00000004ff047424 */ /* 0x000fe200078e00ff */
[----:B------:R-:W-:Y:S02]  /*2a30*/  MOV R234, 0x7f800000 ;  /* 0x7f80000000ea7802 */ /* 0x000fe40000000f00 */
[----:B------:R-:W-:Y:S01]  /*2a40*/  UIMAD UR13, UR12, UR14, URZ ;  /* 0x0000000e0c0d72a4 */ /* 0x000fe2000f8e023f */
[----:B------:R-:W-:-:S03]  /*2a50*/  IMAD.WIDE R4, R238, R4, UR8 ;  /* 0x00000008ee047e25 */ /* 0x000fc6000f8e0204 */
[----:B------:R-:W-:Y:S02]  /*2a60*/  UIMAD UR14, UR24, UR15, UR13 ;  /* 0x0000000f180e72a4 */ /* 0x000fe4000f8e020d */
[----:B------:R-:W-:Y:S01]  /*2a70*/  UIADD3 UR13, -UR24, UR6, URZ ;  /* 0x00000006180d7290 */ /* 0x000fe2000fffe13f */
[----:B------:R-:W-:Y:S01]  /*2a80*/  IMAD.U32 R17, RZ, RZ, UR24 ;  /* 0x00000018ff117e24 */ /* 0x000fe2000f8e00ff */
[----:B------:R2:W5:Y:S04]  /*2a90*/  @!P1 LDG.E R233, [R4.64] ;  /* 0x0000000404e99981 */ /* 0x000568000c1e1900 */
[----:B------:R-:W-:Y:S01]  /*2aa0*/  ISETP.GE.AND P5, PT, R239, UR13, PT ;  /* 0x0000000def007c0c */ /* 0x000fe2000bfa6270 */
[----:B------:R2:W5:Y:S01]  /*2ab0*/  @!P0 LDG.E R234, [R4.64+0x20] ;  /* 0x0000200404ea8981 */ /* 0x000562000c1e1900 */
[----:B------:R-:W-:Y:S01]  /*2ac0*/  MOV R6, UR14 ;  /* 0x0000000e00067c02 */ /* 0x000fe20008000f00 */
[----:B------:R-:W-:Y:S10]  /*2ad0*/  BSSY B0, `(.L_x_923) ;  /* 0x000003a000007945 */ /* 0x000ff40003800000 */
[----:B------:R3:W-:Y:S04]  /*2ae0*/  @P5 STS.128 [R222+0x10000], RZ ;  /* 0x010000ffde005388 */ /* 0x0007e80000000c00 */
[----:B------:R3:W-:Y:S04]  /*2af0*/  @P5 STS.128 [R222+0x12000], RZ ;  /* 0x012000ffde005388 */ /* 0x0007e80000000c00 */
[----:B------:R3:W-:Y:S04]  /*2b00*/  @P5 STS.128 [R222+0x14000], RZ ;  /* 0x014000ffde005388 */ /* 0x0007e80000000c00 */
[----:B------:R3:W-:Y:S01]  /*2b10*/  @P5 STS.128 [R222+0x16000], RZ ;  /* 0x016000ffde005388 */ /* 0x0007e20000000c00 */
[----:B--2---:R-:W-:-:S05]  /*2b20*/  IMAD.WIDE.U32 R4, R17, c[0x0][0x198], R228 ;  /* 0x0000660011047a25 */ /* 0x004fca00078e00e4 */
[----:B------:R-:W-:-:S04]  /*2b30*/  IADD3 R4, P0, R4, UR21, RZ ;  /* 0x0000001504047c10 */ /* 0x000fc8000ff1e0ff */
[----:B------:R-:W-:Y:S01]  /*2b40*/  IADD3.X R5, R5, UR23, R6, P0, !PT ;  /* 0x0000001705057c10 */ /* 0x000fe200087fe406 */
[----:B------:R-:W-:-:S04]  /*2b50*/  IMAD R6, R22, c[0x0][0x1b0], RZ ;  /* 0x00006c0016067a24 */ /* 0x000fc800078e02ff */
[C---:B------:R-:W-:Y:S02]  /*2b60*/  IMAD R14, R15.reuse, c[0x0][0x1b4], R6 ;  /* 0x00006d000f0e7a24 */ /* 0x040fe400078e0206 */
[----:B------:R-:W-:-:S05]  /*2b70*/  IMAD.WIDE.U32 R10, R15, c[0x0][0x1b0], R4 ;  /* 0x00006c000f0a7a25 */ /* 0x000fca00078e0004 */
[----:B------:R-:W-:Y:S01]  /*2b80*/  IADD3 R16, R11, R14, RZ ;  /* 0x0000000e0b107210 */ /* 0x000fe20007ffe0ff */
[----:B------:R-:W-:Y:S05]  /*2b90*/  @P5 BRA `(.L_x_924) ;  /* 0x000002d000005947 */ /* 0x000fea0003800000 */
[----:B---3--:R-:W-:Y:S01]  /*2ba0*/  ISETP.GE.AND P3, PT, R228, c[0x0][0x220], PT ;  /* 0x00008800e4007a0c */ /* 0x008fe20003f66270 */
        /* <DEDUP_REMOVED lines=44> */
.L_x_924:
[----:B---3--:R-:W-:Y:S05]  /*2e70*/  BSYNC B0 ;  /* 0x0000000000007941 */ /* 0x008fea0003800000 */
.L_x_923:
        /* <DEDUP_REMOVED lines=55> */
.L_x_926:
[----:B------:R-:W-:Y:S05]  /*31f0*/  BSYNC B0 ;  /* 0x0000000000007941 */ /* 0x000fea0003800000 */
.L_x_925:
        /* <DEDUP_REMOVED lines=62> */
.L_x_928:
[----:B------:R-:W-:Y:S05]  /*35e0*/  BSYNC B0 ;  /* 0x0000000000007941 */ /* 0x000fea0003800000 */
.L_x_927:
        /* <DEDUP_REMOVED lines=52> */
[----:B------:R1:W-:Y:S02]  /*3930*/  @!P0 LDGSTS.E.BYPASS.LTC128B.128 [R222+0x1f000], [R4.64+0x180] ;  /* 0x1f00018004de8fae */ /* 0x0003e4000b901d44 */
.L_x_930:
[----:B------:R-:W-:Y:S05]  /*3940*/  BSYNC B0 ;  /* 0x0000000000007941 */ /* 0x000fea0003800000 */
.L_x_929:
[----:B------:R-:W-:Y:S01]  /*3950*/  IMAD.MOV.U32 R6, RZ, RZ, c[0x0][0x308] ;  /* 0x0000c200ff067624 */ /* 0x000fe200078e00ff */
[----:B------:R-:W-:Y:S01]  /*3960*/  MOV R7, c[0x0][0x30c] ;  /* 0x0000c30000077a02 */ /* 0x000fe20000000f00 */
[----:B------:R-:W0:Y:S04]  /*3970*/  LDGDEPBAR ;  /* 0x00000000000079af */ /* 0x000e280000000000 */
[----:B-12---:R1:W2:Y:S04]  /*3980*/  LDG.E.64 R4, [R6.64+0x8] ;  /* 0x0000080406047981 */ /* 0x0062a8000c1e1b00 */
[----:B-1-3--:R-:W3:Y:S01]  /*3990*/  LDG.E.64 R6, [R6.64] ;  /* 0x0000000406067981 */ /* 0x00aee2000c1e1b00 */
[----:B------:R-:W-:Y:S01]  /*39a0*/  IMAD.MOV.U32 R247, RZ, RZ, c[0x0][0x22c] ;  /* 0x00008b00fff77624 */ /* 0x000fe200078e00ff */
[--C-:B------:R-:W-:Y:S01]  /*39b0*/  SHF.R.S32.HI R8, RZ, 0x1f, R21.reuse ;  /* 0x0000001fff087819 */ /* 0x100fe20000011415 */
[----:B------:R-:W-:Y:S01]  /*39c0*/  UIADD3 UR12, UR24, 0x40, URZ ;  /* 0x00000040180c7890 */ /* 0x000fe2000fffe03f */
        /* <DEDUP_REMOVED lines=65> */
[----:B------:R-:W-:Y:S01]  /*3de0*/  IMAD.U32 R249, R247, -0x40, RZ ;  /* 0xffffffc0f7f97824 */ /* 0x000fe200078e00ff */
[----:B------:R-:W-:Y:S01]  /*3df0*/  UISETP.GE.AND UP0, UPT, UR12, UR6, UPT ;  /* 0x000000060c00728c */ /* 0x000fe2000bf06270 */
[----:B--2---:R-:W-:-:S02]  /*3e00*/  IADD3 R240, P1, P0, R4, UR41, R21 ;  /* 0x0000002904f07c10 */ /* 0x004fc4000f83e015 */
[----:B------:R-:W-:Y:S02]  /*3e10*/  CS2R R20, SRZ ;  /* 0x0000000000147805 */ /* 0x000fe4000001ff00 */
[----:B------:R-:W-:Y:S01]  /*3e20*/  IADD3.X R244, R5, UR49, R8, P1, P0 ;  /* 0x0000003105f47c10 */ /* 0x000fe20008fe0408 */
[----:B------:R-:W-:Y:S01]  /*3e30*/  IMAD.WIDE.U32 R240, R240, -0x2daee0ad, RZ ;  /* 0xd2511f53f0f07825 */ /* 0x000fe200078e00ff */
[----:B---3--:R-:W1:Y:S08]  /*3e40*/  R2UR UR14, R7 ;  /* 0x00000000070e73c2 */ /* 0x008e7000000e0000 */
[----:B------:R-:W2:Y:S01]  /*3e50*/  R2UR UR15, R6 ;  /* 0x00000000060f73c2 */ /* 0x000ea200000e0000 */
[----:B-1----:R-:W-:-:S02]  /*3e60*/  UIADD3 UR26, UR14, -0x4498517b, URZ ;  /* 0xbb67ae850e1a7890 */ /* 0x002fc4000fffe03f */
[----:B------:R-:W-:Y:S02]  /*3e70*/  UIADD3 UR24, UR14, 0x76cf5d0a, URZ ;  /* 0x76cf5d0a0e187890 */ /* 0x000fe4000fffe03f */
[----:B------:R-:W-:Y:S02]  /*3e80*/  UIADD3 UR22, UR14, 0x32370b8f, URZ ;  /* 0x32370b8f0e167890 */ /* 0x000fe4000fffe03f */
[----:B------:R-:W-:Y:S02]  /*3e90*/  UIADD3 UR20, UR14, -0x126145ec, URZ ;  /* 0xed9eba140e147890 */ /* 0x000fe4000fffe03f */
[----:B--2---:R-:W-:Y:S02]  /*3ea0*/  UIADD3 UR27, UR15, -0x61c88647, URZ ;  /* 0x9e3779b90f1b7890 */ /* 0x004fe4000fffe03f */
[----:B------:R-:W-:Y:S02]  /*3eb0*/  UIADD3 UR25, UR15, 0x3c6ef372, URZ ;  /* 0x3c6ef3720f197890 */ /* 0x000fe4000fffe03f */
[----:B------:R-:W-:-:S02]  /*3ec0*/  UIADD3 UR23, UR15, -0x255992d5, URZ ;  /* 0xdaa66d2b0f177890 */ /* 0x000fc4000fffe03f */
[----:B------:R-:W-:Y:S02]  /*3ed0*/  UIADD3 UR21, UR15, 0x78dde6e4, URZ ;  /* 0x78dde6e40f157890 */ /* 0x000fe4000fffe03f */
[----:B------:R-:W-:Y:S02]  /*3ee0*/  UIADD3 UR19, UR15, 0x1715609d, URZ ;  /* 0x1715609d0f137890 */ /* 0x000fe4000fffe03f */
[----:B------:R-:W-:Y:S02]  /*3ef0*/  UIADD3 UR18, UR14, -0x56f99767, URZ ;  /* 0xa90668990e127890 */ /* 0x000fe4000fffe03f */
[----:B------:R-:W-:Y:S02]  /*3f00*/  UIADD3 UR17, UR15, -0x4ab325aa, URZ ;  /* 0xb54cda560f117890 */ /* 0x000fe4000fffe03f */
[----:B------:R-:W-:Y:S02]  /*3f10*/  UIADD3 UR16, UR14, 0x646e171e, URZ ;  /* 0x646e171e0e107890 */ /* 0x000fe4000fffe03f */
.L_x_933:
[----:B------:R-:W0:Y:S01]  /*3f20*/  LDGDEPBAR ;  /* 0x00000000000079af */ /* 0x000e220000000000 */
[----:B------:R-:W-:Y:S01]  /*3f30*/  PLOP3.LUT P5, PT, PT, PT, UP0, 0x80, 0x0 ;  /* 0x000000000000781c */ /* 0x000fe20003faf008 */
[----:B------:R-:W-:Y:S01]  /*3f40*/  UISETP.GE.AND UP4, UPT, UR7, 0x1, UPT ;  /* 0x000000010700788c */ /* 0x000fe2000bf86270 */
[----:B------:R-:W-:Y:S02]  /*3f50*/  PLOP3.LUT P2, PT, PT, PT, UP0, 0x80, 0x0 ;  /* 0x000000000000781c */ /* 0x000fe40003f4f008 */
[----:B------:R-:W-:Y:S02]  /*3f60*/  PLOP3.LUT P6, PT, PT, PT, UP0, 0x80, 0x0 ;  /* 0x000000000000781c */ /* 0x000fe40003fcf008 */
[----:B------:R-:W-:Y:S02]  /*3f70*/  PLOP3.LUT P3, PT, PT, PT, UP0, 0x80, 0x0 ;  /* 0x000000000000781c */ /* 0x000fe40003f6f008 */
[C---:B-----5:R-:W-:Y:S02]  /*3f80*/  FSETP.NEU.FTZ.AND P4, PT, R233.reuse, -INF , PT ;  /* 0xff800000e900780b */ /* 0x060fe40003f9d000 */
[----:B------:R-:W-:Y:S02]  /*3f90*/  PLOP3.LUT P0, PT, PT, PT, UP0, 0x80, 0x0 ;  /* 0x000000000000781c */ /* 0x000fe40003f0f008 */
[----:B------:R-:W-:Y:S01]  /*3fa0*/  PLOP3.LUT P1, PT, PT, PT, UP0, 0x80, 0x0 ;  /* 0x000000000000781c */ /* 0x000fe20003f2f008 */
[----:B------:R-:W-:Y:S04]  /*3fb0*/  DEPBAR.LE SB0, 0x0 ;  /* 0x000080000000791a */ /* 0x000fe80000000000 */
[----:B------:R-:W-:Y:S06]  /*3fc0*/  BAR.SYNC.DEFER_BLOCKING 0x0 ;  /* 0x0000000000007b1d */ /* 0x000fec0000010000 */
[----:B------:R-:W-:Y:S06]  /*3fd0*/  LDSM.16.M88.4 R16, [R210] ;  /* 0x00000000d210783b */ /* 0x000fec0000000200 */
[----:B-1----:R-:W1:Y:S06]  /*3fe0*/  LDSM.16.M88.4 R8, [R209+0x10000] ;  /* 0x01000000d108783b */ /* 0x002e6c0000000200 */
[----:B------:R-:W2:Y:S06]  /*3ff0*/  LDSM.16.M88.4 R84, [R209+0x10800] ;  /* 0x01080000d154783b */ /* 0x000eac0000000200 */
[----:B------:R-:W-:Y:S06]  /*4000*/  LDSM.16.M88.4 R88, [R211] ;  /* 0x00000000d358783b */ /* 0x000fec0000000200 */
[----:B------:R-:W3:Y:S06]  /*4010*/  LDSM.16.M88.4 R92, [R2+0x10000] ;  /* 0x01000000025c783b */ /* 0x000eec0000000200 */
[----:B------:R-:W4:Y:S06]  /*4020*/  LDSM.16.M88.4 R96, [R2+0x10800] ;  /* 0x010800000260783b */ /* 0x000f2c0000000200 */
[----:B------:R-:W-:Y:S06]  /*4030*/  LDSM.16.M88.4 R100, [R215] ;  /* 0x00000000d764783b */ /* 0x000fec0000000200 */
[----:B------:R-:W4:Y:S01]  /*4040*/  LDSM.16.M88.4 R104, [R208+0x10000] ;  /* 0x01000000d068783b */ /* 0x000f220000000200 */
[C---:B-1----:R-:W-:Y:S05]  /*4050*/  HMMA.16816.F32 R4, R16.reuse, R8, RZ ;  /* 0x000000081004723c */ /* 0x042fea00000018ff */
[----:B------:R-:W1:Y:S03]  /*4060*/  LDSM.16.M88.4 R108, [R208+0x10800] ;  /* 0x01080000d06c783b */ /* 0x000e660000000200 */
[C---:B------:R-:W-:Y:S03]  /*4070*/  HMMA.16816.F32 R8, R16.reuse, R10, RZ ;  /* 0x0000000a1008723c */ /* 0x040fe600000018ff */
[----:B------:R-:W-:Y:S05]  /*4080*/  LDSM.16.M88.4 R112, [R3+0x10800] ;  /* 0x010800000370783b */ /* 0x000fea0000000200 */
[C---:B--2---:R-:W-:Y:S08]  /*4090*/  HMMA.16816.F32 R12, R16.reuse, R84, RZ ;  /* 0x00000054100c723c */ /* 0x044ff000000018ff */
[----:B------:R-:W-:Y:S01]  /*40a0*/  HMMA.16816.F32 R16, R16, R86, RZ ;  /* 0x000000561010723c */ /* 0x000fe200000018ff */
[----:B------:R-:W-:Y:S07]  /*40b0*/  LDSM.16.M88.4 R84, [R214] ;  /* 0x00000000d654783b */ /* 0x000fee0000000200 */
[C---:B---3--:R-:W-:Y:S08]  /*40c0*/  HMMA.16816.F32 R4, R88.reuse, R92, R4 ;  /* 0x0000005c5804723c */ /* 0x048ff00000001804 */
[C---:B------:R-:W-:Y:S01]  /*40d0*/  HMMA.16816.F32 R8, R88.reuse, R94, R8 ;  /* 0x0000005e5808723c */ /* 0x040fe20000001808 */
[----:B------:R-:W2:Y:S07]  /*40e0*/  LDSM.16.M88.4 R92, [R3+0x10000] ;  /* 0x01000000035c783b */ /* 0x000eae0000000200 */
[C---:B----4-:R-:W-:Y:S08]  /*40f0*/  HMMA.16816.F32 R12, R88.reuse, R96, R12 ;  /* 0x00000060580c723c */ /* 0x050ff0000000180c */
[----:B------:R-:W-:Y:S01]  /*4100*/  HMMA.16816.F32 R16, R88, R98, R16 ;  /* 0x000000625810723c */ /* 0x000fe20000001810 */
[----:B------:R-:W-:Y:S06]  /*4110*/  LDSM.16.M88.4 R88, [R210+0x2000] ;  /* 0x00200000d258783b */ /* 0x000fec0000000200 */
[----:B------:R-:W3:Y:S01]  /*4120*/  LDSM.16.M88.4 R96, [R209+0x12000] ;  /* 0x01200000d160783b */ /* 0x000ee20000000200 */
[C---:B------:R-:W-:Y:S08]  /*4130*/  HMMA.16816.F32 R4, R100.reuse, R104, R4 ;  /* 0x000000686404723c */ /* 0x040ff00000001804 */
[C---:B------:R-:W-:Y:S01]  /*4140*/  HMMA.16816.F32 R8, R100.reuse, R106, R8 ;  /* 0x0000006a6408723c */ /* 0x040fe20000001808 */
[----:B------:R-:W4:Y:S07]  /*4150*/  LDSM.16.M88.4 R104, [R209+0x12800] ;  /* 0x01280000d168783b */ /* 0x000f2e0000000200 */
[C---:B-1----:R-:W-:Y:S08]  /*4160*/  HMMA.16816.F32 R12, R100.reuse, R108, R12 ;  /* 0x0000006c640c723c */ /* 0x042ff0000000180c */
[----:B------:R-:W-:Y:S01]  /*4170*/  HMMA.16816.F32 R16, R100, R110, R16 ;  /* 0x0000006e6410723c */ /* 0x000fe20000001810 */
[----:B------:R-:W-:Y:S06]  /*4180*/  LDSM.16.M88.4 R100, [R2+0x12000] ;  /* 0x012000000264783b */ /* 0x000fec0000000200 */
[----:B------:R-:W-:Y:S01]  /*4190*/  LDSM.16.M88.4 R108, [R2+0x12800] ;  /* 0x01280000026c783b */ /* 0x000fe20000000200 */
[C---:B--2---:R-:W-:Y:S08]  /*41a0*/  HMMA.16816.F32 R4, R84.reuse, R92, R4 ;  /* 0x0000005c5404723c */ /* 0x044ff00000001804 */
[C---:B------:R-:W-:Y:S01]  /*41b0*/  HMMA.16816.F32 R8, R84.reuse, R94, R8 ;  /* 0x0000005e5408723c */ /* 0x040fe20000001808 */
[----:B------:R-:W1:Y:S07]  /*41c0*/  LDSM.16.M88.4 R92, [R211+0x2000] ;  /* 0x00200000d35c783b */ /* 0x000e6e0000000200 */
[C---:B------:R-:W-:Y:S08]  /*41d0*/  HMMA.16816.F32 R12, R84.reuse, R112, R12 ;  /* 0x00000070540c723c */ /* 0x040ff0000000180c */
[----:B------:R-:W-:Y:S01]  /*41e0*/  HMMA.16816.F32 R16, R84, R114, R16 ;  /* 0x000000725410723c */ /* 0x000fe20000001810 */
[----:B------:R-:W-:Y:S06]  /*41f0*/  LDSM.16.M88.4 R84, [R215+0x2000] ;  /* 0x00200000d754783b */ /* 0x000fec0000000200 */
[----:B------:R-:W-:Y:S01]  /*4200*/  LDSM.16.M88.4 R112, [R208+0x12800] ;  /* 0x01280000d070783b */ /* 0x000fe20000000200 */
[C---:B---3--:R-:W-:Y:S08]  /*4210*/  HMMA.16816.F32 R4, R88.reuse, R96, R4 ;  /* 0x000000605804723c */ /* 0x048ff00000001804 */
[C---:B------:R-:W-:Y:S01]  /*4220*/  HMMA.16816.F32 R8, R88.reuse, R98, R8 ;  /* 0x000000625808723c */ /* 0x040fe20000001808 */
[----:B------:R-:W2:Y:S07]  /*4230*/  LDSM.16.M88.4 R96, [R208+0x12000] ;  /* 0x01200000d060783b */ /* 0x000eae0000000200 */
[C---:B----4-:R-:W-:Y:S08]  /*4240*/  HMMA.16816.F32 R12, R88.reuse, R104, R12 ;  /* 0x00000068580c723c */ /* 0x050ff0000000180c */
[----:B------:R-:W-:Y:S01]  /*4250*/  HMMA.16816.F32 R16, R88, R106, R16 ;  /* 0x0000006a5810723c */ /* 0x000fe20000001810 */
[----:B------:R-:W-:Y:S06]  /*4260*/  LDSM.16.M88.4 R88, [R214+0x2000] ;  /* 0x00200000d658783b */ /* 0x000fec0000000200 */
[----:B------:R-:W-:Y:S01]  /*4270*/  LDSM.16.M88.4 R104, [R3+0x12800] ;  /* 0x012800000368783b */ /* 0x000fe20000000200 */
[C---:B-1----:R-:W-:Y:S08]  /*4280*/  HMMA.16816.F32 R4, R92.reuse, R100, R4 ;  /* 0x000000645c04723c */ /* 0x042ff00000001804 */
[C---:B------:R-:W-:Y:S01]  /*4290*/  HMMA.16816.F32 R8, R92.reuse, R102, R8 ;  /* 0x000000665c08723c */ /* 0x040fe20000001808 */
[----:B------:R-:W1:Y:S07]  /*42a0*/  LDSM.16.M88.4 R100, [R3+0x12000] ;  /* 0x012000000364783b */ /* 0x000e6e0000000200 */
[C---:B------:R-:W-:Y:S08]  /*42b0*/  HMMA.16816.F32 R12, R92.reuse, R108, R12 ;  /* 0x0000006c5c0c723c */ /* 0x040ff0000000180c */
[----:B------:R-:W-:Y:S01]  /*42c0*/  HMMA.16816.F32 R16, R92, R110, R16 ;  /* 0x0000006e5c10723c */ /* 0x000fe20000001810 */
[----:B------:R-:W-:Y:S06]  /*42d0*/  LDSM.16.M88.4 R92, [R210+0x4000] ;  /* 0x00400000d25c783b */ /* 0x000fec0000000200 */
[----:B------:R-:W-:Y:S01]  /*42e0*/  LDSM.16.M88.4 R108, [R209+0x14800] ;  /* 0x01480000d16c783b */ /* 0x000fe20000000200 */
[C---:B--2---:R-:W-:Y:S08]  /*42f0*/  HMMA.16816.F32 R4, R84.reuse, R96, R4 ;  /* 0x000000605404723c */ /* 0x044ff00000001804 */
[C---:B------:R-:W-:Y:S01]  /*4300*/  HMMA.16816.F32 R8, R84.reuse, R98, R8 ;  /* 0x000000625408723c */ /* 0x040fe20000001808 */
[----:B------:R-:W2:Y:S07]  /*4310*/  LDSM.16.M88.4 R96, [R209+0x14000] ;  /* 0x01400000d160783b */ /* 0x000eae0000000200 */
[C---:B------:R-:W-:Y:S08]  /*4320*/  HMMA.16816.F32 R12, R84.reuse, R112, R12 ;  /* 0x00000070540c723c */ /* 0x040ff0000000180c */
        /* <DEDUP_REMOVED lines=43> */
[----:B------:R-:W3:Y:S07]  /*45e0*/  LDSM.16.M88.4 R84, [R208+0x16800] ;  /* 0x01680000d054783b */ /* 0x000eee0000000200 */
[C---:B-1----:R-:W-:Y:S08]  /*45f0*/  HMMA.16816.F32 R4, R88.reuse, R100, R4 ;  /* 0x000000645804723c */ /* 0x042ff00000001804 */
[C---:B------:R-:W-:Y:S01]  /*4600*/  HMMA.16816.F32 R8, R88.reuse, R102, R8 ;  /* 0x000000665808723c */ /* 0x040fe20000001808 */
[----:B------:R-:W1:Y:S07]  /*4610*/  LDSM.16.M88.4 R100, [R214+0x6000] ;  /* 0x00600000d664783b */ /* 0x000e6e0000000200 */
[C---:B------:R-:W-:Y:S08]  /*4620*/  HMMA.16816.F32 R12, R88.reuse, R104, R12 ;  /* 0x00000068580c723c */ /* 0x040ff0000000180c */
[----:B------:R-:W-:Y:S01]  /*4630*/  HMMA.16816.F32 R16, R88, R106, R16 ;  /* 0x0000006a5810723c */ /* 0x000fe20000001810 */
[----:B------:R-:W4:Y:S01]  /*4640*/  @P0 S2R R88, SR_TID.X ;  /* 0x0000000000580919 */ /* 0x000f220000002100 */
[----:B------:R-:W-:Y:S05]  /*4650*/  PLOP3.LUT P0, PT, PT, PT, UP0, 0x80, 0x0 ;  /* 0x000000000000781c */ /* 0x000fea0003f0f008 */
[----:B------:R-:W-:Y:S01]  /*4660*/  FMUL.FTZ R89, R233, 1.4426950216293334961 ;  /* 0x3fb8aa3be9597820 */ /* 0x000fe20000410000 */
[C---:B--2---:R-:W-:Y:S05]  /*4670*/  HMMA.16816.F32 R4, R92.reuse, R96, R4 ;  /* 0x000000605c04723c */ /* 0x044fea0000001804 */
[----:B------:R-:W-:Y:S02]  /*4680*/  FSEL R89, R89, RZ, P4 ;  /* 0x000000ff59597208 */ /* 0x000fe40002000000 */
[----:B------:R-:W-:Y:S01]  /*4690*/  FSETP.NEU.FTZ.AND P4, PT, R234, -INF , PT ;  /* 0xff800000ea00780b */ /* 0x000fe20003f9d000 */
[C---:B------:R-:W-:Y:S08]  /*46a0*/  HMMA.16816.F32 R8, R92.reuse, R98, R8 ;  /* 0x000000625c08723c */ /* 0x040ff00000001808 */
[C---:B---3--:R-:W-:Y:S07]  /*46b0*/  HMMA.16816.F32 R12, R92.reuse, R84, R12 ;  /* 0x000000545c0c723c */ /* 0x048fee000000180c */
[----:B----4-:R-:W-:Y:S01]  /*46c0*/  @P2 IMAD.SHL.U32 R84, R88, 0x2, RZ ;  /* 0x0000000258542824 */ /* 0x010fe200078e00ff */
[----:B------:R-:W-:Y:S01]  /*46d0*/  HMMA.16816.F32 R16, R92, R86, R16 ;  /* 0x000000565c10723c */ /* 0x000fe20000001810 */
[----:B------:R-:W-:Y:S01]  /*46e0*/  IMAD.U32 R88, RZ, RZ, UR28 ;  /* 0x0000001cff587e24 */ /* 0x000fe2000f8e00ff */
[----:B------:R-:W-:Y:S02]  /*46f0*/  PLOP3.LUT P2, PT, PT, PT, UP0, 0x80, 0x0 ;  /* 0x000000000000781c */ /* 0x000fe40003f4f008 */
[----:B------:R-:W-:Y:S01]  /*4700*/  @P1 LOP3.LUT R84, R250, 0x6, R84, 0xf8, !PT ;  /* 0x00000006fa541812 */ /* 0x000fe200078ef854 */
[----:B------:R-:W-:Y:S01]  /*4710*/  IMAD.U32 R85, RZ, RZ, UR7 ;  /* 0x00000007ff557e24 */ /* 0x000fe2000f8e00ff */
[----:B------:R-:W-:Y:S02]  /*4720*/  PLOP3.LUT P1, PT, PT, PT, UP0, 0x80, 0x0 ;  /* 0x000000000000781c */ /* 0x000fe40003f2f008 */
[C---:B-1----:R-:W-:Y:S05]  /*4730*/  HMMA.16816.F32 R4, R100.reuse, R108, R4 ;  /* 0x0000006c6404723c */ /* 0x042fea0000001804 */
[----:B------:R-:W-:Y:S01]  /*4740*/  @P0 IMAD R88, R88, 0x40, R84 ;  /* 0x0000004058580824 */ /* 0x000fe200078e0254 */
[----:B------:R-:W-:Y:S01]  /*4750*/  PLOP3.LUT P0, PT, PT, PT, UP0, 0x80, 0x0 ;  /* 0x000000000000781c */ /* 0x000fe20003f0f008 */
[----:B------:R-:W-:Y:S01]  /*4760*/  IMAD.U32 R84, RZ, RZ, UR28 ;  /* 0x0000001cff547e24 */ /* 0x000fe2000f8e00ff */
[C---:B------:R-:W-:Y:S03]  /*4770*/  HMMA.16816.F32 R8, R100.reuse, R110, R8 ;  /* 0x0000006e6408723c */ /* 0x040fe60000001808 */
[----:B------:R-:W-:Y:S01]  /*4780*/  @P3 ISETP.GE.AND P3, PT, R88, UR6, PT ;  /* 0x0000000658003c0c */ /* 0x000fe2000bf66270 */
[----:B------:R-:W-:Y:S01]  /*4790*/  IMAD R84, R84, 0x2, R245 ;  /* 0x0000000254547824 */ /* 0x000fe200078e02f5 */
[----:B------:R-:W-:Y:S01]  /*47a0*/  @P1 IADD3 R86, R88, 0x1, RZ ;  /* 0x0000000158561810 */ /* 0x000fe20007ffe0ff */
[----:B------:R-:W-:Y:S01]  /*47b0*/  IMAD R85, R85, 0x4, R246 ;  /* 0x0000000455557824 */ /* 0x000fe200078e02f6 */
[----:B------:R-:W-:Y:S02]  /*47c0*/  PLOP3.LUT P1, PT, PT, PT, UP0, 0x80, 0x0 ;  /* 0x000000000000781c */ /* 0x000fe40003f2f008 */
[----:B------:R-:W-:Y:S03]  /*47d0*/  @P6 ISETP.GE.AND P6, PT, R86, UR6, PT ;  /* 0x0000000656006c0c */ /* 0x000fe6000bfc6270 */
[----:B------:R-:W-:Y:S01]  /*47e0*/  LOP3.LUT R96, R241, UR14, R84, 0x96, !PT ;  /* 0x0000000ef1607c12 */ /* 0x000fe2000f8e9654 */
[----:B------:R-:W-:Y:S01]  /*47f0*/  IMAD.WIDE.U32 R84, R85, -0x326172a9, RZ ;  /* 0xcd9e8d5755547825 */ /* 0x000fe200078e00ff */
[----:B------:R-:W-:Y:S02]  /*4800*/  @P2 IADD3 R86, R88, 0x8, RZ ;  /* 0x0000000858562810 */ /* 0x000fe40007ffe0ff */
[----:B------:R-:W-:Y:S01]  /*4810*/  @P0 FSEL R4, R4, -INF , !P3 ;  /* 0xff80000004040808 */ /* 0x000fe20005800000 */
[----:B------:R-:W-:Y:S01]  /*4820*/  IMAD.WIDE.U32 R96, R96, -0x326172a9, RZ ;  /* 0xcd9e8d5760607825 */ /* 0x000fe200078e00ff */
[----:B------:R-:W-:Y:S02]  /*4830*/  PLOP3.LUT P0, PT, PT, PT, UP0, 0x80, 0x0 ;  /* 0x000000000000781c */ /* 0x000fe40003f0f008 */
[----:B------:R-:W-:Y:S01]  /*4840*/  LOP3.LUT R90, R85, UR15, R244, 0x96, !PT ;  /* 0x0000000f555a7c12 */ /* 0x000fe2000f8e96f4 */
[--C-:B------:R-:W-:Y:S01]  /*4850*/  FFMA.FTZ R4, R4, c[0x0][0x23c], -R89.reuse ;  /* 0x00008f0004047a23 */ /* 0x100fe20000010859 */
[----:B------:R-:W-:Y:S02]  /*4860*/  @P1 FSEL R5, R5, -INF , !P6 ;  /* 0xff80000005051808 */ /* 0x000fe40007000000 */
[----:B------:R-:W-:Y:S01]  /*4870*/  PLOP3.LUT P1, PT, PT, PT, UP0, 0x80, 0x0 ;  /* 0x000000000000781c */ /* 0x000fe20003f2f008 */
[----:B------:R1:W2:Y:S01]  /*4880*/  MUFU.EX2 R131, R4 ;  /* 0x0000000400837308 */ /* 0x0002a20000000800 */
[----:B------:R-:W-:Y:S01]  /*4890*/  LOP3.LUT R92, R97, UR27, R84, 0x96, !PT ;  /* 0x0000001b615c7c12 */ /* 0x000fe2000f8e9654 */
[--C-:B------:R-:W-:Y:S01]  /*48a0*/  FFMA.FTZ R5, R5, c[0x0][0x23c], -R89.reuse ;  /* 0x00008f0005057a23 */ /* 0x100fe20000010859 */
[----:B------:R-:W-:Y:S01]  /*48b0*/  @P5 ISETP.GE.AND P5, PT, R86, UR6, PT ;  /* 0x0000000656005c0c */ /* 0x000fe2000bfa6270 */
[----:B------:R-:W-:Y:S01]  /*48c0*/  IMAD.WIDE.U32 R90, R90, -0x2daee0ad, RZ ;  /* 0xd2511f535a5a7825 */ /* 0x000fe200078e00ff */
[----:B------:R-:W3:Y:S01]  /*48d0*/  LDSM.16.M88.4 R84, [R3+0x16800] ;  /* 0x016800000354783b */ /* 0x000ee20000000200 */
[----:B------:R-:W-:Y:S02]  /*48e0*/  PLOP3.LUT P2, PT, PT, PT, UP0, 0x80, 0x0 ;  /* 0x000000000000781c */ /* 0x000fe40003f4f008 */
[----:B------:R-:W-:Y:S01]  /*48f0*/  @P0 FSEL R6, R6, -INF , !P3 ;  /* 0xff80000006060808 */ /* 0x000fe20005800000 */
[----:B------:R-:W-:Y:S01]  /*4900*/  IMAD.WIDE.U32 R92, R92, -0x2daee0ad, RZ ;  /* 0xd2511f535c5c7825 */ /* 0x000fe200078e00ff */
[----:B------:R4:W-:Y:S01]  /*4910*/  MUFU.EX2 R130, R5 ;  /* 0x0000000500827308 */ /* 0x0009e20000000800 */
[----:B------:R-:W-:Y:S02]  /*4920*/  PLOP3.LUT P0, PT, PT, PT, UP0, 0x80, 0x0 ;  /* 0x000000000000781c */ /* 0x000fe40003f0f008 */
[----:B------:R-:W-:Y:S02]  /*4930*/  PLOP3.LUT P3, PT, PT, PT, UP0, 0x80, 0x0 ;  /* 0x000000000000781c */ /* 0x000fe40003f6f008 */
[----:B------:R-:W-:Y:S04]  /*4940*/  LOP3.LUT R94, R93, UR24, R90, 0x96, !PT ;  /* 0x000000185d5e7c12 */ /* 0x000fe8000f8e965a */
[----:B------:R-:W-:Y:S01]  /*4950*/  @P2 FSEL R7, R7, -INF , !P6 ;  /* 0xff80000007072808 */ /* 0x000fe20007000000 */
[----:B------:R-:W-:Y:S01]  /*4960*/  IMAD.WIDE.U32 R94, R94, -0x326172a9, RZ ;  /* 0xcd9e8d575e5e7825 */ /* 0x000fe200078e00ff */
[----:B------:R-:W-:Y:S03]  /*4970*/  PLOP3.LUT P6, PT, PT, PT, UP0, 0x80, 0x0 ;  /* 0x000000000000781c */ /* 0x000fe60003fcf008 */
[----:B-1----:R-:W-:Y:S01]  /*4980*/  FMUL.FTZ R4, R234, 1.4426950216293334961 ;  /* 0x3fb8aa3bea047820 */ /* 0x002fe20000410000 */
[----:B------:R-:W-:Y:S02]  /*4990*/  @P0 IADD3 R90, R88, 0x10, RZ ;  /* 0x00000010585a0810 */ /* 0x000fe40007ffe0ff */
[----:B------:R-:W-:Y:S02]  /*49a0*/  PLOP3.LUT P0, PT, PT, PT, UP0, 0x80, 0x0 ;  /* 0x000000000000781c */ /* 0x000fe40003f0f008 */
[----:B------:R-:W-:Y:S02]  /*49b0*/  FSEL R4, R4, RZ, P4 ;  /* 0x000000ff04047208 */ /* 0x000fe40002000000 */
[----:B------:R-:W-:Y:S02]  /*49c0*/  PLOP3.LUT P4, PT, PT, PT, UP0, 0x80, 0x0 ;  /* 0x000000000000781c */ /* 0x000fe40003f8f008 */
[----:B------:R-:W-:Y:S01]  /*49d0*/  @P3 ISETP.GE.AND P3, PT, R90, UR6, PT ;  /* 0x000000065a003c0c */ /* 0x000fe2000bf66270 */
[--C-:B------:R-:W-:Y:S01]  /*49e0*/  FFMA.FTZ R6, R6, c[0x0][0x23c], -R4.reuse ;  /* 0x00008f0006067a23 */ /* 0x100fe20000010804 */
[----:B----4-:R-:W-:Y:S02]  /*49f0*/  @P1 IADD3 R5, R88, 0x9, RZ ;  /* 0x0000000958051810 */ /* 0x010fe40007ffe0ff */
[----:B------:R-:W-:Y:S01]  /*4a00*/  PLOP3.LUT P1, PT, PT, PT, UP0, 0x80, 0x0 ;  /* 0x000000000000781c */ /* 0x000fe20003f2f008 */
[----:B------:R1:W4:Y:S06]  /*4a10*/  MUFU.EX2 R197, R6 ;  /* 0x0000000600c57308 */ /* 0x00032c0000000800 */
[----:B------:R-:W-:Y:S01]  /*4a20*/  @P4 ISETP.GE.AND P2, PT, R5, UR6, PT ;  /* 0x0000000605004c0c */ /* 0x000fe2000bf46270 */
[C---:B---3--:R-:W-:Y:S01]  /*4a30*/  HMMA.16816.F32 R12, R100.reuse, R84, R12 ;  /* 0x00000054640c723c */ /* 0x048fe2000000180c */
[----:B------:R-:W-:Y:S02]  /*4a40*/  PLOP3.LUT P4, PT, PT, PT, UP0, 0x80, 0x0 ;  /* 0x000000000000781c */ /* 0x000fe40003f8f008 */
[----:B------:R-:W-:Y:S02]  /*4a50*/  FFMA.FTZ R5, R7, c[0x0][0x23c], -R4 ;  /* 0x00008f0007057a23 */ /* 0x000fe40000010804 */
[----:B------:R-:W-:Y:S02]  /*4a60*/  @P1 FSEL R8, R8, -INF , !P5 ;  /* 0xff80000008081808 */ /* 0x000fe40006800000 */
[----:B------:R3:W2:Y:S01]  /*4a70*/  MUFU.EX2 R196, R5 ;  /* 0x0000000500c47308 */ /* 0x0006a20000000800 */
[----:B------:R-:W-:Y:S01]  /*4a80*/  HMMA.16816.F32 R16, R100, R86, R16 ;  /* 0x000000566410723c */ /* 0x000fe20000001810 */
[----:B------:R-:W-:Y:S03]  /*4a90*/  PLOP3.LUT P1, PT, PT, PT, UP0, 0x80, 0x0 ;  /* 0x000000000000781c */ /* 0x000fe60003f2f008 */
[--C-:B------:R-:W-:Y:S01]  /*4aa0*/  FFMA.FTZ R8, R8, c[0x0][0x23c], -R89.reuse ;  /* 0x00008f0008087a23 */ /* 0x100fe20000010859 */
[----:B------:R-:W-:Y:S02]  /*4ab0*/  @P0 FSEL R9, R9, -INF , !P2 ;  /* 0xff80000009090808 */ /* 0x000fe40005000000 */
[----:B------:R-:W-:Y:S02]  /*4ac0*/  PLOP3.LUT P0, PT, PT, PT, UP0, 0x80, 0x0 ;  /* 0x000000000000781c */ /* 0x000fe40003f0f008 */
[----:B------:R2:W2:Y:S03]  /*4ad0*/  MUFU.EX2 R127, R8 ;  /* 0x00000008007f7308 */ /* 0x0004a60000000800 */
[----:B------:R-:W-:Y:S01]  /*4ae0*/  @P4 FSEL R10, R10, -INF , !P5 ;  /* 0xff8000000a0a4808 */ /* 0x000fe20006800000 */
[--C-:B------:R-:W-:Y:S01]  /*4af0*/  FFMA.FTZ R9, R9, c[0x0][0x23c], -R89.reuse ;  /* 0x00008f0009097a23 */ /* 0x100fe20000010859 */
[----:B------:R-:W-:Y:S02]  /*4b00*/  PLOP3.LUT P4, PT, PT, PT, UP0, 0x80, 0x0 ;  /* 0x000000000000781c */ /* 0x000fe40003f8f008 */
[----:B-1----:R-:W-:Y:S01]  /*4b10*/  LOP3.LUT R6, R91, UR26, R240, 0x96, !PT ;  /* 0x0000001a5b067c12 */ /* 0x002fe2000f8e96f0 */
[----:B------:R-:W-:Y:S01]  /*4b20*/  FFMA.FTZ R10, R10, c[0x0][0x23c], -R4 ;  /* 0x00008f000a0a7a23 */ /* 0x000fe20000010804 */
[----:B------:R-:W-:Y:S01]  /*4b30*/  @P1 FSEL R11, R11, -INF , !P2 ;  /* 0xff8000000b0b1808 */ /* 0x000fe20005000000 */
[----:B------:R-:W-:Y:S01]  /*4b40*/  MUFU.EX2 R126, R9 ;  /* 0x00000009007e7308 */ /* 0x000fe20000000800 */
[----:B------:R-:W-:Y:S01]  /*4b50*/  PLOP3.LUT P1, PT, PT, PT, UP0, 0x80, 0x0 ;  /* 0x000000000000781c */ /* 0x000fe20003f2f008 */
[----:B------:R-:W-:Y:S01]  /*4b60*/  IMAD.WIDE.U32 R6, R6, -0x326172a9, RZ ;  /* 0xcd9e8d5706067825 */ /* 0x000fe200078e00ff */
[----:B------:R-:W-:Y:S02]  /*4b70*/  PLOP3.LUT P5, PT, PT, PT, UP0, 0x80, 0x0 ;  /* 0x000000000000781c */ /* 0x000fe40003faf008 */
[C---:B---3--:R-:W-:Y:S02]  /*4b80*/  @P0 IADD3 R5, R88.reuse, 0x18, RZ ;  /* 0x0000001858050810 */ /* 0x048fe40007ffe0ff */
[----:B------:R-:W-:Y:S02]  /*4b90*/  PLOP3.LUT P0, PT, PT, PT, UP0, 0x80, 0x0 ;  /* 0x000000000000781c */ /* 0x000fe40003f0f008 */
[----:B------:R-:W-:Y:S01]  /*4ba0*/  LOP3.LUT R7, R7, UR25, R96, 0x96, !PT ;  /* 0x0000001907077c12 */ /* 0x000fe2000f8e9660 */
[----:B------:R1:W-:Y:S01]  /*4bb0*/  MUFU.EX2 R129, R10 ;  /* 0x0000000a00817308 */ /* 0x0003e20000000800 */
[----:B------:R-:W-:Y:S02]  /*4bc0*/  LOP3.LUT R90, R95, UR23, R6, 0x96, !PT ;  /* 0x000000175f5a7c12 */ /* 0x000fe4000f8e9606 */
[----:B------:R-:W-:Y:S01]  /*4bd0*/  PLOP3.LUT P2, PT, PT, PT, UP0, 0x80, 0x0 ;  /* 0x000000000000781c */ /* 0x000fe20003f4f008 */
[----:B------:R-:W-:Y:S01]  /*4be0*/  IMAD.WIDE.U32 R6, R7, -0x2daee0ad, RZ ;  /* 0xd2511f5307067825 */ /* 0x000fe200078e00ff */
[----:B--2---:R-:W-:Y:S02]  /*4bf0*/  @P6 IADD3 R8, R88, 0x11, RZ ;  /* 0x0000001158086810 */ /* 0x004fe40007ffe0ff */
[----:B------:R-:W-:Y:S01]  /*4c00*/  @P1 FSEL R12, R12, -INF , !P3 ;  /* 0xff8000000c0c1808 */ /* 0x000fe20005800000 */
[----:B------:R-:W-:Y:S01]  /*4c10*/  IMAD.WIDE.U32 R90, R90, -0x2daee0ad, RZ ;  /* 0xd2511f535a5a7825 */ /* 0x000fe200078e00ff */
[----:B------:R-:W-:Y:S02]  /*4c20*/  @P4 ISETP.GE.AND P4, PT, R8, UR6, PT ;  /* 0x0000000608004c0c */ /* 0x000fe4000bf86270 */
[----:B------:R-:W-:Y:S01]  /*4c30*/  LOP3.LUT R7, R7, UR22, R92, 0x96, !PT ;  /* 0x0000001607077c12 */ /* 0x000fe2000f8e965c */
[--C-:B------:R-:W-:Y:S01]  /*4c40*/  FFMA.FTZ R12, R12, c[0x0][0x23c], -R89.reuse ;  /* 0x00008f000c0c7a23 */ /* 0x100fe20000010859 */
[----:B------:R-:W-:Y:S01]  /*4c50*/  @P5 ISETP.GE.AND P5, PT, R5, UR6, PT ;  /* 0x0000000605005c0c */ /* 0x000fe2000bfa6270 */
[----:B------:R-:W-:Y:S01]  /*4c60*/  FFMA.FTZ R5, R11, c[0x0][0x23c], -R4 ;  /* 0x00008f000b057a23 */ /* 0x000fe20000010804 */
[----:B------:R-:W-:Y:S01]  /*4c70*/  LOP3.LUT R91, R91, UR20, R6, 0x96, !PT ;  /* 0x000000145b5b7c12 */ /* 0x000fe2000f8e9606 */
[----:B------:R-:W-:Y:S01]  /*4c80*/  IMAD.WIDE.U32 R6, R7, -0x326172a9, RZ ;  /* 0xcd9e8d5707067825 */ /* 0x000fe200078e00ff */
[----:B------:R-:W2:Y:S01]  /*4c90*/  MUFU.EX2 R123, R12 ;  /* 0x0000000c007b7308 */ /* 0x000ea20000000800 */
[----:B------:R-:W-:Y:S02]  /*4ca0*/  @P2 IADD3 R88, R88, 0x19, RZ ;  /* 0x0000001958582810 */ /* 0x000fe40007ffe0ff */
[----:B------:R-:W-:Y:S01]  /*4cb0*/  IMAD.WIDE.U32 R84, R91, -0x326172a9, RZ ;  /* 0xcd9e8d575b547825 */ /* 0x000fe200078e00ff */
[----:B------:R-:W-:Y:S02]  /*4cc0*/  PLOP3.LUT P6, PT, PT, PT, UP0, 0x80, 0x0 ;  /* 0x000000000000781c */ /* 0x000fe40003fcf008 */
[----:B------:R-:W-:Y:S02]  /*4cd0*/  @P0 FSEL R13, R13, -INF , !P4 ;  /* 0xff8000000d0d0808 */ /* 0x000fe40006000000 */
[----:B-1----:R-:W-:Y:S02]  /*4ce0*/  LOP3.LUT R10, R7, UR21, R94, 0x96, !PT ;  /* 0x00000015070a7c12 */ /* 0x002fe4000f8e965e */
[----:B------:R1:W3:Y:S01]  /*4cf0*/  MUFU.EX2 R128, R5 ;  /* 0x0000000500807308 */ /* 0x0002e20000000800 */
[----:B------:R-:W-:Y:S01]  /*4d00*/  FFMA.FTZ R13, R13, c[0x0][0x23c], -R89 ;  /* 0x00008f000d0d7a23 */ /* 0x000fe20000010859 */
[----:B------:R-:W-:Y:S01]  /*4d10*/  PLOP3.LUT P2, PT, PT, PT, UP0, 0x80, 0x0 ;  /* 0x000000000000781c */ /* 0x000fe20003f4f008 */
[----:B------:R-:W-:Y:S01]  /*4d20*/  IMAD.WIDE.U32 R10, R10, -0x2daee0ad, RZ ;  /* 0xd2511f530a0a7825 */ /* 0x000fe200078e00ff */
[----:B------:R-:W-:Y:S02]  /*4d30*/  LOP3.LUT R8, R85, UR19, R6, 0x96, !PT ;  /* 0x0000001355087c12 */ /* 0x000fe4000f8e9606 */
[----:B------:R-:W-:Y:S02]  /*4d40*/  PLOP3.LUT P1, PT, PT, PT, UP0, 0x80, 0x0 ;  /* 0x000000000000781c */ /* 0x000fe40003f2f008 */
[----:B------:R-:W-:Y:S01]  /*4d50*/  LOP3.LUT R6, R11, UR18, R90, 0x96, !PT ;  /* 0x000000120b067c12 */ /* 0x000fe2000f8e965a */
[----:B------:R-:W-:Y:S01]  /*4d60*/  IMAD.WIDE.U32 R8, R8, -0x2daee0ad, RZ ;  /* 0xd2511f5308087825 */ /* 0x000fe200078e00ff */
[----:B------:R2:W-:Y:S01]  /*4d70*/  MUFU.EX2 R122, R13 ;  /* 0x0000000d007a7308 */ /* 0x0005e20000000800 */
[----:B------:R-:W-:Y:S02]  /*4d80*/  PLOP3.LUT P0, PT, PT, PT, UP0, 0x80, 0x0 ;  /* 0x000000000000781c */ /* 0x000fe40003f0f008 */
[----:B------:R-:W-:Y:S01]  /*4d90*/  IMAD.WIDE.U32 R6, R6, -0x326172a9, RZ ;  /* 0xcd9e8d5706067825 */ /* 0x000fe200078e00ff */
[----:B------:R-:W-:Y:S02]  /*4da0*/  @P6 ISETP.GE.AND P6, PT, R88, UR6, PT ;  /* 0x0000000658006c0c */ /* 0x000fe4000bfc6270 */
[----:B------:R-:W-:Y:S02]  /*4db0*/  @P2 FSEL R14, R14, -INF , !P3 ;  /* 0xff8000000e0e2808 */ /* 0x000fe40005800000 */
[----:B------:R-:W-:Y:S02]  /*4dc0*/  PLOP3.LUT P3, PT, PT, PT, UP0, 0x80, 0x0 ;  /* 0x000000000000781c */ /* 0x000fe40003f6f008 */
[----:B------:R-:W-:Y:S01]  /*4dd0*/  PLOP3.LUT P2, PT, PT, PT, UP0, 0x80, 0x0 ;  /* 0x000000000000781c */ /* 0x000fe20003f4f008 */
[----:B------:R-:W-:Y:S01]  /*4de0*/  FFMA.FTZ R14, R14, c[0x0][0x23c], -R4 ;  /* 0x00008f000e0e7a23 */ /* 0x000fe20000010804 */
[----:B------:R-:W-:Y:S02]  /*4df0*/  @P1 FSEL R15, R15, -INF , !P4 ;  /* 0xff8000000f0f1808 */ /* 0x000fe40006000000 */
[----:B-1----:R-:W-:Y:S01]  /*4e00*/  LOP3.LUT R5, R7, UR17, R84, 0x96, !PT ;  /* 0x0000001107057c12 */ /* 0x002fe2000f8e9654 */
[----:B------:R-:W-:Y:S01]  /*4e10*/  MUFU.EX2 R125, R14 ;  /* 0x0000000e007d7308 */ /* 0x000fe20000000800 */
[----:B------:R-:W-:Y:S01]  /*4e20*/  PLOP3.LUT P1, PT, PT, PT, UP0, 0x80, 0x0 ;  /* 0x000000000000781c */ /* 0x000fe20003f2f008 */
[----:B------:R-:W-:Y:S01]  /*4e30*/  FFMA.FTZ R15, R15, c[0x0][0x23c], -R4 ;  /* 0x00008f000f0f7a23 */ /* 0x000fe20000010804 */
[C---:B------:R-:W-:Y:S02]  /*4e40*/  LOP3.LUT R11, R8.reuse, 0xff, RZ, 0xc0, !PT ;  /* 0x000000ff080b7812 */ /* 0x040fe400078ec0ff */
[--C-:B------:R-:W-:Y:S02]  /*4e50*/  SHF.R.U32.HI R85, RZ, 0x18, R8.reuse ;  /* 0x00000018ff557819 */ /* 0x100fe40000011608 */
[----:B------:R-:W-:Y:S02]  /*4e60*/  LOP3.LUT R87, R8, 0xffff, RZ, 0xc0, !PT ;  /* 0x0000ffff08577812 */ /* 0x000fe400078ec0ff */
[----:B------:R-:W-:Y:S01]  /*4e70*/  SHF.R.U32.HI R86, RZ, 0x10, R8 ;  /* 0x00000010ff567819 */ /* 0x000fe20000011608 */
[----:B------:R-:W1:Y:S01]  /*4e80*/  MUFU.EX2 R124, R15 ;  /* 0x0000000f007c7308 */ /* 0x000e620000000800 */
[----:B------:R-:W-:Y:S02]  /*4e90*/  LOP3.LUT R10, R9, UR16, R10, 0x96, !PT ;  /* 0x00000010090a7c12 */ /* 0x000fe4000f8e960a */
[--C-:B------:R-:W-:Y:S02]  /*4ea0*/  SHF.R.U32.HI R9, RZ, 0x18, R6.reuse ;  /* 0x00000018ff097819 */ /* 0x100fe40000011606 */
[C---:B------:R-:W-:Y:S02]  /*4eb0*/  LOP3.LUT R12, R6.reuse, 0xff, RZ, 0xc0, !PT ;  /* 0x000000ff060c7812 */ /* 0x040fe400078ec0ff */
[----:B------:R-:W-:Y:S02]  /*4ec0*/  LOP3.LUT R8, R6, 0xffff, RZ, 0xc0, !PT ;  /* 0x0000ffff06087812 */ /* 0x000fe400078ec0ff */
[----:B--2---:R-:W-:Y:S02]  /*4ed0*/  SHF.R.U32.HI R13, RZ, 0x10, R6 ;  /* 0x00000010ff0d7819 */ /* 0x004fe40000011606 */
[C---:B------:R-:W-:Y:S02]  /*4ee0*/  LOP3.LUT R7, R5.reuse, 0xff, RZ, 0xc0, !PT ;  /* 0x000000ff05077812 */ /* 0x040fe400078ec0ff */
[----:B------:R-:W-:Y:S02]  /*4ef0*/  LOP3.LUT R6, R5, 0xffff, RZ, 0xc0, !PT ;  /* 0x0000ffff05067812 */ /* 0x000fe400078ec0ff */
[----:B------:R-:W-:Y:S02]  /*4f00*/  @P0 FSEL R16, R16, -INF , !P5 ;  /* 0xff80000010100808 */ /* 0x000fe40006800000 */
[----:B------:R-:W-:Y:S02]  /*4f10*/  ISETP.LE.U32.AND P0, PT, R7, UR29, PT ;  /* 0x0000001d07007c0c */ /* 0x000fe4000bf03070 */
[----:B------:R-:W-:Y:S01]  /*4f20*/  SHF.R.U32.HI R7, RZ, 0x10, R5 ;  /* 0x00000010ff077819 */ /* 0x000fe20000011605 */
[----:B------:R-:W-:Y:S01]  /*4f30*/  FFMA.FTZ R16, R16, c[0x0][0x23c], -R89 ;  /* 0x00008f0010107a23 */ /* 0x000fe20000010859 */
[----:B------:R-:W-:Y:S02]  /*4f40*/  SHF.R.U32.HI R6, RZ, 0x8, R6 ;  /* 0x00000008ff067819 */ /* 0x000fe40000011606 */
[----:B------:R-:W-:Y:S01]  /*4f50*/  @P2 FSEL R19, R19, -INF , !P6 ;  /* 0xff80000013132808 */ /* 0x000fe20007000000 */
[----:B------:R-:W-:Y:S01]  /*4f60*/  MUFU.EX2 R119, R16 ;  /* 0x0000001000777308 */ /* 0x000fe20000000800 */
[----:B------:R-:W-:Y:S02]  /*4f70*/  @P3 FSEL R18, R18, -INF , !P5 ;  /* 0xff80000012123808 */ /* 0x000fe40006800000 */
[----:B------:R-:W-:Y:S02]  /*4f80*/  LOP3.LUT R7, R7, 0xff, RZ, 0xc0, !PT ;  /* 0x000000ff07077812 */ /* 0x000fe400078ec0ff */
[----:B------:R-:W-:Y:S01]  /*4f90*/  LOP3.LUT R6, R6, 0xffff, RZ, 0xc0, !PT ;  /* 0x0000ffff06067812 */ /* 0x000fe200078ec0ff */
[--C-:B------:R-:W-:Y:S01]  /*4fa0*/  FFMA.FTZ R18, R18, c[0x0][0x23c], -R4.reuse ;  /* 0x00008f0012127a23 */ /* 0x100fe20000010804 */
[----:B------:R-:W-:Y:S01]  /*4fb0*/  @P1 FSEL R17, R17, -INF , !P6 ;  /* 0xff80000011111808 */ /* 0x000fe20007000000 */
[----:B------:R-:W-:Y:S01]  /*4fc0*/  FFMA.FTZ R4, R19, c[0x0][0x23c], -R4 ;  /* 0x00008f0013047a23 */ /* 0x000fe20000010804 */
[----:B------:R-:W-:Y:S01]  /*4fd0*/  ISETP.LE.U32.AND P1, PT, R7, UR29, PT ;  /* 0x0000001d07007c0c */ /* 0x000fe2000bf23070 */
[----:B------:R-:W-:Y:S01]  /*4fe0*/  @!P0 FADD.FTZ R131, -R131, -RZ ;  /* 0x800000ff83838221 */ /* 0x000fe20000010100 */
[----:B------:R-:W-:Y:S01]  /*4ff0*/  ISETP.LE.U32.AND P5, PT, R6, UR29, PT ;  /* 0x0000001d06007c0c */ /* 0x000fe2000bfa3070 */
[----:B------:R2:W-:Y:S01]  /*5000*/  MUFU.EX2 R120, R4 ;  /* 0x0000000400787308 */ /* 0x0005e20000000800 */
[----:B------:R-:W-:Y:S01]  /*5010*/  SHF.R.U32.HI R5, RZ, 0x18, R5 ;  /* 0x00000018ff057819 */ /* 0x000fe20000011605 */
[----:B------:R-:W-:Y:S01]  /*5020*/  FFMA.FTZ R89, R17, c[0x0][0x23c], -R89 ;  /* 0x00008f0011597a23 */ /* 0x000fe20000010859 */
[----:B------:R-:W-:Y:S02]  /*5030*/  SHF.R.U32.HI R6, RZ, 0x8, R8 ;  /* 0x00000008ff067819 */ /* 0x000fe40000011608 */
[----:B------:R-:W-:Y:S02]  /*5040*/  ISETP.LE.U32.AND P6, PT, R5, UR29, PT ;  /* 0x0000001d05007c0c */ /* 0x000fe4000bfc3070 */
[----:B------:R-:W-:Y:S02]  /*5050*/  ISETP.LE.U32.AND P2, PT, R12, UR29, PT ;  /* 0x0000001d0c007c0c */ /* 0x000fe4000bf43070 */
[----:B------:R-:W-:Y:S01]  /*5060*/  LOP3.LUT R5, R10, 0xff, RZ, 0xc0, !PT ;  /* 0x000000ff0a057812 */ /* 0x000fe200078ec0ff */
[----:B----4-:R-:W-:Y:S01]  /*5070*/  @!P1 FADD.FTZ R197, -R197, -RZ ;  /* 0x800000ffc5c59221 */ /* 0x010fe20000010100 */
[----:B------:R-:W-:Y:S01]  /*5080*/  LOP3.LUT R6, R6, 0xffff, RZ, 0xc0, !PT ;  /* 0x0000ffff06067812 */ /* 0x000fe200078ec0ff */
[----:B------:R-:W-:Y:S01]  /*5090*/  @!P5 FADD.FTZ R130, -R130, -RZ ;  /* 0x800000ff8282d221 */ /* 0x000fe20000010100 */
[----:B------:R-:W-:Y:S01]  /*50a0*/  ISETP.LE.U32.AND P5, PT, R5, UR29, PT ;  /* 0x0000001d05007c0c */ /* 0x000fe2000bfa3070 */
[----:B------:R-:W-:Y:S01]  /*50b0*/  MUFU.EX2 R118, R89 ;  /* 0x0000005900767308 */ /* 0x000fe20000000800 */
[----:B------:R-:W-:Y:S02]  /*50c0*/  LOP3.LUT R5, R13, 0xff, RZ, 0xc0, !PT ;  /* 0x000000ff0d057812 */ /* 0x000fe400078ec0ff */
[----:B------:R-:W-:Y:S01]  /*50d0*/  ISETP.LE.U32.AND P1, PT, R6, UR29, PT ;  /* 0x0000001d06007c0c */ /* 0x000fe2000bf23070 */
[----:B------:R-:W-:Y:S01]  /*50e0*/  @!P6 FADD.FTZ R196, -R196, -RZ ;  /* 0x800000ffc4c4e221 */ /* 0x000fe20000010100 */
[----:B------:R-:W-:Y:S01]  /*50f0*/  ISETP.LE.U32.AND P0, PT, R9, UR29, PT ;  /* 0x0000001d09007c0c */ /* 0x000fe2000bf03070 */
[----:B------:R-:W-:Y:S01]  /*5100*/  @!P2 FADD.FTZ R127, -R127, -RZ ;  /* 0x800000ff7f7fa221 */ /* 0x000fe20000010100 */
[----:B------:R-:W-:Y:S02]  /*5110*/  ISETP.LE.U32.AND P6, PT, R5, UR29, PT ;  /* 0x0000001d05007c0c */ /* 0x000fe4000bfc3070 */
[--C-:B------:R-:W-:Y:S01]  /*5120*/  SHF.R.U32.HI R5, RZ, 0x18, R10.reuse ;  /* 0x00000018ff057819 */ /* 0x100fe2000001160a */
[----:B------:R-:W4:Y:S01]  /*5130*/  MUFU.EX2 R121, R18 ;  /* 0x0000001200797308 */ /* 0x000f220000000800 */
[----:B------:R-:W-:Y:S01]  /*5140*/  SHF.R.U32.HI R6, RZ, 0x10, R10 ;  /* 0x00000010ff067819 */ /* 0x000fe2000001160a */
[----:B------:R-:W-:Y:S01]  /*5150*/  @!P5 FADD.FTZ R123, -R123, -RZ ;  /* 0x800000ff7b7bd221 */ /* 0x000fe20000010100 */
[----:B------:R-:W-:Y:S02]  /*5160*/  LOP3.LUT R10, R10, 0xffff, RZ, 0xc0, !PT ;  /* 0x0000ffff0a0a7812 */ /* 0x000fe400078ec0ff */
[----:B------:R-:W-:Y:S01]  /*5170*/  ISETP.LE.U32.AND P2, PT, R5, UR29, PT ;  /* 0x0000001d05007c0c */ /* 0x000fe2000bf43070 */
[----:B------:R-:W-:Y:S01]  /*5180*/  @!P1 FADD.FTZ R126, -R126, -RZ ;  /* 0x800000ff7e7e9221 */ /* 0x000fe20000010100 */
[----:B------:R-:W-:Y:S01]  /*5190*/  SHF.R.U32.HI R5, RZ, 0x8, R10 ;  /* 0x00000008ff057819 */ /* 0x000fe2000001160a */
[----:B---3--:R-:W-:Y:S01]  /*51a0*/  @!P0 FADD.FTZ R128, -R128, -RZ ;  /* 0x800000ff80808221 */ /* 0x008fe20000010100 */
[----:B------:R-:W-:Y:S01]  /*51b0*/  LOP3.LUT R6, R6, 0xff, RZ, 0xc0, !PT ;  /* 0x000000ff06067812 */ /* 0x000fe200078ec0ff */
[----:B------:R-:W-:Y:S01]  /*51c0*/  @!P6 FADD.FTZ R129, -R129, -RZ ;  /* 0x800000ff8181e221 */ /* 0x000fe20000010100 */
[----:B------:R-:W-:Y:S02]  /*51d0*/  LOP3.LUT R5, R5, 0xffff, RZ, 0xc0, !PT ;  /* 0x0000ffff05057812 */ /* 0x000fe400078ec0ff */
[----:B------:R-:W-:Y:S02]  /*51e0*/  ISETP.LE.U32.AND P1, PT, R6, UR29, PT ;  /* 0x0000001d06007c0c */ /* 0x000fe4000bf23070 */
[----:B------:R-:W-:Y:S02]  /*51f0*/  LOP3.LUT R6, R86, 0xff, RZ, 0xc0, !PT ;  /* 0x000000ff56067812 */ /* 0x000fe400078ec0ff */
[----:B--2---:R-:W-:Y:S01]  /*5200*/  SHF.R.U32.HI R4, RZ, 0x8, R87 ;  /* 0x00000008ff047819 */ /* 0x004fe20000011657 */
[----:B-1----:R-:W-:Y:S01]  /*5210*/  @!P2 FADD.FTZ R124, -R124, -RZ ;  /* 0x800000ff7c7ca221 */ /* 0x002fe20000010100 */
[----:B------:R-:W-:Y:S02]  /*5220*/  ISETP.LE.U32.AND P0, PT, R6, UR29, PT ;  /* 0x0000001d06007c0c */ /* 0x000fe4000bf03070 */
[----:B------:R-:W-:Y:S02]  /*5230*/  F2FP.RELU.PACK_AB R6, R130, R131 ;  /* 0x000000838206723e */ /* 0x000fe400000008ff */
[----:B------:R-:W-:Y:S02]  /*5240*/  ISETP.LE.U32.AND P6, PT, R5, UR29, PT ;  /* 0x0000001d05007c0c */ /* 0x000fe4000bfc3070 */
[----:B------:R-:W-:Y:S01]  /*5250*/  F2FP.RELU.PACK_AB R5, R196, R197 ;  /* 0x000000c5c405723e */ /* 0x000fe200000008ff */
[----:B------:R1:W-:Y:S01]  /*5260*/  STS [R227+0x22000], R6 ;  /* 0x02200006e3007388 */ /* 0x0003e20000000800 */
[----:B------:R-:W-:Y:S01]  /*5270*/  LOP3.LUT R4, R4, 0xffff, RZ, 0xc0, !PT ;  /* 0x0000ffff04047812 */ /* 0x000fe200078ec0ff */
[----:B------:R-:W-:Y:S01]  /*5280*/  @!P1 FADD.FTZ R125, -R125, -RZ ;  /* 0x800000ff7d7d9221 */ /* 0x000fe20000010100 */
[----:B------:R-:W-:Y:S02]  /*5290*/  ISETP.LE.U32.AND P4, PT, R11, UR29, PT ;  /* 0x0000001d0b007c0c */ /* 0x000fe4000bf83070 */
[----:B------:R-:W-:Y:S01]  /*52a0*/  ISETP.LE.U32.AND P5, PT, R4, UR29, PT ;  /* 0x0000001d04007c0c */ /* 0x000fe2000bfa3070 */
[----:B------:R2:W-:Y:S01]  /*52b0*/  STS [R227+0x22400], R5 ;  /* 0x02240005e3007388 */ /* 0x0005e20000000800 */
[----:B------:R-:W-:Y:S01]  /*52c0*/  F2FP.RELU.PACK_AB R4, R126, R127 ;  /* 0x0000007f7e04723e */ /* 0x000fe200000008ff */
[----:B----4-:R-:W-:Y:S01]  /*52d0*/  @!P0 FADD.FTZ R121, -R121, -RZ ;  /* 0x800000ff79798221 */ /* 0x010fe20000010100 */
[----:B------:R-:W-:Y:S01]  /*52e0*/  ISETP.LE.U32.AND P3, PT, R85, UR29, PT ;  /* 0x0000001d55007c0c */ /* 0x000fe2000bf63070 */
[----:B------:R-:W-:Y:S01]  /*52f0*/  @!P6 FADD.FTZ R122, -R122, -RZ ;  /* 0x800000ff7a7ae221 */ /* 0x000fe20000010100 */
[----:B------:R-:W-:Y:S01]  /*5300*/  F2FP.RELU.PACK_AB R8, R128, R129 ;  /* 0x000000818008723e */ /* 0x000fe200000008ff */
[----:B------:R3:W-:Y:S01]  /*5310*/  STS [R232+0x22000], R4 ;  /* 0x02200004e8007388 */ /* 0x0007e20000000800 */
[----:B------:R-:W-:Y:S02]  /*5320*/  FSETP.GE.FTZ.AND P2, PT, R131, RZ, PT ;  /* 0x000000ff8300720b */ /* 0x000fe40003f56000 */
[----:B------:R-:W-:Y:S01]  /*5330*/  F2FP.RELU.PACK_AB R7, R122, R123 ;  /* 0x0000007b7a07723e */ /* 0x000fe200000008ff */
[----:B------:R-:W-:Y:S01]  /*5340*/  @!P4 FADD.FTZ R119, -R119, -RZ ;  /* 0x800000ff7777c221 */ /* 0x000fe20000010100 */
[----:B------:R-:W-:Y:S01]  /*5350*/  FSETP.GE.FTZ.AND P1, PT, R130, RZ, PT ;  /* 0x000000ff8200720b */ /* 0x000fe20003f36000 */
[----:B------:R-:W-:Y:S01]  /*5360*/  STS [R232+0x22400], R8 ;  /* 0x02240008e8007388 */ /* 0x000fe20000000800 */
[----:B------:R-:W-:Y:S03]  /*5370*/  @!P5 FADD.FTZ R118, -R118, -RZ ;  /* 0x800000ff7676d221 */ /* 0x000fe60000010100 */
[----:B------:R-:W-:Y:S01]  /*5380*/  @!P3 FADD.FTZ R120, -R120, -RZ ;  /* 0x800000ff7878b221 */ /* 0x000fe20000010100 */
[----:B------:R-:W-:Y:S01]  /*5390*/  FSETP.GE.FTZ.AND P3, PT, R123, RZ, PT ;  /* 0x000000ff7b00720b */ /* 0x000fe20003f76000 */
[----:B------:R-:W-:Y:S01]  /*53a0*/  STS [R230+0x22000], R7 ;  /* 0x02200007e6007388 */ /* 0x000fe20000000800 */
[----:B-1----:R-:W-:Y:S05]  /*53b0*/  F2FP.RELU.PACK_AB R6, R124, R125 ;  /* 0x0000007d7c06723e */ /* 0x002fea00000008ff */
[----:B------:R-:W-:Y:S01]  /*53c0*/  STS [R230+0x22400], R6 ;  /* 0x02240006e6007388 */ /* 0x000fe20000000800 */
[----:B--2---:R-:W-:Y:S05]  /*53d0*/  F2FP.RELU.PACK_AB R5, R118, R119 ;  /* 0x000000777605723e */ /* 0x004fea00000008ff */
[----:B------:R-:W-:Y:S01]  /*53e0*/  STS [R231+0x22000], R5 ;  /* 0x02200005e7007388 */ /* 0x000fe20000000800 */
[----:B---3--:R-:W-:Y:S05]  /*53f0*/  F2FP.RELU.PACK_AB R4, R120, R121 ;  /* 0x000000797804723e */ /* 0x008fea00000008ff */
        /* <DEDUP_REMOVED lines=29> */
[----:B------:R-:W-:Y:S01]  /*55d0*/  IMAD.U32 R100, RZ, RZ, UR11 ;  /* 0x0000000bff647e24 */ /* 0x000fe2000f8e00ff */
[C---:B------:R-:W-:Y:S01]  /*55e0*/  HMMA.16816.F32 R4, R108.reuse, R112, R4 ;  /* 0x000000706c04723c */ /* 0x040fe20000001804 */
[----:B------:R-:W-:Y:S04]  /*55f0*/  IMAD.U32 R101, RZ, RZ, UR10 ;  /* 0x0000000aff657e24 */ /* 0x000fe8000f8e00ff */
[C---:B------:R-:W-:Y:S03]  /*5600*/  LEA R116, P0, R238.reuse, R100, 0x2 ;  /* 0x00000064ee747211 */ /* 0x040fe600078010ff */
[C---:B------:R-:W-:Y:S04]  /*5610*/  HMMA.16816.F32 R8, R108.reuse, R114, R8 ;  /* 0x000000726c08723c */ /* 0x040fe80000001808 */
[----:B------:R-:W-:Y:S02]  /*5620*/  LEA.HI.X.SX32 R117, R238, R101, 0x2, P0 ;  /* 0x00000065ee757211 */ /* 0x000fe400000f16ff */
[----:B------:R-:W4:Y:S01]  /*5630*/  LDSM.16.M88.4 R100, [R211+0xa000] ;  /* 0x00a00000d364783b */ /* 0x000f220000000200 */
[----:B------:R-:W-:Y:S01]  /*5640*/  FSETP.GE.FTZ.AND P0, PT, R127, RZ, PT ;  /* 0x000000ff7f00720b */ /* 0x000fe20003f16000 */
[C---:B--2---:R-:W-:Y:S04]  /*5650*/  HMMA.16816.F32 R12, R108.reuse, R88, R12 ;  /* 0x000000586c0c723c */ /* 0x044fe8000000180c */
[----:B------:R-:W2:Y:S04]  /*5660*/  LDG.E R113, [R116.64] ;  /* 0x0000000474717981 */ /* 0x000ea8000c1e1900 */
[----:B------:R-:W-:Y:S02]  /*5670*/  HMMA.16816.F32 R16, R108, R90, R16 ;  /* 0x0000005a6c10723c */ /* 0x000fe40000001810 */
[----:B------:R-:W4:Y:S06]  /*5680*/  LDSM.16.M88.4 R88, [R2+0x1a800] ;  /* 0x01a800000258783b */ /* 0x000f2c0000000200 */
[C---:B---3--:R-:W-:Y:S01]  /*5690*/  HMMA.16816.F32 R4, R92.reuse, R96, R4 ;  /* 0x000000605c04723c */ /* 0x048fe20000001804 */
[----:B------:R-:W3:Y:S06]  /*56a0*/  LDG.E R112, [R116.64+0x20] ;  /* 0x0000200474707981 */ /* 0x000eec000c1e1900 */
[----:B------:R-:W-:Y:S01]  /*56b0*/  LDSM.16.M88.4 R108, [R208+0x1a000] ;  /* 0x01a00000d06c783b */ /* 0x000fe20000000200 */
[C---:B------:R-:W-:Y:S05]  /*56c0*/  HMMA.16816.F32 R8, R92.reuse, R98, R8 ;  /* 0x000000625c08723c */ /* 0x040fea0000001808 */
[----:B------:R-:W4:Y:S03]  /*56d0*/  LDSM.16.M88.4 R96, [R215+0xa000] ;  /* 0x00a00000d760783b */ /* 0x000f260000000200 */
[C---:B-1----:R-:W-:Y:S08]  /*56e0*/  HMMA.16816.F32 R12, R92.reuse, R84, R12 ;  /* 0x000000545c0c723c */ /* 0x042ff0000000180c */
[----:B------:R-:W-:Y:S01]  /*56f0*/  HMMA.16816.F32 R16, R92, R86, R16 ;  /* 0x000000565c10723c */ /* 0x000fe20000001810 */
[----:B------:R-:W1:Y:S06]  /*5700*/  LDSM.16.M88.4 R84, [R208+0x1a800] ;  /* 0x01a80000d054783b */ /* 0x000e6c0000000200 */
[----:B------:R-:W-:Y:S01]  /*5710*/  LDSM.16.M88.4 R92, [R214+0xa000] ;  /* 0x00a00000d65c783b */ /* 0x000fe20000000200 */
[C---:B----4-:R-:W-:Y:S08]  /*5720*/  HMMA.16816.F32 R4, R100.reuse, R104, R4 ;  /* 0x000000686404723c */ /* 0x050ff00000001804 */
[C---:B------:R-:W-:Y:S01]  /*5730*/  HMMA.16816.F32 R8, R100.reuse, R106, R8 ;  /* 0x0000006a6408723c */ /* 0x040fe20000001808 */
[----:B------:R-:W4:Y:S07]  /*5740*/  LDSM.16.M88.4 R104, [R3+0x1a000] ;  /* 0x01a000000368783b */ /* 0x000f2e0000000200 */
[C---:B------:R-:W-:Y:S08]  /*5750*/  HMMA.16816.F32 R12, R100.reuse, R88, R12 ;  /* 0x00000058640c723c */ /* 0x040ff0000000180c */
[----:B------:R-:W-:Y:S01]  /*5760*/  HMMA.16816.F32 R16, R100, R90, R16 ;  /* 0x0000005a6410723c */ /* 0x000fe20000001810 */
[----:B------:R-:W4:Y:S06]  /*5770*/  LDSM.16.M88.4 R88, [R3+0x1a800] ;  /* 0x01a800000358783b */ /* 0x000f2c0000000200 */
        /* <DEDUP_REMOVED lines=41> */
[----:B------:R-:W2:Y:S06]  /*5a10*/  LDSM.16.M88.4 R88, [R2+0x1e800] ;  /* 0x01e800000258783b */ /* 0x000eac0000000200 */
[----:B------:R-:W-:Y:S01]  /*5a20*/  LDSM.16.M88.4 R100, [R215+0xe000] ;  /* 0x00e00000d764783b */ /* 0x000fe20000000200 */
[C---:B------:R-:W-:Y:S08]  /*5a30*/  HMMA.16816.F32 R4, R96.reuse, R108, R4 ;  /* 0x0000006c6004723c */ /* 0x040ff00000001804 */
[C---:B------:R-:W-:Y:S01]  /*5a40*/  HMMA.16816.F32 R8, R96.reuse, R110, R8 ;  /* 0x0000006e6008723c */ /* 0x040fe20000001808 */
[----:B------:R-:W3:Y:S07]  /*5a50*/  LDSM.16.M88.4 R108, [R208+0x1e000] ;  /* 0x01e00000d06c783b */ /* 0x000eee0000000200 */
[C---:B-1----:R-:W-:Y:S08]  /*5a60*/  HMMA.16816.F32 R12, R96.reuse, R84, R12 ;  /* 0x00000054600c723c */ /* 0x042ff0000000180c */
[----:B------:R-:W-:Y:S01]  /*5a70*/  HMMA.16816.F32 R16, R96, R86, R16 ;  /* 0x000000566010723c */ /* 0x000fe20000001810 */
[----:B------:R-:W1:Y:S06]  /*5a80*/  LDSM.16.M88.4 R84, [R208+0x1e800] ;  /* 0x01e80000d054783b */ /* 0x000e6c0000000200 */
[----:B------:R-:W-:Y:S01]  /*5a90*/  LDSM.16.M88.4 R96, [R214+0xe000] ;  /* 0x00e00000d660783b */ /* 0x000fe20000000200 */
[C---:B----4-:R-:W-:Y:S08]  /*5aa0*/  HMMA.16816.F32 R4, R92.reuse, R104, R4 ;  /* 0x000000685c04723c */ /* 0x050ff00000001804 */
[C---:B------:R-:W-:Y:S01]  /*5ab0*/  HMMA.16816.F32 R8, R92.reuse, R106, R8 ;  /* 0x0000006a5c08723c */ /* 0x040fe20000001808 */
[----:B------:R-:W4:Y:S07]  /*5ac0*/  LDSM.16.M88.4 R104, [R3+0x1e000] ;  /* 0x01e000000368783b */ /* 0x000f2e0000000200 */
[C---:B--2---:R-:W-:Y:S08]  /*5ad0*/  HMMA.16816.F32 R12, R92.reuse, R88, R12 ;  /* 0x000000585c0c723c */ /* 0x044ff0000000180c */
[----:B------:R-:W-:Y:S01]  /*5ae0*/  HMMA.16816.F32 R16, R92, R90, R16 ;  /* 0x0000005a5c10723c */ /* 0x000fe20000001810 */
[----:B------:R-:W2:Y:S07]  /*5af0*/  LDSM.16.M88.4 R88, [R3+0x1e800] ;  /* 0x01e800000358783b */ /* 0x000eae0000000200 */
[C---:B---3--:R-:W-:Y:S08]  /*5b00*/  HMMA.16816.F32 R4, R100.reuse, R108, R4 ;  /* 0x0000006c6404723c */ /* 0x048ff00000001804 */
[C---:B------:R-:W-:Y:S08]  /*5b10*/  HMMA.16816.F32 R8, R100.reuse, R110, R8 ;  /* 0x0000006e6408723c */ /* 0x040ff00000001808 */
[C---:B-1----:R-:W-:Y:S08]  /*5b20*/  HMMA.16816.F32 R12, R100.reuse, R84, R12 ;  /* 0x00000054640c723c */ /* 0x042ff0000000180c */
[----:B------:R-:W-:Y:S08]  /*5b30*/  HMMA.16816.F32 R16, R100, R86, R16 ;  /* 0x000000566410723c */ /* 0x000ff00000001810 */
[C---:B----4-:R-:W-:Y:S08]  /*5b40*/  HMMA.16816.F32 R4, R96.reuse, R104, R4 ;  /* 0x000000686004723c */ /* 0x050ff00000001804 */
[C---:B------:R-:W-:Y:S08]  /*5b50*/  HMMA.16816.F32 R8, R96.reuse, R106, R8 ;  /* 0x0000006a6008723c */ /* 0x040ff00000001808 */
[C---:B--2---:R-:W-:Y:S08]  /*5b60*/  HMMA.16816.F32 R12, R96.reuse, R88, R12 ;  /* 0x00000058600c723c */ /* 0x044ff0000000180c */
[----:B------:R-:W-:Y:S04]  /*5b70*/  HMMA.16816.F32 R16, R96, R90, R16 ;  /* 0x0000005a6010723c */ /* 0x000fe80000001810 */
[C---:B------:R-:W-:Y:S02]  /*5b80*/  FADD.FTZ R84, -R113.reuse, R4 ;  /* 0x0000000471547221 */ /* 0x040fe40000010100 */
[C---:B------:R-:W-:Y:S02]  /*5b90*/  FADD.FTZ R5, -R113.reuse, R5 ;  /* 0x0000000571057221 */ /* 0x040fe40000010100 */
[C---:B------:R-:W-:Y:S01]  /*5ba0*/  FADD.FTZ R4, -R113.reuse, R8 ;  /* 0x0000000871047221 */ /* 0x040fe20000010100 */
[-C--:B------:R-:W-:Y:S02]  /*5bb0*/  FSEL R8, R84, R113.reuse, P2 ;  /* 0x0000007154087208 */ /* 0x080fe40001000000 */
[----:B------:R-:W-:Y:S01]  /*5bc0*/  FSETP.GE.FTZ.AND P2, PT, R122, RZ, PT ;  /* 0x000000ff7a00720b */ /* 0x000fe20003f56000 */
[----:B------:R-:W-:Y:S01]  /*5bd0*/  FADD.FTZ R9, -R113, R9 ;  /* 0x0000000971097221 */ /* 0x000fe20000010100 */
[-C--:B------:R-:W-:Y:S01]  /*5be0*/  FSEL R5, R5, R113.reuse, P1 ;  /* 0x0000007105057208 */ /* 0x080fe20000800000 */
[----:B------:R-:W-:Y:S01]  /*5bf0*/  FMUL.FTZ R8, R131, R8 ;  /* 0x0000000883087220 */ /* 0x000fe20000410000 */
[----:B------:R-:W-:Y:S01]  /*5c00*/  FSEL R4, R4, R113, P0 ;  /* 0x0000007104047208 */ /* 0x000fe20000000000 */
[----:B------:R-:W-:Y:S01]  /*5c10*/  FADD.FTZ R12, -R113, R12 ;  /* 0x0000000c710c7221 */ /* 0x000fe20000010100 */
[----:B------:R-:W-:Y:S01]  /*5c20*/  FSETP.GE.FTZ.AND P0, PT, R118, RZ, PT ;  /* 0x000000ff7600720b */ /* 0x000fe20003f16000 */
[----:B------:R-:W-:Y:S01]  /*5c30*/  FMUL.FTZ R5, R130, R5 ;  /* 0x0000000582057220 */ /* 0x000fe20000410000 */
[----:B------:R-:W-:Y:S01]  /*5c40*/  FSETP.GE.FTZ.AND P1, PT, R126, RZ, PT ;  /* 0x000000ff7e00720b */ /* 0x000fe20003f36000 */
[----:B------:R-:W-:Y:S01]  /*5c50*/  FMUL.FTZ R84, R127, R4 ;  /* 0x000000047f547220 */ /* 0x000fe20000410000 */
[-C--:B------:R-:W-:Y:S01]  /*5c60*/  FSEL R12, R12, R113.reuse, P3 ;  /* 0x000000710c0c7208 */ /* 0x080fe20001800000 */
[----:B------:R-:W-:Y:S01]  /*5c70*/  FADD.FTZ R13, -R113, R13 ;  /* 0x0000000d710d7221 */ /* 0x000fe20000010100 */
[----:B------:R-:W-:Y:S01]  /*5c80*/  F2FP.PACK_AB R4, R5, R8 ;  /* 0x000000080504723e */ /* 0x000fe200000000ff */
[----:B------:R-:W-:Y:S01]  /*5c90*/  FADD.FTZ R16, -R113, R16 ;  /* 0x0000001071107221 */ /* 0x000fe20000010100 */
[-C--:B------:R-:W-:Y:S01]  /*5ca0*/  FSEL R9, R9, R113.reuse, P1 ;  /* 0x0000007109097208 */ /* 0x080fe20000800000 */
[C---:B------:R-:W-:Y:S01]  /*5cb0*/  FADD.FTZ R6, -R112.reuse, R6 ;  /* 0x0000000670067221 */ /* 0x040fe20000010100 */
[----:B------:R-:W-:Y:S01]  /*5cc0*/  FSETP.GE.FTZ.AND P1, PT, R119, RZ, PT ;  /* 0x000000ff7700720b */ /* 0x000fe20003f36000 */
[----:B------:R1:W-:Y:S01]  /*5cd0*/  STS [R227+0x20000], R4 ;  /* 0x02000004e3007388 */ /* 0x0003e20000000800 */
[-C--:B------:R-:W-:Y:S01]  /*5ce0*/  FSEL R13, R13, R113.reuse, P2 ;  /* 0x000000710d0d7208 */ /* 0x080fe20001000000 */
[----:B------:R-:W-:Y:S01]  /*5cf0*/  FADD.FTZ R11, -R112, R11 ;  /* 0x0000000b700b7221 */ /* 0x000fe20000010100 */
[----:B------:R-:W-:Y:S01]  /*5d00*/  FSEL R16, R16, R113, P1 ;  /* 0x0000007110107208 */ /* 0x000fe20000800000 */
[----:B------:R-:W-:Y:S01]  /*5d10*/  @P0 FADD.FTZ R113, -R113, R17 ;  /* 0x0000001171710221 */ /* 0x000fe20000010100 */
[----:B------:R-:W-:Y:S01]  /*5d20*/  FSETP.GE.FTZ.AND P0, PT, R196, RZ, PT ;  /* 0x000000ffc400720b */ /* 0x000fe20003f16000 */
[----:B------:R-:W-:Y:S01]  /*5d30*/  FMUL.FTZ R12, R123, R12 ;  /* 0x0000000c7b0c7220 */ /* 0x000fe20000410000 */
[C---:B------:R-:W-:Y:S01]  /*5d40*/  FSETP.GE.FTZ.AND P1, PT, R197.reuse, RZ, PT ;  /* 0x000000ffc500720b */ /* 0x040fe20003f36000 */
[----:B------:R-:W-:Y:S01]  /*5d50*/  FMUL.FTZ R8, R122, R13 ;  /* 0x0000000d7a087220 */ /* 0x000fe20000410000 */
[----:B------:R-:W-:Y:S01]  /*5d60*/  FSETP.GE.FTZ.AND P2, PT, R124, RZ, PT ;  /* 0x000000ff7c00720b */ /* 0x000fe20003f56000 */
[----:B------:R-:W-:Y:S01]  /*5d70*/  FADD.FTZ R15, -R112, R15 ;  /* 0x0000000f700f7221 */ /* 0x000fe20000010100 */
[----:B------:R-:W-:Y:S01]  /*5d80*/  FSEL R6, R6, R112, P1 ;  /* 0x0000007006067208 */ /* 0x000fe20000800000 */
[----:B------:R-:W-:Y:S01]  /*5d90*/  FMUL.FTZ R9, R126, R9 ;  /* 0x000000097e097220 */ /* 0x000fe20000410000 */
[----:B------:R-:W-:Y:S01]  /*5da0*/  FSETP.GE.FTZ.AND P1, PT, R128, RZ, PT ;  /* 0x000000ff8000720b */ /* 0x000fe20003f36000 */
[----:B------:R-:W-:Y:S01]  /*5db0*/  FADD.FTZ R18, -R112, R18 ;  /* 0x0000001270127221 */ /* 0x000fe20000010100 */
[----:B------:R-:W-:Y:S01]  /*5dc0*/  F2FP.PACK_AB R8, R8, R12 ;  /* 0x0000000c0808723e */ /* 0x000fe200000000ff */
[----:B------:R-:W-:Y:S01]  /*5dd0*/  FMUL.FTZ R13, R197, R6 ;  /* 0x00000006c50d7220 */ /* 0x000fe20000410000 */
[----:B------:R-:W-:Y:S01]  /*5de0*/  FSETP.GE.FTZ.AND P3, PT, R125, RZ, PT ;  /* 0x000000ff7d00720b */ /* 0x000fe20003f76000 */
[----:B------:R-:W-:Y:S01]  /*5df0*/  FMUL.FTZ R16, R119, R16 ;  /* 0x0000001077107220 */ /* 0x000fe20000410000 */
[----:B------:R-:W-:Y:S01]  /*5e00*/  FSEL R15, R15, R112, P2 ;  /* 0x000000700f0f7208 */ /* 0x000fe20001000000 */
[----:B------:R-:W-:Y:S01]  /*5e10*/  FMUL.FTZ R113, R118, R113 ;  /* 0x0000007176717220 */ /* 0x000fe20000410000 */
[----:B------:R-:W-:Y:S01]  /*5e20*/  F2FP.PACK_AB R9, R9, R84 ;  /* 0x000000540909723e */ /* 0x000fe200000000ff */
[----:B-1----:R-:W-:Y:S03]  /*5e30*/  FADD.FTZ R4, -R112, R7 ;  /* 0x0000000770047221 */ /* 0x002fe60000010100 */
[----:B------:R-:W-:Y:S02]  /*5e40*/  F2FP.PACK_AB R7, R113, R16 ;  /* 0x000000107107723e */ /* 0x000fe400000000ff */
[-C--:B------:R-:W-:Y:S01]  /*5e50*/  FSEL R5, R4, R112.reuse, P0 ;  /* 0x0000007004057208 */ /* 0x080fe20000000000 */
[----:B------:R-:W-:Y:S01]  /*5e60*/  FADD.FTZ R4, -R112, R10 ;  /* 0x0000000a70047221 */ /* 0x000fe20000010100 */
[C---:B------:R-:W-:Y:S03]  /*5e70*/  FSETP.GE.FTZ.AND P0, PT, R129.reuse, RZ, PT ;  /* 0x000000ff8100720b */ /* 0x040fe60003f16000 */
[----:B------:R-:W-:Y:S01]  /*5e80*/  FMUL.FTZ R10, R196, R5 ;  /* 0x00000005c40a7220 */ /* 0x000fe20000410000 */
[----:B------:R-:W-:Y:S01]  /*5e90*/  FSEL R4, R4, R112, P0 ;  /* 0x0000007004047208 */ /* 0x000fe20000000000 */
[----:B------:R-:W-:Y:S01]  /*5ea0*/  FADD.FTZ R5, -R112, R14 ;  /* 0x0000000e70057221 */ /* 0x000fe20000010100 */
[----:B------:R-:W-:Y:S03]  /*5eb0*/  FSETP.GE.FTZ.AND P0, PT, R120, RZ, PT ;  /* 0x000000ff7800720b */ /* 0x000fe60003f16000 */
[----:B------:R-:W-:Y:S01]  /*5ec0*/  FMUL.FTZ R12, R129, R4 ;  /* 0x00000004810c7220 */ /* 0x000fe20000410000 */
[-C--:B------:R-:W-:Y:S02]  /*5ed0*/  FSEL R4, R11, R112.reuse, P1 ;  /* 0x000000700b047208 */ /* 0x080fe40000800000 */
[----:B------:R-:W-:Y:S02]  /*5ee0*/  FSEL R5, R5, R112, P3 ;  /* 0x0000007005057208 */ /* 0x000fe40001800000 */
[----:B------:R-:W-:Y:S01]  /*5ef0*/  FSETP.GE.FTZ.AND P1, PT, R121, RZ, PT ;  /* 0x000000ff7900720b */ /* 0x000fe20003f36000 */
[----:B------:R-:W-:Y:S01]  /*5f00*/  FMUL.FTZ R6, R128, R4 ;  /* 0x0000000480067220 */ /* 0x000fe20000410000 */
[----:B------:R-:W-:Y:S01]  /*5f10*/  F2FP.PACK_AB R4, R10, R13 ;  /* 0x0000000d0a04723e */ /* 0x000fe200000000ff */
[----:B------:R-:W-:Y:S01]  /*5f20*/  FMUL.FTZ R10, R125, R5 ;  /* 0x000000057d0a7220 */ /* 0x000fe20000410000 */
[----:B------:R-:W-:Y:S01]  /*5f30*/  FSEL R18, R18, R112, P1 ;  /* 0x0000007012127208 */ /* 0x000fe20000800000 */
[----:B------:R-:W-:Y:S01]  /*5f40*/  FMUL.FTZ R5, R124, R15 ;  /* 0x0000000f7c057220 */ /* 0x000fe20000410000 */
[----:B------:R-:W-:Y:S01]  /*5f50*/  F2FP.PACK_AB R6, R6, R12 ;  /* 0x0000000c0606723e */ /* 0x000fe200000000ff */
[----:B------:R1:W-:Y:S01]  /*5f60*/  STS [R227+0x20400], R4 ;  /* 0x02040004e3007388 */ /* 0x0003e20000000800 */
[----:B------:R-:W-:Y:S01]  /*5f70*/  @P0 FADD.FTZ R112, -R112, R19 ;  /* 0x0000001370700221 */ /* 0x000fe20000010100 */
[----:B------:R-:W-:Y:S01]  /*5f80*/  PLOP3.LUT P1, PT, PT, PT, UP4, 0x80, 0x0 ;  /* 0x000000000000781c */ /* 0x000fe20003f2f048 */
[----:B------:R-:W-:Y:S01]  /*5f90*/  FMUL.FTZ R18, R121, R18 ;  /* 0x0000001279127220 */ /* 0x000fe20000410000 */
[----:B------:R-:W-:Y:S01]  /*5fa0*/  F2FP.PACK_AB R5, R5, R10 ;  /* 0x0000000a0505723e */ /* 0x000fe200000000ff */
[----:B------:R-:W-:Y:S01]  /*5fb0*/  FMUL.FTZ R112, R120, R112 ;  /* 0x0000007078707220 */ /* 0x000fe20000410000 */
[----:B------:R-:W-:Y:S01]  /*5fc0*/  STS [R232+0x20000], R9 ;  /* 0x02000009e8007388 */ /* 0x000fe20000000800 */
[C---:B------:R-:W-:Y:S04]  /*5fd0*/  LEA R220, P0, R249.reuse, R220, 0x2 ;  /* 0x000000dcf9dc7211 */ /* 0x040fe800078010ff */
[----:B------:R-:W-:Y:S01]  /*5fe0*/  LEA.HI.X.SX32 R221, R249, R221, 0x2, P0 ;  /* 0x000000ddf9dd7211 */ /* 0x000fe200000f16ff */
[----:B------:R-:W-:Y:S06]  /*5ff0*/  STS [R232+0x20400], R6 ;  /* 0x02040006e8007388 */ /* 0x000fec0000000800 */
[----:B------:R-:W-:Y:S06]  /*6000*/  STS [R230+0x20000], R8 ;  /* 0x02000008e6007388 */ /* 0x000fec0000000800 */
[----:B------:R-:W-:Y:S01]  /*6010*/  STS [R230+0x20400], R5 ;  /* 0x02040005e6007388 */ /* 0x000fe20000000800 */
[----:B-1----:R-:W-:Y:S05]  /*6020*/  F2FP.PACK_AB R4, R112, R18 ;  /* 0x000000127004723e */ /* 0x002fea00000000ff */
        /* <DEDUP_REMOVED lines=158> */
.L_x_931:
[----:B------:R-:W-:Y:S01]  /*6a10*/  LDSM.16.M88.4 R128, [R216] ;  /* 0x00000000d880783b */ /* 0x000fe20000000200 */
[----:B------:R-:W-:Y:S01]  /*6a20*/  @UP4 UIADD3 UR13, UP1, UR8, -0x100, URZ ;  /* 0xffffff00080d4890 */ /* 0x000fe2000ff3e03f */
[----:B------:R-:W-:Y:S03]  /*6a30*/  IMAD.MOV.U32 R248, RZ, RZ, 0x4 ;  /* 0x00000004fff87424 */ /* 0x000fe600078e00ff */
[----:B------:R-:W2:Y:S01]  /*6a40*/  LDSM.16.MT88.4 R16, [R0+0x10000] ;  /* 0x010000000010783b */ /* 0x000ea20000004200 */
[----:B------:R-:W-:Y:S02]  /*6a50*/  @UP4 UIADD3.X UR12, UR9, -0x1, URZ, UP1, !UPT ;  /* 0xffffffff090c4890 */ /* 0x000fe40008ffe43f */
[----:B------:R-:W-:Y:S02]  /*6a60*/  @UP4 UMOV UR8, UR13 ;  /* 0x0000000d00084c82 */ /* 0x000fe40008000000 */
[----:B------:R-:W3:Y:S01]  /*6a70*/  LDSM.16.M88.4 R124, [R216+0x1000] ;  /* 0x00100000d87c783b */ /* 0x000ee20000000200 */
[----:B------:R-:W-:Y:S02]  /*6a80*/  @UP4 UIADD3 UR11, UP1, UR11, -0x100, URZ ;  /* 0xffffff000b0b4890 */ /* 0x000fe4000ff3e03f */
[----:B------:R-:W-:Y:S02]  /*6a90*/  @UP4 UMOV UR9, UR12 ;  /* 0x0000000c00094c82 */ /* 0x000fe40008000000 */
[----:B------:R-:W4:Y:S01]  /*6aa0*/  LDSM.16.MT88.4 R96, [R0+0x12000] ;  /* 0x012000000060783b */ /* 0x000f220000004200 */
[----:B------:R-:W-:Y:S04]  /*6ab0*/  @UP4 UIADD3.X UR10, UR10, -0x1, URZ, UP1, !UPT ;  /* 0xffffffff0a0a4890 */ /* 0x000fe80008ffe43f */
[----:B------:R-:W1:Y:S05]  /*6ac0*/  LDSM.16.MT88.4 R112, [R0+0x14000] ;  /* 0x014000000070783b */ /* 0x000e6a0000004200 */
[----:B------:R-:W1:Y:S05]  /*6ad0*/  LDSM.16.MT88.4 R196, [R0+0x16000] ;  /* 0x0160000000c4783b */ /* 0x000e6a0000004200 */
[----:B------:R-:W-:Y:S05]  /*6ae0*/  LDSM.16.M88.4 R200, [R219] ;  /* 0x00000000dbc8783b */ /* 0x000fea0000000200 */
[----:B------:R-:W-:Y:S01]  /*6af0*/  LDSM.16.M88.4 R204, [R219+0x1000] ;  /* 0x00100000dbcc783b */ /* 0x000fe20000000200 */
        /* <DEDUP_REMOVED lines=78> */
[----:B------:R-:W-:Y:S01]  /*6fe0*/  @P1 IMAD.WIDE R196, R238, R248, UR8 ;  /* 0x00000008eec41e25 */ /* 0x000fe2000f8e02f8 */
[-C--:B------:R-:W-:Y:S04]  /*6ff0*/  HMMA.16816.F32 R124, R204, R198.reuse, R124 ;  /* 0x000000c6cc7c723c */ /* 0x080fe8000000187c */
[----:B------:R1:W5:Y:S03]  /*7000*/  @P1 LDG.E R233, [R196.64] ;  /* 0x00000004c4e91981 */ /* 0x000366000c1e1900 */
[C---:B------:R-:W-:Y:S01]  /*7010*/  IMAD.SHL.U32 R204, R247.reuse, 0x8, RZ ;  /* 0x00000008f7cc7824 */ /* 0x040fe200078e00ff */
[----:B------:R-:W-:Y:S01]  /*7020*/  HMMA.16816.F32 R128, R200, R198, R128 ;  /* 0x000000c6c880723c */ /* 0x000fe20000001880 */
[----:B------:R1:W5:Y:S03]  /*7030*/  @P1 LDG.E R234, [R196.64+0x20] ;  /* 0x00002004c4ea1981 */ /* 0x000366000c1e1900 */
[C---:B------:R-:W-:Y:S02]  /*7040*/  IMAD.SHL.U32 R205, R247.reuse, 0x10, RZ ;  /* 0x00000010f7cd7824 */ /* 0x040fe400078e00ff */
[----:B------:R2:W-:Y:S01]  /*7050*/  RED.E.ADD.F32.FTZ.RN.STRONG.GPU [R220.64], R4 ;  /* 0x00000004dc00798e */ /* 0x0005e2000c10e784 */
[----:B------:R-:W-:Y:S02]  /*7060*/  IMAD R201, R247, 0x18, RZ ;  /* 0x00000018f7c97824 */ /* 0x000fe400078e02ff */
[-C--:B------:R-:W-:Y:S03]  /*7070*/  LEA R198, P2, R205, R220.reuse, 0x2 ;  /* 0x000000dccdc67211 */ /* 0x080fe600078410ff */
[----:B------:R-:W-:Y:S01]  /*7080*/  IMAD.SHL.U32 R203, R247, 0x20, RZ ;  /* 0x00000020f7cb7824 */ /* 0x000fe200078e00ff */
[-C--:B------:R-:W-:Y:S01]  /*7090*/  LEA.HI.X.SX32 R199, R205, R221.reuse, 0x2, P2 ;  /* 0x000000ddcdc77211 */ /* 0x080fe200010f16ff */
[C---:B------:R-:W-:Y:S02]  /*70a0*/  IMAD R206, R247.reuse, 0x28, RZ ;  /* 0x00000028f7ce7824 */ /* 0x040fe400078e02ff */
[----:B------:R-:W-:Y:S01]  /*70b0*/  IMAD R202, R247, 0x30, RZ ;  /* 0x00000030f7ca7824 */ /* 0x000fe200078e02ff */
[-C--:B------:R-:W-:Y:S02]  /*70c0*/  LEA R200, P2, R203, R220.reuse, 0x2 ;  /* 0x000000dccbc87211 */ /* 0x080fe400078410ff */
[CC--:B-1----:R-:W-:Y:S04]  /*70d0*/  LEA R196, P0, R204.reuse, R220.reuse, 0x2 ;  /* 0x000000dcccc47211 */ /* 0x0c2fe800078010ff */
[-C--:B------:R-:W-:Y:S02]  /*70e0*/  LEA.HI.X.SX32 R197, R204, R221.reuse, 0x2, P0 ;  /* 0x000000ddccc57211 */ /* 0x080fe400000f16ff */
[CC--:B--2---:R-:W-:Y:S03]  /*70f0*/  LEA R4, P0, R201.reuse, R220.reuse, 0x2 ;  /* 0x000000dcc9047211 */ /* 0x0c4fe600078010ff */
[----:B------:R1:W-:Y:S05]  /*7100*/  RED.E.ADD.F32.FTZ.RN.STRONG.GPU [R196.64], R5 ;  /* 0x00000005c400798e */ /* 0x0003ea000c10e784 */
[----:B------:R2:W-:Y:S01]  /*7110*/  RED.E.ADD.F32.FTZ.RN.STRONG.GPU [R198.64], R6 ;  /* 0x00000006c600798e */ /* 0x0005e2000c10e784 */
[-C--:B-1----:R-:W-:Y:S02]  /*7120*/  LEA.HI.X.SX32 R5, R201, R221.reuse, 0x2, P0 ;  /* 0x000000ddc9057211 */ /* 0x082fe400000f16ff */
[-C--:B------:R-:W-:Y:S03]  /*7130*/  LEA.HI.X.SX32 R201, R203, R221.reuse, 0x2, P2 ;  /* 0x000000ddcbc97211 */ /* 0x080fe600010f16ff */
[----:B------:R1:W-:Y:S01]  /*7140*/  RED.E.ADD.F32.FTZ.RN.STRONG.GPU [R4.64], R7 ;  /* 0x000000070400798e */ /* 0x0003e2000c10e784 */
[CC--:B--2---:R-:W-:Y:S04]  /*7150*/  LEA R198, P0, R206.reuse, R220.reuse, 0x2 ;  /* 0x000000dccec67211 */ /* 0x0c4fe800078010ff */
[----:B------:R-:W-:Y:S01]  /*7160*/  RED.E.ADD.F32.FTZ.RN.STRONG.GPU [R200.64], R8 ;  /* 0x00000008c800798e */ /* 0x000fe2000c10e784 */
[-C--:B------:R-:W-:Y:S05]  /*7170*/  LEA.HI.X.SX32 R199, R206, R221.reuse, 0x2, P0 ;  /* 0x000000ddcec77211 */ /* 0x080fea00000f16ff */
        /* <DEDUP_REMOVED lines=345> */
.L_x_932:
[----:B------:R-:W-:Y:S01]  /*8710*/  ISETP.LT.AND P0, PT, RZ, UR7, PT ;  /* 0x00000007ff007c0c */ /* 0x000fe2000bf01270 */
[----:B------:R-:W-:Y:S11]  /*8720*/  UIADD3 UR7, UR7, -0x1, URZ ;  /* 0xffffffff07077890 */ /* 0x000ff6000fffe03f */
[----:B------:R-:W-:Y:S01]  /*8730*/  @!UPT UIADD3 URZ, URZ, URZ, URZ ;  /* 0x0000003f3f3ff290 */ /* 0x000fe2000fffe03f */
[----:B------:R-:W-:-:S05]  /*8740*/  @P0 BRA `(.L_x_933) ;  /* 0xffffb7d000000947 */ /* 0x000fca000383ffff */
[----:B------:R-:W-:Y:S01]  /*8750*/  BAR.SYNC.DEFER_BLOCKING 0x0 ;  /* 0x0000000000007b1d */ /* 0x000fe20000010000 */
[----:B------:R-:W-:Y:S01]  /*8760*/  FMUL.FTZ R84, R64, c[0x0][0x2dc] ;  /* 0x0000b70040547a20 */ /* 0x000fe20000410000 */
[----:B------:R-:W-:Y:S01]  /*8770*/  UISETP.NE.AND UP0, UPT, UR31, -0x1, UPT ;  /* 0xffffffff1f00788c */ /* 0x000fe2000bf05270 */
[----:B------:R-:W-:Y:S02]  /*8780*/  FMUL.FTZ R64, R62, c[0x0][0x2dc] ;  /* 0x0000b7003e407a20 */ /* 0x000fe40000410000 */
[----:B-1----:R-:W-:Y:S01]  /*8790*/  FMUL.FTZ R12, R63, c[0x0][0x2dc] ;  /* 0x0000b7003f0c7a20 */ /* 0x002fe20000410000 */
[----:B------:R-:W-:Y:S01]  /*87a0*/  ULDC.64 UR10, c[0x0][0x3a0] ;  /* 0x0000e800000a7ab9 */ /* 0x000fe20000000a00 */
[----:B------:R-:W-:Y:S01]  /*87b0*/  FMUL.FTZ R85, R58, c[0x0][0x2dc] ;  /* 0x0000b7003a557a20 */ /* 0x000fe20000410000 */
[----:B------:R-:W-:Y:S01]  /*87c0*/  PLOP3.LUT P0, PT, PT, PT, UP0, 0x80, 0x0 ;  /* 0x000000000000781c */ /* 0x000fe20003f0f008 */
[----:B------:R-:W-:Y:S01]  /*87d0*/  FMUL.FTZ R16, R59, c[0x0][0x2dc] ;  /* 0x0000b7003b107a20 */ /* 0x000fe20000410000 */
[----:B------:R-:W-:Y:S01]  /*87e0*/  F2FP.PACK_AB R12, R12, R64 ;  /* 0x000000400c0c723e */ /* 0x000fe200000000ff */
[----:B------:R-:W-:-:S02]  /*87f0*/  FMUL.FTZ R15, R65, c[0x0][0x2dc] ;  /* 0x0000b700410f7a20 */ /* 0x000fc40000410000 */
[----:B------:R-:W-:Y:S01]  /*8800*/  FMUL.FTZ R132, R132, c[0x0][0x2e0] ;  /* 0x0000b80084847a20 */ /* 0x000fe20000410000 */
[----:B------:R-:W-:Y:S01]  /*8810*/  F2FP.PACK_AB R16, R16, R85 ;  /* 0x000000551010723e */ /* 0x000fe200000000ff */
[----:B------:R-:W-:Y:S01]  /*8820*/  FMUL.FTZ R63, R133, c[0x0][0x2e0] ;  /* 0x0000b800853f7a20 */ /* 0x000fe20000410000 */
[----:B------:R-:W-:Y:S01]  /*8830*/  F2FP.PACK_AB R15, R15, R84 ;  /* 0x000000540f0f723e */ /* 0x000fe200000000ff */
[----:B------:R-:W-:Y:S01]  /*8840*/  FMUL.FTZ R134, R134, c[0x0][0x2e0] ;  /* 0x0000b80086867a20 */ /* 0x000fe20000410000 */
[----:B------:R-:W-:Y:S01]  /*8850*/  @UP0 UIADD3 UR7, UR30, UR31, URZ ;  /* 0x0000001f1e070290 */ /* 0x000fe2000fffe03f */
[----:B------:R-:W-:Y:S01]  /*8860*/  FMUL.FTZ R62, R135, c[0x0][0x2e0] ;  /* 0x0000b800873e7a20 */ /* 0x000fe20000410000 */
[----:B------:R-:W-:Y:S01]  /*8870*/  F2FP.PACK_AB R63, R63, R132 ;  /* 0x000000843f3f723e */ /* 0x000fe200000000ff */
[----:B------:R-:W-:Y:S01]  /*8880*/  FMUL.FTZ R65, R60, c[0x0][0x2dc] ;  /* 0x0000b7003c417a20 */ /* 0x000fe20000410000 */
[----:B------:R-:W-:Y:S01]  /*8890*/  @UP0 UIMAD.WIDE.U32 UR8, UR7, UR10, URZ ;  /* 0x0000000a070802a5 */ /* 0x000fe2000f8e003f */
        /* <DEDUP_REMOVED lines=11> */
[----:B------:R-:W-:Y:S01]  /*8950*/  @UP0 UIMAD UR15, UR7, UR11, UR9 ;  /* 0x0000000b070f02a4 */ /* 0x000fe2000f8e0209 */
        /* <DEDUP_REMOVED lines=11> */
[----:B------:R-:W-:Y:S01]  /*8a10*/  @UP0 UMOV UR14, UR8 ;  /* 0x00000008000e0c82 */ /* 0x000fe20008000000 */
[----:B------:R-:W-:Y:S01]  /*8a20*/  FMUL.FTZ R87, R54, c[0x0][0x2dc] ;  /* 0x0000b70036577a20 */ /* 0x000fe20000410000 */
[----:B------:R-:W-:Y:S01]  /*8a30*/  F2FP.PACK_AB R60, R60, R138 ;  /* 0x0000008a3c3c723e */ /* 0x000fe200000000ff */
[----:B------:R-:W-:Y:S01]  /*8a40*/  FMUL.FTZ R18, R55, c[0x0][0x2dc] ;  /* 0x0000b70037127a20 */ /* 0x000fe20000410000 */
[----:B------:R1:W-:Y:S01]  /*8a50*/  STS [R242+0x1000], R61 ;  /* 0x0010003df2007388 */ /* 0x0003e20000000800 */
[----:B------:R-:W-:-:S02]  /*8a60*/  FMUL.FTZ R140, R140, c[0x0][0x2e0] ;  /* 0x0000b8008c8c7a20 */ /* 0x000fc40000410000 */
[----:B------:R-:W-:Y:S01]  /*8a70*/  FMUL.FTZ R57, R141, c[0x0][0x2e0] ;  /* 0x0000b8008d397a20 */ /* 0x000fe20000410000 */
[----:B------:R1:W-:Y:S01]  /*8a80*/  STS [R242+0x1400], R60 ;  /* 0x0014003cf2007388 */ /* 0x0003e20000000800 */
[----:B------:R-:W-:Y:S01]  /*8a90*/  FMUL.FTZ R142, R142, c[0x0][0x2e0] ;  /* 0x0000b8008e8e7a20 */ /* 0x000fe20000410000 */
[----:B------:R-:W-:Y:S01]  /*8aa0*/  F2FP.PACK_AB R18, R18, R87 ;  /* 0x000000571212723e */ /* 0x000fe200000000ff */
[----:B------:R-:W-:Y:S01]  /*8ab0*/  FMUL.FTZ R56, R143, c[0x0][0x2e0] ;  /* 0x0000b8008f387a20 */ /* 0x000fe20000410000 */
[----:B------:R-:W-:Y:S01]  /*8ac0*/  F2FP.PACK_AB R57, R57, R140 ;  /* 0x0000008c3939723e */ /* 0x000fe200000000ff */
[----:B------:R-:W-:Y:S02]  /*8ad0*/  FMUL.FTZ R91, R50, c[0x0][0x2dc] ;  /* 0x0000b700325b7a20 */ /* 0x000fe40000410000 */
        /* <DEDUP_REMOVED lines=10> */
[----:B------:R-:W-:-:S02]  /*8b80*/  FMUL.FTZ R107, R23, c[0x0][0x2dc] ;  /* 0x0000b700176b7a20 */ /* 0x000fc40000410000 */
[----:B------:R-:W-:Y:S01]  /*8b90*/  FMUL.FTZ R88, R52, c[0x0][0x2dc] ;  /* 0x0000b70034587a20 */ /* 0x000fe20000410000 */
[----:B------:R-:W-:Y:S01]  /*8ba0*/  F2FP.PACK_AB R54, R54, R150 ;  /* 0x000000963636723e */ /* 0x000fe200000000ff */
[----:B------:R-:W-:Y:S01]  /*8bb0*/  FMUL.FTZ R19, R53, c[0x0][0x2dc] ;  /* 0x0000b70035137a20 */ /* 0x000fe20000410000 */
[----:B------:R1:W-:Y:S01]  /*8bc0*/  STS [R242+0x2000], R55 ;  /* 0x00200037f2007388 */ /* 0x0003e20000000800 */
[----:B------:R-:W-:Y:S02]  /*8bd0*/  FMUL.FTZ R160, R160, c[0x0][0x2e0] ;  /* 0x0000b800a0a07a20 */ /* 0x000fe40000410000 */
[----:B------:R-:W-:Y:S01]  /*8be0*/  FMUL.FTZ R51, R161, c[0x0][0x2e0] ;  /* 0x0000b800a1337a20 */ /* 0x000fe20000410000 */
[----:B------:R1:W-:Y:S01]  /*8bf0*/  STS [R242+0x2400], R54 ;  /* 0x00240036f2007388 */ /* 0x0003e20000000800 */
[----:B------:R-:W-:Y:S01]  /*8c00*/  FMUL.FTZ R162, R162, c[0x0][0x2e0] ;  /* 0x0000b800a2a27a20 */ /* 0x000fe20000410000 */
[----:B------:R-:W-:Y:S01]  /*8c10*/  F2FP.PACK_AB R19, R19, R88 ;  /* 0x000000581313723e */ /* 0x000fe200000000ff */
        /* <DEDUP_REMOVED lines=128> */
[----:B------:R1:W-:Y:S01]  /*9420*/  STS [R243+0x7000], R188 ;  /* 0x007000bcf3007388 */ /* 0x0003e20000000800 */
[----:B------:R-:W-:-:S02]  /*9430*/  FMUL.FTZ R68, R68, c[0x0][0x2dc] ;  /* 0x0000b70044447a20 */ /* 0x000fc40000410000 */
        /* <DEDUP_REMOVED lines=30> */
[----:B------:R-:W-:-:S03]  /*9620*/  F2FP.PACK_AB R5, R5, R76 ;  /* 0x0000004c0505723e */ /* 0x000fc600000000ff */
[----:B------:R1:W-:Y:S01]  /*9630*/  STS [R243+0x9400], R28 ;  /* 0x0094001cf3007388 */ /* 0x0003e20000000800 */
[----:B------:R-:W-:-:S03]  /*9640*/  F2FP.PACK_AB R4, R4, R78 ;  /* 0x0000004e0404723e */ /* 0x000fc600000000ff */
        /* <DEDUP_REMOVED lines=38> */
.L_x_934:
        /* <DEDUP_REMOVED lines=19> */
.L_x_935:
[----:B------:R-:W-:Y:S01]  /*99e0*/  BAR.SYNC.DEFER_BLOCKING 0x0 ;  /* 0x0000000000007b1d */ /* 0x000fe20000010000 */
[----:B------:R-:W-:Y:S01]  /*99f0*/  USHF.L.U32 UR7, UR28, 0x6, URZ ;  /* 0x000000061c077899 */ /* 0x000fe2000800063f */
[--C-:B-1----:R-:W-:Y:S01]  /*9a00*/  SHF.R.S32.HI R7, RZ, 0x1f, R228.reuse ;  /* 0x0000001fff077819 */ /* 0x102fe200000114e4 */
        /* <DEDUP_REMOVED lines=53> */
.L_x_937:
[----:B--23--:R-:W-:Y:S05]  /*9d60*/  BSYNC B0 ;  /* 0x0000000000007941 */ /* 0x00cfea0003800000 */
.L_x_936:
        /* <DEDUP_REMOVED lines=21> */
.L_x_939:
[----:B------:R-:W-:Y:S05]  /*9ec0*/  BSYNC B0 ;  /* 0x0000000000007941 */ /* 0x000fea0003800000 */
.L_x_938:
        /* <DEDUP_REMOVED lines=31> */
.L_x_941:
[----:B------:R-:W-:Y:S05]  /*a0c0*/  BSYNC B0 ;  /* 0x0000000000007941 */ /* 0x000fea0003800000 */
.L_x_940:
        /* <DEDUP_REMOVED lines=20> */
.L_x_914:
        /* <DEDUP_REMOVED lines=20> */
.L_x_943:
        /* <DEDUP_REMOVED lines=18> */
.L_x_944:
        /* <DEDUP_REMOVED lines=37> */
.L_x_946:
[----:B------:R-:W-:Y:S05]  /*a6c0*/  BSYNC B0 ;  /* 0x0000000000007941 */ /* 0x000fea0003800000 */
.L_x_945:
        /* <DEDUP_REMOVED lines=21> */
.L_x_948:
[----:B------:R-:W-:Y:S05]  /*a820*/  BSYNC B0 ;  /* 0x0000000000007941 */ /* 0x000fea0003800000 */
.L_x_947:
        /* <DEDUP_REMOVED lines=31> */
.L_x_950:
[----:B------:R-:W-:Y:S05]  /*aa20*/  BSYNC B0 ;  /* 0x0000000000007941 */ /* 0x000fea0003800000 */
.L_x_949:
        /* <DEDUP_REMOVED lines=18> */
.L_x_942:
[----:B------:R-:W-:Y:S05]  /*ab50*/  BSYNC B1 ;  /* 0x0000000000017941 */ /* 0x000fea0003800000 */
.L_x_909:
        /* <DEDUP_REMOVED lines=12> */
.L_x_951:
[----:B------:R-:W-:Y:S05]  /*ac20*/  EXIT ;  /* 0x000000000000794d */ /* 0x000fea0003800000 */
.L_x_953:
        /* <DEDUP_REMOVED lines=13> */
.L_x_2025:


//--------------------- .text._ZN5flash44flash_bwd_dq_dk_dv_loop_seqk_parallel_kernelI23Flash_bwd_kernel_traitsILi256ELi64ELi64ELi8ELi4ELi2ELi2ELb0ELb1EN7cutlass6half_tE19Flash_kernel_traitsILi256ELi64ELi64ELi8ES3_EELb0ELb0ELb0ELb0ELb0ELb0ELb1EEEvNS_16Flash_bwd_paramsE --------------------------
	.section	.text._ZN5flash44flash_bwd_dq_dk_dv_loop_seqk_parallel_kernelI23Flash_bwd_kernel_traitsILi256ELi64ELi64ELi8ELi4ELi2ELi2ELb0ELb1EN7cutlass6half_tE19Flash_kernel_traitsILi256ELi64ELi64ELi8ES3_EELb0ELb0ELb0ELb0ELb0ELb0ELb1EEEvNS_16Flash_bwd_paramsE,"ax",@progbits
	.sectioninfo	@"SHI_REGISTERS=255"
	.align	128
        .global         _ZN5flash44flash_bwd_dq_dk_dv_loop_seqk_parallel_kernelI23Flash_bwd_kernel_traitsILi256ELi64ELi64ELi8ELi4ELi2ELi2ELb0ELb1EN7cutlass6half_tE19Flash_kernel_traitsILi256ELi64ELi64ELi8ES3_EELb0ELb0ELb0ELb0ELb0ELb0ELb1EEEvNS_16Flash_bwd_paramsE
        .type           _ZN5flash44flash_bwd_dq_dk_dv_loop_seqk_parallel_kernelI23Flash_bwd_kernel_traitsILi256ELi64ELi64ELi8ELi4ELi2ELi2ELb0ELb1EN7cutlass6half_tE19Flash_kernel_traitsILi256ELi64ELi64ELi8ES3_EELb0ELb0ELb0ELb0ELb0ELb0ELb1EEEvNS_16Flash_bwd_paramsE,@function
        .size           _ZN5flash44flash_bwd_dq_dk_dv_loop_seqk_parallel_kernelI23Flash_bwd_kernel_traitsILi256ELi64ELi64ELi8ELi4ELi2ELi2ELb0ELb1EN7cutlass6half_tE19Flash_kernel_traitsILi256ELi64ELi64ELi8ES3_EELb0ELb0ELb0ELb0ELb0ELb0ELb1EEEvNS_16Flash_bwd_paramsE,(.L_x_2026 - _ZN5flash44flash_bwd_dq_dk_dv_loop_seqk_parallel_kernelI23Flash_bwd_kernel_traitsILi256ELi64ELi64ELi8ELi4ELi2ELi2ELb0ELb1EN7cutlass6half_tE19Flash_kernel_traitsILi256ELi64ELi64ELi8ES3_EELb0ELb0ELb0ELb0ELb0ELb0ELb1EEEvNS_16Flash_bwd_paramsE)
        .other          _ZN5flash44flash_bwd_dq_dk_dv_loop_seqk_parallel_kernelI23Flash_bwd_kernel_traitsILi256ELi64ELi64ELi8ELi4ELi2ELi2ELb0ELb1EN7cutlass6half_tE19Flash_kernel_traitsILi256ELi64ELi64ELi8ES3_EELb0ELb0ELb0ELb0ELb0ELb0ELb1EEEvNS_16Flash_bwd_paramsE,@"STO_CUDA_ENTRY STV_DEFAULT"
_ZN5flash44flash_bwd_dq_dk_dv_loop_seqk_parallel_kernelI23Flash_bwd_kernel_traitsILi256ELi64ELi64ELi8ELi4ELi2ELi2ELb0ELb1EN7cutlass6half_tE19Flash_kernel_traitsILi256ELi64ELi64ELi8ES3_EELb0ELb0ELb0ELb0ELb0ELb0ELb1EEEvNS_16Flash_bwd_paramsE:
.text._ZN5flash44flash_bwd_dq_dk_dv_loop_seqk_parallel_kernelI23Flash_bwd_kernel_traitsILi256ELi64ELi64ELi8ELi4ELi2ELi2ELb0ELb1EN7cutlass6half_tE19Flash_kernel_traitsILi256ELi64ELi64ELi8ES3_EELb0ELb0ELb0ELb0ELb0ELb0ELb1EEEvNS_16Flash_bwd_paramsE:
        /* <DEDUP_REMOVED lines=187> */
.L_x_998:
        /* <DEDUP_REMOVED lines=62> */
.L_x_954:
        /* <DEDUP_REMOVED lines=58> */
.L_x_956:
        /* <DEDUP_REMOVED lines=42> */
.L_x_957:
        /* <DEDUP_REMOVED lines=45> */
.L_x_958:
[----:B------:R-:W-:-:S03]  /*18a0*/  UMOV UR11, UR49 ;  /* 0x00000031000b7c82 */ /* 0x000fc60008000000 */
.L_x_959:
[----:B------:R-:W-:Y:S01]  /*18b0*/  IADD3 R17, P0, R229, UR15, RZ ;  /* 0x0000000fe5117c10 */ /* 0x000fe2000ff1e0ff */
[----:B------:R-:W-:Y:S01]  /*18c0*/  IMAD.U32 R14, RZ, RZ, UR15 ;  /* 0x0000000fff0e7e24 */ /* 0x000fe2000f8e00ff */
[--C-:B------:R-:W-:Y:S01]  /*18d0*/  SHF.R.S32.HI R233, RZ, 0x1f, R232.reuse ;  /* 0x0000001fffe97819 */ /* 0x100fe200000114e8 */
[----:B------:R-:W-:Y:S01]  /*18e0*/  UIADD3 UR8, UP5, UP4, UR8, UR44, UR46 ;  /* 0x0000002c08087290 */ /* 0x000fe2000fcbe02e */
[----:B------:R-:W-:Y:S01]  /*18f0*/  IADD3.X R9, R4, UR32, RZ, P0, !PT ;  /* 0x0000002004097c10 */ /* 0x000fe200087fe4ff */
[----:B------:R-:W-:Y:S01]  /*1900*/  IMAD.U32 R18, RZ, RZ, UR35 ;  /* 0x00000023ff127e24 */ /* 0x000fe2000f8e00ff */
[----:B------:R-:W-:Y:S01]  /*1910*/  IADD3 R10, P0, R232, UR18, RZ ;  /* 0x00000012e80a7c10 */ /* 0x000fe2000ff1e0ff */
[----:B------:R-:W-:Y:S01]  /*1920*/  UIADD3 UR26, UP1, UP0, UR26, UR8, UR28 ;  /* 0x000000081a1a7290 */ /* 0x000fe2000f83e01c */
[----:B------:R-:W-:Y:S01]  /*1930*/  IMAD.WIDE.U32 R22, R17, c[0x0][0x190], R232 ;  /* 0x0000640011167a25 */ /* 0x000fe200078e00e8 */
[----:B------:R-:W-:Y:S01]  /*1940*/  UIADD3.X UR7, UR10, UR47, UR52, UP5, UP4 ;  /* 0x0000002f0a077290 */ /* 0x000fe2000afe8434 */
[----:B------:R-:W-:Y:S01]  /*1950*/  IADD3.X R11, R233, UR19, RZ, P0, !PT ;  /* 0x00000013e90b7c10 */ /* 0x000fe200087fe4ff */
[----:B------:R-:W-:Y:S01]  /*1960*/  ULDC.64 UR8, c[0x0][0x370] ;  /* 0x0000dc0000087ab9 */ /* 0x000fe20000000a00 */
[----:B------:R-:W-:Y:S01]  /*1970*/  IMAD R16, R9, c[0x0][0x190], RZ ;  /* 0x0000640009107a24 */ /* 0x000fe200078e02ff */
[----:B------:R-:W-:Y:S01]  /*1980*/  UIADD3.X UR12, UR12, UR7, UR13, UP1, UP0 ;  /* 0x000000070c0c7290 */ /* 0x000fe20008fe040d */
[----:B------:R-:W-:Y:S01]  /*1990*/  IADD3 R24, P2, R22, UR31, RZ ;  /* 0x0000001f16187c10 */ /* 0x000fe2000ff5e0ff */
[----:B------:R-:W-:Y:S01]  /*19a0*/  IMAD.WIDE.U32 R14, R14, c[0x0][0x370], R10 ;  /* 0x0000dc000e0e7a25 */ /* 0x000fe200078e000a */
[----:B------:R-:W-:Y:S01]  /*19b0*/  UIMAD UR7, UR32, UR8, URZ ;  /* 0x00000008200772a4 */ /* 0x000fe2000f8e023f */
[----:B------:R-:W1:Y:S01]  /*19c0*/  S2R R10, SR_TID.X ;  /* 0x00000000000a7919 */ /* 0x000e620000002100 */
[----:B------:R-:W-:Y:S01]  /*19d0*/  UISETP.GE.AND UP0, UPT, UR30, 0x1, UPT ;  /* 0x000000011e00788c */ /* 0x000fe2000bf06270 */
[----:B------:R-:W-:Y:S01]  /*19e0*/  IMAD R21, R17, c[0x0][0x194], R16 ;  /* 0x0000650011157a24 */ /* 0x000fe200078e0210 */
[----:B------:R-:W-:Y:S01]  /*19f0*/  UIMAD UR10, UR15, UR9, UR7 ;  /* 0x000000090f0a72a4 */ /* 0x000fe2000f8e0207 */
[----:B------:R-:W-:Y:S01]  /*1a00*/  BSSY B1, `(.L_x_955) ;  /* 0x0000897000017945 */ /* 0x000fe20003800000 */
[----:B------:R-:W-:-:S02]  /*1a10*/  UIADD3 UR14, UR15, UR14, URZ ;  /* 0x0000000e0f0e7290 */ /* 0x000fc4000fffe03f */
[----:B------:R-:W-:Y:S01]  /*1a20*/  PLOP3.LUT P0, PT, PT, PT, UP0, 0x80, 0x0 ;  /* 0x000000000000781c */ /* 0x000fe20003f0f008 */
[----:B------:R-:W-:Y:S01]  /*1a30*/  ULDC.64 UR8, c[0x0][0x378] ;  /* 0x0000de0000087ab9 */ /* 0x000fe20000000a00 */
[----:B------:R-:W-:Y:S01]  /*1a40*/  IADD3 R15, R15, UR10, RZ ;  /* 0x0000000a0f0f7c10 */ /* 0x000fe2000fffe0ff */
[----:B------:R-:W-:Y:S01]  /*1a50*/  UIMAD UR7, UR60, UR8, URZ ;  /* 0x000000083c0772a4 */ /* 0x000fe2000f8e023f */
[----:B------:R-:W-:Y:S01]  /*1a60*/  IADD3.X R25, R23, UR29, R21, P2, !PT ;  /* 0x0000001d17197c10 */ /* 0x000fe200097fe415 */
[----:B------:R-:W-:Y:S02]  /*1a70*/  UIADD3 UR8, UR15, UR11, URZ ;  /* 0x0000000b0f087290 */ /* 0x000fe4000fffe03f */
[----:B------:R-:W-:Y:S01]  /*1a80*/  IMAD.WIDE.U32 R18, R18, c[0x0][0x378], R14 ;  /* 0x0000de0012127a25 */ /* 0x000fe200078e000e */
[----:B------:R-:W-:Y:S02]  /*1a90*/  ULDC.64 UR10, c[0x0][0x3c8] ;  /* 0x0000f200000a7ab9 */ /* 0x000fe40000000a00 */
[----:B------:R-:W-:-:S02]  /*1aa0*/  UIMAD UR16, UR35, UR9, UR7 ;  /* 0x00000009231072a4 */ /* 0x000fc4000f8e0207 */
[----:B------:R-:W-:Y:S02]  /*1ab0*/  UIMAD.WIDE UR8, UR8, UR61, UR10 ;  /* 0x0000003d080872a5 */ /* 0x000fe4000f8e020a */
[----:B------:R-:W-:Y:S02]  /*1ac0*/  ULEA.HI.SX32 UR7, UR34, 0xffffffff, 0x1a ;  /* 0xffffffff22077891 */ /* 0x000fe4000f8fd23f */
[----:B------:R-:W-:Y:S01]  /*1ad0*/  ULDC.64 UR10, c[0x0][0x200] ;  /* 0x00008000000a7ab9 */ /* 0x000fe20000000a00 */
[----:B-1----:R-:W-:Y:S01]  /*1ae0*/  SHF.R.S32.HI R11, RZ, 0x1f, R10 ;  /* 0x0000001fff0b7819 */ /* 0x002fe2000001140a */
[----:B------:R-:W-:Y:S01]  /*1af0*/  UIMAD.WIDE UR14, UR14, UR61, UR10 ;  /* 0x0000003d0e0e72a5 */ /* 0x000fe2000f8e020a */
[----:B------:R-:W-:Y:S02]  /*1b00*/  IADD3 R19, R19, UR16, RZ ;  /* 0x0000001013137c10 */ /* 0x000fe4000fffe0ff */
[----:B------:R-:W-:-:S04]  /*1b10*/  LEA.HI R12, R11, R10, RZ, 0x5 ;  /* 0x0000000a0b0c7211 */ /* 0x000fc800078f28ff */
[----:B------:R-:W-:-:S05]  /*1b20*/  LOP3.LUT R11, R12, 0xffffffe0, RZ, 0xc0, !PT ;  /* 0xffffffe00c0b7812 */ /* 0x000fca00078ec0ff */
[----:B------:R-:W-:Y:S01]  /*1b30*/  IMAD.IADD R11, R10, 0x1, -R11 ;  /* 0x000000010a0b7824 */ /* 0x000fe200078e0a0b */
[----:B------:R-:W-:-:S05]  /*1b40*/  SHF.R.S32.HI R10, RZ, 0x5, R12 ;  /* 0x00000005ff0a7819 */ /* 0x000fca000001140c */
[----:B------:R-:W-:-:S05]  /*1b50*/  IMAD R13, R10, UR45, R11 ;  /* 0x0000002d0a0d7c24 */ /* 0x000fca000f8e020b */
[----:B------:R-:W-:-:S04]  /*1b60*/  IADD3 R14, P1, R13, UR26, RZ ;  /* 0x0000001a0d0e7c10 */ /* 0x000fc8000ff3e0ff */
[----:B------:R-:W-:Y:S02]  /*1b70*/  LEA.HI.X.SX32 R13, R13, UR12, 0x1, P1 ;  /* 0x0000000c0d0d7c11 */ /* 0x000fe400088f0eff */
[----:B------:R-:W-:-:S04]  /*1b80*/  LEA R250, P1, R14, c[0x0][0x350], 0x2 ;  /* 0x0000d4000efa7a11 */ /* 0x000fc800078210ff */
[----:B------:R-:W-:Y:S01]  /*1b90*/  LEA.HI.X R251, R14, c[0x0][0x354], R13, 0x2, P1 ;  /* 0x0000d5000efb7a11 */ /* 0x000fe200008f140d */
[----:B------:R-:W-:Y:S05]  /*1ba0*/  @!P0 BRA `(.L_x_960) ;  /* 0x00007e8000008947 */ /* 0x000fea0003800000 */
[----:B------:R-:W-:Y:S01]  /*1bb0*/  PLOP3.LUT P0, PT, PT, PT, UP3, 0x80, 0x0 ;  /* 0x000000000000781c */ /* 0x000fe20003f0f038 */
[----:B------:R-:W-:Y:S01]  /*1bc0*/  UIMAD UR12, UR7, -0x40, UR30 ;  /* 0xffffffc0070c78a4 */ /* 0x000fe2000f8e021e */
[----:B------:R-:W-:Y:S01]  /*1bd0*/  IMAD.U32 R22, RZ, RZ, UR35 ;  /* 0x00000023ff167e24 */ /* 0x000fe2000f8e00ff */
[----:B------:R-:W-:Y:S01]  /*1be0*/  UMOV UR11, UR8 ;  /* 0x00000008000b7c82 */ /* 0x000fe20008000000 */
[----:B------:R-:W-:Y:S01]  /*1bf0*/  IMAD R14, R4, c[0x0][0x370], RZ ;  /* 0x0000dc00040e7a24 */ /* 0x000fe200078e02ff */
[----:B------:R-:W-:Y:S01]  /*1c00*/  UMOV UR10, UR9 ;  /* 0x00000009000a7c82 */ /* 0x000fe20008000000 */
[----:B------:R-:W-:-:S07]  /*1c10*/  IMAD.WIDE.U32 R18, R229, c[0x0][0x370], R18 ;  /* 0x0000dc00e5127a25 */ /* 0x000fce00078e0012 */
[----:B------:R-:W-:Y:S01]  /*1c20*/  @P0 BAR.SYNC.DEFER_BLOCKING 0x0 ;  /* 0x0000000000000b1d */ /* 0x000fe20000010000 */
[----:B------:R-:W-:Y:S01]  /*1c30*/  ISETP.GE.AND P6, PT, R229, UR12, PT ;  /* 0x0000000ce5007c0c */ /* 0x000fe2000bfc6270 */
[----:B------:R-:W-:Y:S01]  /*1c40*/  IMAD.WIDE.U32 R22, R22, c[0x0][0x1a8], R24 ;  /* 0x00006a0016167a25 */ /* 0x000fe200078e0018 */
[----:B------:R-:W-:-:S03]  /*1c50*/  LEA R244, P0, R18, c[0x0][0x330], 0x1 ;  /* 0x0000cc0012f47a11 */ /* 0x000fc600078008ff */
[----:B------:R-:W-:Y:S01]  /*1c60*/  ULDC.64 UR8, c[0x0][0x1a8] ;  /* 0x00006a0000087ab9 */ /* 0x000fe20000000a00 */
[----:B------:R-:W-:Y:S01]  /*1c70*/  IMAD R15, R229, c[0x0][0x374], R14 ;  /* 0x0000dd00e50f7a24 */ /* 0x000fe200078e020e */
[----:B------:R-:W-:Y:S01]  /*1c80*/  UIMAD UR13, UR60, UR8, URZ ;  /* 0x000000083c0d72a4 */ /* 0x000fe2000f8e023f */
[----:B------:R-:W-:Y:S01]  /*1c90*/  LEA R242, P1, R22, c[0x0][0x160], 0x1 ;  /* 0x0000580016f27a11 */ /* 0x000fe200078208ff */
[----:B------:R-:W-:Y:S01]  /*1ca0*/  BSSY B0, `(.L_x_961) ;  /* 0x0000033000007945 */ /* 0x000fe20003800000 */
[----:B------:R-:W-:Y:S01]  /*1cb0*/  IMAD.IADD R15, R19, 0x1, R15 ;  /* 0x00000001130f7824 */ /* 0x000fe200078e020f */
[----:B------:R-:W-:Y:S02]  /*1cc0*/  UIMAD UR13, UR35, UR9, UR13 ;  /* 0x00000009230d72a4 */ /* 0x000fe4000f8e020d */
[----:B------:R-:W-:Y:S02]  /*1cd0*/  UMOV UR8, UR15 ;  /* 0x0000000f00087c82 */ /* 0x000fe40008000000 */
[----:B------:R-:W-:Y:S01]  /*1ce0*/  UMOV UR9, UR14 ;  /* 0x0000000e00097c82 */ /* 0x000fe20008000000 */
[----:B------:R-:W-:-:S02]  /*1cf0*/  LEA.HI.X R245, R18, c[0x0][0x334], R15, 0x1, P0 ;  /* 0x0000cd0012f57a11 */ /* 0x000fc400000f0c0f */
[----:B------:R-:W-:-:S04]  /*1d00*/  IADD3 R16, R23, UR13, RZ ;  /* 0x0000000d17107c10 */ /* 0x000fc8000fffe0ff */
[----:B------:R-:W-:Y:S01]  /*1d10*/  LEA.HI.X R241, R22, c[0x0][0x164], R16, 0x1, P1 ;  /* 0x0000590016f17a11 */ /* 0x000fe200008f0c10 */
        /* <DEDUP_REMOVED lines=43> */
.L_x_962:
[----:B------:R-:W-:Y:S05]  /*1fd0*/  BSYNC B0 ;  /* 0x0000000000007941 */ /* 0x000fea0003800000 */
.L_x_961:
        /* <DEDUP_REMOVED lines=48> */
.L_x_964:
[----:B------:R-:W-:Y:S05]  /*22e0*/  BSYNC B0 ;  /* 0x0000000000007941 */ /* 0x000fea0003800000 */
.L_x_963:
[----:B------:R1:W-:Y:S01]  /*22f0*/  @P6 STS.128 [R225], RZ ;  /* 0x000000ffe1006388 */ /* 0x0003e20000000c00 */
[----:B------:R-:W-:Y:S03]  /*2300*/  BSSY B0, `(.L_x_965) ;  /* 0x000002a000007945 */ /* 0x000fe60003800000 */
[----:B------:R1:W-:Y:S04]  /*2310*/  @P6 STS.128 [R225+0x2000], RZ ;  /* 0x002000ffe1006388 */ /* 0x0003e80000000c00 */
[----:B------:R1:W-:Y:S04]  /*2320*/  @P6 STS.128 [R225+0x4000], RZ ;  /* 0x004000ffe1006388 */ /* 0x0003e80000000c00 */
[----:B------:R1:W-:Y:S01]  /*2330*/  @P6 STS.128 [R225+0x6000], RZ ;  /* 0x006000ffe1006388 */ /* 0x0003e20000000c00 */
[----:B------:R-:W-:Y:S05]  /*2340*/  @P6 BRA `(.L_x_966) ;  /* 0x0000025000006947 */ /* 0x000fea0003800000 */
[----:B-1----:R-:W-:Y:S01]  /*2350*/  IMAD.U32 R18, RZ, RZ, UR31 ;  /* 0x0000001fff127e24 */ /* 0x002fe2000f8e00ff */
        /* <DEDUP_REMOVED lines=36> */
.L_x_966:
[----:B------:R-:W-:Y:S05]  /*25a0*/  BSYNC B0 ;  /* 0x0000000000007941 */ /* 0x000fea0003800000 */
.L_x_965:
        /* <DEDUP_REMOVED lines=45> */
.L_x_968:
[----:B------:R-:W-:Y:S05]  /*2880*/  BSYNC B0 ;  /* 0x0000000000007941 */ /* 0x000fea0003800000 */
.L_x_967:
[----:B------:R-:W-:Y:S01]  /*2890*/  SHF.R.S32.HI R13, RZ, 0x1f, R12 ;  /* 0x0000001fff0d7819 */ /* 0x000fe2000001140c */
[----:B------:R-:W-:Y:S01]  /*28a0*/  UIADD3 UR13, -UR20, UR6, URZ ;  /* 0x00000006140d7290 */ /* 0x000fe2000fffe13f */
[----:B------:R-:W-:Y:S01]  /*28b0*/  SHF.R.S32.HI R12, RZ, 0x1f, R11 ;  /* 0x0000001fff0c7819 */ /* 0x000fe2000001140b */
[----:B------:R-:W-:Y:S01]  /*28c0*/  ULDC.64 UR14, c[0x0][0x198] ;  /* 0x00006600000e7ab9 */ /* 0x000fe20000000a00 */
[----:B------:R-:W-:Y:S01]  /*28d0*/  LEA.HI R13, R13, R10, RZ, 0x2 ;  /* 0x0000000a0d0d7211 */ /* 0x000fe200078f10ff */
[----:B------:R-:W-:Y:S01]  /*28e0*/  IMAD.MOV.U32 R248, RZ, RZ, 0x7f800000 ;  /* 0x7f800000fff87424 */ /* 0x000fe200078e00ff */
[----:B------:R-:W-:Y:S01]  /*28f0*/  LEA.HI R12, R12, R11, RZ, 0x2 ;  /* 0x0000000b0c0c7211 */ /* 0x000fe200078f10ff */
[----:B------:R-:W-:Y:S01]  /*2900*/  IMAD.MOV.U32 R249, RZ, RZ, 0x7f800000 ;  /* 0x7f800000fff97424 */ /* 0x000fe200078e00ff */
[----:B------:R-:W-:Y:S02]  /*2910*/  LOP3.LUT R13, R13, 0xfffffffc, RZ, 0xc0, !PT ;  /* 0xfffffffc0d0d7812 */ /* 0x000fe400078ec0ff */
[----:B------:R-:W-:-:S03]  /*2920*/  SHF.R.S32.HI R11, RZ, 0x2, R12 ;  /* 0x00000002ff0b7819 */ /* 0x000fc6000001140c */
[----:B------:R-:W-:-:S04]  /*2930*/  IMAD.IADD R10, R10, 0x1, -R13 ;  /* 0x000000010a0a7824 */ /* 0x000fc800078e0a0d */
[----:B------:R-:W-:Y:S01]  /*2940*/  IMAD R11, R10, 0x10, R11 ;  /* 0x000000100a0b7824 */ /* 0x000fe200078e020b */
[----:B------:R-:W-:-:S03]  /*2950*/  ISETP.GE.AND P5, PT, R229, UR13, PT ;  /* 0x0000000de5007c0c */ /* 0x000fc6000bfa6270 */
[C---:B------:R-:W-:Y:S01]  /*2960*/  IMAD.SHL.U32 R247, R11.reuse, 0x4, RZ ;  /* 0x000000040bf77824 */ /* 0x040fe200078e00ff */
[C---:B------:R-:W-:Y:S02]  /*2970*/  IADD3 R10, R11.reuse, 0x8, RZ ;  /* 0x000000080b0a7810 */ /* 0x040fe40007ffe0ff */
[----:B------:R-:W-:Y:S02]  /*2980*/  SHF.R.S32.HI R246, RZ, 0x1f, R11 ;  /* 0x0000001ffff67819 */ /* 0x000fe4000001140b */
[C---:B------:R-:W-:Y:S02]  /*2990*/  ISETP.GE.AND P2, PT, R11.reuse, UR12, PT ;  /* 0x0000000c0b007c0c */ /* 0x040fe4000bf46270 */
        /* <DEDUP_REMOVED lines=70> */
.L_x_970:
[----:B------:R-:W-:Y:S05]  /*2e00*/  BSYNC B0 ;  /* 0x0000000000007941 */ /* 0x000fea0003800000 */
.L_x_969:
        /* <DEDUP_REMOVED lines=55> */
.L_x_972:
[----:B------:R-:W-:Y:S05]  /*3180*/  BSYNC B0 ;  /* 0x0000000000007941 */ /* 0x000fea0003800000 */
.L_x_971:
        /* <DEDUP_REMOVED lines=64> */
.L_x_974:
[----:B------:R-:W-:Y:S05]  /*3590*/  BSYNC B0 ;  /* 0x0000000000007941 */ /* 0x000fea0003800000 */
.L_x_973:
        /* <DEDUP_REMOVED lines=54> */
.L_x_976:
[----:B------:R-:W-:Y:S05]  /*3900*/  BSYNC B0 ;  /* 0x0000000000007941 */ /* 0x000fea0003800000 */
.L_x_975:
[----:B------:R-:W0:Y:S01]  /*3910*/  LDGDEPBAR ;  /* 0x00000000000079af */ /* 0x000e220000000000 */
[----:B------:R-:W-:Y:S01]  /*3920*/  MOV R239, c[0x0][0x22c] ;  /* 0x00008b0000ef7a02 */ /* 0x000fe20000000f00 */
[----:B------:R-:W-:Y:S01]  /*3930*/  CS2R R190, SRZ ;  /* 0x0000000000be7805 */ /* 0x000fe2000001ff00 */
        /* <DEDUP_REMOVED lines=61> */
[----:B------:R-:W-:Y:S01]  /*3d10*/  CS2R R24, SRZ ;  /* 0x0000000000187805 */ /* 0x000fe2000001ff00 */
[----:B------:R-:W-:Y:S01]  /*3d20*/  CS2R R22, SRZ ;  /* 0x0000000000167805 */ /* 0x000fe2000001ff00 */
[----:B-1----:R-:W-:Y:S01]  /*3d30*/  CS2R R20, SRZ ;  /* 0x0000000000147805 */ /* 0x002fe2000001ff00 */
[----:B------:R-:W-:Y:S01]  /*3d40*/  LEA R240, -R239, RZ, 0x6 ;  /* 0x000000ffeff07211 */ /* 0x000fe200078e31ff */
[----:B------:R-:W-:-:S03]  /*3d50*/  UIADD3 UR14, UR20, 0x40, URZ ;  /* 0x00000040140e7890 */ /* 0x000fc6000fffe03f */
.L_x_979:
[----:B------:R-:W0:Y:S01]  /*3d60*/  LDGDEPBAR ;  /* 0x00000000000079af */ /* 0x000e220000000000 */
[----:B------:R-:W-:Y:S01]  /*3d70*/  UISETP.GE.AND UP0, UPT, UR14, UR6, UPT ;  /* 0x000000060e00728c */ /* 0x000fe2000bf06270 */
[----:B-----5:R-:W-:Y:S01]  /*3d80*/  FMUL.FTZ R203, R248, 1.4426950216293334961 ;  /* 0x3fb8aa3bf8cb7820 */ /* 0x020fe20000410000 */
[----:B------:R-:W-:Y:S01]  /*3d90*/  MOV R131, UR21 ;  /* 0x0000001500837c02 */ /* 0x000fe20008000f00 */
[----:B------:R-:W-:Y:S03]  /*3da0*/  UISETP.GE.AND UP4, UPT, UR7, 0x1, UPT ;  /* 0x000000010700788c */ /* 0x000fe6000bf86270 */
[----:B------:R-:W-:Y:S02]  /*3db0*/  PLOP3.LUT P2, PT, PT, PT, UP0, 0x80, 0x0 ;  /* 0x000000000000781c */ /* 0x000fe40003f4f008 */
[----:B------:R-:W-:Y:S02]  /*3dc0*/  PLOP3.LUT P0, PT, PT, PT, UP0, 0x80, 0x0 ;  /* 0x000000000000781c */ /* 0x000fe40003f0f008 */
[----:B------:R-:W-:Y:S02]  /*3dd0*/  PLOP3.LUT P5, PT, PT, PT, UP0, 0x80, 0x0 ;  /* 0x000000000000781c */ /* 0x000fe40003faf008 */
[----:B------:R-:W-:Y:S02]  /*3de0*/  PLOP3.LUT P1, PT, PT, PT, UP0, 0x80, 0x0 ;  /* 0x000000000000781c */ /* 0x000fe40003f2f008 */
[----:B------:R-:W-:Y:S02]  /*3df0*/  PLOP3.LUT P4, PT, PT, PT, UP0, 0x80, 0x0 ;  /* 0x000000000000781c */ /* 0x000fe40003f8f008 */
[----:B------:R-:W-:Y:S02]  /*3e00*/  PLOP3.LUT P3, PT, PT, PT, UP0, 0x80, 0x0 ;  /* 0x000000000000781c */ /* 0x000fe40003f6f008 */
[----:B------:R-:W-:Y:S03]  /*3e10*/  PLOP3.LUT P6, PT, PT, PT, UP0, 0x80, 0x0 ;  /* 0x000000000000781c */ /* 0x000fe60003fcf008 */
[----:B------:R-:W-:Y:S01]  /*3e20*/  @P0 LEA R196, R131, R224, 0x6 ;  /* 0x000000e083c40211 */ /* 0x000fe200078e30ff */
[----:B------:R-:W-:Y:S04]  /*3e30*/  DEPBAR.LE SB0, 0x0 ;  /* 0x000080000000791a */ /* 0x000fe80000000000 */
[----:B------:R-:W-:Y:S01]  /*3e40*/  BAR.SYNC.DEFER_BLOCKING 0x0 ;  /* 0x0000000000007b1d */ /* 0x000fe20000010000 */
[----:B------:R-:W-:Y:S02]  /*3e50*/  PLOP3.LUT P0, PT, PT, PT, UP0, 0x80, 0x0 ;  /* 0x000000000000781c */ /* 0x000fe40003f0f008 */
[C---:B------:R-:W-:Y:S02]  /*3e60*/  @P5 ISETP.GE.AND P5, PT, R196.reuse, UR6, PT ;  /* 0x00000006c4005c0c */ /* 0x040fe4000bfa6270 */
[----:B------:R-:W-:Y:S02]  /*3e70*/  @P1 IADD3 R131, R196, 0x1, RZ ;  /* 0x00000001c4831810 */ /* 0x000fe40007ffe0ff */
[----:B------:R-:W-:Y:S02]  /*3e80*/  FSETP.NEU.FTZ.AND P1, PT, R248, -INF , PT ;  /* 0xff800000f800780b */ /* 0x000fe40003f3d000 */
[----:B------:R-:W-:Y:S01]  /*3e90*/  @P4 ISETP.GE.AND P4, PT, R131, UR6, PT ;  /* 0x0000000683004c0c */ /* 0x000fe2000bf86270 */
[----:B------:R-:W-:Y:S01]  /*3ea0*/  FMUL.FTZ R131, R249, 1.4426950216293334961 ;  /* 0x3fb8aa3bf9837820 */ /* 0x000fe20000410000 */
[----:B------:R-:W-:Y:S02]  /*3eb0*/  FSEL R203, R203, RZ, P1 ;  /* 0x000000ffcbcb7208 */ /* 0x000fe40000800000 */
[----:B------:R-:W-:Y:S02]  /*3ec0*/  FSETP.NEU.FTZ.AND P1, PT, R249, -INF , PT ;  /* 0xff800000f900780b */ /* 0x000fe40003f3d000 */
[----:B------:R-:W-:Y:S02]  /*3ed0*/  @P3 IADD3 R197, R196, 0x8, RZ ;  /* 0x00000008c4c53810 */ /* 0x000fe40007ffe0ff */
[----:B------:R-:W-:Y:S02]  /*3ee0*/  FSEL R131, R131, RZ, P1 ;  /* 0x000000ff83837208 */ /* 0x000fe40000800000 */
[----:B------:R-:W-:Y:S02]  /*3ef0*/  PLOP3.LUT P1, PT, PT, PT, UP0, 0x80, 0x0 ;  /* 0x000000000000781c */ /* 0x000fe40003f2f008 */
[----:B------:R-:W-:Y:S02]  /*3f00*/  @P6 ISETP.GE.AND P6, PT, R197, UR6, PT ;  /* 0x00000006c5006c0c */ /* 0x000fe4000bfc6270 */
[----:B------:R-:W-:Y:S01]  /*3f10*/  PLOP3.LUT P3, PT, PT, PT, UP0, 0x80, 0x0 ;  /* 0x000000000000781c */ /* 0x000fe20003f6f008 */
        /* <DEDUP_REMOVED lines=8> */
[C---:B-1----:R-:W-:Y:S08]  /*3fa0*/  HMMA.16816.F32 R4, R84.reuse, R88, RZ ;  /* 0x000000585404723c */ /* 0x042ff000000018ff */
[C---:B------:R-:W-:Y:S01]  /*3fb0*/  HMMA.16816.F32 R8, R84.reuse, R90, RZ ;  /* 0x0000005a5408723c */ /* 0x040fe200000018ff */
[----:B------:R-:W-:Y:S07]  /*3fc0*/  LDSM.16.M88.4 R88, [R219] ;  /* 0x00000000db58783b */ /* 0x000fee0000000200 */
[C---:B--2---:R-:W-:Y:S08]  /*3fd0*/  HMMA.16816.F32 R12, R84.reuse, R92, RZ ;  /* 0x0000005c540c723c */ /* 0x044ff000000018ff */
[----:B------:R-:W-:Y:S01]  /*3fe0*/  HMMA.16816.F32 R16, R84, R94, RZ ;  /* 0x0000005e5410723c */ /* 0x000fe200000018ff */
[----:B------:R-:W1:Y:S06]  /*3ff0*/  LDSM.16.M88.4 R84, [R3+0x10800] ;  /* 0x010800000354783b */ /* 0x000e6c0000000200 */
[----:B------:R-:W2:Y:S01]  /*4000*/  LDSM.16.M88.4 R92, [R2+0x10000] ;  /* 0x01000000025c783b */ /* 0x000ea20000000200 */
[C---:B---3--:R-:W-:Y:S08]  /*4010*/  HMMA.16816.F32 R4, R96.reuse, R100, R4 ;  /* 0x000000646004723c */ /* 0x048ff00000001804 */
[C---:B------:R-:W-:Y:S01]  /*4020*/  HMMA.16816.F32 R8, R96.reuse, R102, R8 ;  /* 0x000000666008723c */ /* 0x040fe20000001808 */
[----:B------:R-:W-:Y:S07]  /*4030*/  LDSM.16.M88.4 R100, [R223+0x2000] ;  /* 0x00200000df64783b */ /* 0x000fee0000000200 */
[C---:B----4-:R-:W-:Y:S08]  /*4040*/  HMMA.16816.F32 R12, R96.reuse, R104, R12 ;  /* 0x00000068600c723c */ /* 0x050ff0000000180c */
        /* <DEDUP_REMOVED lines=81> */
[C---:B------:R-:W-:Y:S08]  /*4560*/  HMMA.16816.F32 R8, R100.reuse, R106, R8 ;  /* 0x0000006a6408723c */ /* 0x040ff00000001808 */
[C---:B--2---:R-:W-:Y:S08]  /*4570*/  HMMA.16816.F32 R12, R100.reuse, R88, R12 ;  /* 0x00000058640c723c */ /* 0x044ff0000000180c */
[----:B------:R-:W-:Y:S08]  /*4580*/  HMMA.16816.F32 R16, R100, R90, R16 ;  /* 0x0000005a6410723c */ /* 0x000ff00000001810 */
[C---:B------:R-:W-:Y:S08]  /*4590*/  HMMA.16816.F32 R4, R108.reuse, R112, R4 ;  /* 0x000000706c04723c */ /* 0x040ff00000001804 */
[C---:B------:R-:W-:Y:S08]  /*45a0*/  HMMA.16816.F32 R8, R108.reuse, R114, R8 ;  /* 0x000000726c08723c */ /* 0x040ff00000001808 */
[C---:B-1----:R-:W-:Y:S08]  /*45b0*/  HMMA.16816.F32 R12, R108.reuse, R84, R12 ;  /* 0x000000546c0c723c */ /* 0x042ff0000000180c */
[----:B------:R-:W-:Y:S01]  /*45c0*/  HMMA.16816.F32 R16, R108, R86, R16 ;  /* 0x000000566c10723c */ /* 0x000fe20000001810 */
[----:B------:R-:W1:Y:S07]  /*45d0*/  LDSM.16.M88.4 R84, [R2+0x16800] ;  /* 0x016800000254783b */ /* 0x000e6e0000000200 */
[C---:B---3--:R-:W-:Y:S08]  /*45e0*/  HMMA.16816.F32 R4, R92.reuse, R96, R4 ;  /* 0x000000605c04723c */ /* 0x048ff00000001804 */
[C---:B------:R-:W-:Y:S11]  /*45f0*/  HMMA.16816.F32 R8, R92.reuse, R98, R8 ;  /* 0x000000625c08723c */ /* 0x040ff60000001808 */
[----:B------:R-:W-:Y:S05]  /*4600*/  @!UPT UIADD3 URZ, URZ, URZ, URZ ;  /* 0x0000003f3f3ff290 */ /* 0x000fea000fffe03f */
[----:B------:R-:W-:Y:S02]  /*4610*/  FMUL.FTZ R116, R4, c[0x0][0x2ec] ;  /* 0x0000bb0004747a20 */ /* 0x000fe40000410000 */
[----:B------:R-:W-:Y:S02]  /*4620*/  FMUL.FTZ R117, R5, c[0x0][0x2ec] ;  /* 0x0000bb0005757a20 */ /* 0x000fe40000410000 */
[----:B------:R-:W-:Y:S02]  /*4630*/  FMUL.FTZ R118, R6, c[0x0][0x2ec] ;  /* 0x0000bb0006767a20 */ /* 0x000fe40000410000 */
[----:B------:R-:W2:Y:S01]  /*4640*/  MUFU.TANH R116, R116 ;  /* 0x0000007400747308 */ /* 0x000ea20000002400 */
[----:B------:R-:W-:Y:S01]  /*4650*/  FMUL.FTZ R119, R7, c[0x0][0x2ec] ;  /* 0x0000bb0007777a20 */ /* 0x000fe20000410000 */
[C---:B-1----:R-:W-:Y:S03]  /*4660*/  HMMA.16816.F32 R12, R92.reuse, R84, R12 ;  /* 0x000000545c0c723c */ /* 0x042fe6000000180c */
[----:B------:R-:W-:Y:S02]  /*4670*/  FMUL.FTZ R120, R8, c[0x0][0x2ec] ;  /* 0x0000bb0008787a20 */ /* 0x000fe40000410000 */
[----:B------:R-:W-:Y:S03]  /*4680*/  FMUL.FTZ R121, R9, c[0x0][0x2ec] ;  /* 0x0000bb0009797a20 */ /* 0x000fe60000410000 */
[----:B------:R-:W1:Y:S01]  /*4690*/  MUFU.TANH R117, R117 ;  /* 0x0000007500757308 */ /* 0x000e620000002400 */
[----:B------:R-:W-:Y:S03]  /*46a0*/  HMMA.16816.F32 R16, R92, R86, R16 ;  /* 0x000000565c10723c */ /* 0x000fe60000001810 */
[----:B------:R-:W-:Y:S02]  /*46b0*/  FMUL.FTZ R122, R10, c[0x0][0x2ec] ;  /* 0x0000bb000a7a7a20 */ /* 0x000fe40000410000 */
[----:B------:R-:W-:Y:S04]  /*46c0*/  FMUL.FTZ R123, R11, c[0x0][0x2ec] ;  /* 0x0000bb000b7b7a20 */ /* 0x000fe80000410000 */
[----:B------:R-:W3:Y:S03]  /*46d0*/  MUFU.TANH R118, R118 ;  /* 0x0000007600767308 */ /* 0x000ee60000002400 */
[----:B--2---:R-:W-:Y:S02]  /*46e0*/  MOV R198, R116 ;  /* 0x0000007400c67202 */ /* 0x004fe40000000f00 */
[----:B------:R-:W-:Y:S01]  /*46f0*/  @P0 FSEL R198, R116, -INF , !P5 ;  /* 0xff80000074c60808 */ /* 0x000fe20006800000 */
[----:B------:R-:W-:Y:S01]  /*4700*/  FMUL.FTZ R124, R12, c[0x0][0x2ec] ;  /* 0x0000bb000c7c7a20 */ /* 0x000fe20000410000 */
[----:B------:R-:W-:Y:S01]  /*4710*/  PLOP3.LUT P0, PT, PT, PT, UP0, 0x80, 0x0 ;  /* 0x000000000000781c */ /* 0x000fe20003f0f008 */
[----:B------:R-:W-:Y:S02]  /*4720*/  FMUL.FTZ R125, R13, c[0x0][0x2ec] ;  /* 0x0000bb000d7d7a20 */ /* 0x000fe40000410000 */
[----:B------:R-:W2:Y:S01]  /*4730*/  MUFU.TANH R119, R119 ;  /* 0x0000007700777308 */ /* 0x000ea20000002400 */
[--C-:B------:R-:W-:Y:S02]  /*4740*/  FFMA.FTZ R210, R198, c[0x0][0x23c], -R203.reuse ;  /* 0x00008f00c6d27a23 */ /* 0x100fe400000108cb */
[----:B------:R-:W-:Y:S01]  /*4750*/  FMUL.FTZ R126, R14, c[0x0][0x2ec] ;  /* 0x0000bb000e7e7a20 */ /* 0x000fe20000410000 */
[----:B-1----:R-:W-:Y:S01]  /*4760*/  MOV R198, R117 ;  /* 0x0000007500c67202 */ /* 0x002fe20000000f00 */
[----:B------:R-:W-:Y:S01]  /*4770*/  FMUL.FTZ R127, R15, c[0x0][0x2ec] ;  /* 0x0000bb000f7f7a20 */ /* 0x000fe20000410000 */
[----:B------:R-:W-:Y:S01]  /*4780*/  @P2 FSEL R198, R117, -INF , !P4 ;  /* 0xff80000075c62808 */ /* 0x000fe20006000000 */
[----:B------:R-:W-:Y:S01]  /*4790*/  FMUL.FTZ R128, R16, c[0x0][0x2ec] ;  /* 0x0000bb0010807a20 */ /* 0x000fe20000410000 */
[----:B------:R-:W-:Y:S01]  /*47a0*/  PLOP3.LUT P2, PT, PT, PT, UP0, 0x80, 0x0 ;  /* 0x000000000000781c */ /* 0x000fe20003f4f008 */
[----:B------:R-:W-:Y:S01]  /*47b0*/  FMUL.FTZ R129, R17, c[0x0][0x2ec] ;  /* 0x0000bb0011817a20 */ /* 0x000fe20000410000 */
[----:B------:R-:W1:Y:S01]  /*47c0*/  MUFU.TANH R120, R120 ;  /* 0x0000007800787308 */ /* 0x000e620000002400 */
[----:B------:R-:W-:Y:S02]  /*47d0*/  FFMA.FTZ R209, R198, c[0x0][0x23c], -R203 ;  /* 0x00008f00c6d17a23 */ /* 0x000fe400000108cb */
[----:B------:R-:W-:Y:S01]  /*47e0*/  FMUL.FTZ R130, R18, c[0x0][0x2ec] ;  /* 0x0000bb0012827a20 */ /* 0x000fe20000410000 */
[-C--:B---3--:R-:W-:Y:S01]  /*47f0*/  MOV R198, R118.reuse ;  /* 0x0000007600c67202 */ /* 0x088fe20000000f00 */
[----:B------:R-:W-:Y:S01]  /*4800*/  FMUL.FTZ R211, R19, c[0x0][0x2ec] ;  /* 0x0000bb0013d37a20 */ /* 0x000fe20000410000 */
[C---:B------:R-:W-:Y:S01]  /*4810*/  @P0 FSEL R198, R118.reuse, -INF , !P5 ;  /* 0xff80000076c60808 */ /* 0x040fe20006800000 */
[----:B------:R-:W-:Y:S01]  /*4820*/  FFMA.FTZ R118, -R118, R118, 1 ;  /* 0x3f80000076767423 */ /* 0x000fe20000010176 */
[----:B------:R-:W-:Y:S01]  /*4830*/  PLOP3.LUT P0, PT, PT, PT, UP0, 0x80, 0x0 ;  /* 0x000000000000781c */ /* 0x000fe20003f0f008 */
[----:B------:R-:W-:Y:S01]  /*4840*/  FFMA.FTZ R116, -R116, R116, 1 ;  /* 0x3f80000074747423 */ /* 0x000fe20000010174 */
[----:B------:R-:W3:Y:S01]  /*4850*/  MUFU.TANH R121, R121 ;  /* 0x0000007900797308 */ /* 0x000ee20000002400 */
[----:B------:R-:W-:Y:S01]  /*4860*/  @P2 IADD3 R197, R196, 0x9, RZ ;  /* 0x00000009c4c52810 */ /* 0x000fe20007ffe0ff */
[--C-:B------:R-:W-:Y:S01]  /*4870*/  FFMA.FTZ R202, R198, c[0x0][0x23c], -R131.reuse ;  /* 0x00008f00c6ca7a23 */ /* 0x100fe20000010883 */
[----:B------:R-:W-:Y:S01]  /*4880*/  PLOP3.LUT P5, PT, PT, PT, UP0, 0x80, 0x0 ;  /* 0x000000000000781c */ /* 0x000fe20003faf008 */
[----:B------:R-:W-:Y:S01]  /*4890*/  FMUL.FTZ R118, R118, c[0x0][0x2ec] ;  /* 0x0000bb0076767a20 */ /* 0x000fe20000410000 */
[----:B--2---:R-:W-:Y:S01]  /*48a0*/  MOV R198, R119 ;  /* 0x0000007700c67202 */ /* 0x004fe20000000f00 */
[----:B------:R-:W-:Y:S01]  /*48b0*/  FMUL.FTZ R116, R116, c[0x0][0x2ec] ;  /* 0x0000bb0074747a20 */ /* 0x000fe20000410000 */
[----:B------:R-:W-:Y:S01]  /*48c0*/  @P1 FSEL R198, R119, -INF , !P4 ;  /* 0xff80000077c61808 */ /* 0x000fe20006000000 */
[----:B------:R-:W-:Y:S01]  /*48d0*/  FFMA.FTZ R117, -R117, R117, 1 ;  /* 0x3f80000075757423 */ /* 0x000fe20000010175 */
[----:B------:R-:W-:Y:S01]  /*48e0*/  PLOP3.LUT P1, PT, PT, PT, UP0, 0x80, 0x0 ;  /* 0x000000000000781c */ /* 0x000fe20003f2f008 */
[----:B------:R-:W2:Y:S01]  /*48f0*/  MUFU.TANH R122, R122 ;  /* 0x0000007a007a7308 */ /* 0x000ea20000002400 */
[----:B------:R-:W-:Y:S01]  /*4900*/  @P3 ISETP.GE.AND P3, PT, R197, UR6, PT ;  /* 0x00000006c5003c0c */ /* 0x000fe2000bf66270 */
[----:B------:R-:W-:Y:S01]  /*4910*/  FFMA.FTZ R201, R198, c[0x0][0x23c], -R131 ;  /* 0x00008f00c6c97a23 */ /* 0x000fe20000010883 */
[----:B------:R-:W-:Y:S01]  /*4920*/  PLOP3.LUT P4, PT, PT, PT, UP0, 0x80, 0x0 ;  /* 0x000000000000781c */ /* 0x000fe20003f8f008 */
[----:B------:R-:W-:Y:S01]  /*4930*/  FMUL.FTZ R117, R117, c[0x0][0x2ec] ;  /* 0x0000bb0075757a20 */ /* 0x000fe20000410000 */
[-C--:B-1----:R-:W-:Y:S01]  /*4940*/  MOV R198, R120.reuse ;  /* 0x0000007800c67202 */ /* 0x082fe20000000f00 */
[----:B------:R-:W-:Y:S01]  /*4950*/  FFMA.FTZ R119, -R119, R119, 1 ;  /* 0x3f80000077777423 */ /* 0x000fe20000010177 */
[C---:B------:R-:W-:Y:S01]  /*4960*/  @P0 FSEL R198, R120.reuse, -INF , !P6 ;  /* 0xff80000078c60808 */ /* 0x040fe20007000000 */
[----:B------:R-:W-:Y:S01]  /*4970*/  FFMA.FTZ R120, -R120, R120, 1 ;  /* 0x3f80000078787423 */ /* 0x000fe20000010178 */
[----:B------:R-:W-:Y:S01]  /*4980*/  PLOP3.LUT P0, PT, PT, PT, UP0, 0x80, 0x0 ;  /* 0x000000000000781c */ /* 0x000fe20003f0f008 */
[----:B------:R-:W1:Y:S01]  /*4990*/  MUFU.TANH R123, R123 ;  /* 0x0000007b007b7308 */ /* 0x000e620000002400 */
[----:B------:R-:W-:Y:S01]  /*49a0*/  PLOP3.LUT P2, PT, PT, PT, UP0, 0x80, 0x0 ;  /* 0x000000000000781c */ /* 0x000fe20003f4f008 */
[--C-:B------:R-:W-:Y:S01]  /*49b0*/  FFMA.FTZ R208, R198, c[0x0][0x23c], -R203.reuse ;  /* 0x00008f00c6d07a23 */ /* 0x100fe200000108cb */
[-C--:B---3--:R-:W-:Y:S01]  /*49c0*/  MOV R198, R121.reuse ;  /* 0x0000007900c67202 */ /* 0x088fe20000000f00 */
[----:B------:R-:W-:Y:S01]  /*49d0*/  FMUL.FTZ R120, R120, c[0x0][0x2ec] ;  /* 0x0000bb0078787a20 */ /* 0x000fe20000410000 */
[----:B------:R-:W-:Y:S01]  /*49e0*/  @P1 FSEL R198, R121, -INF , !P3 ;  /* 0xff80000079c61808 */ /* 0x000fe20005800000 */
[----:B------:R-:W-:Y:S01]  /*49f0*/  FMUL.FTZ R119, R119, c[0x0][0x2ec] ;  /* 0x0000bb0077777a20 */ /* 0x000fe20000410000 */
[----:B------:R-:W-:Y:S01]  /*4a00*/  PLOP3.LUT P1, PT, PT, PT, UP0, 0x80, 0x0 ;  /* 0x000000000000781c */ /* 0x000fe20003f2f008 */
[----:B------:R-:W-:Y:S02]  /*4a10*/  FFMA.FTZ R121, -R121, R121, 1 ;  /* 0x3f80000079797423 */ /* 0x000fe40000010179 */
[----:B------:R-:W3:Y:S01]  /*4a20*/  MUFU.TANH R124, R124 ;  /* 0x0000007c007c7308 */ /* 0x000ee20000002400 */
[----:B------:R-:W-:Y:S01]  /*4a30*/  FFMA.FTZ R207, R198, c[0x0][0x23c], -R203 ;  /* 0x00008f00c6cf7a23 */ /* 0x000fe200000108cb */
[----:B------:R-:W-:Y:S01]  /*4a40*/  @P4 IADD3 R197, R196, 0x10, RZ ;  /* 0x00000010c4c54810 */ /* 0x000fe20007ffe0ff */
[----:B------:R-:W-:Y:S01]  /*4a50*/  FMUL.FTZ R121, R121, c[0x0][0x2ec] ;  /* 0x0000bb0079797a20 */ /* 0x000fe20000410000 */
[-C--:B--2---:R-:W-:Y:S02]  /*4a60*/  MOV R198, R122.reuse ;  /* 0x0000007a00c67202 */ /* 0x084fe40000000f00 */
[C---:B------:R-:W-:Y:S01]  /*4a70*/  @P0 FSEL R198, R122.reuse, -INF , !P6 ;  /* 0xff8000007ac60808 */ /* 0x040fe20007000000 */
[----:B------:R-:W-:Y:S01]  /*4a80*/  FFMA.FTZ R122, -R122, R122, 1 ;  /* 0x3f8000007a7a7423 */ /* 0x000fe2000001017a */
[----:B------:R-:W-:Y:S02]  /*4a90*/  PLOP3.LUT P6, PT, PT, PT, UP0, 0x80, 0x0 ;  /* 0x000000000000781c */ /* 0x000fe40003fcf008 */
[----:B------:R-:W2:Y:S01]  /*4aa0*/  MUFU.TANH R125, R125 ;  /* 0x0000007d007d7308 */ /* 0x000ea20000002400 */
[----:B------:R-:W-:Y:S01]  /*4ab0*/  @P5 ISETP.GE.AND P5, PT, R197, UR6, PT ;  /* 0x00000006c5005c0c */ /* 0x000fe2000bfa6270 */
[--C-:B------:R-:W-:Y:S01]  /*4ac0*/  FFMA.FTZ R200, R198, c[0x0][0x23c], -R131.reuse ;  /* 0x00008f00c6c87a23 */ /* 0x100fe20000010883 */
[----:B------:R-:W-:Y:S01]  /*4ad0*/  PLOP3.LUT P0, PT, PT, PT, UP0, 0x80, 0x0 ;  /* 0x000000000000781c */ /* 0x000fe20003f0f008 */
[----:B------:R-:W-:Y:S01]  /*4ae0*/  FMUL.FTZ R122, R122, c[0x0][0x2ec] ;  /* 0x0000bb007a7a7a20 */ /* 0x000fe20000410000 */
[----:B------:R-:W-:Y:S02]  /*4af0*/  @P2 IADD3 R197, R196, 0x11, RZ ;  /* 0x00000011c4c52810 */ /* 0x000fe40007ffe0ff */
[-C--:B-1----:R-:W-:Y:S02]  /*4b00*/  MOV R198, R123.reuse ;  /* 0x0000007b00c67202 */ /* 0x082fe40000000f00 */
[----:B------:R-:W-:Y:S01]  /*4b10*/  PLOP3.LUT P2, PT, PT, PT, UP0, 0x80, 0x0 ;  /* 0x000000000000781c */ /* 0x000fe20003f4f008 */
[----:B------:R-:W1:Y:S01]  /*4b20*/  MUFU.TANH R126, R126 ;  /* 0x0000007e007e7308 */ /* 0x000e620000002400 */
[----:B------:R-:W-:Y:S02]  /*4b30*/  @P6 ISETP.GE.AND P6, PT, R197, UR6, PT ;  /* 0x00000006c5006c0c */ /* 0x000fe4000bfc6270 */
[C---:B------:R-:W-:Y:S01]  /*4b40*/  @P1 FSEL R198, R123.reuse, -INF , !P3 ;  /* 0xff8000007bc61808 */ /* 0x040fe20005800000 */
[----:B------:R-:W-:Y:S01]  /*4b50*/  FFMA.FTZ R123, -R123, R123, 1 ;  /* 0x3f8000007b7b7423 */ /* 0x000fe2000001017b */
[----:B------:R-:W-:Y:S02]  /*4b60*/  PLOP3.LUT P1, PT, PT, PT, UP0, 0x80, 0x0 ;  /* 0x000000000000781c */ /* 0x000fe40003f2f008 */
[----:B------:R-:W-:Y:S01]  /*4b70*/  PLOP3.LUT P3, PT, PT, PT, UP0, 0x80, 0x0 ;  /* 0x000000000000781c */ /* 0x000fe20003f6f008 */
[----:B------:R-:W-:Y:S01]  /*4b80*/  FFMA.FTZ R199, R198, c[0x0][0x23c], -R131 ;  /* 0x00008f00c6c77a23 */ /* 0x000fe20000010883 */
[-C--:B---3--:R-:W-:Y:S01]  /*4b90*/  MOV R198, R124.reuse ;  /* 0x0000007c00c67202 */ /* 0x088fe20000000f00 */
[----:B------:R-:W3:Y:S01]  /*4ba0*/  MUFU.TANH R127, R127 ;  /* 0x0000007f007f7308 */ /* 0x000ee20000002400 */
[C---:B------:R-:W-:Y:S01]  /*4bb0*/  @P0 FSEL R198, R124.reuse, -INF , !P5 ;  /* 0xff8000007cc60808 */ /* 0x040fe20006800000 */
[----:B------:R-:W-:Y:S01]  /*4bc0*/  FMUL.FTZ R123, R123, c[0x0][0x2ec] ;  /* 0x0000bb007b7b7a20 */ /* 0x000fe20000410000 */
[----:B------:R-:W-:Y:S01]  /*4bd0*/  PLOP3.LUT P4, PT, PT, PT, UP0, 0x80, 0x0 ;  /* 0x000000000000781c */ /* 0x000fe20003f8f008 */
[----:B------:R-:W-:Y:S01]  /*4be0*/  FFMA.FTZ R124, -R124, R124, 1 ;  /* 0x3f8000007c7c7423 */ /* 0x000fe2000001017c */
[----:B------:R-:W-:Y:S01]  /*4bf0*/  PLOP3.LUT P0, PT, PT, PT, UP0, 0x80, 0x0 ;  /* 0x000000000000781c */ /* 0x000fe20003f0f008 */
[--C-:B------:R-:W-:Y:S01]  /*4c00*/  FFMA.FTZ R206, R198, c[0x0][0x23c], -R203.reuse ;  /* 0x00008f00c6ce7a23 */ /* 0x100fe200000108cb */
[-C--:B--2---:R-:W-:Y:S01]  /*4c10*/  MOV R198, R125.reuse ;  /* 0x0000007d00c67202 */ /* 0x084fe20000000f00 */
[----:B------:R-:W-:Y:S01]  /*4c20*/  FMUL.FTZ R124, R124, c[0x0][0x2ec] ;  /* 0x0000bb007c7c7a20 */ /* 0x000fe20000410000 */
[C---:B------:R-:W-:Y:S01]  /*4c30*/  @P2 FSEL R198, R125.reuse, -INF , !P6 ;  /* 0xff8000007dc62808 */ /* 0x040fe20007000000 */
[----:B------:R-:W2:Y:S01]  /*4c40*/  MUFU.TANH R128, R128 ;  /* 0x0000008000807308 */ /* 0x000ea20000002400 */
[----:B------:R-:W-:Y:S01]  /*4c50*/  PLOP3.LUT P2, PT, PT, PT, UP0, 0x80, 0x0 ;  /* 0x000000000000781c */ /* 0x000fe20003f4f008 */
[----:B------:R-:W-:Y:S01]  /*4c60*/  FFMA.FTZ R125, -R125, R125, 1 ;  /* 0x3f8000007d7d7423 */ /* 0x000fe2000001017d */
[----:B------:R-:W-:Y:S01]  /*4c70*/  @P3 IADD3 R197, R196, 0x18, RZ ;  /* 0x00000018c4c53810 */ /* 0x000fe20007ffe0ff */
[----:B------:R-:W-:Y:S01]  /*4c80*/  FFMA.FTZ R205, R198, c[0x0][0x23c], -R203 ;  /* 0x00008f00c6cd7a23 */ /* 0x000fe200000108cb */
[-C--:B-1----:R-:W-:Y:S01]  /*4c90*/  MOV R204, R126.reuse ;  /* 0x0000007e00cc7202 */ /* 0x082fe20000000f00 */
[----:B------:R-:W-:Y:S01]  /*4ca0*/  FMUL.FTZ R125, R125, c[0x0][0x2ec] ;  /* 0x0000bb007d7d7a20 */ /* 0x000fe20000410000 */
[C---:B------:R-:W-:Y:S01]  /*4cb0*/  @P1 FSEL R204, R126.reuse, -INF , !P5 ;  /* 0xff8000007ecc1808 */ /* 0x040fe20006800000 */
[----:B------:R-:W-:Y:S01]  /*4cc0*/  FFMA.FTZ R126, -R126, R126, 1 ;  /* 0x3f8000007e7e7423 */ /* 0x000fe2000001017e */
[----:B------:R-:W-:Y:S01]  /*4cd0*/  PLOP3.LUT P1, PT, PT, PT, UP0, 0x80, 0x0 ;  /* 0x000000000000781c */ /* 0x000fe20003f2f008 */
[----:B------:R-:W1:Y:S01]  /*4ce0*/  MUFU.TANH R129, R129 ;  /* 0x0000008100817308 */ /* 0x000e620000002400 */
[----:B------:R-:W-:Y:S01]  /*4cf0*/  @P4 IADD3 R196, R196, 0x19, RZ ;  /* 0x00000019c4c44810 */ /* 0x000fe20007ffe0ff */
[--C-:B------:R-:W-:Y:S02]  /*4d00*/  FFMA.FTZ R198, R204, c[0x0][0x23c], -R131.reuse ;  /* 0x00008f00ccc67a23 */ /* 0x100fe40000010883 */
[----:B------:R-:W-:Y:S01]  /*4d10*/  @P2 ISETP.GE.AND P3, PT, R197, UR6, PT ;  /* 0x00000006c5002c0c */ /* 0x000fe2000bf66270 */
[----:B------:R-:W-:Y:S01]  /*4d20*/  FMUL.FTZ R126, R126, c[0x0][0x2ec] ;  /* 0x0000bb007e7e7a20 */ /* 0x000fe20000410000 */
[----:B------:R-:W-:Y:S02]  /*4d30*/  PLOP3.LUT P2, PT, PT, PT, UP0, 0x80, 0x0 ;  /* 0x000000000000781c */ /* 0x000fe40003f4f008 */
[-C--:B---3--:R-:W-:Y:S02]  /*4d40*/  MOV R252, R127.reuse ;  /* 0x0000007f00fc7202 */ /* 0x088fe40000000f00 */
[----:B------:R-:W3:Y:S01]  /*4d50*/  MUFU.TANH R130, R130 ;  /* 0x0000008200827308 */ /* 0x000ee20000002400 */
[C---:B------:R-:W-:Y:S01]  /*4d60*/  @P0 FSEL R252, R127.reuse, -INF , !P6 ;  /* 0xff8000007ffc0808 */ /* 0x040fe20007000000 */
[----:B------:R-:W-:Y:S01]  /*4d70*/  FFMA.FTZ R127, -R127, R127, 1 ;  /* 0x3f8000007f7f7423 */ /* 0x000fe2000001017f */
[----:B------:R-:W-:Y:S02]  /*4d80*/  @P1 ISETP.GE.AND P1, PT, R196, UR6, PT ;  /* 0x00000006c4001c0c */ /* 0x000fe4000bf26270 */
[----:B------:R-:W-:Y:S01]  /*4d90*/  PLOP3.LUT P0, PT, PT, PT, UP0, 0x80, 0x0 ;  /* 0x000000000000781c */ /* 0x000fe20003f0f008 */
[----:B------:R-:W-:Y:S01]  /*4da0*/  FFMA.FTZ R197, R252, c[0x0][0x23c], -R131 ;  /* 0x00008f00fcc57a23 */ /* 0x000fe20000010883 */
[-C--:B--2---:R-:W-:Y:S01]  /*4db0*/  MOV R196, R128.reuse ;  /* 0x0000008000c47202 */ /* 0x084fe20000000f00 */
[----:B------:R-:W-:Y:S01]  /*4dc0*/  FMUL.FTZ R127, R127, c[0x0][0x2ec] ;  /* 0x0000bb007f7f7a20 */ /* 0x000fe20000410000 */
[C---:B------:R-:W-:Y:S01]  /*4dd0*/  @P2 FSEL R196, R128.reuse, -INF , !P3 ;  /* 0xff80000080c42808 */ /* 0x040fe20005800000 */
[----:B------:R-:W2:Y:S01]  /*4de0*/  MUFU.TANH R211, R211 ;  /* 0x000000d300d37308 */ /* 0x000ea20000002400 */
[----:B------:R-:W-:Y:S01]  /*4df0*/  PLOP3.LUT P2, PT, PT, PT, UP0, 0x80, 0x0 ;  /* 0x000000000000781c */ /* 0x000fe20003f4f008 */
[----:B------:R-:W-:Y:S01]  /*4e00*/  FFMA.FTZ R128, -R128, R128, 1 ;  /* 0x3f80000080807423 */ /* 0x000fe20000010180 */
[-C--:B-1----:R-:W-:Y:S01]  /*4e10*/  MOV R252, R129.reuse ;  /* 0x0000008100fc7202 */ /* 0x082fe20000000f00 */
[--C-:B------:R-:W-:Y:S04]  /*4e20*/  FFMA.FTZ R204, R196, c[0x0][0x23c], -R203.reuse ;  /* 0x00008f00c4cc7a23 */ /* 0x100fe800000108cb */
[C---:B------:R-:W-:Y:S01]  /*4e30*/  @P0 FSEL R252, R129.reuse, -INF , !P1 ;  /* 0xff80000081fc0808 */ /* 0x040fe20004800000 */
[----:B------:R-:W-:Y:S01]  /*4e40*/  FFMA.FTZ R129, -R129, R129, 1 ;  /* 0x3f80000081817423 */ /* 0x000fe20000010181 */
[----:B------:R-:W-:Y:S01]  /*4e50*/  PLOP3.LUT P0, PT, PT, PT, UP0, 0x80, 0x0 ;  /* 0x000000000000781c */ /* 0x000fe20003f0f008 */
[----:B------:R-:W-:Y:S02]  /*4e60*/  MUFU.EX2 R210, R210 ;  /* 0x000000d200d27308 */ /* 0x000fe40000000800 */
[----:B------:R-:W-:Y:S01]  /*4e70*/  FFMA.FTZ R203, R252, c[0x0][0x23c], -R203 ;  /* 0x00008f00fccb7a23 */ /* 0x000fe200000108cb */
[-C--:B---3--:R-:W-:Y:S02]  /*4e80*/  MOV R252, R130.reuse ;  /* 0x0000008200fc7202 */ /* 0x088fe40000000f00 */
[C---:B------:R-:W-:Y:S01]  /*4e90*/  @P2 FSEL R252, R130.reuse, -INF , !P3 ;  /* 0xff80000082fc2808 */ /* 0x040fe20005800000 */
[----:B------:R-:W-:Y:S04]  /*4ea0*/  FFMA.FTZ R130, -R130, R130, 1 ;  /* 0x3f80000082827423 */ /* 0x000fe80000010182 */
[----:B------:R-:W1:Y:S01]  /*4eb0*/  MUFU.EX2 R209, R209 ;  /* 0x000000d100d17308 */ /* 0x000e620000000800 */
[--C-:B------:R-:W-:Y:S01]  /*4ec0*/  FFMA.FTZ R196, R252, c[0x0][0x23c], -R131.reuse ;  /* 0x00008f00fcc47a23 */ /* 0x100fe20000010883 */
[-C--:B--2---:R-:W-:Y:S01]  /*4ed0*/  MOV R252, R211.reuse ;  /* 0x000000d300fc7202 */ /* 0x084fe20000000f00 */
[----:B------:R-:W-:Y:S01]  /*4ee0*/  FMUL.FTZ R130, R130, c[0x0][0x2ec] ;  /* 0x0000bb0082827a20 */ /* 0x000fe20000410000 */
[C---:B------:R-:W-:Y:S01]  /*4ef0*/  @P0 FSEL R252, R211.reuse, -INF , !P1 ;  /* 0xff800000d3fc0808 */ /* 0x040fe20004800000 */
[----:B------:R-:W-:Y:S01]  /*4f00*/  FFMA.FTZ R211, -R211, R211, 1 ;  /* 0x3f800000d3d37423 */ /* 0x000fe200000101d3 */
[----:B------:R-:W-:Y:S02]  /*4f10*/  IADD3 R114, P0, R247, UR11, RZ ;  /* 0x0000000bf7727c10 */ /* 0x000fe4000ff1e0ff */
[----:B------:R-:W-:Y:S02]  /*4f20*/  PLOP3.LUT P1, PT, PT, PT, UP4, 0x80, 0x0 ;  /* 0x000000000000781c */ /* 0x000fe40003f2f048 */
[----:B------:R-:W-:Y:S01]  /*4f30*/  MUFU.EX2 R202, R202 ;  /* 0x000000ca00ca7308 */ /* 0x000fe20000000800 */
[----:B------:R-:W-:Y:S01]  /*4f40*/  FFMA.FTZ R131, R252, c[0x0][0x23c], -R131 ;  /* 0x00008f00fc837a23 */ /* 0x000fe20000010883 */
[----:B------:R-:W-:Y:S01]  /*4f50*/  IADD3.X R115, R246, UR10, RZ, P0, !PT ;  /* 0x0000000af6737c10 */ /* 0x000fe200087fe4ff */
[----:B------:R-:W-:Y:S01]  /*4f60*/  FMUL.FTZ R211, R211, c[0x0][0x2ec] ;  /* 0x0000bb00d3d37a20 */ /* 0x000fe20000410000 */
[C---:B------:R-:W-:Y:S04]  /*4f70*/  LEA R250, P0, R240.reuse, R250, 0x2 ;  /* 0x000000faf0fa7211 */ /* 0x040fe800078010ff */
[----:B------:R-:W-:Y:S02]  /*4f80*/  LEA.HI.X.SX32 R251, R240, R251, 0x2, P0 ;  /* 0x000000fbf0fb7211 */ /* 0x000fe400000f16ff */
[----:B------:R-:W2:Y:S01]  /*4f90*/  MUFU.EX2 R201, R201 ;  /* 0x000000c900c97308 */ /* 0x000ea20000000800 */
[----:B-1----:R-:W-:Y:S05]  /*4fa0*/  F2FP.PACK_AB R15, R209, R210 ;  /* 0x000000d2d10f723e */ /* 0x002fea00000000ff */
[----:B------:R-:W-:Y:S04]  /*4fb0*/  STS [R234+0x22000], R15 ;  /* 0x0220000fea007388 */ /* 0x000fe80000000800 */
[----:B------:R-:W-:Y:S10]  /*4fc0*/  MUFU.EX2 R208, R208 ;  /* 0x000000d000d07308 */ /* 0x000ff40000000800 */
[----:B------:R-:W1:Y:S01]  /*4fd0*/  MUFU.EX2 R207, R207 ;  /* 0x000000cf00cf7308 */ /* 0x000e620000000800 */
[----:B--2---:R-:W-:Y:S05]  /*4fe0*/  F2FP.PACK_AB R13, R201, R202 ;  /* 0x000000cac90d723e */ /* 0x004fea00000000ff */
[----:B------:R-:W-:Y:S04]  /*4ff0*/  STS [R234+0x22400], R13 ;  /* 0x0224000dea007388 */ /* 0x000fe80000000800 */
[----:B------:R-:W-:Y:S10]  /*5000*/  MUFU.EX2 R200, R200 ;  /* 0x000000c800c87308 */ /* 0x000ff40000000800 */
        /* <DEDUP_REMOVED lines=18> */
[----:B------:R-:W-:Y:S01]  /*5130*/  STS [R238+0x22000], R252 ;  /* 0x022000fcee007388 */ /* 0x000fe20000000800 */
[----:B--2---:R-:W-:Y:S05]  /*5140*/  F2FP.PACK_AB R243, R131, R196 ;  /* 0x000000c483f3723e */ /* 0x004fea00000000ff */
[----:B------:R1:W-:Y:S06]  /*5150*/  STS [R238+0x22400], R243 ;  /* 0x022400f3ee007388 */ /* 0x0003ec0000000800 */
[----:B------:R-:W-:Y:S06]  /*5160*/  LDSM.16.M88.4 R84, [R223+0x8000] ;  /* 0x00800000df54783b */ /* 0x000fec0000000200 */
[----:B------:R-:W2:Y:S06]  /*5170*/  LDSM.16.M88.4 R88, [R222+0x18000] ;  /* 0x01800000de58783b */ /* 0x000eac0000000200 */
[----:B------:R-:W3:Y:S06]  /*5180*/  LDSM.16.M88.4 R92, [R222+0x18800] ;  /* 0x01880000de5c783b */ /* 0x000eec0000000200 */
[----:B------:R-:W-:Y:S06]  /*5190*/  LDSM.16.M88.4 R96, [R221+0x8000] ;  /* 0x00800000dd60783b */ /* 0x000fec0000000200 */
[----:B------:R-:W3:Y:S06]  /*51a0*/  LDSM.16.M88.4 R100, [R212+0x18000] ;  /* 0x01800000d464783b */ /* 0x000eec0000000200 */
[----:B-1----:R-:W4:Y:S06]  /*51b0*/  LDG.E R243, [R114.64] ;  /* 0x0000000472f37981 */ /* 0x002f2c000c1e1900 */
[----:B------:R-:W1:Y:S06]  /*51c0*/  LDSM.16.M88.4 R104, [R212+0x18800] ;  /* 0x01880000d468783b */ /* 0x000e6c0000000200 */
[----:B------:R-:W4:Y:S01]  /*51d0*/  LDG.E R252, [R114.64+0x20] ;  /* 0x0000200472fc7981 */ /* 0x000f22000c1e1900 */
[C---:B--2---:R-:W-:Y:S05]  /*51e0*/  HMMA.16816.F32 R4, R84.reuse, R88, RZ ;  /* 0x000000585404723c */ /* 0x044fea00000018ff */
[----:B------:R-:W-:Y:S03]  /*51f0*/  LDSM.16.M88.4 R108, [R220+0x8000] ;  /* 0x00800000dc6c783b */ /* 0x000fe60000000200 */
[C---:B------:R-:W-:Y:S03]  /*5200*/  HMMA.16816.F32 R8, R84.reuse, R90, RZ ;  /* 0x0000005a5408723c */ /* 0x040fe600000018ff */
[----:B------:R-:W2:Y:S05]  /*5210*/  LDSM.16.M88.4 R88, [R3+0x18000] ;  /* 0x018000000358783b */ /* 0x000eaa0000000200 */
[C---:B---3--:R-:W-:Y:S08]  /*5220*/  HMMA.16816.F32 R12, R84.reuse, R92, RZ ;  /* 0x0000005c540c723c */ /* 0x048ff000000018ff */
[----:B------:R-:W-:Y:S01]  /*5230*/  HMMA.16816.F32 R16, R84, R94, RZ ;  /* 0x0000005e5410723c */ /* 0x000fe200000018ff */
[----:B------:R-:W3:Y:S06]  /*5240*/  LDSM.16.M88.4 R84, [R3+0x18800] ;  /* 0x018800000354783b */ /* 0x000eec0000000200 */
        /* <DEDUP_REMOVED lines=90> */
[----:B------:R-:W1:Y:S07]  /*57f0*/  LDSM.16.M88.4 R88, [R2+0x1e800] ;  /* 0x01e800000258783b */ /* 0x000e6e0000000200 */
[C---:B--2---:R-:W-:Y:S08]  /*5800*/  HMMA.16816.F32 R4, R100.reuse, R104, R4 ;  /* 0x000000686404723c */ /* 0x044ff00000001804 */
[C---:B------:R-:W-:Y:S08]  /*5810*/  HMMA.16816.F32 R8, R100.reuse, R106, R8 ;  /* 0x0000006a6408723c */ /* 0x040ff00000001808 */
[C---:B---3--:R-:W-:Y:S08]  /*5820*/  HMMA.16816.F32 R12, R100.reuse, R84, R12 ;  /* 0x00000054640c723c */ /* 0x048ff0000000180c */
[----:B------:R-:W-:Y:S08]  /*5830*/  HMMA.16816.F32 R16, R100, R86, R16 ;  /* 0x000000566410723c */ /* 0x000ff00000001810 */
[C---:B----4-:R-:W-:Y:S08]  /*5840*/  HMMA.16816.F32 R4, R96.reuse, R108, R4 ;  /* 0x0000006c6004723c */ /* 0x050ff00000001804 */
[C---:B------:R-:W-:Y:S08]  /*5850*/  HMMA.16816.F32 R8, R96.reuse, R110, R8 ;  /* 0x0000006e6008723c */ /* 0x040ff00000001808 */
[C---:B-1----:R-:W-:Y:S08]  /*5860*/  HMMA.16816.F32 R12, R96.reuse, R88, R12 ;  /* 0x00000058600c723c */ /* 0x042ff0000000180c */
[----:B------:R-:W-:Y:S04]  /*5870*/  HMMA.16816.F32 R16, R96, R90, R16 ;  /* 0x0000005a6010723c */ /* 0x000fe80000001810 */
[C---:B------:R-:W-:Y:S02]  /*5880*/  FADD.FTZ R103, -R243.reuse, R4 ;  /* 0x00000004f3677221 */ /* 0x040fe40000010100 */
[----:B------:R-:W-:Y:S02]  /*5890*/  FADD.FTZ R102, -R243, R5 ;  /* 0x00000005f3667221 */ /* 0x000fe40000010100 */
[----:B------:R-:W-:Y:S04]  /*58a0*/  FMUL.FTZ R210, R210, R103 ;  /* 0x00000067d2d27220 */ /* 0x000fe80000410000 */
        /* <DEDUP_REMOVED lines=10> */
[C---:B------:R-:W-:Y:S02]  /*5950*/  FADD.FTZ R210, -R243.reuse, R13 ;  /* 0x0000000df3d27221 */ /* 0x040fe40000010100 */
[C---:B------:R-:W-:Y:S02]  /*5960*/  FADD.FTZ R9, -R243.reuse, R16 ;  /* 0x00000010f3097221 */ /* 0x040fe40000010100 */
[----:B------:R-:W-:Y:S02]  /*5970*/  FADD.FTZ R243, -R243, R17 ;  /* 0x00000011f3f37221 */ /* 0x000fe40000010100 */
[----:B------:R-:W-:Y:S02]  /*5980*/  FMUL.FTZ R120, R208, R120 ;  /* 0x00000078d0787220 */ /* 0x000fe40000410000 */
[----:B------:R-:W-:Y:S02]  /*5990*/  FMUL.FTZ R121, R207, R121 ;  /* 0x00000079cf797220 */ /* 0x000fe40000410000 */
[----:B------:R-:W-:Y:S02]  /*59a0*/  FMUL.FTZ R204, R204, R9 ;  /* 0x00000009cccc7220 */ /* 0x000fe40000410000 */
[----:B------:R-:W-:Y:S01]  /*59b0*/  FMUL.FTZ R243, R203, R243 ;  /* 0x000000f3cbf37220 */ /* 0x000fe20000410000 */
[----:B------:R-:W-:Y:S01]  /*59c0*/  F2FP.PACK_AB R120, R121, R120 ;  /* 0x000000787978723e */ /* 0x000fe200000000ff */
[----:B------:R-:W-:Y:S02]  /*59d0*/  FMUL.FTZ R203, R128, c[0x0][0x2ec] ;  /* 0x0000bb0080cb7a20 */ /* 0x000fe40000410000 */
[----:B------:R-:W-:Y:S02]  /*59e0*/  FMUL.FTZ R116, R129, c[0x0][0x2ec] ;  /* 0x0000bb0081747a20 */ /* 0x000fe40000410000 */
[C---:B------:R-:W-:Y:S02]  /*59f0*/  FADD.FTZ R121, -R252.reuse, R6 ;  /* 0x00000006fc797221 */ /* 0x040fe40000010100 */
[----:B------:R-:W-:Y:S02]  /*5a00*/  FADD.FTZ R128, -R252, R7 ;  /* 0x00000007fc807221 */ /* 0x000fe40000010100 */
[----:B------:R-:W-:Y:S02]  /*5a10*/  FMUL.FTZ R203, R204, R203 ;  /* 0x000000cbcccb7220 */ /* 0x000fe40000410000 */
[----:B------:R-:W-:Y:S02]  /*5a20*/  FMUL.FTZ R116, R243, R116 ;  /* 0x00000074f3747220 */ /* 0x000fe40000410000 */
[----:B------:R-:W-:Y:S02]  /*5a30*/  FMUL.FTZ R209, R206, R209 ;  /* 0x000000d1ced17220 */ /* 0x000fe40000410000 */
[----:B------:R-:W-:Y:S01]  /*5a40*/  FMUL.FTZ R210, R205, R210 ;  /* 0x000000d2cdd27220 */ /* 0x000fe20000410000 */
[----:B------:R-:W-:Y:S01]  /*5a50*/  F2FP.PACK_AB R203, R116, R203 ;  /* 0x000000cb74cb723e */ /* 0x000fe200000000ff */
[----:B------:R-:W-:Y:S02]  /*5a60*/  FMUL.FTZ R121, R202, R121 ;  /* 0x00000079ca797220 */ /* 0x000fe40000410000 */
[----:B------:R-:W-:Y:S02]  /*5a70*/  FMUL.FTZ R128, R201, R128 ;  /* 0x00000080c9807220 */ /* 0x000fe40000410000 */
        /* <DEDUP_REMOVED lines=8> */
[----:B------:R-:W-:Y:S01]  /*5b00*/  FMUL.FTZ R129, R200, R129 ;  /* 0x00000081c8817220 */ /* 0x000fe20000410000 */
[----:B------:R-:W-:Y:S01]  /*5b10*/  F2FP.PACK_AB R119, R119, R118 ;  /* 0x000000767777723e */ /* 0x000fe200000000ff */
[C---:B-1----:R-:W-:Y:S02]  /*5b20*/  FADD.FTZ R117, -R252.reuse, R14 ;  /* 0x0000000efc757221 */ /* 0x042fe40000010100 */
[----:B------:R-:W-:Y:S02]  /*5b30*/  FADD.FTZ R124, -R252, R15 ;  /* 0x0000000ffc7c7221 */ /* 0x000fe40000010100 */
        /* <DEDUP_REMOVED lines=15> */
[----:B------:R-:W-:Y:S01]  /*5c30*/  FMUL.FTZ R121, R121, R130 ;  /* 0x0000008279797220 */ /* 0x000fe20000410000 */
[----:B------:R-:W-:Y:S01]  /*5c40*/  STS [R236+0x20000], R125 ;  /* 0x0200007dec007388 */ /* 0x000fe20000000800 */
[----:B------:R-:W-:Y:S05]  /*5c50*/  FMUL.FTZ R252, R252, R211 ;  /* 0x000000d3fcfc7220 */ /* 0x000fea0000410000 */
[----:B------:R-:W-:Y:S01]  /*5c60*/  STS [R236+0x20400], R117 ;  /* 0x02040075ec007388 */ /* 0x000fe20000000800 */
[----:B------:R-:W-:Y:S05]  /*5c70*/  F2FP.PACK_AB R121, R252, R121 ;  /* 0x00000079fc79723e */ /* 0x000fea00000000ff */
        /* <DEDUP_REMOVED lines=156> */
.L_x_977:
        /* <DEDUP_REMOVED lines=463> */
.L_x_978:
        /* <DEDUP_REMOVED lines=217> */
.L_x_980:
        /* <DEDUP_REMOVED lines=18> */
.L_x_981:
        /* <DEDUP_REMOVED lines=55> */
.L_x_983:
[----:B---34-:R-:W-:Y:S05]  /*9550*/  BSYNC B0 ;  /* 0x0000000000007941 */ /* 0x018fea0003800000 */
.L_x_982:
        /* <DEDUP_REMOVED lines=22> */
.L_x_985:
[----:B------:R-:W-:Y:S05]  /*96c0*/  BSYNC B0 ;  /* 0x0000000000007941 */ /* 0x000fea0003800000 */
.L_x_984:
        /* <DEDUP_REMOVED lines=32> */
.L_x_987:
[----:B------:R-:W-:Y:S05]  /*98d0*/  BSYNC B0 ;  /* 0x0000000000007941 */ /* 0x000fea0003800000 */
.L_x_986:
        /* <DEDUP_REMOVED lines=21> */
.L_x_960:
        /* <DEDUP_REMOVED lines=20> */
.L_x_989:
        /* <DEDUP_REMOVED lines=18> */
.L_x_990:
        /* <DEDUP_REMOVED lines=36> */
.L_x_992:
[----:B------:R-:W-:Y:S05]  /*9ed0*/  BSYNC B0 ;  /* 0x0000000000007941 */ /* 0x000fea0003800000 */
.L_x_991:
        /* <DEDUP_REMOVED lines=21> */
.L_x_994:
[----:B------:R-:W-:Y:S05]  /*a030*/  BSYNC B0 ;  /* 0x0000000000007941 */ /* 0x000fea0003800000 */
.L_x_993:
        /* <DEDUP_REMOVED lines=32> */
.L_x_996:
[----:B------:R-:W-:Y:S05]  /*a240*/  BSYNC B0 ;  /* 0x0000000000007941 */ /* 0x000fea0003800000 */
.L_x_995:
        /* <DEDUP_REMOVED lines=18> */
.L_x_988:
[----:B------:R-:W-:Y:S05]  /*a370*/  BSYNC B1 ;  /* 0x0000000000017941 */ /* 0x000fea0003800000 */
.L_x_955:
        /* <DEDUP_REMOVED lines=12> */
.L_x_997:
[----:B------:R-:W-:Y:S05]  /*a440*/  EXIT ;  /* 0x000000000000794d */ /* 0x000fea0003800000 */
.L_x_999:
        /* <DEDUP_REMOVED lines=11> */
.L_x_2026:


//--------------------- .text._ZN5flash44flash_bwd_dq_dk_dv_loop_seqk_parallel_kernelI23Flash_bwd_kernel_traitsILi256ELi64ELi64ELi8ELi4ELi2ELi2ELb0ELb1EN7cutlass6half_tE19Flash_kernel_traitsILi256ELi64ELi64ELi8ES3_EELb1ELb0ELb1ELb0ELb0ELb0ELb0EEEvNS_16Flash_bwd_paramsE --------------------------
	.section	.text._ZN5flash44flash_bwd_dq_dk_dv_loop_seqk_parallel_kernelI23Flash_bwd_kernel_traitsILi256ELi64ELi64ELi8ELi4ELi2ELi2ELb0ELb1EN7cutlass6half_tE19Flash_kernel_traitsILi256ELi64ELi64ELi8ES3_EELb1ELb0ELb1ELb0ELb0ELb0ELb0EEEvNS_16Flash_bwd_paramsE,"ax",@progbits
	.sectioninfo	@"SHI_REGISTERS=255"
	.align	128
        .global         _ZN5flash44flash_bwd_dq_dk_dv_loop_seqk_parallel_kernelI23Flash_bwd_kernel_traitsILi256ELi64ELi64ELi8ELi4ELi2ELi2ELb0ELb1EN7cutlass6half_tE19Flash_kernel_traitsILi256ELi64ELi64ELi8ES3_EELb1ELb0ELb1ELb0ELb0ELb0ELb0EEEvNS_16Flash_bwd_paramsE
        .type           _ZN5flash44flash_bwd_dq_dk_dv_loop_seqk_parallel_kernelI23Flash_bwd_kernel_traitsILi256ELi64ELi64ELi8ELi4ELi2ELi2ELb0ELb1EN7cutlass6half_tE19Flash_kernel_traitsILi256ELi64ELi64ELi8ES3_EELb1ELb0ELb1ELb0ELb0ELb0ELb0EEEvNS_16Flash_bwd_paramsE,@function
        .size           _ZN5flash44flash_bwd_dq_dk_dv_loop_seqk_parallel_kernelI23Flash_bwd_kernel_traitsILi256ELi64ELi64ELi8ELi4ELi2ELi2ELb0ELb1EN7cutlass6half_tE19Flash_kernel_traitsILi256ELi64ELi64ELi8ES3_EELb1ELb0ELb1ELb0ELb0ELb0ELb0EEEvNS_16Flash_bwd_paramsE,(.L_x_2027 - _ZN5flash44flash_bwd_dq_dk_dv_loop_seqk_parallel_kernelI23Flash_bwd_kernel_traitsILi256ELi64ELi64ELi8ELi4ELi2ELi2ELb0ELb1EN7cutlass6half_tE19Flash_kernel_traitsILi256ELi64ELi64ELi8ES3_EELb1ELb0ELb1ELb0ELb0ELb0ELb0EEEvNS_16Flash_bwd_paramsE)
        .other          _ZN5flash44flash_bwd_dq_dk_dv_loop_seqk_parallel_kernelI23Flash_bwd_kernel_traitsILi256ELi64ELi64ELi8ELi4ELi2ELi2ELb0ELb1EN7cutlass6half_tE19Flash_kernel_traitsILi256ELi64ELi64ELi8ES3_EELb1ELb0ELb1ELb0ELb0ELb0ELb0EEEvNS_16Flash_bwd_paramsE,@"STO_CUDA_ENTRY STV_DEFAULT"
_ZN5flash44flash_bwd_dq_dk_dv_loop_seqk_parallel_kernelI23Flash_bwd_kernel_traitsILi256ELi64ELi64ELi8ELi4ELi2ELi2ELb0ELb1EN7cutlass6half_tE19Flash_kernel_traitsILi256ELi64ELi64ELi8ES3_EELb1ELb0ELb1ELb0ELb0ELb0ELb0EEEvNS_16Flash_bwd_paramsE:
.text._ZN5flash44flash_bwd_dq_dk_dv_loop_seqk_parallel_kernelI23Flash_bwd_kernel_traitsILi256ELi64ELi64ELi8ELi4ELi2ELi2ELb0ELb1EN7cutlass6half_tE19Flash_kernel_traitsILi256ELi64ELi64ELi8ES3_EELb1ELb0ELb1ELb0ELb0ELb0ELb0EEEvNS_16Flash_bwd_paramsE:
        /* <DEDUP_REMOVED lines=24> */
[----:B------:R-:W-:Y:S02]  /*0180*/  ULDC.U8 UR10, c[0x0][0x3d0] ;  /* 0x0000f400000a7ab9 */ /* 0x000fe40000000000 */
        /* <DEDUP_REMOVED lines=9> */
[CC--:B------:R-:W-:Y:S01]  /*0220*/  LEA.HI R3, R5.reuse, R6.reuse, RZ, 0x4 ;  /* 0x0000000605037211 */ /* 0x0c0fe200078f20ff */
[----:B---3--:R-:W-:Y:S01]  /*0230*/  USHF.R.S32.HI UR6, URZ, 0x1f, UR39 ;  /* 0x0000001f3f067899 */ /* 0x008fe20008011427 */
[CC--:B------:R-:W-:Y:S01]  /*0240*/  LEA.HI R244, R5.reuse, R6.reuse, RZ, 0x7 ;  /* 0x0000000605f47211 */ /* 0x0c0fe200078f38ff */
[----:B------:R-:W-:Y:S01]  /*0250*/  UISETP.NE.AND UP6, UPT, UR10, URZ, UPT ;  /* 0x0000003f0a00728c */ /* 0x000fe2000bfc5270 */
[CC--:B------:R-:W-:Y:S01]  /*0260*/  LEA.HI R12, R5.reuse, R6.reuse, RZ, 0x6 ;  /* 0x00000006050c7211 */ /* 0x0c0fe200078f30ff */
[----:B------:R-:W-:Y:S01]  /*0270*/  UIMAD.WIDE UR40, UR50, UR40, URZ ;  /* 0x00000028322872a5 */ /* 0x000fe2000f8e023f */
[----:B------:R-:W-:Y:S01]  /*0280*/  LEA.HI R5, R5, R6, RZ, 0x2 ;  /* 0x0000000605057211 */ /* 0x000fe200078f10ff */
[----:B------:R-:W-:Y:S01]  /*0290*/  UIMAD UR51, UR39, UR50, URZ ;  /* 0x00000032273372a4 */ /* 0x000fe2000f8e023f */
[----:B------:R-:W-:Y:S01]  /*02a0*/  LOP3.LUT R2, R0, 0xffffffe0, RZ, 0xc0, !PT ;  /* 0xffffffe000027812 */ /* 0x000fe200078ec0ff */
[----:B------:R-:W-:Y:S01]  /*02b0*/  USHF.R.S32.HI UR10, URZ, 0x1f, UR38 ;  /* 0x0000001f3f0a7899 */ /* 0x000fe20008011426 */
[----:B------:R-:W-:Y:S01]  /*02c0*/  LOP3.LUT R4, R5, 0x7ffffffc, RZ, 0xc0, !PT ;  /* 0x7ffffffc05047812 */ /* 0x000fe200078ec0ff */
[----:B------:R-:W-:Y:S01]  /*02d0*/  USHF.R.S32.HI UR9, URZ, 0x1f, UR39 ;  /* 0x0000001f3f097899 */ /* 0x000fe20008011427 */
[----:B------:R-:W-:Y:S01]  /*02e0*/  LOP3.LUT R7, R10, 0xfffffff8, RZ, 0xc0, !PT ;  /* 0xfffffff80a077812 */ /* 0x000fe200078ec0ff */
[C---:B------:R-:W-:Y:S01]  /*02f0*/  IMAD.IADD R9, R6.reuse, 0x1, -R2 ;  /* 0x0000000106097824 */ /* 0x040fe200078e0a02 */
[----:B------:R-:W-:Y:S01]  /*0300*/  LOP3.LUT R8, R3, 0xfffffff0, RZ, 0xc0, !PT ;  /* 0xfffffff003087812 */ /* 0x000fe200078ec0ff */
[C---:B------:R-:W-:Y:S01]  /*0310*/  IMAD.IADD R13, R6.reuse, 0x1, -R4 ;  /* 0x00000001060d7824 */ /* 0x040fe200078e0a04 */
[----:B------:R-:W-:Y:S01]  /*0320*/  SHF.R.S32.HI R2, RZ, 0x5, R0 ;  /* 0x00000005ff027819 */ /* 0x000fe20000011400 */
[C---:B------:R-:W-:Y:S01]  /*0330*/  IMAD.IADD R7, R6.reuse, 0x1, -R7 ;  /* 0x0000000106077824 */ /* 0x040fe200078e0a07 */
[----:B------:R-:W-:Y:S01]  /*0340*/  SHF.R.S32.HI R4, RZ, 0x4, R3 ;  /* 0x00000004ff047819 */ /* 0x000fe20000011403 */
[----:B------:R-:W-:Y:S01]  /*0350*/  IMAD.IADD R8, R6, 0x1, -R8 ;  /* 0x0000000106087824 */ /* 0x000fe200078e0a08 */
[----:B------:R-:W-:Y:S01]  /*0360*/  SHF.R.S32.HI R6, RZ, 0x1f, R0 ;  /* 0x0000001fff067819 */ /* 0x000fe20000011400 */
[----:B------:R-:W-:Y:S01]  /*0370*/  IMAD.SHL.U32 R232, R7, 0x8, RZ ;  /* 0x0000000807e87824 */ /* 0x000fe200078e00ff */
        /* <DEDUP_REMOVED lines=8> */
[----:B------:R-:W-:Y:S01]  /*0400*/  LEA.HI R6, R6, R2, RZ, 0x2 ;  /* 0x0000000206067211 */ /* 0x000fe200078f10ff */
[----:B------:R-:W-:Y:S01]  /*0410*/  IMAD.IADD R220, R2, 0x1, -R0 ;  /* 0x0000000102dc7824 */ /* 0x000fe200078e0a00 */
[----:B------:R-:W-:Y:S01]  /*0420*/  SHF.R.S32.HI R0, RZ, 0x1f, R5 ;  /* 0x0000001fff007819 */ /* 0x000fe20000011405 */
[----:B------:R-:W-:Y:S01]  /*0430*/  IMAD.IADD R11, R4, 0x1, -R3 ;  /* 0x00000001040b7824 */ /* 0x000fe200078e0a03 */
[----:B------:R-:W-:Y:S01]  /*0440*/  SHF.R.S32.HI R3, RZ, 0x2, R5 ;  /* 0x00000002ff037819 */ /* 0x000fe20000011405 */
[----:B------:R-:W-:Y:S01]  /*0450*/  UIMAD UR7, UR38, UR11, UR39 ;  /* 0x0000000b260772a4 */ /* 0x000fe2000f8e0227 */
[----:B------:R-:W-:Y:S01]  /*0460*/  LOP3.LUT R6, R6, 0xfffffffc, RZ, 0xc0, !PT ;  /* 0xfffffffc06067812 */ /* 0x000fe200078ec0ff */
[----:B------:R-:W-:Y:S01]  /*0470*/  IMAD.SHL.U32 R217, R11, 0x200, RZ ;  /* 0x000002000bd97824 */ /* 0x000fe200078e00ff */
[----:B------:R-:W-:Y:S01]  /*0480*/  LEA.HI R0, R0, R3, RZ, 0x3 ;  /* 0x0000000300007211 */ /* 0x000fe200078f18ff */
[----:B------:R-:W-:Y:S01]  /*0490*/  @!UP5 UIMAD UR8, UR38, UR14, UR39 ;  /* 0x0000000e2608d2a4 */ /* 0x000fe2000f8e0227 */
[----:B------:R-:W-:Y:S01]  /*04a0*/  SHF.R.S32.HI R245, RZ, 0x3, R10 ;  /* 0x00000003fff57819 */ /* 0x000fe2000001140a */
[----:B------:R-:W-:Y:S01]  /*04b0*/  IMAD.IADD R250, R2, 0x1, -R6 ;  /* 0x0000000102fa7824 */ /* 0x000fe200078e0a06 */
[----:B------:R-:W-:Y:S01]  /*04c0*/  LOP3.LUT R0, R0, 0xfffffff8, RZ, 0xc0, !PT ;  /* 0xfffffff800007812 */ /* 0x000fe200078ec0ff */
[----:B------:R-:W-:Y:S01]  /*04d0*/  USHF.L.U32 UR49, UR50, 0x6, URZ ;  /* 0x0000000632317899 */ /* 0x000fe2000800063f */
[----:B------:R-:W-:Y:S01]  /*04e0*/  SHF.R.S32.HI R5, RZ, 0x1f, R8 ;  /* 0x0000001fff057819 */ /* 0x000fe20000011408 */
[----:B------:R-:W-:Y:S01]  /*04f0*/  IMAD.SHL.U32 R2, R245, 0x40, RZ ;  /* 0x00000040f5027824 */ /* 0x000fe200078e00ff */
[----:B------:R-:W-:Y:S01]  /*0500*/  SHF.R.S32.HI R244, RZ, 0x7, R244 ;  /* 0x00000007fff47819 */ /* 0x000fe200000114f4 */
[----:B------:R-:W-:Y:S01]  /*0510*/  IMAD.IADD R4, R3, 0x1, -R0 ;  /* 0x0000000103047824 */ /* 0x000fe200078e0a00 */
[----:B------:R-:W-:Y:S01]  /*0520*/  SHF.R.S32.HI R3, RZ, 0x1f, R9 ;  /* 0x0000001fff037819 */ /* 0x000fe20000011409 */
[----:B------:R-:W-:Y:S01]  /*0530*/  ULDC UR54, c[0x0][0x214] ;  /* 0x0000850000367ab9 */ /* 0x000fe20000000800 */
[----:B------:R-:W-:Y:S01]  /*0540*/  LOP3.LUT R0, R2, 0x1c0, RZ, 0xc0, !PT ;  /* 0x000001c002007812 */ /* 0x000fe200078ec0ff */
[----:B------:R-:W-:Y:S01]  /*0550*/  IMAD.U32 R252, RZ, RZ, UR10 ;  /* 0x0000000afffc7e24 */ /* 0x000fe2000f8e00ff */
[----:B------:R-:W-:Y:S01]  /*0560*/  LEA.HI R231, R3, R9, RZ, 0x2 ;  /* 0x0000000903e77211 */ /* 0x000fe200078f10ff */
[----:B------:R-:W-:Y:S01]  /*0570*/  IMAD.U32 R3, RZ, RZ, UR15 ;  /* 0x0000000fff037e24 */ /* 0x000fe2000f8e00ff */
[----:B------:R-:W-:Y:S01]  /*0580*/  LOP3.LUT R2, R0, 0x38, R232, 0xf8, !PT ;  /* 0x0000003800027812 */ /* 0x000fe200078ef8e8 */
[----:B------:R-:W-:Y:S01]  /*0590*/  IMAD.U32 R251, RZ, RZ, UR9 ;  /* 0x00000009fffb7e24 */ /* 0x000fe2000f8e00ff */
[----:B------:R-:W-:Y:S01]  /*05a0*/  SHF.R.U32.HI R0, RZ, 0x3, R0 ;  /* 0x00000003ff007819 */ /* 0x000fe20000011600 */
[----:B------:R-:W-:Y:S01]  /*05b0*/  ULDC UR61, c[0x0][0x1c8] ;  /* 0x00007200003d7ab9 */ /* 0x000fe20000000800 */
[----:B------:R-:W-:Y:S01]  /*05c0*/  LEA.HI R9, R5, R8, RZ, 0x3 ;  /* 0x0000000805097211 */ /* 0x000fe200078f18ff */
[----:B------:R-:W-:Y:S01]  /*05d0*/  ULDC UR55, c[0x0][0x224] ;  /* 0x0000890000377ab9 */ /* 0x000fe20000000800 */
[----:B------:R-:W-:Y:S01]  /*05e0*/  LOP3.LUT R6, R2, R0, RZ, 0x3c, !PT ;  /* 0x0000000002067212 */ /* 0x000fe200078e3cff */
[----:B------:R-:W-:Y:S01]  /*05f0*/  IMAD.SHL.U32 R0, R7, 0x40, RZ ;  /* 0x0000004007007824 */ /* 0x000fe200078e00ff */
[----:B------:R-:W-:Y:S01]  /*0600*/  LOP3.LUT R2, R9, 0xfffffff8, RZ, 0xc0, !PT ;  /* 0xfffffff809027812 */ /* 0x000fe200078ec0ff */
[----:B------:R-:W-:Y:S01]  /*0610*/  @UP5 UIMAD UR59, UR38, UR54, URZ ;  /* 0x00000036263b52a4 */ /* 0x000fe2000f8e023f */
[----:B------:R-:W-:Y:S01]  /*0620*/  LOP3.LUT R3, R4, 0x1, RZ, 0xc0, !PT ;  /* 0x0000000104037812 */ /* 0x000fe200078ec0ff */
[----:B------:R-:W-:Y:S01]  /*0630*/  UMOV UR42, URZ ;  /* 0x0000003f002a7c82 */ /* 0x000fe20008000000 */
[----:B------:R-:W-:Y:S01]  /*0640*/  LOP3.LUT R0, R0, 0x1c0, RZ, 0xc0, !PT ;  /* 0x000001c000007812 */ /* 0x000fe200078ec0ff */
[----:B------:R-:W-:Y:S01]  /*0650*/  IMAD.IADD R8, R8, 0x1, -R2 ;  /* 0x0000000108087824 */ /* 0x000fe200078e0a02 */
[C---:B------:R-:W-:Y:S01]  /*0660*/  LOP3.LUT P4, RZ, R7.reuse, 0x4, RZ, 0xc0, !PT ;  /* 0x0000000407ff7812 */ /* 0x040fe2000788c0ff */
[----:B------:R-:W-:Y:S01]  /*0670*/  IMAD.SHL.U32 R2, R220, 0x10, RZ ;  /* 0x00000010dc027824 */ /* 0x000fe200078e00ff */
[C---:B------:R-:W-:Y:S01]  /*0680*/  LOP3.LUT R212, R0.reuse, 0x8, R10, 0xf8, !PT ;  /* 0x0000000800d47812 */ /* 0x040fe200078ef80a */
[----:B------:R-:W-:Y:S01]  /*0690*/  ULDC.64 UR4, c[0x0][0x118] ;  /* 0x0000460000047ab9 */ /* 0x000fe20000000a00 */
[----:B------:R-:W-:Y:S01]  /*06a0*/  LOP3.LUT P3, RZ, R7, 0x2, RZ, 0xc0, !PT ;  /* 0x0000000207ff7812 */ /* 0x000fe2000786c0ff */
[----:B------:R-:W-:Y:S01]  /*06b0*/  ULDC UR43, c[0x0][0x2e8] ;  /* 0x0000ba00002b7ab9 */ /* 0x000fe20000000800 */
[----:B------:R-:W-:Y:S01]  /*06c0*/  LOP3.LUT R5, R0, 0x10, R2, 0xf8, !PT ;  /* 0x0000001000057812 */ /* 0x000fe200078ef802 */
[----:B------:R-:W-:Y:S01]  /*06d0*/  IMAD R2, R244, 0x800, R217 ;  /* 0x00000800f4027824 */ /* 0x000fe200078e02d9 */
[----:B------:R-:W-:Y:S01]  /*06e0*/  SHF.R.U32.HI R0, RZ, 0x3, R0 ;  /* 0x00000003ff007819 */ /* 0x000fe20000011600 */
[----:B------:R-:W-:Y:S01]  /*06f0*/  ULOP3.LUT UR61, UR39, UR61, URZ, 0x3c, !UPT ;  /* 0x0000003d273d7292 */ /* 0x000fe2000f8e3c3f */
[----:B------:R-:W-:Y:S01]  /*0700*/  ISETP.NE.U32.AND P0, PT, R3, 0x1, PT ;  /* 0x000000010300780c */ /* 0x000fe20003f05070 */
[----:B------:R-:W-:Y:S01]  /*0710*/  IMAD.U32 R3, RZ, RZ, UR6 ;  /* 0x00000006ff037e24 */ /* 0x000fe2000f8e00ff */
[----:B------:R-:W-:Y:S01]  /*0720*/  LOP3.LUT R212, R212, R0, RZ, 0x3c, !PT ;  /* 0x00000000d4d47212 */ /* 0x000fe200078e3cff */
[----:B------:R-:W-:Y:S01]  /*0730*/  UIMAD UR6, UR38, UR13, UR39 ;  /* 0x0000000d260672a4 */ /* 0x000fe2000f8e0227 */
[C---:B------:R-:W-:Y:S01]  /*0740*/  R2P PR, R4.reuse, 0x6 ;  /* 0x0000000604007804 */ /* 0x040fe20000000000 */
[----:B------:R-:W-:Y:S01]  /*0750*/  IMAD.SHL.U32 R4, R4, 0x40, RZ ;  /* 0x0000004004047824 */ /* 0x000fe200078e00ff */
[----:B------:R-:W-:Y:S01]  /*0760*/  LOP3.LUT R5, R5, 0x8, R10, 0xf8, !PT ;  /* 0x0000000805057812 */ /* 0x000fe200078ef80a */
[----:B------:R-:W-:Y:S01]  /*0770*/  IMAD.IADD R212, R2, 0x1, R212 ;  /* 0x0000000102d47824 */ /* 0x000fe200078e02d4 */
[----:B------:R-:W-:Y:S01]  /*0780*/  SHF.R.S32.HI R2, RZ, 0x6, R12 ;  /* 0x00000006ff027819 */ /* 0x000fe2000001140c */
[----:B------:R-:W-:Y:S01]  /*0790*/  USHF.L.U32 UR48, UR6, 0x5, URZ ;  /* 0x0000000506307899 */ /* 0x000fe2000800063f */
[----:B------:R-:W-:Y:S01]  /*07a0*/  LOP3.LUT R217, R217, R5, R0, 0xf6, !PT ;  /* 0x00000005d9d97212 */ /* 0x000fe200078ef600 */
[----:B------:R-:W-:Y:S01]  /*07b0*/  IMAD.SHL.U32 R5, R244, 0x20, RZ ;  /* 0x00000020f4057824 */ /* 0x000fe200078e00ff */
[----:B------:R-:W-:Y:S01]  /*07c0*/  LOP3.LUT R0, R4, 0x1c0, RZ, 0xc0, !PT ;  /* 0x000001c004007812 */ /* 0x000fe200078ec0ff */
[----:B------:R-:W-:Y:S01]  /*07d0*/  IMAD R226, R2, 0x200, R6 ;  /* 0x0000020002e27824 */ /* 0x000fe200078e0206 */
[----:B------:R-:W-:Y:S01]  /*07e0*/  LOP3.LUT P6, RZ, R8, 0x4, RZ, 0xc0, !PT ;  /* 0x0000000408ff7812 */ /* 0x000fe200078cc0ff */
[----:B------:R-:W-:Y:S01]  /*07f0*/  IMAD.SHL.U32 R2, R2, 0x8, RZ ;  /* 0x0000000802027824 */ /* 0x000fe200078e00ff */
[----:B------:R-:W-:Y:S01]  /*0800*/  SHF.R.U32.HI R3, RZ, 0x3, R0 ;  /* 0x00000003ff037819 */ /* 0x000fe20000011600 */
[----:B------:R-:W-:Y:S01]  /*0810*/  IMAD.SHL.U32 R4, R11, 0x20, RZ ;  /* 0x000000200b047824 */ /* 0x000fe200078e00ff */
[----:B------:R-:W-:Y:S01]  /*0820*/  LOP3.LUT P5, RZ, R8, 0x2, RZ, 0xc0, !PT ;  /* 0x0000000208ff7812 */ /* 0x000fe200078ac0ff */
[----:B------:R-:W-:Y:S01]  /*0830*/  IMAD.SHL.U32 R213, R212, 0x2, RZ ;  /* 0x00000002d4d57824 */ /* 0x000fe200078e00ff */
[----:B------:R-:W-:Y:S01]  /*0840*/  LOP3.LUT R2, R2, 0x18, RZ, 0xc0, !PT ;  /* 0x0000001802027812 */ /* 0x000fe200078ec0ff */
[----:B------:R-:W-:Y:S01]  /*0850*/  IMAD.SHL.U32 R226, R226, 0x2, RZ ;  /* 0x00000002e2e27824 */ /* 0x000fe200078e00ff */
[----:B------:R-:W-:Y:S01]  /*0860*/  SEL R216, R218, 0xffffffc0, !P4 ;  /* 0xffffffc0dad87807 */ /* 0x000fe20006000000 */
[----:B------:R-:W-:Y:S01]  /*0870*/  UIMAD.WIDE.U32 UR44, UR40, UR46, URZ ;  /* 0x0000002e282c72a5 */ /* 0x000fe2000f8e003f */
[----:B------:R-:W-:Y:S01]  /*0880*/  LOP3.LUT R7, R2, 0x20, R4, 0xf8, !PT ;  /* 0x0000002002077812 */ /* 0x000fe200078ef804 */
[----:B------:R-:W-:Y:S01]  /*0890*/  UIMAD UR56, UR41, UR46, URZ ;  /* 0x0000002e293872a4 */ /* 0x000fe2000f8e023f */
[----:B------:R-:W-:Y:S01]  /*08a0*/  LOP3.LUT R4, R0, 0x20, R5, 0xf8, !PT ;  /* 0x0000002000047812 */ /* 0x000fe200078ef805 */
[----:B------:R-:W-:Y:S01]  /*08b0*/  IMAD.SHL.U32 R5, R8, 0x40, RZ ;  /* 0x0000004008057824 */ /* 0x000fe200078e00ff */
[----:B------:R-:W-:Y:S01]  /*08c0*/  LOP3.LUT R6, R3, R0, R2, 0x1e, !PT ;  /* 0x0000000003067212 */ /* 0x000fe200078e1e02 */
[----:B------:R-:W-:Y:S01]  /*08d0*/  IMAD.SHL.U32 R0, R13, 0x2, RZ ;  /* 0x000000020d007824 */ /* 0x000fe200078e00ff */
[----:B------:R-:W-:Y:S01]  /*08e0*/  LOP3.LUT R3, R4, R3, RZ, 0x3c, !PT ;  /* 0x0000000304037212 */ /* 0x000fe200078e3cff */
[----:B------:R-:W-:Y:S01]  /*08f0*/  USHF.R.S32.HI UR58, URZ, 0x1f, UR51 ;  /* 0x0000001f3f3a7899 */ /* 0x000fe20008011433 */
[----:B------:R-:W-:Y:S01]  /*0900*/  SEL R218, R218, 0xffffffc0, !P6 ;  /* 0xffffffc0dada7807 */ /* 0x000fe20007000000 */
[--C-:B------:R-:W-:Y:S01]  /*0910*/  IMAD R4, R250, 0x400, R0.reuse ;  /* 0x00000400fa047824 */ /* 0x100fe200078e0200 */
[----:B------:R-:W-:Y:S01]  /*0920*/  SEL R236, R236, 0x10, !P0 ;  /* 0x00000010ecec7807 */ /* 0x000fe20004000000 */
[----:B------:R-:W-:Y:S01]  /*0930*/  IMAD R2, R220, 0x400, R0 ;  /* 0x00000400dc027824 */ /* 0x000fe200078e0200 */
[----:B------:R-:W-:Y:S01]  /*0940*/  LOP3.LUT R0, R5, 0x1c0, RZ, 0xc0, !PT ;  /* 0x000001c005007812 */ /* 0x000fe200078ec0ff */
[----:B------:R-:W-:Y:S01]  /*0950*/  IMAD.IADD R234, R4, 0x1, R3 ;  /* 0x0000000104ea7824 */ /* 0x000fe200078e0203 */
[----:B------:R-:W-:Y:S01]  /*0960*/  SHF.R.S32.HI R231, RZ, 0x2, R231 ;  /* 0x00000002ffe77819 */ /* 0x000fe200000114e7 */
        /* <DEDUP_REMOVED lines=10> */
[----:B------:R-:W-:Y:S01]  /*0a10*/  IMAD.IADD R237, R234, 0x1, R236 ;  /* 0x00000001eaed7824 */ /* 0x000fe200078e02ec */
[----:B------:R-:W-:Y:S01]  /*0a20*/  LOP3.LUT R2, R4, R2, RZ, 0x3c, !PT ;  /* 0x0000000204027212 */ /* 0x000fe200078e3cff */
[----:B------:R-:W-:Y:S01]  /*0a30*/  UIMAD UR55, UR7, UR55, URZ ;  /* 0x00000037073772a4 */ /* 0x000fe2000f8e023f */
        /* <DEDUP_REMOVED lines=16> */
[----:B------:R-:W-:Y:S01]  /*0b40*/  IADD3 R240, R232, 0x80, RZ ;  /* 0x00000080e8f07810 */ /* 0x000fe20007ffe0ff */
[----:B------:R-:W-:Y:S01]  /*0b50*/  IMAD.IADD R221, R218, 0x1, R220 ;  /* 0x00000001dadd7824 */ /* 0x000fe200078e02dc */
[----:B------:R-:W-:Y:S01]  /*0b60*/  IADD3 R242, R232, 0xc0, RZ ;  /* 0x000000c0e8f27810 */ /* 0x000fe20007ffe0ff */
[----:B------:R-:W-:Y:S01]  /*0b70*/  IMAD R212, R212, 0x2, R216 ;  /* 0x00000002d4d47824 */ /* 0x000fe200078e02d8 */
[----:B------:R-:W-:Y:S01]  /*0b80*/  @P2 IADD3 R247, R246, -0x40, RZ ;  /* 0xffffffc0f6f72810 */ /* 0x000fe20007ffe0ff */
[----:B------:R-:W-:Y:S01]  /*0b90*/  IMAD.IADD R3, R216, 0x1, R2 ;  /* 0x00000001d8037824 */ /* 0x000fe200078e0202 */
[----:B------:R-:W-:Y:S01]  /*0ba0*/  @!UP5 UIMAD UR54, UR8, UR54, URZ ;  /* 0x000000360836d2a4 */ /* 0x000fe2000f8e023f */
[C---:B------:R-:W-:Y:S01]  /*0bb0*/  IMAD R216, R217.reuse, 0x2, R216 ;  /* 0x00000002d9d87824 */ /* 0x040fe200078e02d8 */
[----:B------:R-:W-:Y:S01]  /*0bc0*/  USHF.R.S32.HI UR53, URZ, 0x1f, UR49 ;  /* 0x0000001f3f357899 */ /* 0x000fe20008011431 */
[----:B------:R-:W-:Y:S01]  /*0bd0*/  IMAD.IADD R219, R214, 0x1, R218 ;  /* 0x00000001d6db7824 */ /* 0x000fe200078e02da */
[----:B------:R-:W-:Y:S01]  /*0be0*/  USHF.R.S32.HI UR52, URZ, 0x1f, UR48 ;  /* 0x0000001f3f347899 */ /* 0x000fe20008011430 */
[----:B------:R-:W-:Y:S01]  /*0bf0*/  IMAD.IADD R223, R222, 0x1, R220 ;  /* 0x00000001dedf7824 */ /* 0x000fe200078e02dc */
[----:B------:R-:W-:Y:S01]  /*0c00*/  ULDC.U8 UR35, c[0x0][0x2d8] ;  /* 0x0000b60000237ab9 */ /* 0x000fe20000000000 */
[----:B------:R-:W-:-:S02]  /*0c10*/  IMAD.SHL.U32 R217, R217, 0x2, RZ ;  /* 0x00000002d9d97824 */ /* 0x000fc400078e00ff */
[----:B------:R-:W-:Y:S02]  /*0c20*/  IMAD.IADD R236, R236, 0x1, R235 ;  /* 0x00000001ecec7824 */ /* 0x000fe400078e02eb */
[----:B------:R-:W-:Y:S02]  /*0c30*/  IMAD.IADD R218, R215, 0x1, R218 ;  /* 0x00000001d7da7824 */ /* 0x000fe400078e02da */
[----:B------:R-:W-:Y:S02]  /*0c40*/  IMAD.IADD R222, R222, 0x1, R221 ;  /* 0x00000001dede7824 */ /* 0x000fe400078e02dd */
.L_x_1046:
[----:B------:R-:W-:Y:S02]  /*0c50*/  ULDC.64 UR6, c[0x0][0x240] ;  /* 0x0000900000067ab9 */ /* 0x000fe40000000a00 */
[----:B------:R-:W-:Y:S02]  /*0c60*/  ULDC.64 UR10, c[0x0][0x250] ;  /* 0x00009400000a7ab9 */ /* 0x000fe40000000a00 */
[----:B------:R-:W-:Y:S02]  /*0c70*/  UISETP.NE.U32.AND UP1, UPT, URZ, UR6, UPT ;  /* 0x000000063f00728c */ /* 0x000fe4000bf25070 */
[----:B------:R-:W-:-:S02]  /*0c80*/  UISETP.NE.U32.AND UP3, UPT, URZ, UR10, UPT ;  /* 0x0000000a3f00728c */ /* 0x000fc4000bf65070 */
[----:B------:R-:W-:Y:S02]  /*0c90*/  USHF.R.S32.HI UR31, URZ, 0x1f, UR38 ;  /* 0x0000001f3f1f7899 */ /* 0x000fe40008011426 */
        /* <DEDUP_REMOVED lines=9> */
[----:B-12---:R-:W-:Y:S01]  /*0d30*/  IMAD.U32 R4, RZ, RZ, UR6 ;  /* 0x00000006ff047e24 */ /* 0x006fe2000f8e00ff */
[----:B------:R-:W-:Y:S02]  /*0d40*/  UISETP.NE.AND UP4, UPT, UR14, URZ, UPT ;  /* 0x0000003f0e00728c */ /* 0x000fe4000bf85270 */
[----:B------:R-:W-:Y:S01]  /*0d50*/  UISETP.EQ.U32.AND UP2, UPT, URZ, UR8, UPT ;  /* 0x000000083f00728c */ /* 0x000fe2000bf42070 */
[----:B------:R-:W-:Y:S01]  /*0d60*/  IMAD.U32 R5, RZ, RZ, UR7 ;  /* 0x00000007ff057e24 */ /* 0x000fe2000f8e00ff */
[----:B------:R-:W-:Y:S02]  /*0d70*/  @UP3 UIADD3 UR6, UP0, UR13, UR10, URZ ;  /* 0x0000000a0d063290 */ /* 0x000fe4000ff1e03f */
[----:B------:R-:W-:-:S02]  /*0d80*/  UISETP.EQ.OR.EX UP2, UPT, URZ, UR9, !UP4, UP2 ;  /* 0x000000093f00728c */ /* 0x000fc4000e742720 */
[----:B------:R-:W-:Y:S01]  /*0d90*/  @UP3 UIADD3.X UR7, UR12, UR11, URZ, UP0, !UPT ;  /* 0x0000000b0c073290 */ /* 0x000fe200087fe43f */
[----:B------:R1:W2:Y:S01]  /*0da0*/  @P2 LDG.E R9, [R4.64] ;  /* 0x0000000404092981 */ /* 0x0002a2000c1e1900 */
[----:B------:R-:W-:Y:S01]  /*0db0*/  UIADD3 UR8, UP0, UR13, UR8, URZ ;  /* 0x000000080d087290 */ /* 0x000fe2000ff1e03f */
[----:B------:R-:W-:Y:S02]  /*0dc0*/  PLOP3.LUT P0, PT, PT, PT, UP3, 0x80, 0x0 ;  /* 0x000000000000781c */ /* 0x000fe40003f0f038 */
        /* <DEDUP_REMOVED lines=16> */
[----:B------:R-:W-:-:S02]  /*0ed0*/  ULDC UR9, c[0x0][0x218] ;  /* 0x0000860000097ab9 */ /* 0x000fc40000000800 */
[----:B-1----:R-:W-:-:S04]  /*0ee0*/  USHF.L.U32 UR6, UR18, 0x6, URZ ;  /* 0x0000000612067899 */ /* 0x002fc8000800063f */
[----:B------:R-:W-:Y:S01]  /*0ef0*/  UIMAD UR6, UR7, UR42, UR6 ;  /* 0x0000002a070672a4 */ /* 0x000fe2000f8e0206 */
        /* <DEDUP_REMOVED lines=19> */
.L_x_1000:
        /* <DEDUP_REMOVED lines=23> */
[----:B------:R-:W-:Y:S02]  /*11a0*/  UIMAD.WIDE.U32 UR12, UR38, UR6, URZ ;  /* 0x00000006260c72a5 */ /* 0x000fe4000f8e003f */
[----:B------:R-:W-:Y:S02]  /*11b0*/  UIMAD UR9, UR38, UR7, UR9 ;  /* 0x00000007260972a4 */ /* 0x000fe4000f8e0209 */
[----:B------:R-:W-:Y:S02]  /*11c0*/  UISETP.NE.AND UP3, UPT, UR16, -0x1, UPT ;  /* 0xffffffff1000788c */ /* 0x000fe4000bf65270 */
[----:B------:R-:W-:-:S02]  /*11d0*/  ULDC.64 UR14, c[0x0][0x190] ;  /* 0x00006400000e7ab9 */ /* 0x000fc40000000a00 */
[----:B------:R-:W-:Y:S02]  /*11e0*/  UIMAD.WIDE.U32 UR6, UR16, UR14, URZ ;  /* 0x0000000e100672a5 */ /* 0x000fe4000f8e003f */
[----:B------:R-:W-:Y:S02]  /*11f0*/  UIADD3 UR27, UR13, UR9, URZ ;  /* 0x000000090d1b7290 */ /* 0x000fe4000fffe03f */
[----:B------:R-:W-:Y:S02]  /*1200*/  UIADD3 UR9, UR10, 0x40, UR21 ;  /* 0x000000400a097890 */ /* 0x000fe4000fffe015 */
[----:B------:R-:W-:Y:S02]  /*1210*/  ULDC UR11, c[0x0][0x2e4] ;  /* 0x0000b900000b7ab9 */ /* 0x000fe40000000800 */
[----:B------:R-:W-:Y:S02]  /*1220*/  USEL UR29, UR12, UR6, !UP3 ;  /* 0x000000060c1d7287 */ /* 0x000fe4000d800000 */
[----:B------:R-:W-:-:S02]  /*1230*/  UIMAD UR6, UR16, UR15, URZ ;  /* 0x0000000f100672a4 */ /* 0x000fc4000f8e023f */
[----:B------:R-:W-:Y:S02]  /*1240*/  UIADD3 UR9, UR9, UR11, -UR8 ;  /* 0x0000000b09097290 */ /* 0x000fe4000fffe808 */
[----:B------:R-:W-:Y:S02]  /*1250*/  @UP3 UIADD3 UR27, UR7, UR6, URZ ;  /* 0x00000006071b3290 */ /* 0x000fe4000fffe03f */
[----:B------:R-:W-:Y:S02]  /*1260*/  UIADD3 UR7, UR10, 0x3f, URZ ;  /* 0x0000003f0a077890 */ /* 0x000fe4000fffe03f */
[----:B------:R-:W-:Y:S02]  /*1270*/  UIADD3 UR6, UR9, 0x3f, URZ ;  /* 0x0000003f09067890 */ /* 0x000fe4000fffe03f */
[----:B------:R-:W-:Y:S02]  /*1280*/  USHF.R.S32.HI UR9, URZ, 0x1f, UR7 ;  /* 0x0000001f3f097899 */ /* 0x000fe40008011407 */
[----:B------:R-:W-:-:S02]  /*1290*/  USHF.R.S32.HI UR11, URZ, 0x1f, UR6 ;  /* 0x0000001f3f0b7899 */ /* 0x000fc40008011406 */
[----:B------:R-:W-:Y:S02]  /*12a0*/  UISETP.NE.AND UP0, UPT, UR37, -0x1, UPT ;  /* 0xffffffff2500788c */ /* 0x000fe4000bf05270 */
[----:B------:R-:W-:Y:S02]  /*12b0*/  ULEA.HI UR7, UR9, UR7, URZ, 0x6 ;  /* 0x0000000709077291 */ /* 0x000fe4000f8f303f */
[----:B------:R-:W-:Y:S02]  /*12c0*/  ULEA.HI UR6, UR11, UR6, URZ, 0x6 ;  /* 0x000000060b067291 */ /* 0x000fe4000f8f303f */
[----:B------:R-:W-:Y:S01]  /*12d0*/  USHF.R.S32.HI UR7, URZ, 0x6, UR7 ;  /* 0x000000063f077899 */ /* 0x000fe20008011407 */
[----:B------:R-:W-:Y:S01]  /*12e0*/  PLOP3.LUT P1, PT, PT, PT, UP0, 0x80, 0x0 ;  /* 0x000000000000781c */ /* 0x000fe20003f2f008 */
[----:B------:R-:W-:Y:S02]  /*12f0*/  USHF.R.S32.HI UR6, URZ, 0x6, UR6 ;  /* 0x000000063f067899 */ /* 0x000fe40008011406 */
[----:B------:R-:W-:-:S02]  /*1300*/  ULDC.64 UR12, c[0x0][0x198] ;  /* 0x00006600000c7ab9 */ /* 0x000fc40000000a00 */
[----:B------:R-:W-:Y:S02]  /*1310*/  UISETP.LT.AND UP2, UPT, UR7, UR6, UPT ;  /* 0x000000060700728c */ /* 0x000fe4000bf41270 */
[----:B------:R-:W-:Y:S02]  /*1320*/  @UP0 UIADD3 UR9, UR36, UR37, URZ ;  /* 0x0000002524090290 */ /* 0x000fe4000fffe03f */
[----:B------:R-:W-:Y:S02]  /*1330*/  USEL UR30, UR7, UR6, UP2 ;  /* 0x00000006071e7287 */ /* 0x000fe40009000000 */
[----:B------:R-:W-:Y:S02]  /*1340*/  @UP0 UIMAD.WIDE.U32 UR6, UR9, UR12, URZ ;  /* 0x0000000c090602a5 */ /* 0x000fe4000f8e003f */
[----:B------:R-:W-:Y:S02]  /*1350*/  ULEA UR17, UR30, 0xffffffc0, 0x6 ;  /* 0xffffffc01e117891 */ /* 0x000fe4000f8e303f */
[----:B------:R-:W-:-:S02]  /*1360*/  @UP0 UIMAD UR25, UR9, UR13, UR7 ;  /* 0x0000000d091902a4 */ /* 0x000fc4000f8e0207 */
[----:B------:R-:W-:Y:S02]  /*1370*/  USHF.R.S32.HI UR28, URZ, 0x1f, UR17 ;  /* 0x0000001f3f1c7899 */ /* 0x000fe40008011411 */
[----:B------:R-:W-:Y:S01]  /*1380*/  @UP0 UMOV UR23, UR6 ;  /* 0x0000000600170c82 */ /* 0x000fe20008000000 */
[----:B------:R-:W-:Y:S05]  /*1390*/  @P1 BRA `(.L_x_1002) ;  /* 0x000000c000001947 */ /* 0x000fea0003800000 */
[----:B------:R-:W-:Y:S02]  /*13a0*/  USHF.R.S32.HI UR6, URZ, 0x1f, UR36 ;  /* 0x0000001f3f067899 */ /* 0x000fe40008011424 */
[----:B------:R-:W-:Y:S02]  /*13b0*/  ULDC.64 UR14, c[0x0][0x198] ;  /* 0x00006600000e7ab9 */ /* 0x000fe40000000a00 */
[----:B------:R-:W-:Y:S02]  /*13c0*/  UIMAD UR6, UR6, UR14, URZ ;  /* 0x0000000e060672a4 */ /* 0x000fe4000f8e023f */
[----:B------:R-:W-:Y:S02]  /*13d0*/  ULDC.64 UR12, c[0x0][0x180] ;  /* 0x00006000000c7ab9 */ /* 0x000fe40000000a00 */
[----:B------:R-:W-:-:S02]  /*13e0*/  UIMAD UR15, UR36, UR15, UR6 ;  /* 0x0000000f240f72a4 */ /* 0x000fc4000f8e0206 */
[----:B------:R-:W-:-:S04]  /*13f0*/  UIMAD UR6, UR31, UR12, URZ ;  /* 0x0000000c1f0672a4 */ /* 0x000fc8000f8e023f */
[----:B------:R-:W-:Y:S02]  /*1400*/  UIMAD UR13, UR38, UR13, UR6 ;  /* 0x0000000d260d72a4 */ /* 0x000fe4000f8e0206 */
[----:B------:R-:W-:-:S04]  /*1410*/  UIMAD.WIDE.U32 UR6, UR36, UR14, URZ ;  /* 0x0000000e240672a5 */ /* 0x000fc8000f8e003f */
[----:B------:R-:W-:-:S04]  /*1420*/  UIADD3 UR7, UR7, UR15, URZ ;  /* 0x0000000f07077290 */ /* 0x000fc8000fffe03f */
[----:B------:R-:W-:-:S04]  /*1430*/  UIMAD.WIDE.U32 UR6, UR38, UR12, UR6 ;  /* 0x0000000c260672a5 */ /* 0x000fc8000f8e0006 */
[----:B------:R-:W-:-:S03]  /*1440*/  UIADD3 UR25, UR7, UR13, URZ ;  /* 0x0000000d07197290 */ /* 0x000fc6000fffe03f */
[----:B------:R-:W-:Y:S02]  /*1450*/  UMOV UR23, UR6 ;  /* 0x0000000600177c82 */ /* 0x000fe40008000000 */
.L_x_1002:
        /* <DEDUP_REMOVED lines=43> */
.L_x_1003:
        /* <DEDUP_REMOVED lines=19> */
[----:B------:R-:W-:Y:S02]  /*1840*/  USEL UR18, UR44, UR12, !UP3 ;  /* 0x0000000c2c127287 */ /* 0x000fe4000d800000 */
[----:B------:R-:W-:-:S02]  /*1850*/  UIMAD UR7, UR40, UR7, UR56 ;  /* 0x00000007280772a4 */ /* 0x000fc4000f8e0238 */
[----:B------:R-:W-:Y:S02]  /*1860*/  USEL UR12, UR11, URZ, UP6 ;  /* 0x0000003f0b0c7287 */ /* 0x000fe4000b000000 */
[----:B------:R-:W-:Y:S02]  /*1870*/  UIADD3 UR14, UR45, UR7, URZ ;  /* 0x000000072d0e7290 */ /* 0x000fe4000fffe03f */
[----:B------:R-:W-:-:S04]  /*1880*/  UIMAD UR7, UR41, UR16, URZ ;  /* 0x00000010290772a4 */ /* 0x000fc8000f8e023f */
[----:B------:R-:W-:Y:S02]  /*1890*/  @UP3 UIADD3 UR14, UR13, UR7, URZ ;  /* 0x000000070d0e3290 */ /* 0x000fe4000fffe03f */
[----:B------:R-:W-:Y:S02]  /*18a0*/  USEL UR13, UR6, URZ, UP6 ;  /* 0x0000003f060d7287 */ /* 0x000fe4000b000000 */
[----:B------:R-:W-:-:S04]  /*18b0*/  USHF.L.U64.HI UR6, UR38, 0x7, UR31 ;  /* 0x0000000726067899 */ /* 0x000fc8000801021f */
[----:B------:R-:W-:Y:S02]  /*18c0*/  USEL UR7, UR6, URZ, UP1 ;  /* 0x0000003f06077287 */ /* 0x000fe40008800000 */
[----:B------:R-:W-:-:S03]  /*18d0*/  USEL UR6, UR15, URZ, UP1 ;  /* 0x0000003f0f067287 */ /* 0x000fc60008800000 */
[----:B------:R-:W-:Y:S02]  /*18e0*/  ULDC UR15, c[0x0][0x234] ;  /* 0x00008d00000f7ab9 */ /* 0x000fe40000000800 */
[----:B------:R-:W-:-:S04]  /*18f0*/  UIADD3 UR6, UP1, UR17, UR6, URZ ;  /* 0x0000000611067290 */ /* 0x000fc8000ff3e03f */
        /* <DEDUP_REMOVED lines=14> */
.L_x_1004:
[----:B------:R-:W-:-:S04]  /*19e0*/  UMOV UR9, UR55 ;  /* 0x0000003700097c82 */ /* 0x000fc80008000000 */
.L_x_1005:
[----:B------:R-:W-:Y:S01]  /*19f0*/  UIADD3 UR6, UP4, UP3, UR6, UR49, UR51 ;  /* 0x0000003106067290 */ /* 0x000fe2000fb9e033 */
[----:B------:R-:W1:Y:S01]  /*1a00*/  S2R R21, SR_TID.X ;  /* 0x0000000000157919 */ /* 0x000e620000002100 */
[----:B------:R-:W-:Y:S01]  /*1a10*/  USHF.R.S32.HI UR16, URZ, 0x1f, UR39 ;  /* 0x0000001f3f107899 */ /* 0x000fe20008011427 */
[----:B------:R-:W-:Y:S01]  /*1a20*/  IADD3 R14, P0, R245, UR17, RZ ;  /* 0x00000011f50e7c10 */ /* 0x000fe2000ff1e0ff */
[----:B------:R-:W-:Y:S01]  /*1a30*/  UIADD3 UR26, UP2, UP1, UR13, UR6, UR18 ;  /* 0x000000060d1a7290 */ /* 0x000fe2000f95e012 */
[----:B------:R-:W-:Y:S01]  /*1a40*/  IMAD.U32 R7, RZ, RZ, UR17 ;  /* 0x00000011ff077e24 */ /* 0x000fe2000f8e00ff */
[----:B------:R-:W-:Y:S01]  /*1a50*/  UIADD3.X UR6, UR11, UR53, UR58, UP4, UP3 ;  /* 0x000000350b067290 */ /* 0x000fe2000a7e643a */
[----:B------:R-:W-:Y:S01]  /*1a60*/  SHF.R.S32.HI R233, RZ, 0x1f, R232 ;  /* 0x0000001fffe97819 */ /* 0x000fe200000114e8 */
[----:B------:R-:W-:Y:S01]  /*1a70*/  UIADD3 UR15, UR17, UR15, URZ ;  /* 0x0000000f110f7290 */ /* 0x000fe2000fffe03f */
[----:B------:R-:W-:Y:S01]  /*1a80*/  IADD3.X R16, R24, UR28, RZ, P0, !PT ;  /* 0x0000001c18107c10 */ /* 0x000fe200087fe4ff */
[----:B------:R-:W-:Y:S01]  /*1a90*/  UIADD3.X UR14, UR12, UR6, UR14, UP2, UP1 ;  /* 0x000000060c0e7290 */ /* 0x000fe200097e240e */
[----:B------:R-:W-:Y:S01]  /*1aa0*/  IMAD.U32 R9, RZ, RZ, UR39 ;  /* 0x00000027ff097e24 */ /* 0x000fe2000f8e00ff */
[----:B------:R-:W-:Y:S01]  /*1ab0*/  UMOV UR32, 0x4 ;  /* 0x0000000400207882 */ /* 0x000fe20000000000 */
[----:B------:R-:W-:Y:S01]  /*1ac0*/  IMAD.U32 R12, RZ, RZ, UR39 ;  /* 0x00000027ff0c7e24 */ /* 0x000fe2000f8e00ff */
[----:B------:R-:W-:Y:S01]  /*1ad0*/  ULDC.64 UR6, c[0x0][0x1a8] ;  /* 0x00006a0000067ab9 */ /* 0x000fe20000000a00 */
[----:B------:R-:W-:Y:S01]  /*1ae0*/  IMAD R8, R16, c[0x0][0x190], RZ ;  /* 0x0000640010087a24 */ /* 0x000fe200078e02ff */
[----:B------:R-:W-:Y:S01]  /*1af0*/  UIMAD UR6, UR16, UR6, URZ ;  /* 0x00000006100672a4 */ /* 0x000fe2000f8e023f */
[----:B------:R-:W-:Y:S01]  /*1b00*/  BSSY B1, `(.L_x_1001) ;  /* 0x000092a000017945 */ /* 0x000fe20003800000 */
[----:B------:R-:W-:Y:S01]  /*1b10*/  ULDC UR33, c[0x0][0x2e8] ;  /* 0x0000ba0000217ab9 */ /* 0x000fe20000000800 */
[----:B------:R-:W-:Y:S01]  /*1b20*/  IMAD R17, R14, c[0x0][0x194], R8 ;  /* 0x000065000e117a24 */ /* 0x000fe200078e0208 */
[----:B------:R-:W-:-:S03]  /*1b30*/  UIMAD UR13, UR39, UR7, UR6 ;  /* 0x00000007270d72a4 */ /* 0x000fc6000f8e0206 */
[----:B------:R-:W-:Y:S02]  /*1b40*/  ULDC.64 UR6, c[0x0][0x370] ;  /* 0x0000dc0000067ab9 */ /* 0x000fe40000000a00 */
[----:B------:R-:W-:Y:S01]  /*1b50*/  UIMAD UR6, UR28, UR6, URZ ;  /* 0x000000061c0672a4 */ /* 0x000fe2000f8e023f */
[----:B-1----:R-:W-:-:S03]  /*1b60*/  SHF.R.S32.HI R4, RZ, 0x1f, R21 ;  /* 0x0000001fff047819 */ /* 0x002fc60000011415 */
[----:B------:R-:W-:Y:S01]  /*1b70*/  UIMAD UR11, UR17, UR7, UR6 ;  /* 0x00000007110b72a4 */ /* 0x000fe2000f8e0206 */
[----:B------:R-:W-:Y:S02]  /*1b80*/  LEA.HI R4, R4, R21, RZ, 0x5 ;  /* 0x0000001504047211 */ /* 0x000fe400078f28ff */
[----:B------:R-:W-:Y:S02]  /*1b90*/  ULDC.64 UR6, c[0x0][0x378] ;  /* 0x0000de0000067ab9 */ /* 0x000fe40000000a00 */
[----:B------:R-:W-:Y:S01]  /*1ba0*/  UIMAD UR6, UR16, UR6, URZ ;  /* 0x00000006100672a4 */ /* 0x000fe2000f8e023f */
[----:B------:R-:W-:Y:S02]  /*1bb0*/  LOP3.LUT R5, R4, 0xffffffe0, RZ, 0xc0, !PT ;  /* 0xffffffe004057812 */ /* 0x000fe400078ec0ff */
[----:B------:R-:W-:Y:S01]  /*1bc0*/  SHF.R.S32.HI R6, RZ, 0x5, R4 ;  /* 0x00000005ff067819 */ /* 0x000fe20000011404 */
[----:B------:R-:W-:Y:S01]  /*1bd0*/  UIMAD UR12, UR39, UR7, UR6 ;  /* 0x00000007270c72a4 */ /* 0x000fe2000f8e0206 */
[----:B------:R-:W-:Y:S01]  /*1be0*/  IADD3 R4, P2, R232, UR19, RZ ;  /* 0x00000013e8047c10 */ /* 0x000fe2000ff5e0ff */
[----:B------:R-:W-:Y:S01]  /*1bf0*/  UIADD3 UR6, UR17, UR9, URZ ;  /* 0x0000000911067290 */ /* 0x000fe2000fffe03f */
[----:B------:R-:W-:Y:S01]  /*1c00*/  IMAD.IADD R21, R21, 0x1, -R5 ;  /* 0x0000000115157824 */ /* 0x000fe200078e0a05 */
[----:B------:R-:W-:Y:S01]  /*1c10*/  UIADD3 UR9, UR30, -0x1, URZ ;  /* 0xffffffff1e097890 */ /* 0x000fe2000fffe03f */
[----:B------:R-:W-:Y:S01]  /*1c20*/  IADD3.X R5, R233, UR20, RZ, P2, !PT ;  /* 0x00000014e9057c10 */ /* 0x000fe200097fe4ff */
[----:B------:R-:W-:Y:S01]  /*1c30*/  ULDC.64 UR16, c[0x0][0x3c8] ;  /* 0x0000f20000107ab9 */ /* 0x000fe20000000a00 */
[----:B------:R-:W-:Y:S01]  /*1c40*/  IMAD R6, R6, UR50, R21 ;  /* 0x0000003206067c24 */ /* 0x000fe2000f8e0215 */
[----:B------:R-:W-:-:S02]  /*1c50*/  UIMAD.WIDE UR6, UR6, UR32, UR16 ;  /* 0x00000020060672a5 */ /* 0x000fc4000f8e0210 */
[----:B------:R-:W-:Y:S02]  /*1c60*/  IMAD.WIDE.U32 R4, R7, c[0x0][0x370], R4 ;  /* 0x0000dc0007047a25 */ /* 0x000fe400078e0004 */
[----:B------:R-:W-:-:S03]  /*1c70*/  IADD3 R10, P0, R6, UR26, RZ ;  /* 0x0000001a060a7c10 */ /* 0x000fc6000ff1e0ff */
[----:B------:R-:W-:Y:S01]  /*1c80*/  UMOV UR17, UR6 ;  /* 0x0000000600117c82 */ /* 0x000fe20008000000 */
[----:B------:R-:W-:Y:S01]  /*1c90*/  LEA.HI.X.SX32 R11, R6, UR14, 0x1, P0 ;  /* 0x0000000e060b7c11 */ /* 0x000fe200080f0eff */
[----:B------:R-:W-:Y:S01]  /*1ca0*/  UIADD3 UR6, -UR8, UR10, UR21 ;  /* 0x0000000a08067290 */ /* 0x000fe2000fffe115 */
[----:B------:R-:W-:Y:S01]  /*1cb0*/  IMAD.WIDE.U32 R6, R14, c[0x0][0x190], R232 ;  /* 0x000064000e067a25 */ /* 0x000fe200078e00e8 */
[----:B------:R-:W-:Y:S01]  /*1cc0*/  IADD3 R5, R5, UR11, RZ ;  /* 0x0000000b05057c10 */ /* 0x000fe2000fffe0ff */
[----:B------:R-:W-:Y:S02]  /*1cd0*/  UMOV UR16, UR7 ;  /* 0x0000000700107c82 */ /* 0x000fe40008000000 */
[----:B------:R-:W-:Y:S01]  /*1ce0*/  UIADD3 UR6, UR6, -UR33, URZ ;  /* 0x8000002106067290 */ /* 0x000fe2000fffe03f */
[----:B------:R-:W-:Y:S01]  /*1cf0*/  IADD3 R8, P0, R6, UR29, RZ ;  /* 0x0000001d06087c10 */ /* 0x000fe2000ff1e0ff */
[----:B------:R-:W-:Y:S02]  /*1d00*/  IMAD.WIDE.U32 R4, R9, c[0x0][0x378], R4 ;  /* 0x0000de0009047a25 */ /* 0x000fe400078e0004 */
[----:B------:R-:W-:Y:S01]  /*1d10*/  USHF.R.S32.HI UR18, URZ, 0x1f, UR6 ;  /* 0x0000001f3f127899 */ /* 0x000fe20008011406 */
[----:B------:R-:W-:Y:S01]  /*1d20*/  IADD3.X R9, R7, UR27, R17, P0, !PT ;  /* 0x0000001b07097c10 */ /* 0x000fe200087fe411 */
[----:B------:R-:W-:Y:S01]  /*1d30*/  IMAD.MOV.U32 R6, RZ, RZ, R4 ;  /* 0x000000ffff067224 */ /* 0x000fe200078e0004 */
[----:B------:R-:W-:Y:S01]  /*1d40*/  LEA R224, P0, R10, c[0x0][0x350], 0x2 ;  /* 0x0000d4000ae07a11 */ /* 0x000fe200078010ff */
[----:B------:R-:W-:Y:S01]  /*1d50*/  ULEA.HI UR18, UR18, UR6, URZ, 0x6 ;  /* 0x0000000612127291 */ /* 0x000fe2000f8f303f */
[----:B------:R-:W-:Y:S01]  /*1d60*/  IADD3 R7, R5, UR12, RZ ;  /* 0x0000000c05077c10 */ /* 0x000fe2000fffe0ff */
[----:B------:R-:W-:Y:S01]  /*1d70*/  IMAD R5, R24, c[0x0][0x370], RZ ;  /* 0x0000dc0018057a24 */ /* 0x000fe200078e02ff */
[----:B------:R-:W-:Y:S01]  /*1d80*/  LEA.HI.X R225, R10, c[0x0][0x354], R11, 0x2, P0 ;  /* 0x0000d5000ae17a11 */ /* 0x000fe200000f140b */
[----:B------:R-:W-:Y:S01]  /*1d90*/  USHF.R.S32.HI UR18, URZ, 0x6, UR18 ;  /* 0x000000063f127899 */ /* 0x000fe20008011412 */
[----:B------:R-:W-:Y:S01]  /*1da0*/  IMAD.WIDE.U32 R12, R12, c[0x0][0x1a8], R8 ;  /* 0x00006a000c0c7a25 */ /* 0x000fe200078e0008 */
[----:B------:R-:W-:-:S02]  /*1db0*/  ULDC.64 UR6, c[0x0][0x200] ;  /* 0x0000800000067ab9 */ /* 0x000fc40000000a00 */
[----:B------:R-:W-:Y:S01]  /*1dc0*/  UISETP.LT.AND UP1, UPT, URZ, UR18, UPT ;  /* 0x000000123f00728c */ /* 0x000fe2000bf21270 */
[----:B------:R-:W-:Y:S01]  /*1dd0*/  IMAD R4, R245, c[0x0][0x374], R5 ;  /* 0x0000dd00f5047a24 */ /* 0x000fe200078e0205 */
[----:B------:R-:W-:Y:S01]  /*1de0*/  IADD3 R18, R13, UR13, RZ ;  /* 0x0000000d0d127c10 */ /* 0x000fe2000fffe0ff */
[----:B------:R-:W-:Y:S01]  /*1df0*/  IMAD.WIDE.U32 R6, R245, c[0x0][0x370], R6 ;  /* 0x0000dc00f5067a25 */ /* 0x000fe200078e0006 */
[----:B------:R-:W-:Y:S01]  /*1e00*/  USEL UR18, URZ, UR18, !UP1 ;  /* 0x000000123f127287 */ /* 0x000fe2000c800000 */
[----:B------:R-:W-:Y:S01]  /*1e10*/  LEA R228, P3, R12, c[0x0][0x160], 0x1 ;  /* 0x000058000ce47a11 */ /* 0x000fe200078608ff */
[----:B------:R-:W-:Y:S01]  /*1e20*/  UIMAD.WIDE UR6, UR15, UR32, UR6 ;  /* 0x000000200f0672a5 */ /* 0x000fe2000f8e0206 */
[----:B------:R-:W-:Y:S01]  /*1e30*/  IMAD.IADD R11, R7, 0x1, R4 ;  /* 0x00000001070b7824 */ /* 0x000fe200078e0204 */
[----:B------:R-:W-:Y:S01]  /*1e40*/  UISETP.GT.AND UP1, UPT, UR30, UR18, UPT ;  /* 0x000000121e00728c */ /* 0x000fe2000bf24270 */
[----:B------:R-:W-:Y:S02]  /*1e50*/  LEA R227, P2, R6, c[0x0][0x330], 0x1 ;  /* 0x0000cc0006e37a11 */ /* 0x000fe400078408ff */
[----:B------:R-:W-:-:S02]  /*1e60*/  LEA.HI.X R229, R12, c[0x0][0x164], R18, 0x1, P3 ;  /* 0x000059000ce57a11 */ /* 0x000fc400018f0c12 */
[----:B------:R-:W-:Y:S02]  /*1e70*/  LEA.HI.X R230, R6, c[0x0][0x334], R11, 0x1, P2 ;  /* 0x0000cd0006e67a11 */ /* 0x000fe400010f0c0b */
[----:B------:R-:W-:-:S13]  /*1e80*/  PLOP3.LUT P0, PT, PT, PT, UP1, 0x80, 0x0 ;  /* 0x000000000000781c */ /* 0x000fda0003f0f018 */
[----:B------:R-:W-:Y:S05]  /*1e90*/  @P0 BRA `(.L_x_1006) ;  /* 0x0000094000000947 */ /* 0x000fea0003800000 */
        /* <DEDUP_REMOVED lines=18> */
.L_x_1007:
        /* <DEDUP_REMOVED lines=18> */
.L_x_1008:
        /* <DEDUP_REMOVED lines=9> */
[----:B------:R-:W-:Y:S01]  /*2170*/  USHF.R.S32.HI UR14, URZ, 0x1f, UR39 ;  /* 0x0000001f3f0e7899 */ /* 0x000fe20008011427 */
[----:B------:R-:W-:Y:S02]  /*2180*/  ISETP.GE.AND P5, PT, R245, UR8, PT ;  /* 0x00000008f5007c0c */ /* 0x000fe4000bfa6270 */
[----:B------:R-:W-:Y:S01]  /*2190*/  MOV R4, UR6 ;  /* 0x0000000600047c02 */ /* 0x000fe20008000f00 */
[----:B------:R-:W-:Y:S02]  /*21a0*/  ULDC.64 UR6, c[0x0][0x3b8] ;  /* 0x0000ee0000067ab9 */ /* 0x000fe40000000a00 */
[----:B------:R-:W-:Y:S01]  /*21b0*/  UIMAD UR6, UR14, UR6, URZ ;  /* 0x000000060e0672a4 */ /* 0x000fe2000f8e023f */
[----:B------:R-:W-:Y:S01]  /*21c0*/  IADD3.X R7, R5, UR13, R4, P0, !PT ;  /* 0x0000000d05077c10 */ /* 0x000fe200087fe404 */
[----:B------:R-:W-:Y:S02]  /*21d0*/  IMAD.U32 R4, RZ, RZ, UR39 ;  /* 0x00000027ff047e24 */ /* 0x000fe4000f8e00ff */
[----:B------:R-:W-:-:S02]  /*21e0*/  UIMAD UR6, UR39, UR7, UR6 ;  /* 0x00000007270672a4 */ /* 0x000fc4000f8e0206 */
        /* <DEDUP_REMOVED lines=19> */
.L_x_1010:
[----:B------:R-:W-:Y:S05]  /*2320*/  BSYNC B0 ;  /* 0x0000000000007941 */ /* 0x000fea0003800000 */
.L_x_1009:
        /* <DEDUP_REMOVED lines=21> */
.L_x_1012:
[----:B------:R-:W-:Y:S05]  /*2480*/  BSYNC B0 ;  /* 0x0000000000007941 */ /* 0x000fea0003800000 */
.L_x_1011:
[----:B------:R-:W-:Y:S01]  /*2490*/  ULDC.64 UR6, c[0x0][0x3a8] ;  /* 0x0000ea0000067ab9 */ /* 0x000fe20000000a00 */
[----:B-1----:R-:W-:Y:S01]  /*24a0*/  IMAD.WIDE.U32 R4, R11, c[0x0][0x3a8], R232 ;  /* 0x0000ea000b047a25 */ /* 0x002fe200078e00e8 */
[----:B------:R-:W-:Y:S01]  /*24b0*/  UIMAD UR6, UR9, UR6, URZ ;  /* 0x00000006090672a4 */ /* 0x000fe2000f8e023f */
[----:B------:R-:W-:Y:S01]  /*24c0*/  BSSY B0, `(.L_x_1013) ;  /* 0x000001d000007945 */ /* 0x000fe20003800000 */
[----:B------:R-:W-:-:S02]  /*24d0*/  USHF.R.S32.HI UR8, URZ, 0x1f, UR39 ;  /* 0x0000001f3f087899 */ /* 0x000fc40008011427 */
        /* <DEDUP_REMOVED lines=27> */
.L_x_1014:
[----:B------:R-:W-:Y:S05]  /*2690*/  BSYNC B0 ;  /* 0x0000000000007941 */ /* 0x000fea0003800000 */
.L_x_1013:
        /* <DEDUP_REMOVED lines=20> */
.L_x_1006:
        /* <DEDUP_REMOVED lines=50> */
.L_x_1017:
[----:B------:R-:W-:Y:S05]  /*2b00*/  BSYNC B0 ;  /* 0x0000000000007941 */ /* 0x000fea0003800000 */
.L_x_1016:
        /* <DEDUP_REMOVED lines=48> */
.L_x_1019:
[----:B------:R-:W-:Y:S05]  /*2e10*/  BSYNC B0 ;  /* 0x0000000000007941 */ /* 0x000fea0003800000 */
.L_x_1018:
        /* <DEDUP_REMOVED lines=44> */
.L_x_1021:
[----:B------:R-:W-:Y:S05]  /*30e0*/  BSYNC B0 ;  /* 0x0000000000007941 */ /* 0x000fea0003800000 */
.L_x_1020:
        /* <DEDUP_REMOVED lines=45> */
.L_x_1023:
[----:B------:R-:W-:Y:S05]  /*33c0*/  BSYNC B0 ;  /* 0x0000000000007941 */ /* 0x000fea0003800000 */
.L_x_1022:
[C---:B--23--:R-:W-:Y:S01]  /*33d0*/  IADD3 R4, R231.reuse, 0x8, RZ ;  /* 0x00000008e7047810 */ /* 0x04cfe20007ffe0ff */
[----:B------:R-:W-:Y:S01]  /*33e0*/  USHF.R.S32.HI UR12, URZ, 0x1f, UR21 ;  /* 0x0000001f3f0c7899 */ /* 0x000fe20008011415 */
[C---:B------:R-:W-:Y:S01]  /*33f0*/  ISETP.GE.AND P1, PT, R231.reuse, UR11, PT ;  /* 0x0000000be7007c0c */ /* 0x040fe2000bf26270 */
[----:B------:R-:W-:Y:S01]  /*3400*/  ULDC.64 UR14, c[0x0][0x198] ;  /* 0x00006600000e7ab9 */ /* 0x000fe20000000a00 */
[----:B------:R-:W-:Y:S01]  /*3410*/  ISETP.GE.AND P0, PT, R4, UR11, PT ;  /* 0x0000000b04007c0c */ /* 0x000fe2000bf06270 */
[----:B------:R-:W-:Y:S01]  /*3420*/  UIADD3 UR11, -UR21, UR8, URZ ;  /* 0x00000008150b7290 */ /* 0x000fe2000fffe13f */
[----:B------:R-:W-:Y:S01]  /*3430*/  IMAD.MOV.U32 R4, RZ, RZ, 0x4 ;  /* 0x00000004ff047424 */ /* 0x000fe200078e00ff */
[----:B------:R-:W-:Y:S01]  /*3440*/  MOV R238, 0x7f800000 ;  /* 0x7f80000000ee7802 */ /* 0x000fe20000000f00 */
[----:B------:R-:W-:Y:S01]  /*3450*/  IMAD.MOV.U32 R239, RZ, RZ, 0x7f800000 ;  /* 0x7f800000ffef7424 */ /* 0x000fe200078e00ff */
[----:B------:R-:W-:Y:S01]  /*3460*/  UIMAD UR13, UR12, UR14, URZ ;  /* 0x0000000e0c0d72a4 */ /* 0x000fe2000f8e023f */
[----:B------:R-:W-:Y:S01]  /*3470*/  IMAD.WIDE R4, R231, R4, UR6 ;  /* 0x00000006e7047e25 */ /* 0x000fe2000f8e0204 */
[----:B------:R-:W-:-:S02]  /*3480*/  ISETP.GE.AND P5, PT, R245, UR11, PT ;  /* 0x0000000bf5007c0c */ /* 0x000fc4000bfa6270 */
[----:B------:R-:W-:Y:S01]  /*3490*/  MOV R17, UR21 ;  /* 0x0000001500117c02 */ /* 0x000fe20008000f00 */
[----:B------:R-:W-:Y:S01]  /*34a0*/  UIMAD UR13, UR21, UR15, UR13 ;  /* 0x0000000f150d72a4 */ /* 0x000fe2000f8e020d */
[----:B------:R2:W5:Y:S04]  /*34b0*/  @!P1 LDG.E R238, [R4.64] ;  /* 0x0000000404ee9981 */ /* 0x000568000c1e1900 */
[----:B------:R2:W5:Y:S01]  /*34c0*/  @!P0 LDG.E R239, [R4.64+0x20] ;  /* 0x0000200404ef8981 */ /* 0x000562000c1e1900 */
[----:B------:R-:W-:-:S04]  /*34d0*/  IMAD.U32 R6, RZ, RZ, UR13 ;  /* 0x0000000dff067e24 */ /* 0x000fc8000f8e00ff */
[----:B------:R3:W-:Y:S04]  /*34e0*/  @P5 STS.128 [R226+0x10000], RZ ;  /* 0x010000ffe2005388 */ /* 0x0007e80000000c00 */
[----:B------:R3:W-:Y:S04]  /*34f0*/  @P5 STS.128 [R226+0x12000], RZ ;  /* 0x012000ffe2005388 */ /* 0x0007e80000000c00 */
[----:B------:R3:W-:Y:S04]  /*3500*/  @P5 STS.128 [R226+0x14000], RZ ;  /* 0x014000ffe2005388 */ /* 0x0007e80000000c00 */
[----:B------:R3:W-:Y:S01]  /*3510*/  @P5 STS.128 [R226+0x16000], RZ ;  /* 0x016000ffe2005388 */ /* 0x0007e20000000c00 */
[----:B--2---:R-:W-:-:S05]  /*3520*/  IMAD.WIDE.U32 R4, R17, c[0x0][0x198], R232 ;  /* 0x0000660011047a25 */ /* 0x004fca00078e00e8 */
[----:B------:R-:W-:-:S04]  /*3530*/  IADD3 R4, P0, R4, UR23, RZ ;  /* 0x0000001704047c10 */ /* 0x000fc8000ff1e0ff */
[----:B------:R-:W-:Y:S01]  /*3540*/  IADD3.X R5, R5, UR25, R6, P0, !PT ;  /* 0x0000001905057c10 */ /* 0x000fe200087fe406 */
[----:B------:R-:W-:Y:S01]  /*3550*/  IMAD R6, R22, c[0x0][0x1b0], RZ ;  /* 0x00006c0016067a24 */ /* 0x000fe200078e02ff */
[----:B------:R-:W-:Y:S03]  /*3560*/  BSSY B0, `(.L_x_1024) ;  /* 0x0000032000007945 */ /* 0x000fe60003800000 */
        /* <DEDUP_REMOVED lines=49> */
.L_x_1025:
[----:B---3--:R-:W-:Y:S05]  /*3880*/  BSYNC B0 ;  /* 0x0000000000007941 */ /* 0x008fea0003800000 */
.L_x_1024:
        /* <DEDUP_REMOVED lines=19> */
[C---:B------:R-:W-:Y:S01]  /*39c0*/  IMAD.WIDE.U32 R10, R7.reuse, c[0x0][0x198], R10 ;  /* 0x00006600070a7a25 */ /* 0x040fe200078e000a */
        /* <DEDUP_REMOVED lines=35> */
.L_x_1027:
[----:B------:R-:W-:Y:S05]  /*3c00*/  BSYNC B0 ;  /* 0x0000000000007941 */ /* 0x000fea0003800000 */
.L_x_1026:
        /* <DEDUP_REMOVED lines=62> */
.L_x_1029:
[----:B------:R-:W-:Y:S05]  /*3ff0*/  BSYNC B0 ;  /* 0x0000000000007941 */ /* 0x000fea0003800000 */
.L_x_1028:
        /* <DEDUP_REMOVED lines=53> */
.L_x_1031:
[----:B------:R-:W-:Y:S05]  /*4350*/  BSYNC B0 ;  /* 0x0000000000007941 */ /* 0x000fea0003800000 */
.L_x_1030:
[----:B------:R-:W-:Y:S01]  /*4360*/  IMAD.MOV.U32 R6, RZ, RZ, c[0x0][0x308] ;  /* 0x0000c200ff067624 */ /* 0x000fe200078e00ff */
[----:B------:R-:W0:Y:S01]  /*4370*/  LDGDEPBAR ;  /* 0x00000000000079af */ /* 0x000e220000000000 */
[----:B------:R-:W-:-:S05]  /*4380*/  IMAD.MOV.U32 R7, RZ, RZ, c[0x0][0x30c] ;  /* 0x0000c300ff077624 */ /* 0x000fca00078e00ff */
[----:B-12---:R1:W2:Y:S04]  /*4390*/  LDG.E.64 R4, [R6.64+0x8] ;  /* 0x0000080406047981 */ /* 0x0062a8000c1e1b00 */
[----:B-1-3--:R-:W3:Y:S01]  /*43a0*/  LDG.E.64 R6, [R6.64] ;  /* 0x0000000406067981 */ /* 0x00aee2000c1e1b00 */
[----:B------:R-:W-:Y:S01]  /*43b0*/  UIADD3 UR11, UR21, UR10, URZ ;  /* 0x0000000a150b7290 */ /* 0x000fe2000fffe03f */
[----:B------:R-:W-:Y:S01]  /*43c0*/  SHF.R.S32.HI R8, RZ, 0x1f, R21 ;  /* 0x0000001fff087819 */ /* 0x000fe20000011415 */
        /* <DEDUP_REMOVED lines=65> */
[----:B------:R-:W-:Y:S02]  /*47e0*/  UIADD3 UR21, UR11, -UR12, URZ ;  /* 0x8000000c0b157290 */ /* 0x000fe4000fffe03f */
[----:B------:R-:W-:Y:S01]  /*47f0*/  ULDC UR15, c[0x0][0x2e4] ;  /* 0x0000b900000f7ab9 */ /* 0x000fe20000000800 */
[----:B--2---:R-:W-:Y:S02]  /*4800*/  IADD3 R248, P1, P0, R4, UR48, R21 ;  /* 0x0000003004f87c10 */ /* 0x004fe4000f83e015 */
[----:B------:R-:W-:Y:S02]  /*4810*/  CS2R R20, SRZ ;  /* 0x0000000000147805 */ /* 0x000fe4000001ff00 */
[----:B------:R-:W-:Y:S01]  /*4820*/  IADD3.X R249, R5, UR52, R8, P1, P0 ;  /* 0x0000003405f97c10 */ /* 0x000fe20008fe0408 */
        /* <DEDUP_REMOVED lines=14> */
.L_x_1036:
[----:B------:R-:W0:Y:S01]  /*4910*/  LDGDEPBAR ;  /* 0x00000000000079af */ /* 0x000e220000000000 */
[----:B------:R-:W-:Y:S02]  /*4920*/  USHF.L.U32 UR12, UR9, 0x6, URZ ;  /* 0x00000006090c7899 */ /* 0x000fe4000800063f */
[----:B------:R-:W-:Y:S02]  /*4930*/  ULDC UR11, c[0x0][0x2e4] ;  /* 0x0000b900000b7ab9 */ /* 0x000fe40000000800 */
[----:B------:R-:W-:Y:S01]  /*4940*/  UISETP.GE.AND UP0, UPT, UR12, UR21, UPT ;  /* 0x000000150c00728c */ /* 0x000fe2000bf06270 */
        /* <DEDUP_REMOVED lines=8> */
[----:B------:R-:W-:Y:S04]  /*49d0*/  LDSM.16.M88.4 R100, [R219] ;  /* 0x00000000db64783b */ /* 0x000fe80000000200 */
[----:B------:R-:W3:Y:S04]  /*49e0*/  LDSM.16.M88.4 R104, [R212+0x10000] ;  /* 0x01000000d468783b */ /* 0x000ee80000000200 */
        /* <DEDUP_REMOVED lines=11> */
[----:B------:R-:W3:Y:S04]  /*4aa0*/  LDSM.16.M88.4 R88, [R3+0x10800] ;  /* 0x010800000358783b */ /* 0x000ee80000000200 */
[----:B------:R-:W-:Y:S03]  /*4ab0*/  LDSM.16.M88.4 R96, [R213+0x12000] ;  /* 0x01200000d560783b */ /* 0x000fe60000000200 */
[C---:B------:R-:W-:Y:S08]  /*4ac0*/  HMMA.16816.F32 R4, R100.reuse, R104, R4 ;  /* 0x000000686404723c */ /* 0x040ff00000001804 */
[C---:B------:R-:W-:Y:S01]  /*4ad0*/  HMMA.16816.F32 R8, R100.reuse, R106, R8 ;  /* 0x0000006a6408723c */ /* 0x040fe20000001808 */
[----:B------:R-:W-:Y:S07]  /*4ae0*/  LDSM.16.M88.4 R104, [R2+0x12800] ;  /* 0x012800000268783b */ /* 0x000fee0000000200 */
[C---:B-1----:R-:W-:Y:S08]  /*4af0*/  HMMA.16816.F32 R12, R100.reuse, R84, R12 ;  /* 0x00000054640c723c */ /* 0x042ff0000000180c */
[----:B------:R-:W-:Y:S01]  /*4b00*/  HMMA.16816.F32 R16, R100, R86, R16 ;  /* 0x000000566410723c */ /* 0x000fe20000001810 */
[----:B------:R-:W1:Y:S04]  /*4b10*/  LDSM.16.M88.4 R84, [R214+0x2000] ;  /* 0x00200000d654783b */ /* 0x000e680000000200 */
[----:B------:R-:W4:Y:S03]  /*4b20*/  LDSM.16.M88.4 R100, [R213+0x12800] ;  /* 0x01280000d564783b */ /* 0x000f260000000200 */
[C---:B--2---:R-:W-:Y:S08]  /*4b30*/  HMMA.16816.F32 R4, R92.reuse, R108, R4 ;  /* 0x0000006c5c04723c */ /* 0x044ff00000001804 */
[C---:B------:R-:W-:Y:S08]  /*4b40*/  HMMA.16816.F32 R8, R92.reuse, R110, R8 ;  /* 0x0000006e5c08723c */ /* 0x040ff00000001808 */
[C---:B---3--:R-:W-:Y:S07]  /*4b50*/  HMMA.16816.F32 R12, R92.reuse, R88, R12 ;  /* 0x000000585c0c723c */ /* 0x048fee000000180c */
[----:B------:R-:W-:Y:S01]  /*4b60*/  IMAD.U32 R88, RZ, RZ, UR17 ;  /* 0x00000011ff587e24 */ /* 0x000fe2000f8e00ff */
[----:B------:R-:W-:Y:S01]  /*4b70*/  HMMA.16816.F32 R16, R92, R90, R16 ;  /* 0x0000005a5c10723c */ /* 0x000fe20000001810 */
[----:B------:R-:W-:Y:S01]  /*4b80*/  IMAD.U32 R89, RZ, RZ, UR16 ;  /* 0x00000010ff597e24 */ /* 0x000fe2000f8e00ff */
[----:B------:R-:W-:Y:S02]  /*4b90*/  LDSM.16.M88.4 R92, [R2+0x12000] ;  /* 0x01200000025c783b */ /* 0x000fe40000000200 */
[C---:B------:R-:W-:Y:S04]  /*4ba0*/  LEA R108, P0, R231.reuse, R88, 0x2 ;  /* 0x00000058e76c7211 */ /* 0x040fe800078010ff */
[----:B------:R-:W-:Y:S01]  /*4bb0*/  LEA.HI.X.SX32 R109, R231, R89, 0x2, P0 ;  /* 0x00000059e76d7211 */ /* 0x000fe200000f16ff */
[C---:B-1----:R-:W-:Y:S01]  /*4bc0*/  HMMA.16816.F32 R4, R84.reuse, R96, R4 ;  /* 0x000000605404723c */ /* 0x042fe20000001804 */
[----:B------:R-:W1:Y:S01]  /*4bd0*/  LDSM.16.M88.4 R88, [R215+0x2000] ;  /* 0x00200000d758783b */ /* 0x000e620000000200 */
[----:B------:R-:W-:Y:S03]  /*4be0*/  PLOP3.LUT P0, PT, PT, PT, UP0, 0x80, 0x0 ;  /* 0x000000000000781c */ /* 0x000fe60003f0f008 */
[----:B-----5:R2:W5:Y:S03]  /*4bf0*/  LDG.E R113, [R108.64] ;  /* 0x000000046c717981 */ /* 0x020566000c1e1900 */
[C---:B------:R-:W-:Y:S01]  /*4c00*/  HMMA.16816.F32 R8, R84.reuse, R98, R8 ;  /* 0x000000625408723c */ /* 0x040fe20000001808 */
[----:B------:R-:W-:Y:S04]  /*4c10*/  LDSM.16.M88.4 R96, [R212+0x12000] ;  /* 0x01200000d460783b */ /* 0x000fe80000000200 */
[----:B------:R2:W5:Y:S03]  /*4c20*/  LDG.E R112, [R108.64+0x20] ;  /* 0x000020046c707981 */ /* 0x000566000c1e1900 */
[C---:B----4-:R-:W-:Y:S08]  /*4c30*/  HMMA.16816.F32 R12, R84.reuse, R100, R12 ;  /* 0x00000064540c723c */ /* 0x050ff0000000180c */
[----:B------:R-:W-:Y:S01]  /*4c40*/  HMMA.16816.F32 R16, R84, R102, R16 ;  /* 0x000000665410723c */ /* 0x000fe20000001810 */
[----:B------:R-:W3:Y:S04]  /*4c50*/  LDSM.16.M88.4 R84, [R219+0x2000] ;  /* 0x00200000db54783b */ /* 0x000ee80000000200 */
[----:B------:R-:W4:Y:S03]  /*4c60*/  LDSM.16.M88.4 R100, [R212+0x12800] ;  /* 0x01280000d464783b */ /* 0x000f260000000200 */
[C---:B-1----:R-:W-:Y:S08]  /*4c70*/  HMMA.16816.F32 R4, R88.reuse, R92, R4 ;  /* 0x0000005c5804723c */ /* 0x042ff00000001804 */
[C---:B------:R-:W-:Y:S01]  /*4c80*/  HMMA.16816.F32 R8, R88.reuse, R94, R8 ;  /* 0x0000005e5808723c */ /* 0x040fe20000001808 */
[----:B------:R-:W-:Y:S07]  /*4c90*/  LDSM.16.M88.4 R92, [R3+0x12000] ;  /* 0x01200000035c783b */ /* 0x000fee0000000200 */
[C---:B------:R-:W-:Y:S08]  /*4ca0*/  HMMA.16816.F32 R12, R88.reuse, R104, R12 ;  /* 0x00000068580c723c */ /* 0x040ff0000000180c */
        /* <DEDUP_REMOVED lines=60> */
[C---:B------:R-:W-:Y:S08]  /*5070*/  HMMA.16816.F32 R8, R84.reuse, R98, R8 ;  /* 0x000000625408723c */ /* 0x040ff00000001808 */
[C---:B----4-:R-:W-:Y:S08]  /*5080*/  HMMA.16816.F32 R12, R84.reuse, R100, R12 ;  /* 0x00000064540c723c */ /* 0x050ff0000000180c */
[----:B------:R-:W-:Y:S08]  /*5090*/  HMMA.16816.F32 R16, R84, R102, R16 ;  /* 0x000000665410723c */ /* 0x000ff00000001810 */
[C---:B-1----:R-:W-:Y:S08]  /*50a0*/  HMMA.16816.F32 R4, R88.reuse, R92, R4 ;  /* 0x0000005c5804723c */ /* 0x042ff00000001804 */
[C---:B------:R-:W-:Y:S08]  /*50b0*/  HMMA.16816.F32 R8, R88.reuse, R94, R8 ;  /* 0x0000005e5808723c */ /* 0x040ff00000001808 */
[C---:B--2---:R-:W-:Y:S08]  /*50c0*/  HMMA.16816.F32 R12, R88.reuse, R104, R12 ;  /* 0x00000068580c723c */ /* 0x044ff0000000180c */
[----:B------:R-:W-:Y:S01]  /*50d0*/  HMMA.16816.F32 R16, R88, R106, R16 ;  /* 0x0000006a5810723c */ /* 0x000fe20000001810 */
[----:B------:R-:W-:-:S07]  /*50e0*/  @!P0 BRA `(.L_x_1032) ;  /* 0x000000c000008947 */ /* 0x000fce0003800000 */
        /* <DEDUP_REMOVED lines=12> */
.L_x_1032:
[----:B------:R-:W-:Y:S01]  /*51b0*/  IADD3 R84, R231, UR12, RZ ;  /* 0x0000000ce7547c10 */ /* 0x000fe2000fffe0ff */
[----:B------:R-:W-:Y:S02]  /*51c0*/  UIADD3 UR12, -UR11, UR8, -UR10 ;  /* 0x000000080b0c7290 */ /* 0x000fe4000fffe90a */
[----:B------:R-:W-:Y:S01]  /*51d0*/  UMOV UR15, UR11 ;  /* 0x0000000b000f7c82 */ /* 0x000fe20008000000 */
[C---:B------:R-:W-:Y:S03]  /*51e0*/  IADD3 R85, R84.reuse, 0x8, RZ ;  /* 0x0000000854557810 */ /* 0x040fe60007ffe0ff */
[C---:B------:R-:W-:Y:S02]  /*51f0*/  IADD3 R88, R84.reuse, UR12, RZ ;  /* 0x0000000c54587c10 */ /* 0x040fe4000fffe0ff */
[C---:B------:R-:W-:Y:S01]  /*5200*/  IADD3 R86, R85.reuse, UR12, RZ ;  /* 0x0000000c55567c10 */ /* 0x040fe2000fffe0ff */
[----:B------:R-:W-:Y:S01]  /*5210*/  UIADD3 UR12, UR8, 0x1, -UR10 ;  /* 0x00000001080c7890 */ /* 0x000fe2000fffe80a */
[----:B------:R-:W-:Y:S02]  /*5220*/  IMNMX R88, RZ, R88, !PT ;  /* 0x00000058ff587217 */ /* 0x000fe40007800200 */
[----:B------:R-:W-:Y:S01]  /*5230*/  IMNMX R86, RZ, R86, !PT ;  /* 0x00000056ff567217 */ /* 0x000fe20007800200 */
[----:B------:R-:W-:Y:S06]  /*5240*/  UIADD3 UR12, UR12, UR43, URZ ;  /* 0x0000002b0c0c7290 */ /* 0x000fec000fffe03f */
[----:B------:R-:W-:Y:S02]  /*5250*/  IADD3 R87, R84, UR12, RZ ;  /* 0x0000000c54577c10 */ /* 0x000fe4000fffe0ff */
[----:B------:R-:W-:Y:S01]  /*5260*/  IADD3 R89, R85, UR12, RZ ;  /* 0x0000000c55597c10 */ /* 0x000fe2000fffe0ff */
[----:B------:R-:W1:Y:S01]  /*5270*/  S2R R84, SR_TID.X ;  /* 0x0000000000547919 */ /* 0x000e620000002100 */
[----:B------:R-:W-:Y:S01]  /*5280*/  IMNMX R87, R87, UR8, PT ;  /* 0x0000000857577c17 */ /* 0x000fe2000b800200 */
[----:B------:R-:W-:Y:S02]  /*5290*/  IMAD.SHL.U32 R85, R244, 0x20, RZ ;  /* 0x00000020f4557824 */ /* 0x000fe400078e00ff */
[----:B-1----:R-:W-:Y:S05]  /*52a0*/  IMAD.SHL.U32 R84, R84, 0x2, RZ ;  /* 0x0000000254547824 */ /* 0x002fea00078e00ff */
[----:B------:R-:W-:Y:S01]  /*52b0*/  LOP3.LUT R85, R85, 0x6, R84, 0xf8, !PT ;  /* 0x0000000655557812 */ /* 0x000fe200078ef854 */
[----:B------:R-:W-:Y:S04]  /*52c0*/  IMAD.U32 R84, RZ, RZ, UR34 ;  /* 0x00000022ff547e24 */ /* 0x000fe8000f8e00ff */
[----:B------:R-:W-:Y:S01]  /*52d0*/  IMAD R84, R84, 0x40, R85 ;  /* 0x0000004054547824 */ /* 0x000fe200078e0255 */
[----:B------:R-:W-:Y:S04]  /*52e0*/  IMNMX R85, R89, UR8, PT ;  /* 0x0000000859557c17 */ /* 0x000fe8000b800200 */
[C---:B------:R-:W-:Y:S02]  /*52f0*/  ISETP.GE.AND P1, PT, R84.reuse, R88, PT ;  /* 0x000000585400720c */ /* 0x040fe40003f26270 */
[C---:B------:R-:W-:Y:S02]  /*5300*/  ISETP.GE.AND P0, PT, R84.reuse, R86, PT ;  /* 0x000000565400720c */ /* 0x040fe40003f06270 */
[C---:B------:R-:W-:Y:S02]  /*5310*/  IADD3 R94, R84.reuse, 0x1, RZ ;  /* 0x00000001545e7810 */ /* 0x040fe40007ffe0ff */
[C---:B------:R-:W-:Y:S02]  /*5320*/  IADD3 R93, R84.reuse, 0x8, RZ ;  /* 0x00000008545d7810 */ /* 0x040fe40007ffe0ff */
[C---:B------:R-:W-:Y:S02]  /*5330*/  IADD3 R92, R84.reuse, 0x9, RZ ;  /* 0x00000009545c7810 */ /* 0x040fe40007ffe0ff */
[C---:B------:R-:W-:Y:S02]  /*5340*/  IADD3 R91, R84.reuse, 0x10, RZ ;  /* 0x00000010545b7810 */ /* 0x040fe40007ffe0ff */
[C---:B------:R-:W-:Y:S02]  /*5350*/  IADD3 R90, R84.reuse, 0x11, RZ ;  /* 0x00000011545a7810 */ /* 0x040fe40007ffe0ff */
[C---:B------:R-:W-:Y:S02]  /*5360*/  IADD3 R89, R84.reuse, 0x18, RZ ;  /* 0x0000001854597810 */ /* 0x040fe40007ffe0ff */
[C---:B------:R-:W-:Y:S02]  /*5370*/  ISETP.GE.OR P1, PT, R84.reuse, R87, !P1 ;  /* 0x000000575400720c */ /* 0x040fe40004f26670 */
[C---:B------:R-:W-:Y:S02]  /*5380*/  ISETP.GE.OR P0, PT, R84.reuse, R85, !P0 ;  /* 0x000000555400720c */ /* 0x040fe40004706670 */
[----:B------:R-:W-:Y:S02]  /*5390*/  IADD3 R84, R84, 0x19, RZ ;  /* 0x0000001954547810 */ /* 0x000fe40007ffe0ff */
[-C--:B------:R-:W-:Y:S02]  /*53a0*/  ISETP.GE.AND P6, PT, R94, R88.reuse, PT ;  /* 0x000000585e00720c */ /* 0x080fe40003fc6270 */
[-C--:B------:R-:W-:Y:S02]  /*53b0*/  ISETP.GE.AND P5, PT, R93, R88.reuse, PT ;  /* 0x000000585d00720c */ /* 0x080fe40003fa6270 */
[-C--:B------:R-:W-:Y:S02]  /*53c0*/  ISETP.GE.AND P4, PT, R92, R88.reuse, PT ;  /* 0x000000585c00720c */ /* 0x080fe40003f86270 */
[-C--:B------:R-:W-:Y:S02]  /*53d0*/  ISETP.GE.AND P3, PT, R91, R88.reuse, PT ;  /* 0x000000585b00720c */ /* 0x080fe40003f66270 */
        /* <DEDUP_REMOVED lines=40> */
.L_x_1033:
[C---:B------:R-:W-:Y:S01]  /*5660*/  FMUL.FTZ R84, R238.reuse, 1.4426950216293334961 ;  /* 0x3fb8aa3bee547820 */ /* 0x040fe20000410000 */
[----:B------:R-:W-:Y:S01]  /*5670*/  FSETP.NEU.FTZ.AND P0, PT, R238, -INF , PT ;  /* 0xff800000ee00780b */ /* 0x000fe20003f1d000 */
[C---:B------:R-:W-:Y:S01]  /*5680*/  FMUL.FTZ R85, R239.reuse, 1.4426950216293334961 ;  /* 0x3fb8aa3bef557820 */ /* 0x040fe20000410000 */
[----:B------:R-:W-:Y:S01]  /*5690*/  UISETP.GT.AND UP1, UPT, UR9, UR18, UPT ;  /* 0x000000120900728c */ /* 0x000fe2000bf24270 */
[----:B------:R-:W-:Y:S01]  /*56a0*/  IMAD.WIDE.U32 R90, R248, -0x2daee0ad, RZ ;  /* 0xd2511f53f85a7825 */ /* 0x000fe200078e00ff */
[----:B------:R-:W-:Y:S02]  /*56b0*/  FSEL R84, R84, RZ, P0 ;  /* 0x000000ff54547208 */ /* 0x000fe40000000000 */
[----:B------:R-:W-:Y:S01]  /*56c0*/  FSETP.NEU.FTZ.AND P0, PT, R239, -INF , PT ;  /* 0xff800000ef00780b */ /* 0x000fe20003f1d000 */
[----:B------:R-:W-:Y:S02]  /*56d0*/  IMAD.U32 R86, RZ, RZ, UR9 ;  /* 0x00000009ff567e24 */ /* 0x000fe4000f8e00ff */
[--C-:B------:R-:W-:Y:S02]  /*56e0*/  FFMA.FTZ R16, R16, c[0x0][0x23c], -R84.reuse ;  /* 0x00008f0010107a23 */ /* 0x100fe40000010854 */
[--C-:B------:R-:W-:Y:S02]  /*56f0*/  FFMA.FTZ R8, R8, c[0x0][0x23c], -R84.reuse ;  /* 0x00008f0008087a23 */ /* 0x100fe40000010854 */
[----:B------:R1:W2:Y:S01]  /*5700*/  MUFU.EX2 R129, R16 ;  /* 0x0000001000817308 */ /* 0x0002a20000000800 */
[----:B------:R-:W-:Y:S02]  /*5710*/  FFMA.FTZ R9, R9, c[0x0][0x23c], -R84 ;  /* 0x00008f0009097a23 */ /* 0x000fe40000010854 */
[----:B------:R-:W-:Y:S02]  /*5720*/  IMAD R86, R86, 0x4, R250 ;  /* 0x0000000456567824 */ /* 0x000fe400078e02fa */
[--C-:B------:R-:W-:Y:S02]  /*5730*/  FFMA.FTZ R5, R5, c[0x0][0x23c], -R84.reuse ;  /* 0x00008f0005057a23 */ /* 0x100fe40000010854 */
[----:B------:R-:W-:Y:S03]  /*5740*/  IMAD.WIDE.U32 R86, R86, -0x326172a9, RZ ;  /* 0xcd9e8d5756567825 */ /* 0x000fe600078e00ff */
[----:B------:R3:W-:Y:S01]  /*5750*/  MUFU.EX2 R127, R8 ;  /* 0x00000008007f7308 */ /* 0x0007e20000000800 */
[----:B------:R-:W-:Y:S02]  /*5760*/  FFMA.FTZ R12, R12, c[0x0][0x23c], -R84 ;  /* 0x00008f000c0c7a23 */ /* 0x000fe40000010854 */
[----:B------:R-:W-:Y:S04]  /*5770*/  IMAD.MOV.U32 R243, RZ, RZ, c[0x0][0x22c] ;  /* 0x00008b00fff37624 */ /* 0x000fe800078e00ff */
[----:B------:R-:W-:Y:S03]  /*5780*/  IMAD R243, R243, c[0x0][0x1c0], RZ ;  /* 0x00007000f3f37a24 */ /* 0x000fe600078e02ff */
[----:B------:R-:W-:Y:S01]  /*5790*/  MUFU.EX2 R125, R9 ;  /* 0x00000009007d7308 */ /* 0x000fe20000000800 */
[----:B-1----:R-:W-:Y:S05]  /*57a0*/  FSEL R16, R85, RZ, P0 ;  /* 0x000000ff55107208 */ /* 0x002fea0000000000 */
[--C-:B------:R-:W-:Y:S04]  /*57b0*/  FFMA.FTZ R7, R7, c[0x0][0x23c], -R16.reuse ;  /* 0x00008f0007077a23 */ /* 0x100fe80000010810 */
[----:B------:R-:W-:Y:S01]  /*57c0*/  MUFU.EX2 R120, R5 ;  /* 0x0000000500787308 */ /* 0x000fe20000000800 */
[--C-:B------:R-:W-:Y:S02]  /*57d0*/  FFMA.FTZ R11, R11, c[0x0][0x23c], -R16.reuse ;  /* 0x00008f000b0b7a23 */ /* 0x100fe40000010810 */
[----:B------:R-:W-:Y:S02]  /*57e0*/  FFMA.FTZ R19, R19, c[0x0][0x23c], -R16 ;  /* 0x00008f0013137a23 */ /* 0x000fe40000010810 */
[----:B---3--:R-:W-:Y:S02]  /*57f0*/  FFMA.FTZ R8, R4, c[0x0][0x23c], -R84 ;  /* 0x00008f0004087a23 */ /* 0x008fe40000010854 */
[--C-:B------:R-:W-:Y:S02]  /*5800*/  FFMA.FTZ R15, R15, c[0x0][0x23c], -R16.reuse ;  /* 0x00008f000f0f7a23 */ /* 0x100fe40000010810 */
[----:B------:R-:W-:Y:S01]  /*5810*/  FFMA.FTZ R14, R14, c[0x0][0x23c], -R16 ;  /* 0x00008f000e0e7a23 */ /* 0x000fe20000010810 */
[----:B------:R1:W-:Y:S10]  /*5820*/  MUFU.EX2 R126, R7 ;  /* 0x00000007007e7308 */ /* 0x0003f40000000800 */
[----:B------:R-:W-:Y:S10]  /*5830*/  MUFU.EX2 R124, R8 ;  /* 0x00000008007c7308 */ /* 0x000ff40000000800 */
[----:B------:R3:W-:Y:S01]  /*5840*/  MUFU.EX2 R122, R11 ;  /* 0x0000000b007a7308 */ /* 0x0007e20000000800 */
[----:B-1----:R-:W-:Y:S04]  /*5850*/  IMAD.U32 R7, RZ, RZ, UR34 ;  /* 0x00000022ff077e24 */ /* 0x002fe8000f8e00ff */
[----:B------:R-:W-:Y:S02]  /*5860*/  IMAD R4, R7, 0x2, R244 ;  /* 0x0000000207047824 */ /* 0x000fe400078e02f4 */
[----:B------:R-:W-:Y:S01]  /*5870*/  FFMA.FTZ R7, R6, c[0x0][0x23c], -R16 ;  /* 0x00008f0006077a23 */ /* 0x000fe20000010810 */
[----:B------:R-:W-:Y:S02]  /*5880*/  LOP3.LUT R6, R87, UR20, R249, 0x96, !PT ;  /* 0x0000001457067c12 */ /* 0x000fe4000f8e96f9 */
[----:B------:R1:W4:Y:S01]  /*5890*/  MUFU.EX2 R128, R19 ;  /* 0x0000001300807308 */ /* 0x0003220000000800 */
[----:B------:R-:W-:Y:S05]  /*58a0*/  LOP3.LUT R4, R91, UR19, R4, 0x96, !PT ;  /* 0x000000135b047c12 */ /* 0x000fea000f8e9604 */
[----:B------:R-:W-:Y:S04]  /*58b0*/  IMAD.WIDE.U32 R88, R4, -0x326172a9, RZ ;  /* 0xcd9e8d5704587825 */ /* 0x000fe800078e00ff */
[----:B------:R2:W-:Y:S01]  /*58c0*/  MUFU.EX2 R123, R7 ;  /* 0x00000007007b7308 */ /* 0x0005e20000000800 */
[----:B------:R-:W-:Y:S01]  /*58d0*/  LOP3.LUT R86, R89, UR33, R86, 0x96, !PT ;  /* 0x0000002159567c12 */ /* 0x000fe2000f8e9656 */
[--C-:B---3--:R-:W-:Y:S02]  /*58e0*/  FFMA.FTZ R11, R10, c[0x0][0x23c], -R16.reuse ;  /* 0x00008f000a0b7a23 */ /* 0x108fe40000010810 */
[----:B------:R-:W-:Y:S02]  /*58f0*/  FFMA.FTZ R16, R18, c[0x0][0x23c], -R16 ;  /* 0x00008f0012107a23 */ /* 0x000fe40000010810 */
[----:B------:R-:W-:Y:S04]  /*5900*/  IMAD.WIDE.U32 R86, R86, -0x2daee0ad, RZ ;  /* 0xd2511f5356567825 */ /* 0x000fe800078e00ff */
[----:B------:R3:W3:Y:S01]  /*5910*/  MUFU.EX2 R121, R12 ;  /* 0x0000000c00797308 */ /* 0x0006e20000000800 */
[--C-:B-1----:R-:W-:Y:S02]  /*5920*/  FFMA.FTZ R19, R13, c[0x0][0x23c], -R84.reuse ;  /* 0x00008f000d137a23 */ /* 0x102fe40000010854 */
[----:B------:R-:W-:Y:S07]  /*5930*/  FFMA.FTZ R84, R17, c[0x0][0x23c], -R84 ;  /* 0x00008f0011547a23 */ /* 0x000fee0000010854 */
[----:B------:R1:W-:Y:S01]  /*5940*/  MUFU.EX2 R116, R11 ;  /* 0x0000000b00747308 */ /* 0x0003e20000000800 */
[----:B--2---:R-:W-:Y:S05]  /*5950*/  IMAD.WIDE.U32 R6, R6, -0x2daee0ad, RZ ;  /* 0xd2511f5306067825 */ /* 0x004fea00078e00ff */
[----:B------:R-:W-:Y:S04]  /*5960*/  LOP3.LUT R7, R7, UR32, R90, 0x96, !PT ;  /* 0x0000002007077c12 */ /* 0x000fe8000f8e965a */
[----:B------:R-:W-:Y:S01]  /*5970*/  MUFU.EX2 R118, R19 ;  /* 0x0000001300767308 */ /* 0x000fe20000000800 */
[----:B------:R-:W-:Y:S01]  /*5980*/  LOP3.LUT R8, R87, UR30, R6, 0x96, !PT ;  /* 0x0000001e57087c12 */ /* 0x000fe2000f8e9606 */
[----:B------:R-:W-:Y:S04]  /*5990*/  IMAD.WIDE.U32 R6, R7, -0x326172a9, RZ ;  /* 0xcd9e8d5707067825 */ /* 0x000fe800078e00ff */
[----:B------:R-:W-:Y:S01]  /*59a0*/  IMAD.WIDE.U32 R8, R8, -0x326172a9, RZ ;  /* 0xcd9e8d5708087825 */ /* 0x000fe200078e00ff */
[----:B------:R-:W-:Y:S03]  /*59b0*/  LOP3.LUT R4, R7, UR31, R88, 0x96, !PT ;  /* 0x0000001f07047c12 */ /* 0x000fe6000f8e9658 */
[----:B------:R-:W2:Y:S01]  /*59c0*/  MUFU.EX2 R119, R15 ;  /* 0x0000000f00777308 */ /* 0x000ea20000000800 */
[----:B------:R-:W-:Y:S01]  /*59d0*/  LOP3.LUT R88, R9, UR29, R6, 0x96, !PT ;  /* 0x0000001d09587c12 */ /* 0x000fe2000f8e9606 */
[----:B------:R-:W-:Y:S04]  /*59e0*/  IMAD.WIDE.U32 R4, R4, -0x2daee0ad, RZ ;  /* 0xd2511f5304047825 */ /* 0x000fe800078e00ff */
[----:B------:R-:W-:Y:S01]  /*59f0*/  IMAD.WIDE.U32 R88, R88, -0x2daee0ad, RZ ;  /* 0xd2511f5358587825 */ /* 0x000fe200078e00ff */
[----:B------:R-:W-:Y:S03]  /*5a00*/  LOP3.LUT R5, R5, UR28, R86, 0x96, !PT ;  /* 0x0000001c05057c12 */ /* 0x000fe6000f8e9656 */
[----:B------:R-:W-:Y:S01]  /*5a10*/  MUFU.EX2 R115, R14 ;  /* 0x0000000e00737308 */ /* 0x000fe20000000800 */
        /* <DEDUP_REMOVED lines=9> */
[----:B------:R-:W1:Y:S01]  /*5ab0*/  MUFU.EX2 R114, R16 ;  /* 0x0000001000727308 */ /* 0x000e620000000800 */
[----:B------:R-:W-:Y:S01]  /*5ac0*/  LOP3.LUT R10, R6, 0xff, RZ, 0xc0, !PT ;  /* 0x000000ff060a7812 */ /* 0x000fe200078ec0ff */
[----:B------:R-:W-:Y:S01]  /*5ad0*/  IMAD.WIDE.U32 R4, R4, -0x326172a9, RZ ;  /* 0xcd9e8d5704047825 */ /* 0x000fe200078e00ff */
[----:B------:R-:W-:Y:S02]  /*5ae0*/  SHF.R.U32.HI R9, RZ, 0x18, R6 ;  /* 0x00000018ff097819 */ /* 0x000fe40000011606 */
[----:B------:R-:W-:Y:S02]  /*5af0*/  ISETP.LE.U32.AND P6, PT, R10, UR35, PT ;  /* 0x000000230a007c0c */ /* 0x000fe4000bfc3070 */
[----:B------:R-:W-:Y:S02]  /*5b00*/  LOP3.LUT R8, R7, UR22, R8, 0x96, !PT ;  /* 0x0000001607087c12 */ /* 0x000fe4000f8e9608 */
[----:B------:R-:W-:Y:S02]  /*5b10*/  LOP3.LUT R10, R4, 0xffff, RZ, 0xc0, !PT ;  /* 0x0000ffff040a7812 */ /* 0x000fe400078ec0ff */
[----:B---3--:R-:W-:Y:S02]  /*5b20*/  SHF.R.U32.HI R12, RZ, 0x10, R6 ;  /* 0x00000010ff0c7819 */ /* 0x008fe40000011606 */
[----:B------:R-:W-:Y:S02]  /*5b30*/  LOP3.LUT R13, R6, 0xffff, RZ, 0xc0, !PT ;  /* 0x0000ffff060d7812 */ /* 0x000fe400078ec0ff */
[----:B------:R-:W-:Y:S02]  /*5b40*/  LOP3.LUT R6, R5, UR23, R86, 0x96, !PT ;  /* 0x0000001705067c12 */ /* 0x000fe4000f8e9656 */
[----:B------:R-:W-:Y:S02]  /*5b50*/  ISETP.LE.U32.AND P0, PT, R9, UR35, PT ;  /* 0x0000002309007c0c */ /* 0x000fe4000bf03070 */
[----:B------:R-:W-:Y:S02]  /*5b60*/  LOP3.LUT R7, R4, 0xff, RZ, 0xc0, !PT ;  /* 0x000000ff04077812 */ /* 0x000fe400078ec0ff */
[----:B------:R-:W-:Y:S01]  /*5b70*/  LOP3.LUT R5, R8, 0xff, RZ, 0xc0, !PT ;  /* 0x000000ff08057812 */ /* 0x000fe200078ec0ff */
[----:B------:R-:W-:Y:S01]  /*5b80*/  @!P6 FADD.FTZ R129, -R129, -RZ ;  /* 0x800000ff8181e221 */ /* 0x000fe20000010100 */
[--C-:B------:R-:W-:Y:S02]  /*5b90*/  SHF.R.U32.HI R9, RZ, 0x18, R4.reuse ;  /* 0x00000018ff097819 */ /* 0x100fe40000011604 */
[----:B-1----:R-:W-:Y:S02]  /*5ba0*/  SHF.R.U32.HI R11, RZ, 0x10, R4 ;  /* 0x00000010ff0b7819 */ /* 0x002fe40000011604 */
[----:B------:R-:W-:Y:S02]  /*5bb0*/  SHF.R.U32.HI R4, RZ, 0x18, R8 ;  /* 0x00000018ff047819 */ /* 0x000fe40000011608 */
[----:B------:R-:W-:Y:S01]  /*5bc0*/  ISETP.LE.U32.AND P4, PT, R7, UR35, PT ;  /* 0x0000002307007c0c */ /* 0x000fe2000bf83070 */
[----:B----4-:R-:W-:Y:S01]  /*5bd0*/  @!P0 FADD.FTZ R128, -R128, -RZ ;  /* 0x800000ff80808221 */ /* 0x010fe20000010100 */
[----:B------:R-:W-:Y:S02]  /*5be0*/  ISETP.LE.U32.AND P2, PT, R5, UR35, PT ;  /* 0x0000002305007c0c */ /* 0x000fe4000bf43070 */
[----:B------:R-:W-:Y:S02]  /*5bf0*/  LOP3.LUT R5, R6, 0xff, RZ, 0xc0, !PT ;  /* 0x000000ff06057812 */ /* 0x000fe400078ec0ff */
[----:B------:R-:W-:Y:S02]  /*5c00*/  ISETP.LE.U32.AND P1, PT, R4, UR35, PT ;  /* 0x0000002304007c0c */ /* 0x000fe4000bf23070 */
[--C-:B------:R-:W-:Y:S02]  /*5c10*/  SHF.R.U32.HI R4, RZ, 0x10, R6.reuse ;  /* 0x00000010ff047819 */ /* 0x100fe40000011606 */
[----:B------:R-:W-:Y:S02]  /*5c20*/  SHF.R.U32.HI R7, RZ, 0x18, R6 ;  /* 0x00000018ff077819 */ /* 0x000fe40000011606 */
[----:B------:R-:W-:Y:S01]  /*5c30*/  ISETP.LE.U32.AND P6, PT, R5, UR35, PT ;  /* 0x0000002305007c0c */ /* 0x000fe2000bfc3070 */
[----:B------:R-:W-:Y:S01]  /*5c40*/  @!P4 FADD.FTZ R127, -R127, -RZ ;  /* 0x800000ff7f7fc221 */ /* 0x000fe20000010100 */
[----:B------:R-:W-:Y:S01]  /*5c50*/  LOP3.LUT R4, R4, 0xff, RZ, 0xc0, !PT ;  /* 0x000000ff04047812 */ /* 0x000fe200078ec0ff */
[----:B------:R-:W-:Y:S01]  /*5c60*/  @!P2 FADD.FTZ R121, -R121, -RZ ;  /* 0x800000ff7979a221 */ /* 0x000fe20000010100 */
[----:B------:R-:W-:Y:S02]  /*5c70*/  LOP3.LUT R6, R6, 0xffff, RZ, 0xc0, !PT ;  /* 0x0000ffff06067812 */ /* 0x000fe400078ec0ff */
[----:B------:R-:W-:Y:S01]  /*5c80*/  ISETP.LE.U32.AND P5, PT, R7, UR35, PT ;  /* 0x0000002307007c0c */ /* 0x000fe2000bfa3070 */
[----:B--2---:R-:W-:Y:S01]  /*5c90*/  @!P1 FADD.FTZ R119, -R119, -RZ ;  /* 0x800000ff77779221 */ /* 0x004fe20000010100 */
[----:B------:R-:W-:Y:S02]  /*5ca0*/  SHF.R.U32.HI R5, RZ, 0x8, R10 ;  /* 0x00000008ff057819 */ /* 0x000fe4000001160a */
[----:B------:R-:W-:Y:S02]  /*5cb0*/  SHF.R.U32.HI R6, RZ, 0x8, R6 ;  /* 0x00000008ff067819 */ /* 0x000fe40000011606 */
[----:B------:R-:W-:Y:S01]  /*5cc0*/  ISETP.LE.U32.AND P0, PT, R4, UR35, PT ;  /* 0x0000002304007c0c */ /* 0x000fe2000bf03070 */
[----:B------:R-:W-:Y:S01]  /*5cd0*/  @!P6 FADD.FTZ R124, -R124, -RZ ;  /* 0x800000ff7c7ce221 */ /* 0x000fe20000010100 */
[----:B------:R-:W-:Y:S02]  /*5ce0*/  LOP3.LUT R4, R12, 0xff, RZ, 0xc0, !PT ;  /* 0x000000ff0c047812 */ /* 0x000fe400078ec0ff */
[----:B------:R-:W-:Y:S02]  /*5cf0*/  ISETP.LE.U32.AND P3, PT, R9, UR35, PT ;  /* 0x0000002309007c0c */ /* 0x000fe4000bf63070 */
[----:B------:R-:W-:Y:S01]  /*5d00*/  ISETP.LE.U32.AND P4, PT, R4, UR35, PT ;  /* 0x0000002304007c0c */ /* 0x000fe2000bf83070 */
[----:B------:R-:W-:Y:S01]  /*5d10*/  @!P5 FADD.FTZ R126, -R126, -RZ ;  /* 0x800000ff7e7ed221 */ /* 0x000fe20000010100 */
[----:B------:R-:W-:Y:S02]  /*5d20*/  LOP3.LUT R4, R5, 0xffff, RZ, 0xc0, !PT ;  /* 0x0000ffff05047812 */ /* 0x000fe400078ec0ff */
[----:B------:R-:W-:Y:S02]  /*5d30*/  LOP3.LUT R5, R6, 0xffff, RZ, 0xc0, !PT ;  /* 0x0000ffff06057812 */ /* 0x000fe400078ec0ff */
[----:B------:R-:W-:Y:S01]  /*5d40*/  ISETP.LE.U32.AND P5, PT, R4, UR35, PT ;  /* 0x0000002304007c0c */ /* 0x000fe2000bfa3070 */
[----:B------:R-:W-:Y:S01]  /*5d50*/  @!P0 FADD.FTZ R123, -R123, -RZ ;  /* 0x800000ff7b7b8221 */ /* 0x000fe20000010100 */
[----:B------:R-:W-:Y:S02]  /*5d60*/  ISETP.LE.U32.AND P6, PT, R5, UR35, PT ;  /* 0x0000002305007c0c */ /* 0x000fe4000bfc3070 */
[----:B------:R-:W-:Y:S01]  /*5d70*/  LOP3.LUT R5, R11, 0xff, RZ, 0xc0, !PT ;  /* 0x000000ff0b057812 */ /* 0x000fe200078ec0ff */
[----:B------:R-:W-:Y:S01]  /*5d80*/  @!P3 FADD.FTZ R122, -R122, -RZ ;  /* 0x800000ff7a7ab221 */ /* 0x000fe20000010100 */
[----:B------:R-:W-:Y:S01]  /*5d90*/  LOP3.LUT R4, R8, 0xffff, RZ, 0xc0, !PT ;  /* 0x0000ffff08047812 */ /* 0x000fe200078ec0ff */
[----:B------:R-:W-:Y:S01]  /*5da0*/  @!P4 FADD.FTZ R114, -R114, -RZ ;  /* 0x800000ff7272c221 */ /* 0x000fe20000010100 */
[----:B------:R-:W-:Y:S02]  /*5db0*/  ISETP.LE.U32.AND P0, PT, R5, UR35, PT ;  /* 0x0000002305007c0c */ /* 0x000fe4000bf03070 */
[----:B------:R-:W-:Y:S02]  /*5dc0*/  SHF.R.U32.HI R5, RZ, 0x8, R4 ;  /* 0x00000008ff057819 */ /* 0x000fe40000011604 */
[----:B------:R-:W-:Y:S01]  /*5dd0*/  SHF.R.U32.HI R4, RZ, 0x8, R13 ;  /* 0x00000008ff047819 */ /* 0x000fe2000001160d */
[----:B------:R-:W-:Y:S01]  /*5de0*/  @!P5 FADD.FTZ R125, -R125, -RZ ;  /* 0x800000ff7d7dd221 */ /* 0x000fe20000010100 */
[----:B------:R-:W-:Y:S01]  /*5df0*/  LOP3.LUT R5, R5, 0xffff, RZ, 0xc0, !PT ;  /* 0x0000ffff05057812 */ /* 0x000fe200078ec0ff */
[----:B------:R-:W-:Y:S01]  /*5e00*/  @!P6 FADD.FTZ R120, -R120, -RZ ;  /* 0x800000ff7878e221 */ /* 0x000fe20000010100 */
[----:B------:R-:W-:Y:S02]  /*5e10*/  LOP3.LUT R4, R4, 0xffff, RZ, 0xc0, !PT ;  /* 0x0000ffff04047812 */ /* 0x000fe400078ec0ff */
[----:B------:R-:W-:Y:S02]  /*5e20*/  ISETP.LE.U32.AND P6, PT, R5, UR35, PT ;  /* 0x0000002305007c0c */ /* 0x000fe4000bfc3070 */
[----:B------:R-:W-:Y:S01]  /*5e30*/  F2FP.RELU.PACK_AB R5, R126, R123 ;  /* 0x0000007b7e05723e */ /* 0x000fe200000008ff */
[----:B------:R-:W-:Y:S01]  /*5e40*/  @!P0 FADD.FTZ R116, -R116, -RZ ;  /* 0x800000ff74748221 */ /* 0x000fe20000010100 */
[----:B------:R-:W-:Y:S02]  /*5e50*/  F2FP.RELU.PACK_AB R6, R120, R124 ;  /* 0x0000007c7806723e */ /* 0x000fe400000008ff */
[----:B------:R-:W-:Y:S01]  /*5e60*/  ISETP.LE.U32.AND P3, PT, R4, UR35, PT ;  /* 0x0000002304007c0c */ /* 0x000fe2000bf63070 */
[----:B------:R1:W-:Y:S01]  /*5e70*/  STS [R234+0x22400], R5 ;  /* 0x02240005ea007388 */ /* 0x0003e20000000800 */
[----:B------:R-:W-:Y:S02]  /*5e80*/  F2FP.RELU.PACK_AB R4, R125, R127 ;  /* 0x0000007f7d04723e */ /* 0x000fe400000008ff */
[----:B------:R-:W-:Y:S01]  /*5e90*/  SHF.R.U32.HI R8, RZ, 0x10, R8 ;  /* 0x00000010ff087819 */ /* 0x000fe20000011608 */
[----:B------:R2:W-:Y:S01]  /*5ea0*/  STS [R234+0x22000], R6 ;  /* 0x02200006ea007388 */ /* 0x0005e20000000800 */
[----:B------:R-:W-:Y:S01]  /*5eb0*/  FSETP.GE.FTZ.AND P2, PT, R120, RZ, PT ;  /* 0x000000ff7800720b */ /* 0x000fe20003f56000 */
[----:B------:R-:W-:Y:S01]  /*5ec0*/  @!P6 FADD.FTZ R118, -R118, -RZ ;  /* 0x800000ff7676e221 */ /* 0x000fe20000010100 */
[----:B------:R-:W-:Y:S01]  /*5ed0*/  LOP3.LUT R8, R8, 0xff, RZ, 0xc0, !PT ;  /* 0x000000ff08087812 */ /* 0x000fe200078ec0ff */
[----:B------:R3:W-:Y:S01]  /*5ee0*/  STS [R237+0x22000], R4 ;  /* 0x02200004ed007388 */ /* 0x0007e20000000800 */
[----:B------:R-:W-:Y:S02]  /*5ef0*/  FSETP.GE.FTZ.AND P1, PT, R123, RZ, PT ;  /* 0x000000ff7b00720b */ /* 0x000fe40003f36000 */
[----:B------:R-:W-:Y:S01]  /*5f00*/  ISETP.LE.U32.AND P5, PT, R8, UR35, PT ;  /* 0x0000002308007c0c */ /* 0x000fe2000bfa3070 */
[----:B------:R-:W-:Y:S01]  /*5f10*/  @!P3 FADD.FTZ R117, -R117, -RZ ;  /* 0x800000ff7575b221 */ /* 0x000fe20000010100 */
[----:B------:R-:W-:Y:S02]  /*5f20*/  F2FP.RELU.PACK_AB R8, R122, R116 ;  /* 0x000000747a08723e */ /* 0x000fe400000008ff */
[----:B------:R-:W-:Y:S02]  /*5f30*/  F2FP.RELU.PACK_AB R7, R118, R121 ;  /* 0x000000797607723e */ /* 0x000fe400000008ff */
[----:B------:R-:W-:Y:S01]  /*5f40*/  FSETP.GE.FTZ.AND P3, PT, R124, RZ, PT ;  /* 0x000000ff7c00720b */ /* 0x000fe20003f76000 */
[----:B------:R-:W-:Y:S01]  /*5f50*/  STS [R237+0x22400], R8 ;  /* 0x02240008ed007388 */ /* 0x000fe20000000800 */
[----:B------:R-:W-:Y:S03]  /*5f60*/  FSETP.GE.FTZ.AND P0, PT, R126, RZ, PT ;  /* 0x000000ff7e00720b */ /* 0x000fe60003f16000 */
[----:B------:R-:W-:Y:S02]  /*5f70*/  STS [R235+0x22000], R7 ;  /* 0x02200007eb007388 */ /* 0x000fe40000000800 */
[----:B------:R-:W-:Y:S01]  /*5f80*/  @!P5 FADD.FTZ R115, -R115, -RZ ;  /* 0x800000ff7373d221 */ /* 0x000fe20000010100 */
[----:B-1----:R-:W-:Y:S04]  /*5f90*/  F2FP.RELU.PACK_AB R5, R117, R129 ;  /* 0x000000817505723e */ /* 0x002fe800000008ff */
[----:B--2---:R-:W-:Y:S02]  /*5fa0*/  F2FP.RELU.PACK_AB R6, R119, R115 ;  /* 0x000000737706723e */ /* 0x004fe400000008ff */
[----:B---3--:R-:W-:Y:S03]  /*5fb0*/  F2FP.RELU.PACK_AB R4, R128, R114 ;  /* 0x000000728004723e */ /* 0x008fe600000008ff */
[----:B------:R-:W-:Y:S04]  /*5fc0*/  STS [R235+0x22400], R6 ;  /* 0x02240006eb007388 */ /* 0x000fe80000000800 */
[----:B------:R-:W-:Y:S04]  /*5fd0*/  STS [R236+0x22000], R5 ;  /* 0x02200005ec007388 */ /* 0x000fe80000000800 */
[----:B------:R-:W-:Y:S04]  /*5fe0*/  STS [R236+0x22400], R4 ;  /* 0x02240004ec007388 */ /* 0x000fe80000000800 */
[----:B------:R-:W-:Y:S08]  /*5ff0*/  LDSM.16.M88.4 R16, [R214+0x8000] ;  /* 0x00800000d610783b */ /* 0x000ff00000000200 */
[----:B------:R-:W1:Y:S08]  /*6000*/  LDSM.16.M88.4 R8, [R213+0x18000] ;  /* 0x01800000d508783b */ /* 0x000e700000000200 */
[----:B------:R-:W2:Y:S08]  /*6010*/  LDSM.16.M88.4 R84, [R213+0x18800] ;  /* 0x01880000d554783b */ /* 0x000eb00000000200 */
[----:B------:R-:W-:Y:S08]  /*6020*/  LDSM.16.M88.4 R88, [R215+0x8000] ;  /* 0x00800000d758783b */ /* 0x000ff00000000200 */
[----:B------:R-:W3:Y:S08]  /*6030*/  LDSM.16.M88.4 R92, [R2+0x18000] ;  /* 0x01800000025c783b */ /* 0x000ef00000000200 */
[----:B------:R-:W4:Y:S01]  /*6040*/  LDSM.16.M88.4 R96, [R2+0x18800] ;  /* 0x018800000260783b */ /* 0x000f220000000200 */
[C---:B-1----:R-:W-:Y:S07]  /*6050*/  HMMA.16816.F32 R4, R16.reuse, R8, RZ ;  /* 0x000000081004723c */ /* 0x042fee00000018ff */
[----:B------:R-:W-:Y:S01]  /*6060*/  LDSM.16.M88.4 R100, [R219+0x8000] ;  /* 0x00800000db64783b */ /* 0x000fe20000000200 */
[C---:B------:R-:W-:Y:S07]  /*6070*/  HMMA.16816.F32 R8, R16.reuse, R10, RZ ;  /* 0x0000000a1008723c */ /* 0x040fee00000018ff */
[----:B------:R-:W1:Y:S01]  /*6080*/  LDSM.16.M88.4 R104, [R212+0x18000] ;  /* 0x01800000d468783b */ /* 0x000e620000000200 */
[C---:B--2---:R-:W-:Y:S07]  /*6090*/  HMMA.16816.F32 R12, R16.reuse, R84, RZ ;  /* 0x00000054100c723c */ /* 0x044fee00000018ff */
[----:B------:R-:W-:Y:S01]  /*60a0*/  LDSM.16.M88.4 R108, [R3+0x18000] ;  /* 0x01800000036c783b */ /* 0x000fe20000000200 */
[----:B------:R-:W-:Y:S07]  /*60b0*/  HMMA.16816.F32 R16, R16, R86, RZ ;  /* 0x000000561010723c */ /* 0x000fee00000018ff */
[----:B------:R-:W2:Y:S01]  /*60c0*/  LDSM.16.M88.4 R84, [R212+0x18800] ;  /* 0x01880000d454783b */ /* 0x000ea20000000200 */
[C---:B---3--:R-:W-:Y:S08]  /*60d0*/  HMMA.16816.F32 R4, R88.reuse, R92, R4 ;  /* 0x0000005c5804723c */ /* 0x048ff00000001804 */
[C---:B------:R-:W-:Y:S01]  /*60e0*/  HMMA.16816.F32 R8, R88.reuse, R94, R8 ;  /* 0x0000005e5808723c */ /* 0x040fe20000001808 */
[----:B------:R-:W3:Y:S07]  /*60f0*/  LDSM.16.M88.4 R92, [R218+0x8000] ;  /* 0x00800000da5c783b */ /* 0x000eee0000000200 */
[C---:B----4-:R-:W-:Y:S08]  /*6100*/  HMMA.16816.F32 R12, R88.reuse, R96, R12 ;  /* 0x00000060580c723c */ /* 0x050ff0000000180c */
[----:B------:R-:W-:Y:S01]  /*6110*/  HMMA.16816.F32 R16, R88, R98, R16 ;  /* 0x000000625810723c */ /* 0x000fe20000001810 */
[----:B------:R-:W4:Y:S07]  /*6120*/  LDSM.16.M88.4 R88, [R3+0x18800] ;  /* 0x018800000358783b */ /* 0x000f2e0000000200 */
[C---:B-1----:R-:W-:Y:S01]  /*6130*/  HMMA.16816.F32 R4, R100.reuse, R104, R4 ;  /* 0x000000686404723c */ /* 0x042fe20000001804 */
[----:B------:R-:W-:Y:S07]  /*6140*/  LDSM.16.M88.4 R96, [R214+0xa000] ;  /* 0x00a00000d660783b */ /* 0x000fee0000000200 */
[C---:B------:R-:W-:Y:S01]  /*6150*/  HMMA.16816.F32 R8, R100.reuse, R106, R8 ;  /* 0x0000006a6408723c */ /* 0x040fe20000001808 */
[----:B------:R-:W1:Y:S07]  /*6160*/  LDSM.16.M88.4 R104, [R213+0x1a000] ;  /* 0x01a00000d568783b */ /* 0x000e6e0000000200 */
[C---:B--2---:R-:W-:Y:S08]  /*6170*/  HMMA.16816.F32 R12, R100.reuse, R84, R12 ;  /* 0x00000054640c723c */ /* 0x044ff0000000180c */
[----:B------:R-:W-:Y:S01]  /*6180*/  HMMA.16816.F32 R16, R100, R86, R16 ;  /* 0x000000566410723c */ /* 0x000fe20000001810 */
[----:B------:R-:W2:Y:S07]  /*6190*/  LDSM.16.M88.4 R84, [R213+0x1a800] ;  /* 0x01a80000d554783b */ /* 0x000eae0000000200 */
[C---:B---3--:R-:W-:Y:S01]  /*61a0*/  HMMA.16816.F32 R4, R92.reuse, R108, R4 ;  /* 0x0000006c5c04723c */ /* 0x048fe20000001804 */
[----:B------:R-:W-:Y:S07]  /*61b0*/  LDSM.16.M88.4 R100, [R215+0xa000] ;  /* 0x00a00000d764783b */ /* 0x000fee0000000200 */
        /* <DEDUP_REMOVED lines=75> */
[C---:B-1----:R-:W-:Y:S08]  /*6670*/  HMMA.16816.F32 R4, R100.reuse, R104, R4 ;  /* 0x000000686404723c */ /* 0x042ff00000001804 */
[C---:B------:R-:W-:Y:S08]  /*6680*/  HMMA.16816.F32 R8, R100.reuse, R106, R8 ;  /* 0x0000006a6408723c */ /* 0x040ff00000001808 */
[C---:B--2---:R-:W-:Y:S08]  /*6690*/  HMMA.16816.F32 R12, R100.reuse, R84, R12 ;  /* 0x00000054640c723c */ /* 0x044ff0000000180c */
[----:B------:R-:W-:Y:S08]  /*66a0*/  HMMA.16816.F32 R16, R100, R86, R16 ;  /* 0x000000566410723c */ /* 0x000ff00000001810 */
[C---:B---3--:R-:W-:Y:S08]  /*66b0*/  HMMA.16816.F32 R4, R92.reuse, R108, R4 ;  /* 0x0000006c5c04723c */ /* 0x048ff00000001804 */
[C---:B------:R-:W-:Y:S08]  /*66c0*/  HMMA.16816.F32 R8, R92.reuse, R110, R8 ;  /* 0x0000006e5c08723c */ /* 0x040ff00000001808 */
[C---:B----4-:R-:W-:Y:S08]  /*66d0*/  HMMA.16816.F32 R12, R92.reuse, R88, R12 ;  /* 0x000000585c0c723c */ /* 0x050ff0000000180c */
[----:B------:R-:W-:Y:S04]  /*66e0*/  HMMA.16816.F32 R16, R92, R90, R16 ;  /* 0x0000005a5c10723c */ /* 0x000fe80000001810 */
[C---:B-----5:R-:W-:Y:S02]  /*66f0*/  FADD.FTZ R85, -R113.reuse, R4 ;  /* 0x0000000471557221 */ /* 0x060fe40000010100 */
[----:B------:R-:W-:Y:S02]  /*6700*/  FADD.FTZ R84, -R113, R5 ;  /* 0x0000000571547221 */ /* 0x000fe40000010100 */
[C---:B------:R-:W-:Y:S04]  /*6710*/  FADD.FTZ R5, -R112.reuse, R6 ;  /* 0x0000000670057221 */ /* 0x040fe80000010100 */
[C---:B------:R-:W-:Y:S01]  /*6720*/  FADD.FTZ R4, -R112.reuse, R7 ;  /* 0x0000000770047221 */ /* 0x040fe20000010100 */
[-C--:B------:R-:W-:Y:S01]  /*6730*/  FSEL R5, R5, R112.reuse, P1 ;  /* 0x0000007005057208 */ /* 0x080fe20000800000 */
[----:B------:R-:W-:Y:S01]  /*6740*/  FADD.FTZ R7, -R112, R10 ;  /* 0x0000000a70077221 */ /* 0x000fe20000010100 */
[-C--:B------:R-:W-:Y:S01]  /*6750*/  FSEL R10, R84, R113.reuse, P2 ;  /* 0x00000071540a7208 */ /* 0x080fe20001000000 */
[----:B------:R-:W-:Y:S01]  /*6760*/  FADD.FTZ R6, -R112, R11 ;  /* 0x0000000b70067221 */ /* 0x000fe20000010100 */
[----:B------:R-:W-:Y:S01]  /*6770*/  FSEL R11, R85, R113, P3 ;  /* 0x00000071550b7208 */ /* 0x000fe20001800000 */
[----:B------:R-:W-:Y:S01]  /*6780*/  FMUL.FTZ R85, R123, R5 ;  /* 0x000000057b557220 */ /* 0x000fe20000410000 */
[----:B------:R-:W-:Y:S01]  /*6790*/  FSETP.GE.FTZ.AND P1, PT, R116, RZ, PT ;  /* 0x000000ff7400720b */ /* 0x000fe20003f36000 */
[----:B------:R-:W-:Y:S01]  /*67a0*/  FADD.FTZ R86, -R113, R8 ;  /* 0x0000000871567221 */ /* 0x000fe20000010100 */
[-C--:B------:R-:W-:Y:S01]  /*67b0*/  FSEL R4, R4, R112.reuse, P0 ;  /* 0x0000007004047208 */ /* 0x080fe20000000000 */
[----:B------:R-:W-:Y:S01]  /*67c0*/  FMUL.FTZ R11, R124, R11 ;  /* 0x0000000b7c0b7220 */ /* 0x000fe20000410000 */
[----:B------:R-:W-:Y:S01]  /*67d0*/  FSEL R5, R7, R112, P1 ;  /* 0x0000007007057208 */ /* 0x000fe20000800000 */
[----:B------:R-:W-:Y:S01]  /*67e0*/  FMUL.FTZ R10, R120, R10 ;  /* 0x0000000a780a7220 */ /* 0x000fe20000410000 */
[----:B------:R-:W-:Y:S01]  /*67f0*/  FSETP.GE.FTZ.AND P3, PT, R127, RZ, PT ;  /* 0x000000ff7f00720b */ /* 0x000fe20003f76000 */
[C---:B------:R-:W-:Y:S01]  /*6800*/  FADD.FTZ R8, -R113.reuse, R9 ;  /* 0x0000000971087221 */ /* 0x040fe20000010100 */
[----:B------:R-:W-:Y:S01]  /*6810*/  FSETP.GE.FTZ.AND P0, PT, R122, RZ, PT ;  /* 0x000000ff7a00720b */ /* 0x000fe20003f16000 */
[----:B------:R-:W-:Y:S01]  /*6820*/  FMUL.FTZ R84, R126, R4 ;  /* 0x000000047e547220 */ /* 0x000fe20000410000 */
[----:B------:R-:W-:Y:S01]  /*6830*/  FSEL R9, R86, R113, P3 ;  /* 0x0000007156097208 */ /* 0x000fe20001800000 */
[----:B------:R-:W-:Y:S01]  /*6840*/  FMUL.FTZ R86, R116, R5 ;  /* 0x0000000574567220 */ /* 0x000fe20000410000 */
[----:B------:R-:W-:Y:S01]  /*6850*/  F2FP.PACK_AB R5, R10, R11 ;  /* 0x0000000b0a05723e */ /* 0x000fe200000000ff */
[C---:B------:R-:W-:Y:S01]  /*6860*/  FADD.FTZ R7, -R113.reuse, R13 ;  /* 0x0000000d71077221 */ /* 0x040fe20000010100 */
[----:B------:R-:W-:Y:S01]  /*6870*/  FSEL R4, R6, R112, P0 ;  /* 0x0000007006047208 */ /* 0x000fe20000000000 */
[----:B------:R-:W-:Y:S01]  /*6880*/  FADD.FTZ R6, -R113, R12 ;  /* 0x0000000c71067221 */ /* 0x000fe20000010100 */
[----:B------:R-:W-:Y:S01]  /*6890*/  FSETP.GE.FTZ.AND P0, PT, R121, RZ, PT ;  /* 0x000000ff7900720b */ /* 0x000fe20003f16000 */
[----:B------:R1:W-:Y:S01]  /*68a0*/  STS [R234+0x20000], R5 ;  /* 0x02000005ea007388 */ /* 0x0003e20000000800 */
[----:B------:R-:W-:Y:S01]  /*68b0*/  FSETP.GE.FTZ.AND P2, PT, R125, RZ, PT ;  /* 0x000000ff7d00720b */ /* 0x000fe20003f56000 */
[----:B------:R-:W-:Y:S01]  /*68c0*/  FMUL.FTZ R13, R122, R4 ;  /* 0x000000047a0d7220 */ /* 0x000fe20000410000 */
[----:B------:R-:W-:Y:S01]  /*68d0*/  F2FP.PACK_AB R4, R84, R85 ;  /* 0x000000555404723e */ /* 0x000fe200000000ff */
[----:B------:R-:W-:Y:S01]  /*68e0*/  FADD.FTZ R15, -R112, R15 ;  /* 0x0000000f700f7221 */ /* 0x000fe20000010100 */
[-C--:B------:R-:W-:Y:S01]  /*68f0*/  FSEL R6, R6, R113.reuse, P0 ;  /* 0x0000007106067208 */ /* 0x080fe20000000000 */
[----:B------:R-:W-:Y:S01]  /*6900*/  FADD.FTZ R14, -R112, R14 ;  /* 0x0000000e700e7221 */ /* 0x000fe20000010100 */
[----:B------:R-:W-:Y:S01]  /*6910*/  FSEL R8, R8, R113, P2 ;  /* 0x0000007108087208 */ /* 0x000fe20001000000 */
[----:B------:R2:W-:Y:S01]  /*6920*/  STS [R234+0x20400], R4 ;  /* 0x02040004ea007388 */ /* 0x0005e20000000800 */
[----:B------:R-:W-:Y:S01]  /*6930*/  FSETP.GE.FTZ.AND P0, PT, R119, RZ, PT ;  /* 0x000000ff7700720b */ /* 0x000fe20003f16000 */
[----:B------:R-:W-:Y:S01]  /*6940*/  FMUL.FTZ R84, R121, R6 ;  /* 0x0000000679547220 */ /* 0x000fe20000410000 */
[----:B------:R-:W-:Y:S01]  /*6950*/  FSETP.GE.FTZ.AND P2, PT, R118, RZ, PT ;  /* 0x000000ff7600720b */ /* 0x000fe20003f56000 */
[----:B------:R-:W-:Y:S01]  /*6960*/  FADD.FTZ R18, -R112, R18 ;  /* 0x0000001270127221 */ /* 0x000fe20000010100 */
[----:B------:R-:W-:Y:S01]  /*6970*/  FSEL R6, R15, R112, P0 ;  /* 0x000000700f067208 */ /* 0x000fe20000000000 */
[----:B------:R-:W-:Y:S01]  /*6980*/  FMUL.FTZ R9, R127, R9 ;  /* 0x000000097f097220 */ /* 0x000fe20000410000 */
[----:B------:R-:W-:Y:S01]  /*6990*/  FSEL R7, R7, R113, P2 ;  /* 0x0000007107077208 */ /* 0x000fe20001000000 */
[----:B------:R-:W-:Y:S01]  /*69a0*/  FMUL.FTZ R8, R125, R8 ;  /* 0x000000087d087220 */ /* 0x000fe20000410000 */
[----:B------:R-:W-:Y:S01]  /*69b0*/  FSETP.GE.FTZ.AND P2, PT, R117, RZ, PT ;  /* 0x000000ff7500720b */ /* 0x000fe20003f56000 */
[----:B------:R-:W-:Y:S01]  /*69c0*/  FMUL.FTZ R12, R119, R6 ;  /* 0x00000006770c7220 */ /* 0x000fe20000410000 */
[----:B------:R-:W-:Y:S01]  /*69d0*/  FSETP.GE.FTZ.AND P0, PT, R128, RZ, PT ;  /* 0x000000ff8000720b */ /* 0x000fe20003f16000 */
[----:B------:R-:W-:Y:S01]  /*69e0*/  FADD.FTZ R6, -R113, R16 ;  /* 0x0000001071067221 */ /* 0x000fe20000010100 */
[----:B------:R-:W-:Y:S01]  /*69f0*/  FSETP.GE.FTZ.AND P1, PT, R115, RZ, PT ;  /* 0x000000ff7300720b */ /* 0x000fe20003f36000 */
[----:B------:R-:W-:Y:S01]  /*6a00*/  FMUL.FTZ R7, R118, R7 ;  /* 0x0000000776077220 */ /* 0x000fe20000410000 */
[----:B------:R-:W-:Y:S02]  /*6a10*/  FSETP.GE.FTZ.AND P3, PT, R129, RZ, PT ;  /* 0x000000ff8100720b */ /* 0x000fe40003f76000 */
[----:B------:R-:W-:Y:S02]  /*6a20*/  FSEL R14, R14, R112, P1 ;  /* 0x000000700e0e7208 */ /* 0x000fe40000800000 */
[----:B------:R-:W-:Y:S02]  /*6a30*/  FSETP.GE.FTZ.AND P1, PT, R114, RZ, PT ;  /* 0x000000ff7200720b */ /* 0x000fe40003f36000 */
[----:B------:R-:W-:Y:S01]  /*6a40*/  FSEL R6, R6, R113, P3 ;  /* 0x0000007106067208 */ /* 0x000fe20001800000 */
[----:B------:R-:W-:Y:S01]  /*6a50*/  FMUL.FTZ R14, R115, R14 ;  /* 0x0000000e730e7220 */ /* 0x000fe20000410000 */
[----:B-1----:R-:W-:Y:S01]  /*6a60*/  FSEL R5, R18, R112, P1 ;  /* 0x0000007012057208 */ /* 0x002fe20000800000 */
[----:B------:R-:W-:Y:S01]  /*6a70*/  @P2 FADD.FTZ R113, -R113, R17 ;  /* 0x0000001171712221 */ /* 0x000fe20000010100 */
[----:B------:R-:W-:Y:S01]  /*6a80*/  F2FP.PACK_AB R9, R8, R9 ;  /* 0x000000090809723e */ /* 0x000fe200000000ff */
[----:B------:R-:W-:Y:S01]  /*6a90*/  @P0 FADD.FTZ R112, -R112, R19 ;  /* 0x0000001370700221 */ /* 0x000fe20000010100 */
[----:B------:R-:W-:Y:S01]  /*6aa0*/  F2FP.PACK_AB R8, R13, R86 ;  /* 0x000000560d08723e */ /* 0x000fe200000000ff */
[----:B------:R-:W-:Y:S01]  /*6ab0*/  FMUL.FTZ R11, R129, R6 ;  /* 0x00000006810b7220 */ /* 0x000fe20000410000 */
[----:B------:R-:W-:Y:S01]  /*6ac0*/  F2FP.PACK_AB R7, R7, R84 ;  /* 0x000000540707723e */ /* 0x000fe200000000ff */
[----:B------:R-:W-:Y:S01]  /*6ad0*/  FMUL.FTZ R10, R114, R5 ;  /* 0x00000005720a7220 */ /* 0x000fe20000410000 */
[----:B------:R-:W-:Y:S01]  /*6ae0*/  F2FP.PACK_AB R6, R12, R14 ;  /* 0x0000000e0c06723e */ /* 0x000fe200000000ff */
[----:B------:R-:W-:Y:S01]  /*6af0*/  FMUL.FTZ R5, R117, R113 ;  /* 0x0000007175057220 */ /* 0x000fe20000410000 */
[----:B------:R-:W-:Y:S01]  /*6b00*/  STS [R237+0x20000], R9 ;  /* 0x02000009ed007388 */ /* 0x000fe20000000800 */
[----:B--2---:R-:W-:Y:S01]  /*6b10*/  FMUL.FTZ R4, R128, R112 ;  /* 0x0000007080047220 */ /* 0x004fe20000410000 */
[----:B------:R-:W-:Y:S02]  /*6b20*/  PLOP3.LUT P1, PT, PT, PT, UP1, 0x80, 0x0 ;  /* 0x000000000000781c */ /* 0x000fe40003f2f018 */
[----:B------:R-:W-:Y:S01]  /*6b30*/  STS [R237+0x20400], R8 ;  /* 0x02040008ed007388 */ /* 0x000fe20000000800 */
[----:B------:R-:W-:Y:S02]  /*6b40*/  F2FP.PACK_AB R5, R5, R11 ;  /* 0x0000000b0505723e */ /* 0x000fe400000000ff */
[----:B------:R-:W-:Y:S01]  /*6b50*/  F2FP.PACK_AB R4, R4, R10 ;  /* 0x0000000a0404723e */ /* 0x000fe200000000ff */
[----:B------:R-:W-:Y:S04]  /*6b60*/  STS [R235+0x20000], R7 ;  /* 0x02000007eb007388 */ /* 0x000fe80000000800 */
[----:B------:R-:W-:Y:S04]  /*6b70*/  STS [R235+0x20400], R6 ;  /* 0x02040006eb007388 */ /* 0x000fe80000000800 */
[----:B------:R-:W-:Y:S04]  /*6b80*/  STS [R236+0x20000], R5 ;  /* 0x02000005ec007388 */ /* 0x000fe80000000800 */
[----:B------:R-:W-:Y:S04]  /*6b90*/  STS [R236+0x20400], R4 ;  /* 0x02040004ec007388 */ /* 0x000fe80000000800 */
[----:B------:R-:W-:Y:S08]  /*6ba0*/  BAR.SYNC.DEFER_BLOCKING 0x0 ;  /* 0x0000000000007b1d */ /* 0x000ff00000010000 */
[----:B------:R-:W-:Y:S08]  /*6bb0*/  LDSM.16.MT88.4 R4, [R217+0x22000] ;  /* 0x02200000d904783b */ /* 0x000ff00000004200 */
[----:B------:R-:W1:Y:S08]  /*6bc0*/  LDSM.16.MT88.4 R8, [R0+0x8000] ;  /* 0x008000000008783b */ /* 0x000e700000004200 */
[----:B------:R-:W2:Y:S08]  /*6bd0*/  LDSM.16.MT88.4 R12, [R216+0x22000] ;  /* 0x02200000d80c783b */ /* 0x000eb00000004200 */
[----:B------:R-:W3:Y:S08]  /*6be0*/  LDSM.16.MT88.4 R16, [R0+0xa000] ;  /* 0x00a000000010783b */ /* 0x000ef00000004200 */
[----:B------:R-:W4:Y:S08]  /*6bf0*/  LDSM.16.MT88.4 R84, [R0+0xc000] ;  /* 0x00c000000054783b */ /* 0x000f300000004200 */
[----:B------:R-:W3:Y:S01]  /*6c00*/  LDSM.16.MT88.4 R88, [R0+0xe000] ;  /* 0x00e000000058783b */ /* 0x000ee20000004200 */
[-C--:B-1----:R-:W-:Y:S07]  /*6c10*/  HMMA.16816.F32 R20, R4, R8.reuse, R20 ;  /* 0x000000080414723c */ /* 0x082fee0000001814 */
[----:B------:R-:W-:Y:S01]  /*6c20*/  LDSM.16.MT88.4 R92, [R0+0x8800] ;  /* 0x00880000005c783b */ /* 0x000fe20000004200 */
[C---:B--2---:R-:W-:Y:S07]  /*6c30*/  HMMA.16816.F32 R24, R12.reuse, R8, R24 ;  /* 0x000000080c18723c */ /* 0x044fee0000001818 */
[----:B------:R-:W-:Y:S01]  /*6c40*/  LDSM.16.MT88.4 R96, [R216+0x22800] ;  /* 0x02280000d860783b */ /* 0x000fe20000004200 */
[-C--:B------:R-:W-:Y:S07]  /*6c50*/  HMMA.16816.F32 R28, R12, R10.reuse, R28 ;  /* 0x0000000a0c1c723c */ /* 0x080fee000000181c */
[----:B------:R-:W-:Y:S01]  /*6c60*/  LDSM.16.MT88.4 R100, [R0+0xa800] ;  /* 0x00a800000064783b */ /* 0x000fe20000004200 */
[C---:B------:R-:W-:Y:S07]  /*6c70*/  HMMA.16816.F32 R32, R4.reuse, R10, R32 ;  /* 0x0000000a0420723c */ /* 0x040fee0000001820 */
[----:B------:R-:W1:Y:S01]  /*6c80*/  LDSM.16.MT88.4 R8, [R217+0x22800] ;  /* 0x02280000d908783b */ /* 0x000e620000004200 */
[-C--:B---3--:R-:W-:Y:S07]  /*6c90*/  HMMA.16816.F32 R36, R4, R16.reuse, R36 ;  /* 0x000000100424723c */ /* 0x088fee0000001824 */
[----:B------:R-:W2:Y:S01]  /*6ca0*/  LDSM.16.MT88.4 R104, [R0+0xc800] ;  /* 0x00c800000068783b */ /* 0x000ea20000004200 */
[C---:B------:R-:W-:Y:S07]  /*6cb0*/  HMMA.16816.F32 R40, R12.reuse, R16, R40 ;  /* 0x000000100c28723c */ /* 0x040fee0000001828 */
[----:B------:R-:W3:Y:S01]  /*6cc0*/  LDSM.16.MT88.4 R108, [R0+0xe800] ;  /* 0x00e80000006c783b */ /* 0x000ee20000004200 */
        /* <DEDUP_REMOVED lines=13> */
[----:B------:R-:W4:Y:S07]  /*6da0*/  LDSM.16.MT88.4 R4, [R217+0x23000] ;  /* 0x02300000d904783b */ /* 0x000f2e0000004200 */
[-C--:B-1----:R-:W-:Y:S01]  /*6db0*/  HMMA.16816.F32 R20, R8, R92.reuse, R20 ;  /* 0x0000005c0814723c */ /* 0x082fe20000001814 */
[----:B------:R-:W1:Y:S07]  /*6dc0*/  LDSM.16.MT88.4 R88, [R0+0xd000] ;  /* 0x00d000000058783b */ /* 0x000e6e0000004200 */
        /* <DEDUP_REMOVED lines=19> */
[----:B------:R-:W2:Y:S07]  /*6f00*/  LDSM.16.MT88.4 R8, [R217+0x23800] ;  /* 0x02380000d908783b */ /* 0x000eae0000004200 */
[-C--:B----4-:R-:W-:Y:S01]  /*6f10*/  HMMA.16816.F32 R20, R4, R12.reuse, R20 ;  /* 0x0000000c0414723c */ /* 0x090fe20000001814 */
[----:B------:R-:W3:Y:S07]  /*6f20*/  LDSM.16.MT88.4 R108, [R0+0xd800] ;  /* 0x00d80000006c783b */ /* 0x000eee0000004200 */
[C---:B------:R-:W-:Y:S08]  /*6f30*/  HMMA.16816.F32 R24, R16.reuse, R12, R24 ;  /* 0x0000000c1018723c */ /* 0x040ff00000001818 */
[-C--:B------:R-:W-:Y:S08]  /*6f40*/  HMMA.16816.F32 R28, R16, R14.reuse, R28 ;  /* 0x0000000e101c723c */ /* 0x080ff0000000181c */
[C---:B------:R-:W-:Y:S01]  /*6f50*/  HMMA.16816.F32 R32, R4.reuse, R14, R32 ;  /* 0x0000000e0420723c */ /* 0x040fe20000001820 */
[----:B------:R-:W4:Y:S07]  /*6f60*/  LDSM.16.MT88.4 R12, [R0+0xf800] ;  /* 0x00f80000000c783b */ /* 0x000f2e0000004200 */
[-C--:B------:R-:W-:Y:S01]  /*6f70*/  HMMA.16816.F32 R36, R4, R84.reuse, R36 ;  /* 0x000000540424723c */ /* 0x080fe20000001824 */
[----:B------:R-:W-:Y:S07]  /*6f80*/  BAR.SYNC.DEFER_BLOCKING 0x0 ;  /* 0x0000000000007b1d */ /* 0x000fee0000010000 */
[C---:B------:R-:W-:Y:S08]  /*6f90*/  HMMA.16816.F32 R40, R16.reuse, R84, R40 ;  /* 0x000000541028723c */ /* 0x040ff00000001828 */
[-C--:B------:R-:W-:Y:S08]  /*6fa0*/  HMMA.16816.F32 R44, R16, R86.reuse, R44 ;  /* 0x00000056102c723c */ /* 0x080ff0000000182c */
[C---:B------:R-:W-:Y:S08]  /*6fb0*/  HMMA.16816.F32 R48, R4.reuse, R86, R48 ;  /* 0x000000560430723c */ /* 0x040ff00000001830 */
[-C--:B-1----:R-:W-:Y:S08]  /*6fc0*/  HMMA.16816.F32 R52, R4, R88.reuse, R52 ;  /* 0x000000580434723c */ /* 0x082ff00000001834 */
[C---:B------:R-:W-:Y:S08]  /*6fd0*/  HMMA.16816.F32 R56, R16.reuse, R88, R56 ;  /* 0x000000581038723c */ /* 0x040ff00000001838 */
[-C--:B------:R-:W-:Y:S08]  /*6fe0*/  HMMA.16816.F32 R60, R16, R90.reuse, R60 ;  /* 0x0000005a103c723c */ /* 0x080ff0000000183c */
[C---:B------:R-:W-:Y:S08]  /*6ff0*/  HMMA.16816.F32 R64, R4.reuse, R90, R64 ;  /* 0x0000005a0440723c */ /* 0x040ff00000001840 */
[-C--:B------:R-:W-:Y:S08]  /*7000*/  HMMA.16816.F32 R68, R4, R92.reuse, R68 ;  /* 0x0000005c0444723c */ /* 0x080ff00000001844 */
[C---:B------:R-:W-:Y:S08]  /*7010*/  HMMA.16816.F32 R72, R16.reuse, R92, R72 ;  /* 0x0000005c1048723c */ /* 0x040ff00000001848 */
[-C--:B------:R-:W-:Y:S08]  /*7020*/  HMMA.16816.F32 R76, R16, R94.reuse, R76 ;  /* 0x0000005e104c723c */ /* 0x080ff0000000184c */
[----:B------:R-:W-:Y:S07]  /*7030*/  HMMA.16816.F32 R80, R4, R94, R80 ;  /* 0x0000005e0450723c */ /* 0x000fee0000001850 */
[----:B------:R-:W-:Y:S01]  /*7040*/  IMAD.U32 R4, R243, -0x40, RZ ;  /* 0xffffffc0f3047824 */ /* 0x000fe200078e00ff */
[-C--:B--2---:R-:W-:Y:S05]  /*7050*/  HMMA.16816.F32 R20, R8, R96.reuse, R20 ;  /* 0x000000600814723c */ /* 0x084fea0000001814 */
        /* <DEDUP_REMOVED lines=83> */
.L_x_1034:
[----:B------:R-:W-:Y:S01]  /*7590*/  LDSM.16.M88.4 R128, [R220] ;  /* 0x00000000dc80783b */ /* 0x000fe20000000200 */
[----:B------:R-:W-:Y:S04]  /*75a0*/  @UP1 UIADD3 UR12, UP0, UR6, -0x100, URZ ;  /* 0xffffff00060c1890 */ /* 0x000fe8000ff1e03f */
        /* <DEDUP_REMOVED lines=48> */
[----:B------:R-:W-:Y:S07]  /*78b0*/  LDSM.16.MT88.4 R208, [R0+0x13000] ;  /* 0x0130000000d0783b */ /* 0x000fee0000004200 */
        /* <DEDUP_REMOVED lines=36> */
[C---:B------:R-:W-:Y:S07]  /*7b00*/  HMMA.16816.F32 R104, R204.reuse, R200, R104 ;  /* 0x000000c8cc68723c */ /* 0x040fee0000001868 */
[----:B------:R-:W-:Y:S01]  /*7b10*/  IMAD.MOV.U32 R200, RZ, RZ, 0x4 ;  /* 0x00000004ffc87424 */ /* 0x000fe200078e00ff */
[-C--:B------:R-:W-:Y:S04]  /*7b20*/  HMMA.16816.F32 R108, R204, R202.reuse, R108 ;  /* 0x000000cacc6c723c */ /* 0x080fe8000000186c */
[----:B------:R-:W-:Y:S04]  /*7b30*/  @P1 IMAD.WIDE R200, R231, R200, UR6 ;  /* 0x00000006e7c81e25 */ /* 0x000fe8000f8e02c8 */
[C---:B------:R-:W-:Y:S01]  /*7b40*/  HMMA.16816.F32 R112, R196.reuse, R202, R112 ;  /* 0x000000cac470723c */ /* 0x040fe20000001870 */
[----:B------:R1:W5:Y:S05]  /*7b50*/  @P1 LDG.E R238, [R200.64] ;  /* 0x00000004c8ee1981 */ /* 0x00036a000c1e1900 */
[----:B------:R1:W5:Y:S01]  /*7b60*/  @P1 LDG.E R239, [R200.64+0x20] ;  /* 0x00002004c8ef1981 */ /* 0x000362000c1e1900 */
[C---:B------:R-:W-:Y:S01]  /*7b70*/  IMAD.SHL.U32 R202, R243.reuse, 0x8, RZ ;  /* 0x00000008f3ca7824 */ /* 0x040fe200078e00ff */
[-C--:B--2---:R-:W-:Y:S03]  /*7b80*/  HMMA.16816.F32 R116, R196, R208.reuse, R116 ;  /* 0x000000d0c474723c */ /* 0x084fe60000001874 */
[----:B------:R2:W-:Y:S01]  /*7b90*/  RED.E.ADD.F32.FTZ.RN.STRONG.GPU [R224.64], R4 ;  /* 0x00000004e000798e */ /* 0x0005e2000c10e784 */
[C---:B------:R-:W-:Y:S04]  /*7ba0*/  IMAD.SHL.U32 R203, R243.reuse, 0x10, RZ ;  /* 0x00000010f3cb7824 */ /* 0x040fe800078e00ff */
[C---:B------:R-:W-:Y:S08]  /*7bb0*/  HMMA.16816.F32 R120, R204.reuse, R208, R120 ;  /* 0x000000d0cc78723c */ /* 0x040ff00000001878 */
[-C--:B------:R-:W-:Y:S04]  /*7bc0*/  HMMA.16816.F32 R124, R204, R210.reuse, R124 ;  /* 0x000000d2cc7c723c */ /* 0x080fe8000000187c */
[CC--:B-1----:R-:W-:Y:S04]  /*7bd0*/  LEA R200, P0, R202.reuse, R224.reuse, 0x2 ;  /* 0x000000e0cac87211 */ /* 0x0c2fe800078010ff */
[----:B------:R-:W-:Y:S04]  /*7be0*/  HMMA.16816.F32 R128, R196, R210, R128 ;  /* 0x000000d2c480723c */ /* 0x000fe80000001880 */
[-C--:B------:R-:W-:Y:S01]  /*7bf0*/  LEA.HI.X.SX32 R201, R202, R225.reuse, 0x2, P0 ;  /* 0x000000e1cac97211 */ /* 0x080fe200000f16ff */
[----:B------:R-:W-:Y:S02]  /*7c00*/  IMAD.SHL.U32 R205, R243, 0x20, RZ ;  /* 0x00000020f3cd7824 */ /* 0x000fe400078e00ff */
[-C--:B------:R-:W-:Y:S01]  /*7c10*/  LEA R196, P2, R203, R224.reuse, 0x2 ;  /* 0x000000e0cbc47211 */ /* 0x080fe200078410ff */
[----:B------:R-:W-:Y:S01]  /*7c20*/  IMAD R199, R243, 0x18, RZ ;  /* 0x00000018f3c77824 */ /* 0x000fe200078e02ff */
[----:B------:R1:W-:Y:S03]  /*7c30*/  RED.E.ADD.F32.FTZ.RN.STRONG.GPU [R200.64], R5 ;  /* 0x00000005c800798e */ /* 0x0003e6000c10e784 */
[-C--:B------:R-:W-:Y:S01]  /*7c40*/  LEA.HI.X.SX32 R197, R203, R225.reuse, 0x2, P2 ;  /* 0x000000e1cbc57211 */ /* 0x080fe200010f16ff */
[----:B------:R-:W-:Y:S01]  /*7c50*/  IMAD R206, R243, 0x28, RZ ;  /* 0x00000028f3ce7824 */ /* 0x000fe200078e02ff */
[-C--:B--2---:R-:W-:Y:S01]  /*7c60*/  LEA R4, P0, R199, R224.reuse, 0x2 ;  /* 0x000000e0c7047211 */ /* 0x084fe200078010ff */
[----:B------:R-:W-:Y:S01]  /*7c70*/  IMAD R204, R243, 0x30, RZ ;  /* 0x00000030f3cc7824 */ /* 0x000fe200078e02ff */
[-C--:B------:R-:W-:Y:S01]  /*7c80*/  LEA R198, P2, R205, R224.reuse, 0x2 ;  /* 0x000000e0cdc67211 */ /* 0x080fe200078410ff */
[----:B------:R2:W-:Y:S01]  /*7c90*/  RED.E.ADD.F32.FTZ.RN.STRONG.GPU [R196.64], R6 ;  /* 0x00000006c400798e */ /* 0x0005e2000c10e784 */
[----:B------:R-:W-:Y:S01]  /*7ca0*/  IMAD R243, R243, 0x38, RZ ;  /* 0x00000038f3f37824 */ /* 0x000fe200078e02ff */
[-C--:B-1----:R-:W-:Y:S02]  /*7cb0*/  LEA.HI.X.SX32 R5, R199, R225.reuse, 0x2, P0 ;  /* 0x000000e1c7057211 */ /* 0x082fe400000f16ff */
[-C--:B------:R-:W-:Y:S03]  /*7cc0*/  LEA.HI.X.SX32 R199, R205, R225.reuse, 0x2, P2 ;  /* 0x000000e1cdc77211 */ /* 0x080fe600010f16ff */
[----:B------:R1:W-:Y:S01]  /*7cd0*/  RED.E.ADD.F32.FTZ.RN.STRONG.GPU [R4.64], R7 ;  /* 0x000000070400798e */ /* 0x0003e2000c10e784 */
[CC--:B--2---:R-:W-:Y:S04]  /*7ce0*/  LEA R196, P0, R206.reuse, R224.reuse, 0x2 ;  /* 0x000000e0cec47211 */ /* 0x0c4fe800078010ff */
[----:B------:R-:W-:Y:S01]  /*7cf0*/  RED.E.ADD.F32.FTZ.RN.STRONG.GPU [R198.64], R8 ;  /* 0x00000008c600798e */ /* 0x000fe2000c10e784 */
[-C--:B------:R-:W-:Y:S02]  /*7d00*/  LEA.HI.X.SX32 R197, R206, R225.reuse, 0x2, P0 ;  /* 0x000000e1cec57211 */ /* 0x080fe400000f16ff */
[CC--:B------:R-:W-:Y:S03]  /*7d10*/  LEA R6, P0, R243.reuse, R224.reuse, 0x2 ;  /* 0x000000e0f3067211 */ /* 0x0c0fe600078010ff */
[----:B------:R2:W-:Y:S01]  /*7d20*/  RED.E.ADD.F32.FTZ.RN.STRONG.GPU [R196.64], R9 ;  /* 0x00000009c400798e */ /* 0x0005e2000c10e784 */
[CC--:B-1----:R-:W-:Y:S02]  /*7d30*/  LEA R4, P2, R204.reuse, R224.reuse, 0x2 ;  /* 0x000000e0cc047211 */ /* 0x0c2fe400078410ff */
[-C--:B------:R-:W-:Y:S02]  /*7d40*/  LEA.HI.X.SX32 R7, R243, R225.reuse, 0x2, P0 ;  /* 0x000000e1f3077211 */ /* 0x080fe400000f16ff */
[-C--:B------:R-:W-:Y:S05]  /*7d50*/  LEA.HI.X.SX32 R5, R204, R225.reuse, 0x2, P2 ;  /* 0x000000e1cc057211 */ /* 0x080fea00010f16ff */
[----:B------:R1:W-:Y:S01]  /*7d60*/  RED.E.ADD.F32.FTZ.RN.STRONG.GPU [R4.64], R10 ;  /* 0x0000000a0400798e */ /* 0x0003e2000c10e784 */
[----:B--2---:R-:W-:Y:S04]  /*7d70*/  IADD3 R9, R203, 0x20, RZ ;  /* 0x00000020cb097810 */ /* 0x004fe80007ffe0ff */
        /* <DEDUP_REMOVED lines=285> */
[C---:B------:R-:W-:Y:S02]  /*8f50*/  @!P4 LEA R12, P6, R6.reuse, R228, 0x1 ;  /* 0x000000e4060cc211 */ /* 0x040fe400078c08ff */
        /* <DEDUP_REMOVED lines=51> */
.L_x_1035:
[----:B------:R-:W-:Y:S02]  /*9290*/  UISETP.GT.AND UP0, UPT, UR9, UR18, UPT ;  /* 0x000000120900728c */ /* 0x000fe4000bf04270 */
[----:B------:R-:W-:Y:S04]  /*92a0*/  UIADD3 UR9, UR9, -0x1, URZ ;  /* 0xffffffff09097890 */ /* 0x000fe8000fffe03f */
[----:B------:R-:W-:Y:S11]  /*92b0*/  PLOP3.LUT P0, PT, PT, PT, UP0, 0x80, 0x0 ;  /* 0x000000000000781c */ /* 0x000ff60003f0f008 */
[----:B------:R-:W-:Y:S02]  /*92c0*/  @!UPT UIADD3 URZ, URZ, URZ, URZ ;  /* 0x0000003f3f3ff290 */ /* 0x000fe4000fffe03f */
        /* <DEDUP_REMOVED lines=279> */
.L_x_1037:
        /* <DEDUP_REMOVED lines=19> */
.L_x_1038:
        /* <DEDUP_REMOVED lines=12> */
[----:B------:R-:W-:Y:S01]  /*a630*/  USHF.R.S32.HI UR9, URZ, 0x1f, UR39 ;  /* 0x0000001f3f097899 */ /* 0x000fe20008011427 */
[----:B------:R-:W-:Y:S01]  /*a640*/  ISETP.GE.AND P5, PT, R245, UR8, PT ;  /* 0x00000008f5007c0c */ /* 0x000fe2000bfa6270 */
[----:B------:R-:W-:-:S02]  /*a650*/  UIMAD UR7, UR6, UR11, UR7 ;  /* 0x0000000b060772a4 */ /* 0x000fc4000f8e0207 */
[----:B------:R-:W-:Y:S01]  /*a660*/  IADD3 R4, P0, R4, UR15, RZ ;  /* 0x0000000f04047c10 */ /* 0x000fe2000ff1e0ff */
[----:B------:R-:W-:-:S03]  /*a670*/  ULDC.64 UR10, c[0x0][0x3b8] ;  /* 0x0000ee00000a7ab9 */ /* 0x000fc60000000a00 */
[----:B------:R-:W-:Y:S01]  /*a680*/  IMAD.U32 R8, RZ, RZ, UR7 ;  /* 0x00000007ff087e24 */ /* 0x000fe2000f8e00ff */
[----:B------:R-:W-:Y:S01]  /*a690*/  UIMAD UR7, UR9, UR10, URZ ;  /* 0x0000000a090772a4 */ /* 0x000fe2000f8e023f */
[----:B------:R1:W2:Y:S03]  /*a6a0*/  LDS.128 R44, [R226+0x11000] ;  /* 0x01100000e22c7984 */ /* 0x0002a60000000c00 */
        /* <DEDUP_REMOVED lines=37> */
.L_x_1040:
[----:B--23--:R-:W-:Y:S05]  /*a900*/  BSYNC B0 ;  /* 0x0000000000007941 */ /* 0x00cfea0003800000 */
.L_x_1039:
        /* <DEDUP_REMOVED lines=21> */
.L_x_1042:
[----:B------:R-:W-:Y:S05]  /*aa60*/  BSYNC B0 ;  /* 0x0000000000007941 */ /* 0x000fea0003800000 */
.L_x_1041:
[----:B------:R-:W-:Y:S01]  /*aa70*/  ULDC.64 UR8, c[0x0][0x3a8] ;  /* 0x0000ea0000087ab9 */ /* 0x000fe20000000a00 */
[----:B------:R-:W-:Y:S01]  /*aa80*/  IMAD.WIDE.U32 R6, R13, c[0x0][0x3a8], R6 ;  /* 0x0000ea000d067a25 */ /* 0x000fe200078e0006 */
[----:B------:R-:W-:Y:S01]  /*aa90*/  UIMAD UR7, UR12, UR8, URZ ;  /* 0x000000080c0772a4 */ /* 0x000fe2000f8e023f */
[----:B------:R-:W-:Y:S01]  /*aaa0*/  BSSY B0, `(.L_x_1043) ;  /* 0x000001d000007945 */ /* 0x000fe20003800000 */
[----:B------:R-:W-:-:S02]  /*aab0*/  USHF.R.S32.HI UR10, URZ, 0x1f, UR39 ;  /* 0x0000001f3f0a7899 */ /* 0x000fc40008011427 */
        /* <DEDUP_REMOVED lines=27> */
.L_x_1044:
[----:B------:R-:W-:Y:S05]  /*ac70*/  BSYNC B0 ;  /* 0x0000000000007941 */ /* 0x000fea0003800000 */
.L_x_1043:
        /* <DEDUP_REMOVED lines=18> */
.L_x_1015:
[----:B------:R-:W-:Y:S05]  /*ada0*/  BSYNC B1 ;  /* 0x0000000000017941 */ /* 0x000fea0003800000 */
.L_x_1001:
        /* <DEDUP_REMOVED lines=12> */
.L_x_1045:
[----:B------:R-:W-:Y:S05]  /*ae70*/  EXIT ;  /* 0x000000000000794d */ /* 0x000fea0003800000 */
.L_x_1047:
        /* <DEDUP_REMOVED lines=16> */
.L_x_2027:


//--------------------- .text._ZN5flash44flash_bwd_dq_dk_dv_loop_seqk_parallel_kernelI23Flash_bwd_kernel_traitsILi256ELi64ELi64ELi8ELi4ELi2ELi2ELb0ELb1EN7cutlass6half_tE19Flash_kernel_traitsILi256ELi64ELi64ELi8ES3_EELb0ELb0ELb1ELb0ELb0ELb0ELb1EEEvNS_16Flash_bwd_paramsE --------------------------
	.section	.text._ZN5flash44flash_bwd_dq_dk_dv_loop_seqk_parallel_kernelI23Flash_bwd_kernel_traitsILi256ELi64ELi64ELi8ELi4ELi2ELi2ELb0ELb1EN7cutlass6half_tE19Flash_kernel_traitsILi256ELi64ELi64ELi8ES3_EELb0ELb0ELb1ELb0ELb0ELb0ELb1EEEvNS_16Flash_bwd_paramsE,"ax",@progbits
	.sectioninfo	@"SHI_REGISTERS=254"
	.align	128
        .global         _ZN5flash44flash_bwd_dq_dk_dv_loop_seqk_parallel_kernelI23Flash_bwd_kernel_traitsILi256ELi64ELi64ELi8ELi4ELi2ELi2ELb0ELb1EN7cutlass6half_tE19Flash_kernel_traitsILi256ELi64ELi64ELi8ES3_EELb0ELb0ELb1ELb0ELb0ELb0ELb1EEEvNS_16Flash_bwd_paramsE
        .type           _ZN5flash44flash_bwd_dq_dk_dv_loop_seqk_parallel_kernelI23Flash_bwd_kernel_traitsILi256ELi64ELi64ELi8ELi4ELi2ELi2ELb0ELb1EN7cutlass6half_tE19Flash_kernel_traitsILi256ELi64ELi64ELi8ES3_EELb0ELb0ELb1ELb0ELb0ELb0ELb1EEEvNS_16Flash_bwd_paramsE,@function
        .size           _ZN5flash44flash_bwd_dq_dk_dv_loop_seqk_parallel_kernelI23Flash_bwd_kernel_traitsILi256ELi64ELi64ELi8ELi4ELi2ELi2ELb0ELb1EN7cutlass6half_tE19Flash_kernel_traitsILi256ELi64ELi64ELi8ES3_EELb0ELb0ELb1ELb0ELb0ELb0ELb1EEEvNS_16Flash_bwd_paramsE,(.L_x_2028 - _ZN5flash44flash_bwd_dq_dk_dv_loop_seqk_parallel_kernelI23Flash_bwd_kernel_traitsILi256ELi64ELi64ELi8ELi4ELi2ELi2ELb0ELb1EN7cutlass6half_tE19Flash_kernel_traitsILi256ELi64ELi64ELi8ES3_EELb0ELb0ELb1ELb0ELb0ELb0ELb1EEEvNS_16Flash_bwd_paramsE)
        .other          _ZN5flash44flash_bwd_dq_dk_dv_loop_seqk_parallel_kernelI23Flash_bwd_kernel_traitsILi256ELi64ELi64ELi8ELi4ELi2ELi2ELb0ELb1EN7cutlass6half_tE19Flash_kernel_traitsILi256ELi64ELi64ELi8ES3_EELb0ELb0ELb1ELb0ELb0ELb0ELb1EEEvNS_16Flash_bwd_paramsE,@"STO_CUDA_ENTRY STV_DEFAULT"
_ZN5flash44flash_bwd_dq_dk_dv_loop_seqk_parallel_kernelI23Flash_bwd_kernel_traitsILi256ELi64ELi64ELi8ELi4ELi2ELi2ELb0ELb1EN7cutlass6half_tE19Flash_kernel_traitsILi256ELi64ELi64ELi8ES3_EELb0ELb0ELb1ELb0ELb0ELb0ELb1EEEvNS_16Flash_bwd_paramsE:
.text._ZN5flash44flash_bwd_dq_dk_dv_loop_seqk_parallel_kernelI23Flash_bwd_kernel_traitsILi256ELi64ELi64ELi8ELi4ELi2ELi2ELb0ELb1EN7cutlass6half_tE19Flash_kernel_traitsILi256ELi64ELi64ELi8ES3_EELb0ELb0ELb1ELb0ELb0ELb0ELb1EEEvNS_16Flash_bwd_paramsE:
        /* <DEDUP_REMOVED lines=191> */
.L_x_1094:
        /* <DEDUP_REMOVED lines=62> */
.L_x_1048:
        /* <DEDUP_REMOVED lines=67> */
.L_x_1050:
        /* <DEDUP_REMOVED lines=41> */
.L_x_1051:
        /* <DEDUP_REMOVED lines=45> */
.L_x_1052:
[----:B------:R-:W-:Y:S02]  /*1960*/  UMOV UR13, UR52 ;  /* 0x00000034000d7c82 */ /* 0x000fe40008000000 */
.L_x_1053:
[----:B------:R-:W-:Y:S01]  /*1970*/  UIADD3 UR8, UP4, UP3, UR8, UR43, UR49 ;  /* 0x0000002b08087290 */ /* 0x000fe2000fb9e031 */
[----:B------:R-:W1:Y:S01]  /*1980*/  S2R R9, SR_TID.X ;  /* 0x0000000000097919 */ /* 0x000e620000002100 */
[----:B------:R-:W-:Y:S01]  /*1990*/  IMAD.U32 R6, RZ, RZ, UR5 ;  /* 0x00000005ff067e24 */ /* 0x000fe2000f8e00ff */
[----:B------:R-:W-:Y:S01]  /*19a0*/  IADD3 R15, P0, R230, UR17, RZ ;  /* 0x00000011e60f7c10 */ /* 0x000fe2000ff1e0ff */
[----:B------:R-:W-:Y:S01]  /*19b0*/  UIADD3 UR32, UP2, UP1, UR15, UR8, UR30 ;  /* 0x000000080f207290 */ /* 0x000fe2000f95e01e */
[----:B------:R-:W-:Y:S01]  /*19c0*/  IMAD.U32 R5, RZ, RZ, UR4 ;  /* 0x00000004ff057e24 */ /* 0x000fe2000f8e00ff */
[----:B------:R-:W-:Y:S01]  /*19d0*/  UIADD3.X UR7, UR10, UR50, UR55, UP4, UP3 ;  /* 0x000000320a077290 */ /* 0x000fe2000a7e6437 */
[----:B------:R-:W-:Y:S01]  /*19e0*/  IMAD.U32 R20, RZ, RZ, UR17 ;  /* 0x00000011ff147e24 */ /* 0x000fe2000f8e00ff */
[----:B------:R-:W-:Y:S01]  /*19f0*/  ULDC.64 UR8, c[0x0][0x1a8] ;  /* 0x00006a0000087ab9 */ /* 0x000fe20000000a00 */
[--C-:B------:R-:W-:Y:S01]  /*1a00*/  SHF.R.S32.HI R233, RZ, 0x1f, R232.reuse ;  /* 0x0000001fffe97819 */ /* 0x100fe200000114e8 */
[----:B------:R-:W-:Y:S01]  /*1a10*/  UIADD3.X UR30, UR12, UR7, UR14, UP2, UP1 ;  /* 0x000000070c1e7290 */ /* 0x000fe200097e240e */
[----:B------:R-:W-:Y:S01]  /*1a20*/  IADD3 R16, P2, R232, UR18, RZ ;  /* 0x00000012e8107c10 */ /* 0x000fe2000ff5e0ff */
[----:B------:R-:W-:Y:S01]  /*1a30*/  UIMAD UR7, UR59, UR8, URZ ;  /* 0x000000083b0772a4 */ /* 0x000fe2000f8e023f */
[----:B------:R-:W-:Y:S01]  /*1a40*/  BSSY B1, `(.L_x_1049) ;  /* 0x00008b3000017945 */ /* 0x000fe20003800000 */
[----:B------:R-:W-:Y:S01]  /*1a50*/  UMOV UR14, 0x4 ;  /* 0x00000004000e7882 */ /* 0x000fe20000000000 */
[----:B------:R-:W-:Y:S01]  /*1a60*/  IADD3.X R17, R233, UR20, RZ, P2, !PT ;  /* 0x00000014e9117c10 */ /* 0x000fe200097fe4ff */
[----:B------:R-:W-:Y:S01]  /*1a70*/  UIMAD UR12, UR37, UR9, UR7 ;  /* 0x00000009250c72a4 */ /* 0x000fe2000f8e0207 */
[----:B------:R-:W-:Y:S01]  /*1a80*/  IMAD.WIDE.U32 R22, R15, c[0x0][0x190], R232 ;  /* 0x000064000f167a25 */ /* 0x000fe200078e00e8 */
[----:B------:R-:W-:-:S02]  /*1a90*/  ULDC.64 UR4, c[0x0][0x3c8] ;  /* 0x0000f20000047ab9 */ /* 0x000fc40000000a00 */
        /* <DEDUP_REMOVED lines=15> */
[----:B------:R-:W-:Y:S01]  /*1b90*/  IADD3 R17, R17, UR10, RZ ;  /* 0x0000000a11117c10 */ /* 0x000fe2000fffe0ff */
[----:B------:R-:W-:Y:S02]  /*1ba0*/  UMOV UR16, UR8 ;  /* 0x0000000800107c82 */ /* 0x000fe40008000000 */
[----:B------:R-:W-:Y:S02]  /*1bb0*/  UIADD3 UR8, UR17, UR21, URZ ;  /* 0x0000001511087290 */ /* 0x000fe4000fffe03f */
[----:B------:R-:W-:Y:S01]  /*1bc0*/  UMOV UR15, UR9 ;  /* 0x00000009000f7c82 */ /* 0x000fe20008000000 */
[----:B------:R-:W-:Y:S01]  /*1bd0*/  IMAD.WIDE.U32 R16, R230, c[0x0][0x370], R16 ;  /* 0x0000dc00e6107a25 */ /* 0x000fe200078e0010 */
[----:B------:R-:W-:Y:S01]  /*1be0*/  UIMAD.WIDE UR8, UR8, UR14, UR4 ;  /* 0x0000000e080872a5 */ /* 0x000fe2000f8e0204 */
[----:B------:R1:W2:Y:S01]  /*1bf0*/  R2UR UR5, R6 ;  /* 0x00000000060573c2 */ /* 0x0002a200000e0000 */
[----:B------:R-:W-:-:S02]  /*1c00*/  ULDC UR21, c[0x0][0x2e8] ;  /* 0x0000ba0000157ab9 */ /* 0x000fc40000000800 */
[----:B------:R-:W-:Y:S01]  /*1c10*/  UIADD3 UR7, UR7, -UR21, URZ ;  /* 0x8000001507077290 */ /* 0x000fe2000fffe03f */
[----:B------:R-:W-:Y:S02]  /*1c20*/  LEA R242, P3, R16, c[0x0][0x330], 0x1 ;  /* 0x0000cc0010f27a11 */ /* 0x000fe400078608ff */
[----:B------:R-:W-:Y:S02]  /*1c30*/  UMOV UR14, UR8 ;  /* 0x00000008000e7c82 */ /* 0x000fe40008000000 */
[----:B------:R-:W-:Y:S01]  /*1c40*/  USHF.R.S32.HI UR17, URZ, 0x1f, UR7 ;  /* 0x0000001f3f117899 */ /* 0x000fe20008011407 */
[----:B------:R3:W4:Y:S01]  /*1c50*/  R2UR UR4, R5 ;  /* 0x00000000050473c2 */ /* 0x00072200000e0000 */
        /* <DEDUP_REMOVED lines=9> */
[----:B------:R-:W-:Y:S02]  /*1cf0*/  LOP3.LUT R6, R7, 0xffffffe0, RZ, 0xc0, !PT ;  /* 0xffffffe007067812 */ /* 0x000fe400078ec0ff */
[----:B------:R-:W-:Y:S02]  /*1d00*/  SHF.R.S32.HI R7, RZ, 0x5, R7 ;  /* 0x00000005ff077819 */ /* 0x000fe40000011407 */
[C---:B---3--:R-:W-:Y:S01]  /*1d10*/  IADD3.X R5, R4.reuse, UR34, RZ, P0, !PT ;  /* 0x0000002204057c10 */ /* 0x048fe200087fe4ff */
[----:B------:R-:W-:Y:S02]  /*1d20*/  IMAD.IADD R6, R9, 0x1, -R6 ;  /* 0x0000000109067824 */ /* 0x000fe400078e0a06 */
[----:B------:R-:W-:Y:S02]  /*1d30*/  IMAD R9, R4, c[0x0][0x370], RZ ;  /* 0x0000dc0004097a24 */ /* 0x000fe400078e02ff */
[----:B------:R-:W-:-:S02]  /*1d40*/  IMAD R6, R7, UR48, R6 ;  /* 0x0000003007067c24 */ /* 0x000fc4000f8e0206 */
[----:B------:R-:W-:Y:S02]  /*1d50*/  IMAD R18, R5, c[0x0][0x190], RZ ;  /* 0x0000640005127a24 */ /* 0x000fe400078e02ff */
[----:B------:R-:W-:Y:S01]  /*1d60*/  IMAD R9, R230, c[0x0][0x374], R9 ;  /* 0x0000dd00e6097a24 */ /* 0x000fe200078e0209 */
[C---:B------:R-:W-:Y:S01]  /*1d70*/  IADD3 R7, P0, R6.reuse, UR32, RZ ;  /* 0x0000002006077c10 */ /* 0x040fe2000ff1e0ff */
[----:B------:R-:W-:Y:S02]  /*1d80*/  IMAD R18, R15, c[0x0][0x194], R18 ;  /* 0x000065000f127a24 */ /* 0x000fe400078e0212 */
[----:B------:R-:W-:Y:S01]  /*1d90*/  IMAD.IADD R9, R17, 0x1, R9 ;  /* 0x0000000111097824 */ /* 0x000fe200078e0209 */
[----:B------:R-:W-:Y:S02]  /*1da0*/  LEA.HI.X.SX32 R6, R6, UR30, 0x1, P0 ;  /* 0x0000001e06067c11 */ /* 0x000fe400080f0eff */
[----:B------:R-:W-:Y:S02]  /*1db0*/  IADD3 R22, P0, R22, UR33, RZ ;  /* 0x0000002116167c10 */ /* 0x000fe4000ff1e0ff */
[----:B------:R-:W-:-:S02]  /*1dc0*/  LEA R248, P2, R7, c[0x0][0x350], 0x2 ;  /* 0x0000d40007f87a11 */ /* 0x000fc400078410ff */
        /* <DEDUP_REMOVED lines=27> */
.L_x_1055:
        /* <DEDUP_REMOVED lines=18> */
.L_x_1056:
        /* <DEDUP_REMOVED lines=34> */
.L_x_1058:
[----:B------:R-:W-:Y:S05]  /*22c0*/  BSYNC B0 ;  /* 0x0000000000007941 */ /* 0x000fea0003800000 */
.L_x_1057:
        /* <DEDUP_REMOVED lines=21> */
.L_x_1060:
[----:B------:R-:W-:Y:S05]  /*2420*/  BSYNC B0 ;  /* 0x0000000000007941 */ /* 0x000fea0003800000 */
.L_x_1059:
        /* <DEDUP_REMOVED lines=31> */
.L_x_1062:
[----:B------:R-:W-:Y:S05]  /*2620*/  BSYNC B0 ;  /* 0x0000000000007941 */ /* 0x000fea0003800000 */
.L_x_1061:
        /* <DEDUP_REMOVED lines=20> */
.L_x_1054:
        /* <DEDUP_REMOVED lines=49> */
.L_x_1065:
[----:B------:R-:W-:Y:S05]  /*2a80*/  BSYNC B0 ;  /* 0x0000000000007941 */ /* 0x000fea0003800000 */
.L_x_1064:
        /* <DEDUP_REMOVED lines=48> */
.L_x_1067:
[----:B------:R-:W-:Y:S05]  /*2d90*/  BSYNC B0 ;  /* 0x0000000000007941 */ /* 0x000fea0003800000 */
.L_x_1066:
        /* <DEDUP_REMOVED lines=42> */
.L_x_1069:
[----:B------:R-:W-:Y:S05]  /*3040*/  BSYNC B0 ;  /* 0x0000000000007941 */ /* 0x000fea0003800000 */
.L_x_1068:
        /* <DEDUP_REMOVED lines=45> */
.L_x_1071:
[----:B------:R-:W-:Y:S05]  /*3320*/  BSYNC B0 ;  /* 0x0000000000007941 */ /* 0x000fea0003800000 */
.L_x_1070:
        /* <DEDUP_REMOVED lines=22> */
[----:B------:R-:W-:-:S04]  /*3490*/  IADD3 R16, P0, R14, UR26, RZ ;  /* 0x0000001a0e107c10 */ /* 0x000fc8000ff1e0ff */
[----:B------:R-:W-:Y:S01]  /*34a0*/  IADD3.X R17, R15, UR27, R7, P0, !PT ;  /* 0x0000001b0f117c10 */ /* 0x000fe200087fe407 */
[----:B------:R-:W-:-:S04]  /*34b0*/  IMAD R7, R8, c[0x0][0x1b0], RZ ;  /* 0x00006c0008077a24 */ /* 0x000fc800078e02ff */
[----:B------:R1:W-:Y:S01]  /*34c0*/  @P5 STS.128 [R226+0x10000], RZ ;  /* 0x010000ffe2005388 */ /* 0x0003e20000000c00 */
[C---:B------:R-:W-:Y:S02]  /*34d0*/  IMAD R14, R10.reuse, c[0x0][0x1b4], R7 ;  /* 0x00006d000a0e7a24 */ /* 0x040fe400078e0207 */
[----:B------:R-:W-:Y:S01]  /*34e0*/  IMAD.WIDE.U32 R16, R10, c[0x0][0x1b0], R16 ;  /* 0x00006c000a107a25 */ /* 0x000fe200078e0010 */
[----:B------:R1:W-:Y:S03]  /*34f0*/  @P5 STS.128 [R226+0x12000], RZ ;  /* 0x012000ffe2005388 */ /* 0x0003e60000000c00 */
[----:B------:R-:W-:Y:S01]  /*3500*/  IMAD.IADD R9, R17, 0x1, R14 ;  /* 0x0000000111097824 */ /* 0x000fe200078e020e */
[----:B------:R1:W-:Y:S04]  /*3510*/  @P5 STS.128 [R226+0x14000], RZ ;  /* 0x014000ffe2005388 */ /* 0x0003e80000000c00 */
[----:B------:R1:W-:Y:S01]  /*3520*/  @P5 STS.128 [R226+0x16000], RZ ;  /* 0x016000ffe2005388 */ /* 0x0003e20000000c00 */
[----:B------:R-:W-:Y:S05]  /*3530*/  @P5 BRA `(.L_x_1073) ;  /* 0x000002e000005947 */ /* 0x000fea0003800000 */
[----:B------:R-:W-:Y:S01]  /*3540*/  ISETP.GE.AND P3, PT, R232, c[0x0][0x220], PT ;  /* 0x00008800e8007a0c */ /* 0x000fe20003f66270 */
[----:B------:R-:W-:Y:S01]  /*3550*/  IMAD R7, R11, c[0x0][0x198], RZ ;  /* 0x000066000b077a24 */ /* 0x000fe200078e02ff */
[----:B-1----:R-:W-:-:S02]  /*3560*/  MOV R18, UR26 ;  /* 0x0000001a00127c02 */ /* 0x002fc40008000f00 */
[----:B------:R-:W-:Y:S01]  /*3570*/  MOV R19, UR27 ;  /* 0x0000001b00137c02 */ /* 0x000fe20008000f00 */
[C---:B------:R-:W-:Y:S01]  /*3580*/  IMAD R20, R12.reuse, c[0x0][0x19c], R7 ;  /* 0x000067000c147a24 */ /* 0x040fe200078e0207 */
[----:B------:R-:W-:Y:S02]  /*3590*/  MOV R7, 0x2 ;  /* 0x0000000200077802 */ /* 0x000fe40000000f00 */
[----:B------:R-:W-:Y:S01]  /*35a0*/  ISETP.GE.AND P2, PT, R229, c[0x0][0x220], PT ;  /* 0x00008800e5007a0c */ /* 0x000fe20003f46270 */
[----:B------:R-:W-:Y:S01]  /*35b0*/  IMAD.WIDE.U32 R18, R12, c[0x0][0x198], R18 ;  /* 0x000066000c127a25 */ /* 0x000fe200078e0012 */
[----:B------:R-:W-:Y:S02]  /*35c0*/  ISETP.GE.AND P1, PT, R228, c[0x0][0x220], PT ;  /* 0x00008800e4007a0c */ /* 0x000fe40003f26270 */
[----:B------:R-:W-:Y:S01]  /*35d0*/  ISETP.GE.AND P0, PT, R227, c[0x0][0x220], PT ;  /* 0x00008800e3007a0c */ /* 0x000fe20003f06270 */
[----:B------:R-:W-:Y:S01]  /*35e0*/  IMAD.IADD R21, R19, 0x1, R20 ;  /* 0x0000000113157824 */ /* 0x000fe200078e0214 */
[----:B------:R1:W-:Y:S01]  /*35f0*/  @P3 STS.128 [R226+0x10000], RZ ;  /* 0x010000ffe2003388 */ /* 0x0003e20000000c00 */
[----:B------:R-:W-:Y:S01]  /*3600*/  IMAD.MOV.U32 R20, RZ, RZ, R18 ;  /* 0x000000ffff147224 */ /* 0x000fe200078e0012 */
[----:B------:R-:W-:Y:S01]  /*3610*/  @!P3 MOV R18, R16 ;  /* 0x000000100012b202 */ /* 0x000fe20000000f00 */
[----:B------:R-:W-:-:S02]  /*3620*/  @!P3 IMAD R13, R4, c[0x0][0x198], RZ ;  /* 0x00006600040dba24 */ /* 0x000fc400078e02ff */
        /* <DEDUP_REMOVED lines=31> */
.L_x_1073:
[----:B------:R-:W-:Y:S05]  /*3820*/  BSYNC B0 ;  /* 0x0000000000007941 */ /* 0x000fea0003800000 */
.L_x_1072:
        /* <DEDUP_REMOVED lines=55> */
.L_x_1075:
[----:B------:R-:W-:Y:S05]  /*3ba0*/  BSYNC B0 ;  /* 0x0000000000007941 */ /* 0x000fea0003800000 */
.L_x_1074:
        /* <DEDUP_REMOVED lines=62> */
.L_x_1077:
[----:B------:R-:W-:Y:S05]  /*3f90*/  BSYNC B0 ;  /* 0x0000000000007941 */ /* 0x000fea0003800000 */
.L_x_1076:
        /* <DEDUP_REMOVED lines=54> */
.L_x_1079:
[----:B------:R-:W-:Y:S05]  /*4300*/  BSYNC B0 ;  /* 0x0000000000007941 */ /* 0x000fea0003800000 */
.L_x_1078:
        /* <DEDUP_REMOVED lines=66> */
[----:B-1----:R-:W-:Y:S01]  /*4730*/  CS2R R20, SRZ ;  /* 0x0000000000147805 */ /* 0x002fe2000001ff00 */
[----:B------:R-:W-:-:S02]  /*4740*/  ULDC UR9, c[0x0][0x2e8] ;  /* 0x0000ba0000097ab9 */ /* 0x000fc40000000800 */
[----:B------:R-:W-:Y:S02]  /*4750*/  UIADD3 UR18, UR8, -UR9, URZ ;  /* 0x8000000908127290 */ /* 0x000fe4000fffe03f */
[----:B------:R-:W-:Y:S02]  /*4760*/  ULDC UR12, c[0x0][0x2e4] ;  /* 0x0000b900000c7ab9 */ /* 0x000fe40000000800 */
.L_x_1084:
        /* <DEDUP_REMOVED lines=9> */
[----:B------:R-:W-:Y:S05]  /*4800*/  LDSM.16.M88.4 R84, [R223] ;  /* 0x00000000df54783b */ /* 0x000fea0000000200 */
[----:B-1----:R-:W1:Y:S05]  /*4810*/  LDSM.16.M88.4 R88, [R222+0x10000] ;  /* 0x01000000de58783b */ /* 0x002e6a0000000200 */
[----:B------:R-:W3:Y:S05]  /*4820*/  LDSM.16.M88.4 R92, [R222+0x10800] ;  /* 0x01080000de5c783b */ /* 0x000eea0000000200 */
[----:B------:R-:W-:Y:S05]  /*4830*/  LDSM.16.M88.4 R96, [R221] ;  /* 0x00000000dd60783b */ /* 0x000fea0000000200 */
[----:B------:R-:W2:Y:S05]  /*4840*/  LDSM.16.M88.4 R100, [R212+0x10000] ;  /* 0x01000000d464783b */ /* 0x000eaa0000000200 */
        /* <DEDUP_REMOVED lines=8> */
[C---:B---3--:R-:W-:Y:S08]  /*48d0*/  HMMA.16816.F32 R12, R84.reuse, R92, RZ ;  /* 0x0000005c540c723c */ /* 0x048ff000000018ff */
[----:B------:R-:W-:Y:S01]  /*48e0*/  HMMA.16816.F32 R16, R84, R94, RZ ;  /* 0x0000005e5410723c */ /* 0x000fe200000018ff */
[----:B------:R-:W-:Y:S05]  /*48f0*/  LDSM.16.M88.4 R84, [R219] ;  /* 0x00000000db54783b */ /* 0x000fea0000000200 */
[----:B------:R-:W3:Y:S02]  /*4900*/  LDSM.16.M88.4 R92, [R2+0x10000] ;  /* 0x01000000025c783b */ /* 0x000ee40000000200 */
[C---:B--2---:R-:W-:Y:S08]  /*4910*/  HMMA.16816.F32 R4, R96.reuse, R100, R4 ;  /* 0x000000646004723c */ /* 0x044ff00000001804 */
[C---:B------:R-:W-:Y:S01]  /*4920*/  HMMA.16816.F32 R8, R96.reuse, R102, R8 ;  /* 0x000000666008723c */ /* 0x040fe20000001808 */
[----:B------:R-:W2:Y:S07]  /*4930*/  LDSM.16.M88.4 R100, [R2+0x10800] ;  /* 0x010800000264783b */ /* 0x000eae0000000200 */
[C---:B----4-:R-:W-:Y:S08]  /*4940*/  HMMA.16816.F32 R12, R96.reuse, R104, R12 ;  /* 0x00000068600c723c */ /* 0x050ff0000000180c */
[----:B------:R-:W-:Y:S01]  /*4950*/  HMMA.16816.F32 R16, R96, R106, R16 ;  /* 0x0000006a6010723c */ /* 0x000fe20000001810 */
[----:B------:R-:W-:Y:S05]  /*4960*/  LDSM.16.M88.4 R96, [R223+0x2000] ;  /* 0x00200000df60783b */ /* 0x000fea0000000200 */
[----:B------:R-:W4:Y:S02]  /*4970*/  LDSM.16.M88.4 R104, [R222+0x12000] ;  /* 0x01200000de68783b */ /* 0x000f240000000200 */
[C---:B-1----:R-:W-:Y:S08]  /*4980*/  HMMA.16816.F32 R4, R88.reuse, R108, R4 ;  /* 0x0000006c5804723c */ /* 0x042ff00000001804 */
[C---:B------:R-:W-:Y:S01]  /*4990*/  HMMA.16816.F32 R8, R88.reuse, R110, R8 ;  /* 0x0000006e5808723c */ /* 0x040fe20000001808 */
[----:B------:R-:W1:Y:S07]  /*49a0*/  LDSM.16.M88.4 R108, [R222+0x12800] ;  /* 0x01280000de6c783b */ /* 0x000e6e0000000200 */
[C---:B------:R-:W-:Y:S08]  /*49b0*/  HMMA.16816.F32 R12, R88.reuse, R112, R12 ;  /* 0x00000070580c723c */ /* 0x040ff0000000180c */
[----:B------:R-:W-:Y:S01]  /*49c0*/  HMMA.16816.F32 R16, R88, R114, R16 ;  /* 0x000000725810723c */ /* 0x000fe20000001810 */
[----:B------:R-:W-:Y:S05]  /*49d0*/  LDSM.16.M88.4 R88, [R221+0x2000] ;  /* 0x00200000dd58783b */ /* 0x000fea0000000200 */
[----:B------:R-:W-:Y:S02]  /*49e0*/  LDSM.16.M88.4 R112, [R212+0x12800] ;  /* 0x01280000d470783b */ /* 0x000fe40000000200 */
[C---:B---3--:R-:W-:Y:S08]  /*49f0*/  HMMA.16816.F32 R4, R84.reuse, R92, R4 ;  /* 0x0000005c5404723c */ /* 0x048ff00000001804 */
[C---:B------:R-:W-:Y:S01]  /*4a00*/  HMMA.16816.F32 R8, R84.reuse, R94, R8 ;  /* 0x0000005e5408723c */ /* 0x040fe20000001808 */
[----:B------:R-:W3:Y:S07]  /*4a10*/  LDSM.16.M88.4 R92, [R212+0x12000] ;  /* 0x01200000d45c783b */ /* 0x000eee0000000200 */
[C---:B--2---:R-:W-:Y:S08]  /*4a20*/  HMMA.16816.F32 R12, R84.reuse, R100, R12 ;  /* 0x00000064540c723c */ /* 0x044ff0000000180c */
[----:B------:R-:W-:Y:S01]  /*4a30*/  HMMA.16816.F32 R16, R84, R102, R16 ;  /* 0x000000665410723c */ /* 0x000fe20000001810 */
[----:B------:R-:W-:Y:S05]  /*4a40*/  LDSM.16.M88.4 R84, [R220+0x2000] ;  /* 0x00200000dc54783b */ /* 0x000fea0000000200 */
[----:B------:R-:W2:Y:S02]  /*4a50*/  LDSM.16.M88.4 R100, [R3+0x12000] ;  /* 0x012000000364783b */ /* 0x000ea40000000200 */
[C---:B----4-:R-:W-:Y:S08]  /*4a60*/  HMMA.16816.F32 R4, R96.reuse, R104, R4 ;  /* 0x000000686004723c */ /* 0x050ff00000001804 */
[C---:B------:R-:W-:Y:S01]  /*4a70*/  HMMA.16816.F32 R8, R96.reuse, R106, R8 ;  /* 0x0000006a6008723c */ /* 0x040fe20000001808 */
[----:B------:R-:W4:Y:S07]  /*4a80*/  LDSM.16.M88.4 R104, [R3+0x12800] ;  /* 0x012800000368783b */ /* 0x000f2e0000000200 */
[C---:B-1----:R-:W-:Y:S08]  /*4a90*/  HMMA.16816.F32 R12, R96.reuse, R108, R12 ;  /* 0x0000006c600c723c */ /* 0x042ff0000000180c */
[----:B------:R-:W-:Y:S01]  /*4aa0*/  HMMA.16816.F32 R16, R96, R110, R16 ;  /* 0x0000006e6010723c */ /* 0x000fe20000001810 */
[----:B------:R-:W-:Y:S05]  /*4ab0*/  LDSM.16.M88.4 R96, [R2+0x12000] ;  /* 0x012000000260783b */ /* 0x000fea0000000200 */
[----:B------:R-:W-:Y:S02]  /*4ac0*/  LDSM.16.M88.4 R108, [R2+0x12800] ;  /* 0x01280000026c783b */ /* 0x000fe40000000200 */
[C---:B---3--:R-:W-:Y:S08]  /*4ad0*/  HMMA.16816.F32 R4, R88.reuse, R92, R4 ;  /* 0x0000005c5804723c */ /* 0x048ff00000001804 */
[C---:B------:R-:W-:Y:S01]  /*4ae0*/  HMMA.16816.F32 R8, R88.reuse, R94, R8 ;  /* 0x0000005e5808723c */ /* 0x040fe20000001808 */
[----:B------:R-:W1:Y:S07]  /*4af0*/  LDSM.16.M88.4 R92, [R219+0x2000] ;  /* 0x00200000db5c783b */ /* 0x000e6e0000000200 */
[C---:B------:R-:W-:Y:S08]  /*4b00*/  HMMA.16816.F32 R12, R88.reuse, R112, R12 ;  /* 0x00000070580c723c */ /* 0x040ff0000000180c */
[----:B------:R-:W-:Y:S01]  /*4b10*/  HMMA.16816.F32 R16, R88, R114, R16 ;  /* 0x000000725810723c */ /* 0x000fe20000001810 */
[----:B------:R-:W-:Y:S05]  /*4b20*/  LDSM.16.M88.4 R88, [R223+0x4000] ;  /* 0x00400000df58783b */ /* 0x000fea0000000200 */
[----:B------:R-:W-:Y:S02]  /*4b30*/  LDSM.16.M88.4 R112, [R3+0x14000] ;  /* 0x014000000370783b */ /* 0x000fe40000000200 */
[C---:B--2---:R-:W-:Y:S08]  /*4b40*/  HMMA.16816.F32 R4, R84.reuse, R100, R4 ;  /* 0x000000645404723c */ /* 0x044ff00000001804 */
        /* <DEDUP_REMOVED lines=12> */
[----:B------:R-:W4:Y:S02]  /*4c10*/  LDSM.16.M88.4 R108, [R220+0x4000] ;  /* 0x00400000dc6c783b */ /* 0x000f240000000200 */
[C---:B--2---:R-:W-:Y:S08]  /*4c20*/  HMMA.16816.F32 R4, R88.reuse, R100, R4 ;  /* 0x000000645804723c */ /* 0x044ff00000001804 */
[C---:B------:R-:W-:Y:S01]  /*4c30*/  HMMA.16816.F32 R8, R88.reuse, R102, R8 ;  /* 0x000000665808723c */ /* 0x040fe20000001808 */
[----:B------:R-:W-:Y:S07]  /*4c40*/  LDSM.16.M88.4 R100, [R2+0x14000] ;  /* 0x014000000264783b */ /* 0x000fee0000000200 */
[C---:B---3--:R-:W-:Y:S08]  /*4c50*/  HMMA.16816.F32 R12, R88.reuse, R84, R12 ;  /* 0x00000054580c723c */ /* 0x048ff0000000180c */
[----:B------:R-:W-:Y:S01]  /*4c60*/  HMMA.16816.F32 R16, R88, R86, R16 ;  /* 0x000000565810723c */ /* 0x000fe20000001810 */
[----:B------:R-:W2:Y:S05]  /*4c70*/  LDSM.16.M88.4 R84, [R3+0x14800] ;  /* 0x014800000354783b */ /* 0x000eaa0000000200 */
[----:B------:R-:W3:Y:S02]  /*4c80*/  LDSM.16.M88.4 R88, [R219+0x4000] ;  /* 0x00400000db58783b */ /* 0x000ee40000000200 */
[C---:B-1----:R-:W-:Y:S08]  /*4c90*/  HMMA.16816.F32 R4, R96.reuse, R104, R4 ;  /* 0x000000686004723c */ /* 0x042ff00000001804 */
[C---:B------:R-:W-:Y:S01]  /*4ca0*/  HMMA.16816.F32 R8, R96.reuse, R106, R8 ;  /* 0x0000006a6008723c */ /* 0x040fe20000001808 */
[----:B------:R-:W-:Y:S07]  /*4cb0*/  LDSM.16.M88.4 R104, [R222+0x16000] ;  /* 0x01600000de68783b */ /* 0x000fee0000000200 */
[C---:B----4-:R-:W-:Y:S08]  /*4cc0*/  HMMA.16816.F32 R12, R96.reuse, R92, R12 ;  /* 0x0000005c600c723c */ /* 0x050ff0000000180c */
[----:B------:R-:W-:Y:S01]  /*4cd0*/  HMMA.16816.F32 R16, R96, R94, R16 ;  /* 0x0000005e6010723c */ /* 0x000fe20000001810 */
[----:B------:R-:W1:Y:S05]  /*4ce0*/  LDSM.16.M88.4 R92, [R2+0x14800] ;  /* 0x01480000025c783b */ /* 0x000e6a0000000200 */
[----:B------:R-:W4:Y:S02]  /*4cf0*/  LDSM.16.M88.4 R96, [R223+0x6000] ;  /* 0x00600000df60783b */ /* 0x000f240000000200 */
[C---:B------:R-:W-:Y:S08]  /*4d00*/  HMMA.16816.F32 R4, R108.reuse, R112, R4 ;  /* 0x000000706c04723c */ /* 0x040ff00000001804 */
[C---:B------:R-:W-:Y:S01]  /*4d10*/  HMMA.16816.F32 R8, R108.reuse, R114, R8 ;  /* 0x000000726c08723c */ /* 0x040fe20000001808 */
[----:B------:R-:W-:Y:S07]  /*4d20*/  LDSM.16.M88.4 R112, [R212+0x16000] ;  /* 0x01600000d470783b */ /* 0x000fee0000000200 */
[C---:B--2---:R-:W-:Y:S08]  /*4d30*/  HMMA.16816.F32 R12, R108.reuse, R84, R12 ;  /* 0x000000546c0c723c */ /* 0x044ff0000000180c */
[----:B------:R-:W-:Y:S01]  /*4d40*/  HMMA.16816.F32 R16, R108, R86, R16 ;  /* 0x000000566c10723c */ /* 0x000fe20000001810 */
[----:B------:R-:W2:Y:S05]  /*4d50*/  LDSM.16.M88.4 R84, [R222+0x16800] ;  /* 0x01680000de54783b */ /* 0x000eaa0000000200 */
[----:B------:R-:W2:Y:S02]  /*4d60*/  LDSM.16.M88.4 R108, [R221+0x6000] ;  /* 0x00600000dd6c783b */ /* 0x000ea40000000200 */
[C---:B---3--:R-:W-:Y:S08]  /*4d70*/  HMMA.16816.F32 R4, R88.reuse, R100, R4 ;  /* 0x000000645804723c */ /* 0x048ff00000001804 */
[C---:B------:R-:W-:Y:S01]  /*4d80*/  HMMA.16816.F32 R8, R88.reuse, R102, R8 ;  /* 0x000000665808723c */ /* 0x040fe20000001808 */
[----:B------:R-:W-:Y:S07]  /*4d90*/  LDSM.16.M88.4 R100, [R3+0x16000] ;  /* 0x016000000364783b */ /* 0x000fee0000000200 */
[C---:B-1----:R-:W-:Y:S08]  /*4da0*/  HMMA.16816.F32 R12, R88.reuse, R92, R12 ;  /* 0x0000005c580c723c */ /* 0x042ff0000000180c */
[----:B------:R-:W-:Y:S01]  /*4db0*/  HMMA.16816.F32 R16, R88, R94, R16 ;  /* 0x0000005e5810723c */ /* 0x000fe20000001810 */
[----:B------:R-:W1:Y:S05]  /*4dc0*/  LDSM.16.M88.4 R88, [R212+0x16800] ;  /* 0x01680000d458783b */ /* 0x000e6a0000000200 */
[----:B------:R-:W3:Y:S02]  /*4dd0*/  LDSM.16.M88.4 R92, [R220+0x6000] ;  /* 0x00600000dc5c783b */ /* 0x000ee40000000200 */
[C---:B----4-:R-:W-:Y:S08]  /*4de0*/  HMMA.16816.F32 R4, R96.reuse, R104, R4 ;  /* 0x000000686004723c */ /* 0x050ff00000001804 */
[C---:B------:R-:W-:Y:S01]  /*4df0*/  HMMA.16816.F32 R8, R96.reuse, R106, R8 ;  /* 0x0000006a6008723c */ /* 0x040fe20000001808 */
[----:B------:R-:W-:Y:S07]  /*4e00*/  LDSM.16.M88.4 R104, [R2+0x16000] ;  /* 0x016000000268783b */ /* 0x000fee0000000200 */
[C---:B--2---:R-:W-:Y:S08]  /*4e10*/  HMMA.16816.F32 R12, R96.reuse, R84, R12 ;  /* 0x00000054600c723c */ /* 0x044ff0000000180c */
[----:B------:R-:W-:Y:S01]  /*4e20*/  HMMA.16816.F32 R16, R96, R86, R16 ;  /* 0x000000566010723c */ /* 0x000fe20000001810 */
[----:B------:R-:W2:Y:S05]  /*4e30*/  LDSM.16.M88.4 R84, [R3+0x16800] ;  /* 0x016800000354783b */ /* 0x000eaa0000000200 */
[----:B------:R-:W4:Y:S02]  /*4e40*/  LDSM.16.M88.4 R96, [R219+0x6000] ;  /* 0x00600000db60783b */ /* 0x000f240000000200 */
[C---:B------:R-:W-:Y:S08]  /*4e50*/  HMMA.16816.F32 R4, R108.reuse, R112, R4 ;  /* 0x000000706c04723c */ /* 0x040ff00000001804 */
[C---:B------:R-:W-:Y:S08]  /*4e60*/  HMMA.16816.F32 R8, R108.reuse, R114, R8 ;  /* 0x000000726c08723c */ /* 0x040ff00000001808 */
[C---:B-1----:R-:W-:Y:S08]  /*4e70*/  HMMA.16816.F32 R12, R108.reuse, R88, R12 ;  /* 0x000000586c0c723c */ /* 0x042ff0000000180c */
[----:B------:R-:W-:Y:S08]  /*4e80*/  HMMA.16816.F32 R16, R108, R90, R16 ;  /* 0x0000005a6c10723c */ /* 0x000ff00000001810 */
[C---:B---3--:R-:W-:Y:S08]  /*4e90*/  HMMA.16816.F32 R4, R92.reuse, R100, R4 ;  /* 0x000000645c04723c */ /* 0x048ff00000001804 */
[C---:B------:R-:W-:Y:S08]  /*4ea0*/  HMMA.16816.F32 R8, R92.reuse, R102, R8 ;  /* 0x000000665c08723c */ /* 0x040ff00000001808 */
[C---:B--2---:R-:W-:Y:S08]  /*4eb0*/  HMMA.16816.F32 R12, R92.reuse, R84, R12 ;  /* 0x000000545c0c723c */ /* 0x044ff0000000180c */
[----:B------:R-:W-:Y:S01]  /*4ec0*/  HMMA.16816.F32 R16, R92, R86, R16 ;  /* 0x000000565c10723c */ /* 0x000fe20000001810 */
[----:B------:R-:W1:Y:S07]  /*4ed0*/  LDSM.16.M88.4 R84, [R2+0x16800] ;  /* 0x016800000254783b */ /* 0x000e6e0000000200 */
[C---:B----4-:R-:W-:Y:S08]  /*4ee0*/  HMMA.16816.F32 R4, R96.reuse, R104, R4 ;  /* 0x000000686004723c */ /* 0x050ff00000001804 */
        /* <DEDUP_REMOVED lines=14> */
[----:B------:R-:W3:Y:S06]  /*4fd0*/  MUFU.TANH R120, R120 ;  /* 0x0000007800787308 */ /* 0x000eec0000002400 */
[----:B------:R-:W-:Y:S02]  /*4fe0*/  FMUL.FTZ R126, R12, c[0x0][0x2ec] ;  /* 0x0000bb000c7e7a20 */ /* 0x000fe40000410000 */
[----:B------:R-:W-:Y:S02]  /*4ff0*/  FMUL.FTZ R127, R13, c[0x0][0x2ec] ;  /* 0x0000bb000d7f7a20 */ /* 0x000fe40000410000 */
[----:B------:R-:W4:Y:S01]  /*5000*/  MUFU.TANH R121, R121 ;  /* 0x0000007900797308 */ /* 0x000f220000002400 */
[----:B------:R-:W-:Y:S02]  /*5010*/  FMUL.FTZ R128, R14, c[0x0][0x2ec] ;  /* 0x0000bb000e807a20 */ /* 0x000fe40000410000 */
[----:B------:R-:W-:Y:S02]  /*5020*/  FMUL.FTZ R129, R15, c[0x0][0x2ec] ;  /* 0x0000bb000f817a20 */ /* 0x000fe40000410000 */
[----:B------:R-:W-:Y:S02]  /*5030*/  FMUL.FTZ R130, R16, c[0x0][0x2ec] ;  /* 0x0000bb0010827a20 */ /* 0x000fe40000410000 */
[----:B------:R-:W-:Y:S02]  /*5040*/  FMUL.FTZ R131, R17, c[0x0][0x2ec] ;  /* 0x0000bb0011837a20 */ /* 0x000fe40000410000 */
[----:B------:R-:W-:Y:S01]  /*5050*/  FMUL.FTZ R196, R18, c[0x0][0x2ec] ;  /* 0x0000bb0012c47a20 */ /* 0x000fe20000410000 */
[----:B------:R-:W1:Y:S01]  /*5060*/  MUFU.TANH R122, R122 ;  /* 0x0000007a007a7308 */ /* 0x000e620000002400 */
[----:B------:R-:W-:Y:S09]  /*5070*/  FMUL.FTZ R209, R19, c[0x0][0x2ec] ;  /* 0x0000bb0013d17a20 */ /* 0x000ff20000410000 */
[----:B------:R-:W1:Y:S10]  /*5080*/  MUFU.TANH R123, R123 ;  /* 0x0000007b007b7308 */ /* 0x000e740000002400 */
        /* <DEDUP_REMOVED lines=9> */
[----:B------:R-:W1:Y:S01]  /*5120*/  MUFU.TANH R209, R209 ;  /* 0x000000d100d17308 */ /* 0x000e620000002400 */
[----:B------:R-:W-:-:S05]  /*5130*/  @!P0 BRA `(.L_x_1080) ;  /* 0x000001c000008947 */ /* 0x000fca0003800000 */
[----:B-1234-:R-:W-:Y:S01]  /*5140*/  MOV R5, R209 ;  /* 0x000000d100057202 */ /* 0x01efe20000000f00 */
[----:B------:R-:W-:Y:S01]  /*5150*/  USHF.L.U32 UR8, UR19, 0x6, URZ ;  /* 0x0000000613087899 */ /* 0x000fe2000800063f */
[----:B------:R-:W-:Y:S01]  /*5160*/  MOV R9, R131 ;  /* 0x0000008300097202 */ /* 0x000fe20000000f00 */
[----:B------:R-:W-:Y:S01]  /*5170*/  IMAD.MOV.U32 R7, RZ, RZ, R196 ;  /* 0x000000ffff077224 */ /* 0x000fe200078e00c4 */
[----:B------:R-:W-:Y:S01]  /*5180*/  MOV R13, R129 ;  /* 0x00000081000d7202 */ /* 0x000fe20000000f00 */
[----:B------:R-:W-:Y:S01]  /*5190*/  IMAD.MOV.U32 R11, RZ, RZ, R130 ;  /* 0x000000ffff0b7224 */ /* 0x000fe200078e0082 */
[----:B------:R-:W-:Y:S01]  /*51a0*/  MOV R17, R127 ;  /* 0x0000007f00117202 */ /* 0x000fe20000000f00 */
[----:B------:R-:W-:Y:S01]  /*51b0*/  IMAD.MOV.U32 R15, RZ, RZ, R128 ;  /* 0x000000ffff0f7224 */ /* 0x000fe200078e0080 */
[----:B------:R-:W-:Y:S01]  /*51c0*/  UIADD3 UR10, UR8, 0x40, URZ ;  /* 0x00000040080a7890 */ /* 0x000fe2000fffe03f */
[----:B------:R-:W-:Y:S01]  /*51d0*/  MOV R85, R125 ;  /* 0x0000007d00557202 */ /* 0x000fe20000000f00 */
[----:B------:R-:W-:Y:S01]  /*51e0*/  IMAD.MOV.U32 R19, RZ, RZ, R126 ;  /* 0x000000ffff137224 */ /* 0x000fe200078e007e */
[----:B------:R-:W-:Y:S01]  /*51f0*/  UIADD3 UR8, UR8, UR11, URZ ;  /* 0x0000000b08087290 */ /* 0x000fe2000fffe03f */
[----:B------:R-:W-:Y:S01]  /*5200*/  MOV R89, R123 ;  /* 0x0000007b00597202 */ /* 0x000fe20000000f00 */
[----:B------:R-:W-:Y:S01]  /*5210*/  IMAD.MOV.U32 R87, RZ, RZ, R124 ;  /* 0x000000ffff577224 */ /* 0x000fe200078e007c */
[----:B------:R-:W-:Y:S01]  /*5220*/  MOV R93, R121 ;  /* 0x00000079005d7202 */ /* 0x000fe20000000f00 */
[----:B------:R-:W-:Y:S01]  /*5230*/  UIADD3 UR8, UR12, UR8, -UR6 ;  /* 0x000000080c087290 */ /* 0x000fe2000fffe806 */
[----:B------:R-:W-:Y:S01]  /*5240*/  IMAD.U32 R4, RZ, RZ, UR10 ;  /* 0x0000000aff047e24 */ /* 0x000fe2000f8e00ff */
[----:B------:R-:W-:Y:S01]  /*5250*/  UIADD3 UR10, UR9, 0x40, URZ ;  /* 0x00000040090a7890 */ /* 0x000fe2000fffe03f */
[----:B------:R-:W-:Y:S01]  /*5260*/  MOV R97, R119 ;  /* 0x0000007700617202 */ /* 0x000fe20000000f00 */
[----:B------:R-:W-:Y:S02]  /*5270*/  IMAD.MOV.U32 R91, RZ, RZ, R122 ;  /* 0x000000ffff5b7224 */ /* 0x000fe400078e007a */
[----:B------:R-:W-:Y:S01]  /*5280*/  UISETP.GE.AND UP0, UPT, UR10, UR8, UPT ;  /* 0x000000080a00728c */ /* 0x000fe2000bf06270 */
[----:B------:R-:W-:Y:S01]  /*5290*/  ISETP.LT.AND P0, PT, R4, UR6, PT ;  /* 0x0000000604007c0c */ /* 0x000fe2000bf01270 */
[----:B------:R-:W-:Y:S01]  /*52a0*/  IMAD.MOV.U32 R95, RZ, RZ, R120 ;  /* 0x000000ffff5f7224 */ /* 0x000fe200078e0078 */
[----:B------:R-:W-:Y:S01]  /*52b0*/  UMOV UR8, UR12 ;  /* 0x0000000c00087c82 */ /* 0x000fe20008000000 */
[----:B------:R-:W-:Y:S02]  /*52c0*/  IMAD.MOV.U32 R99, RZ, RZ, R118 ;  /* 0x000000ffff637224 */ /* 0x000fe400078e0076 */
[----:B------:R-:W-:Y:S11]  /*52d0*/  PLOP3.LUT P1, PT, PT, PT, UP0, 0x80, 0x0 ;  /* 0x000000000000781c */ /* 0x000ff60003f2f008 */
[----:B------:R-:W-:Y:S02]  /*52e0*/  @!UPT UIADD3 URZ, URZ, URZ, URZ ;  /* 0x0000003f3f3ff290 */ /* 0x000fe4000fffe03f */
[----:B------:R-:W-:-:S05]  /*52f0*/  @!P1 BRA P0, `(.L_x_1081) ;  /* 0x0000047000009947 */ /* 0x000fca0000000000 */
.L_x_1080:
[----:B--234-:R-:W-:Y:S01]  /*5300*/  IADD3 R11, R225, UR9, RZ ;  /* 0x00000009e10b7c10 */ /* 0x01cfe2000fffe0ff */
        /* <DEDUP_REMOVED lines=33> */
[----:B-1----:R-:W-:Y:S02]  /*5520*/  FSEL R97, R119, -INF , !P0 ;  /* 0xff80000077617808 */ /* 0x002fe40004000000 */
        /* <DEDUP_REMOVED lines=36> */
.L_x_1081:
[C---:B------:R-:W-:Y:S01]  /*5770*/  FMUL.FTZ R6, R246.reuse, 1.4426950216293334961 ;  /* 0x3fb8aa3bf6067820 */ /* 0x040fe20000410000 */
[----:B------:R-:W-:Y:S01]  /*5780*/  FSETP.NEU.FTZ.AND P0, PT, R246, -INF , PT ;  /* 0xff800000f600780b */ /* 0x000fe20003f1d000 */
[----:B------:R-:W-:Y:S01]  /*5790*/  FMUL.FTZ R4, R247, 1.4426950216293334961 ;  /* 0x3fb8aa3bf7047820 */ /* 0x000fe20000410000 */
[----:B------:R-:W-:Y:S01]  /*57a0*/  UISETP.GT.AND UP0, UPT, UR7, UR17, UPT ;  /* 0x000000110700728c */ /* 0x000fe2000bf04270 */
[----:B------:R-:W-:Y:S01]  /*57b0*/  FFMA.FTZ R119, -R119, R119, 1 ;  /* 0x3f80000077777423 */ /* 0x000fe20000010177 */
[----:B------:R-:W-:Y:S01]  /*57c0*/  FSEL R6, R6, RZ, P0 ;  /* 0x000000ff06067208 */ /* 0x000fe20000000000 */
[----:B------:R-:W-:Y:S01]  /*57d0*/  FFMA.FTZ R120, -R120, R120, 1 ;  /* 0x3f80000078787423 */ /* 0x000fe20000010178 */
[----:B------:R-:W-:Y:S01]  /*57e0*/  FSETP.NEU.FTZ.AND P0, PT, R247, -INF , PT ;  /* 0xff800000f700780b */ /* 0x000fe20003f1d000 */
[----:B------:R-:W-:Y:S01]  /*57f0*/  FFMA.FTZ R121, -R121, R121, 1 ;  /* 0x3f80000079797423 */ /* 0x000fe20000010179 */
[----:B------:R-:W-:Y:S01]  /*5800*/  PLOP3.LUT P1, PT, PT, PT, UP0, 0x80, 0x0 ;  /* 0x000000000000781c */ /* 0x000fe20003f2f008 */
[--C-:B------:R-:W-:Y:S01]  /*5810*/  FFMA.FTZ R251, R99, c[0x0][0x23c], -R6.reuse ;  /* 0x00008f0063fb7a23 */ /* 0x100fe20000010806 */
[----:B------:R-:W-:Y:S01]  /*5820*/  FSEL R4, R4, RZ, P0 ;  /* 0x000000ff04047208 */ /* 0x000fe20000000000 */
[--C-:B------:R-:W-:Y:S02]  /*5830*/  FFMA.FTZ R250, R97, c[0x0][0x23c], -R6.reuse ;  /* 0x00008f0061fa7a23 */ /* 0x100fe40000010806 */
[----:B------:R-:W-:Y:S02]  /*5840*/  FFMA.FTZ R208, R91, c[0x0][0x23c], -R6 ;  /* 0x00008f005bd07a23 */ /* 0x000fe40000010806 */
[--C-:B------:R-:W-:Y:S01]  /*5850*/  FFMA.FTZ R211, R95, c[0x0][0x23c], -R4.reuse ;  /* 0x00008f005fd37a23 */ /* 0x100fe20000010804 */
[----:B------:R-:W-:Y:S01]  /*5860*/  MUFU.EX2 R251, R251 ;  /* 0x000000fb00fb7308 */ /* 0x000fe20000000800 */
[----:B------:R-:W-:Y:S02]  /*5870*/  FFMA.FTZ R210, R93, c[0x0][0x23c], -R4 ;  /* 0x00008f005dd27a23 */ /* 0x000fe40000010804 */
[----:B------:R-:W-:Y:S02]  /*5880*/  FFMA.FTZ R207, R89, c[0x0][0x23c], -R6 ;  /* 0x00008f0059cf7a23 */ /* 0x000fe40000010806 */
[--C-:B------:R-:W-:Y:S02]  /*5890*/  FFMA.FTZ R202, R87, c[0x0][0x23c], -R4.reuse ;  /* 0x00008f0057ca7a23 */ /* 0x100fe40000010804 */
[----:B------:R-:W-:Y:S02]  /*58a0*/  FFMA.FTZ R201, R85, c[0x0][0x23c], -R4 ;  /* 0x00008f0055c97a23 */ /* 0x000fe40000010804 */
[--C-:B------:R-:W-:Y:S01]  /*58b0*/  FFMA.FTZ R206, R19, c[0x0][0x23c], -R6.reuse ;  /* 0x00008f0013ce7a23 */ /* 0x100fe20000010806 */
[----:B------:R-:W-:Y:S01]  /*58c0*/  MUFU.EX2 R250, R250 ;  /* 0x000000fa00fa7308 */ /* 0x000fe20000000800 */
[--C-:B------:R-:W-:Y:S02]  /*58d0*/  FFMA.FTZ R205, R17, c[0x0][0x23c], -R6.reuse ;  /* 0x00008f0011cd7a23 */ /* 0x100fe40000010806 */
[--C-:B------:R-:W-:Y:S02]  /*58e0*/  FFMA.FTZ R204, R11, c[0x0][0x23c], -R6.reuse ;  /* 0x00008f000bcc7a23 */ /* 0x100fe40000010806 */
[----:B------:R-:W-:Y:S02]  /*58f0*/  FFMA.FTZ R6, R9, c[0x0][0x23c], -R6 ;  /* 0x00008f0009067a23 */ /* 0x000fe40000010806 */
[--C-:B------:R-:W-:Y:S02]  /*5900*/  FFMA.FTZ R200, R15, c[0x0][0x23c], -R4.reuse ;  /* 0x00008f000fc87a23 */ /* 0x100fe40000010804 */
[--C-:B------:R-:W-:Y:S01]  /*5910*/  FFMA.FTZ R199, R13, c[0x0][0x23c], -R4.reuse ;  /* 0x00008f000dc77a23 */ /* 0x100fe20000010804 */
[----:B------:R-:W-:Y:S01]  /*5920*/  MUFU.EX2 R211, R211 ;  /* 0x000000d300d37308 */ /* 0x000fe20000000800 */
[--C-:B------:R-:W-:Y:S02]  /*5930*/  FFMA.FTZ R198, R7, c[0x0][0x23c], -R4.reuse ;  /* 0x00008f0007c67a23 */ /* 0x100fe40000010804 */
[----:B------:R-:W-:Y:S02]  /*5940*/  FFMA.FTZ R4, R5, c[0x0][0x23c], -R4 ;  /* 0x00008f0005047a23 */ /* 0x000fe40000010804 */
[----:B------:R-:W-:Y:S02]  /*5950*/  FFMA.FTZ R123, -R123, R123, 1 ;  /* 0x3f8000007b7b7423 */ /* 0x000fe4000001017b */
[----:B------:R-:W-:Y:S02]  /*5960*/  FFMA.FTZ R124, -R124, R124, 1 ;  /* 0x3f8000007c7c7423 */ /* 0x000fe4000001017c */
[----:B------:R-:W-:Y:S01]  /*5970*/  FMUL.FTZ R123, R123, c[0x0][0x2ec] ;  /* 0x0000bb007b7b7a20 */ /* 0x000fe20000410000 */
[----:B------:R-:W-:Y:S01]  /*5980*/  MUFU.EX2 R210, R210 ;  /* 0x000000d200d27308 */ /* 0x000fe20000000800 */
[----:B------:R-:W-:Y:S02]  /*5990*/  FMUL.FTZ R124, R124, c[0x0][0x2ec] ;  /* 0x0000bb007c7c7a20 */ /* 0x000fe40000410000 */
[----:B------:R-:W-:Y:S02]  /*59a0*/  FFMA.FTZ R125, -R125, R125, 1 ;  /* 0x3f8000007d7d7423 */ /* 0x000fe4000001017d */
[----:B------:R-:W-:Y:S02]  /*59b0*/  FFMA.FTZ R126, -R126, R126, 1 ;  /* 0x3f8000007e7e7423 */ /* 0x000fe4000001017e */
[----:B------:R-:W-:Y:S02]  /*59c0*/  FMUL.FTZ R125, R125, c[0x0][0x2ec] ;  /* 0x0000bb007d7d7a20 */ /* 0x000fe40000410000 */
[----:B------:R-:W-:Y:S01]  /*59d0*/  FMUL.FTZ R126, R126, c[0x0][0x2ec] ;  /* 0x0000bb007e7e7a20 */ /* 0x000fe20000410000 */
[----:B------:R-:W-:Y:S01]  /*59e0*/  MUFU.EX2 R203, R6 ;  /* 0x0000000600cb7308 */ /* 0x000fe20000000800 */
[----:B------:R-:W-:Y:S02]  /*59f0*/  FFMA.FTZ R127, -R127, R127, 1 ;  /* 0x3f8000007f7f7423 */ /* 0x000fe4000001017f */
[----:B------:R-:W-:Y:S02]  /*5a00*/  FFMA.FTZ R128, -R128, R128, 1 ;  /* 0x3f80000080807423 */ /* 0x000fe40000010180 */
[----:B------:R-:W-:Y:S02]  /*5a10*/  FMUL.FTZ R127, R127, c[0x0][0x2ec] ;  /* 0x0000bb007f7f7a20 */ /* 0x000fe40000410000 */
[----:B------:R-:W-:Y:S02]  /*5a20*/  FMUL.FTZ R128, R128, c[0x0][0x2ec] ;  /* 0x0000bb0080807a20 */ /* 0x000fe40000410000 */
[----:B------:R-:W-:Y:S01]  /*5a30*/  FFMA.FTZ R129, -R129, R129, 1 ;  /* 0x3f80000081817423 */ /* 0x000fe20000010181 */
[----:B------:R-:W-:Y:S01]  /*5a40*/  MUFU.EX2 R197, R4 ;  /* 0x0000000400c57308 */ /* 0x000fe20000000800 */
[----:B------:R-:W-:Y:S02]  /*5a50*/  FFMA.FTZ R130, -R130, R130, 1 ;  /* 0x3f80000082827423 */ /* 0x000fe40000010182 */
[----:B------:R-:W-:Y:S02]  /*5a60*/  FMUL.FTZ R129, R129, c[0x0][0x2ec] ;  /* 0x0000bb0081817a20 */ /* 0x000fe40000410000 */
[----:B------:R-:W-:Y:S02]  /*5a70*/  FMUL.FTZ R130, R130, c[0x0][0x2ec] ;  /* 0x0000bb0082827a20 */ /* 0x000fe40000410000 */
[----:B------:R-:W-:Y:S02]  /*5a80*/  FFMA.FTZ R131, -R131, R131, 1 ;  /* 0x3f80000083837423 */ /* 0x000fe40000010183 */
[----:B------:R-:W-:Y:S01]  /*5a90*/  FFMA.FTZ R196, -R196, R196, 1 ;  /* 0x3f800000c4c47423 */ /* 0x000fe200000101c4 */
[----:B------:R-:W-:Y:S01]  /*5aa0*/  MUFU.EX2 R208, R208 ;  /* 0x000000d000d07308 */ /* 0x000fe20000000800 */
[----:B------:R-:W-:Y:S02]  /*5ab0*/  FMUL.FTZ R131, R131, c[0x0][0x2ec] ;  /* 0x0000bb0083837a20 */ /* 0x000fe40000410000 */
[----:B------:R-:W-:Y:S02]  /*5ac0*/  FMUL.FTZ R196, R196, c[0x0][0x2ec] ;  /* 0x0000bb00c4c47a20 */ /* 0x000fe40000410000 */
[----:B------:R-:W-:Y:S02]  /*5ad0*/  FFMA.FTZ R118, -R118, R118, 1 ;  /* 0x3f80000076767423 */ /* 0x000fe40000010176 */
[----:B------:R-:W-:Y:S02]  /*5ae0*/  FFMA.FTZ R122, -R122, R122, 1 ;  /* 0x3f8000007a7a7423 */ /* 0x000fe4000001017a */
[----:B------:R-:W-:Y:S01]  /*5af0*/  FFMA.FTZ R209, -R209, R209, 1 ;  /* 0x3f800000d1d17423 */ /* 0x000fe200000101d1 */
[----:B------:R-:W-:Y:S01]  /*5b00*/  MUFU.EX2 R207, R207 ;  /* 0x000000cf00cf7308 */ /* 0x000fe20000000800 */
[----:B------:R-:W-:Y:S02]  /*5b10*/  FMUL.FTZ R122, R122, c[0x0][0x2ec] ;  /* 0x0000bb007a7a7a20 */ /* 0x000fe40000410000 */
[----:B------:R-:W-:Y:S07]  /*5b20*/  FMUL.FTZ R209, R209, c[0x0][0x2ec] ;  /* 0x0000bb00d1d17a20 */ /* 0x000fee0000410000 */
        /* <DEDUP_REMOVED lines=124> */
[C---:B------:R-:W-:Y:S08]  /*62f0*/  HMMA.16816.F32 R8, R92.reuse, R98, R8 ;  /* 0x000000625c08723c */ /* 0x040ff00000001808 */
[C---:B--2---:R-:W-:Y:S08]  /*6300*/  HMMA.16816.F32 R12, R92.reuse, R88, R12 ;  /* 0x000000585c0c723c */ /* 0x044ff0000000180c */
[----:B------:R-:W-:Y:S01]  /*6310*/  HMMA.16816.F32 R16, R92, R90, R16 ;  /* 0x0000005a5c10723c */ /* 0x000fe20000001810 */
[----:B------:R-:W2:Y:S07]  /*6320*/  LDSM.16.M88.4 R88, [R2+0x1e800] ;  /* 0x01e800000258783b */ /* 0x000eae0000000200 */
[C---:B----4-:R-:W-:Y:S08]  /*6330*/  HMMA.16816.F32 R4, R100.reuse, R104, R4 ;  /* 0x000000686404723c */ /* 0x050ff00000001804 */
[C---:B------:R-:W-:Y:S08]  /*6340*/  HMMA.16816.F32 R8, R100.reuse, R106, R8 ;  /* 0x0000006a6408723c */ /* 0x040ff00000001808 */
[C---:B-1----:R-:W-:Y:S07]  /*6350*/  HMMA.16816.F32 R12, R100.reuse, R84, R12 ;  /* 0x00000054640c723c */ /* 0x042fee000000180c */
[----:B------:R-:W-:Y:S01]  /*6360*/  FMUL.FTZ R84, R119, c[0x0][0x2ec] ;  /* 0x0000bb0077547a20 */ /* 0x000fe20000410000 */
[----:B------:R-:W-:Y:S07]  /*6370*/  HMMA.16816.F32 R16, R100, R86, R16 ;  /* 0x000000566410723c */ /* 0x000fee0000001810 */
[----:B------:R-:W-:Y:S01]  /*6380*/  FMUL.FTZ R87, R120, c[0x0][0x2ec] ;  /* 0x0000bb0078577a20 */ /* 0x000fe20000410000 */
[C---:B------:R-:W-:Y:S05]  /*6390*/  HMMA.16816.F32 R4, R108.reuse, R112, R4 ;  /* 0x000000706c04723c */ /* 0x040fea0000001804 */
[----:B------:R-:W-:Y:S03]  /*63a0*/  FMUL.FTZ R86, R121, c[0x0][0x2ec] ;  /* 0x0000bb0079567a20 */ /* 0x000fe60000410000 */
[C---:B------:R-:W-:Y:S08]  /*63b0*/  HMMA.16816.F32 R8, R108.reuse, R114, R8 ;  /* 0x000000726c08723c */ /* 0x040ff00000001808 */
[C---:B--2---:R-:W-:Y:S08]  /*63c0*/  HMMA.16816.F32 R12, R108.reuse, R88, R12 ;  /* 0x000000586c0c723c */ /* 0x044ff0000000180c */
[----:B------:R-:W-:Y:S04]  /*63d0*/  HMMA.16816.F32 R16, R108, R90, R16 ;  /* 0x0000005a6c10723c */ /* 0x000fe80000001810 */
[C---:B-----5:R-:W-:Y:S02]  /*63e0*/  FADD.FTZ R6, -R116.reuse, R6 ;  /* 0x0000000674067221 */ /* 0x060fe40000010100 */
[----:B------:R-:W-:Y:S02]  /*63f0*/  FADD.FTZ R7, -R116, R7 ;  /* 0x0000000774077221 */ /* 0x000fe40000010100 */
[C---:B------:R-:W-:Y:S04]  /*6400*/  FADD.FTZ R5, -R117.reuse, R5 ;  /* 0x0000000575057221 */ /* 0x040fe80000010100 */
[----:B------:R-:W-:Y:S02]  /*6410*/  FADD.FTZ R4, -R117, R4 ;  /* 0x0000000475047221 */ /* 0x000fe40000010100 */
[----:B------:R-:W-:Y:S01]  /*6420*/  FMUL.FTZ R5, R250, R5 ;  /* 0x00000005fa057220 */ /* 0x000fe20000410000 */
[----:B------:R-:W-:Y:S01]  /*6430*/  MOV R250, c[0x0][0x22c] ;  /* 0x00008b0000fa7a02 */ /* 0x000fe20000000f00 */
[----:B------:R-:W-:Y:S02]  /*6440*/  FMUL.FTZ R6, R211, R6 ;  /* 0x00000006d3067220 */ /* 0x000fe40000410000 */
[----:B------:R-:W-:Y:S02]  /*6450*/  FMUL.FTZ R7, R210, R7 ;  /* 0x00000007d2077220 */ /* 0x000fe40000410000 */
[----:B------:R-:W-:Y:S02]  /*6460*/  FMUL.FTZ R4, R251, R4 ;  /* 0x00000004fb047220 */ /* 0x000fe40000410000 */
[C---:B------:R-:W-:Y:S02]  /*6470*/  FADD.FTZ R85, -R117.reuse, R8 ;  /* 0x0000000875557221 */ /* 0x040fe40000010100 */
[----:B------:R-:W-:Y:S02]  /*6480*/  FADD.FTZ R8, -R117, R9 ;  /* 0x0000000975087221 */ /* 0x000fe40000010100 */
[C---:B------:R-:W-:Y:S02]  /*6490*/  FADD.FTZ R9, -R116.reuse, R10 ;  /* 0x0000000a74097221 */ /* 0x040fe40000010100 */
[----:B------:R-:W-:Y:S02]  /*64a0*/  FADD.FTZ R10, -R116, R11 ;  /* 0x0000000b740a7221 */ /* 0x000fe40000010100 */
[----:B------:R-:W-:Y:S02]  /*64b0*/  FMUL.FTZ R11, R118, c[0x0][0x2ec] ;  /* 0x0000bb00760b7a20 */ /* 0x000fe40000410000 */
[----:B------:R-:W-:Y:S02]  /*64c0*/  FMUL.FTZ R5, R5, R84 ;  /* 0x0000005405057220 */ /* 0x000fe40000410000 */
[----:B------:R-:W-:Y:S02]  /*64d0*/  FMUL.FTZ R6, R6, R87 ;  /* 0x0000005706067220 */ /* 0x000fe40000410000 */
[----:B------:R-:W-:Y:S02]  /*64e0*/  FMUL.FTZ R7, R7, R86 ;  /* 0x0000005607077220 */ /* 0x000fe40000410000 */
[----:B------:R-:W-:Y:S02]  /*64f0*/  FMUL.FTZ R4, R4, R11 ;  /* 0x0000000b04047220 */ /* 0x000fe40000410000 */
[----:B------:R-:W-:Y:S01]  /*6500*/  FMUL.FTZ R8, R207, R8 ;  /* 0x00000008cf087220 */ /* 0x000fe20000410000 */
[----:B------:R-:W-:Y:S01]  /*6510*/  F2FP.PACK_AB R6, R7, R6 ;  /* 0x000000060706723e */ /* 0x000fe200000000ff */
[----:B------:R-:W-:Y:S01]  /*6520*/  FMUL.FTZ R9, R202, R9 ;  /* 0x00000009ca097220 */ /* 0x000fe20000410000 */
[----:B------:R-:W-:Y:S01]  /*6530*/  F2FP.PACK_AB R4, R5, R4 ;  /* 0x000000040504723e */ /* 0x000fe200000000ff */
[----:B------:R-:W-:Y:S02]  /*6540*/  FMUL.FTZ R10, R201, R10 ;  /* 0x0000000ac90a7220 */ /* 0x000fe40000410000 */
[----:B------:R-:W-:Y:S01]  /*6550*/  FMUL.FTZ R85, R208, R85 ;  /* 0x00000055d0557220 */ /* 0x000fe20000410000 */
[----:B------:R-:W-:Y:S01]  /*6560*/  STS [R235+0x20400], R6 ;  /* 0x02040006eb007388 */ /* 0x000fe20000000800 */
[C---:B------:R-:W-:Y:S02]  /*6570*/  FADD.FTZ R11, -R117.reuse, R12 ;  /* 0x0000000c750b7221 */ /* 0x040fe40000010100 */
[----:B------:R-:W-:Y:S02]  /*6580*/  FADD.FTZ R12, -R117, R13 ;  /* 0x0000000d750c7221 */ /* 0x000fe40000010100 */
[C---:B------:R-:W-:Y:S01]  /*6590*/  FADD.FTZ R13, -R116.reuse, R14 ;  /* 0x0000000e740d7221 */ /* 0x040fe20000010100 */
[----:B------:R-:W-:Y:S01]  /*65a0*/  STS [R235+0x20000], R4 ;  /* 0x02000004eb007388 */ /* 0x000fe20000000800 */
[----:B------:R-:W-:Y:S02]  /*65b0*/  FADD.FTZ R14, -R116, R15 ;  /* 0x0000000f740e7221 */ /* 0x000fe40000010100 */
        /* <DEDUP_REMOVED lines=24> */
[----:B------:R-:W-:Y:S01]  /*6740*/  FMUL.FTZ R17, R198, R17 ;  /* 0x00000011c6117220 */ /* 0x000fe20000410000 */
[----:B------:R-:W-:Y:S01]  /*6750*/  STS [R237+0x20000], R92 ;  /* 0x0200005ced007388 */ /* 0x000fe20000000800 */
[----:B------:R-:W-:Y:S02]  /*6760*/  FMUL.FTZ R116, R197, R116 ;  /* 0x00000074c5747220 */ /* 0x000fe40000410000 */
[----:B------:R-:W-:Y:S02]  /*6770*/  FMUL.FTZ R15, R15, R130 ;  /* 0x000000820f0f7220 */ /* 0x000fe40000410000 */
[----:B------:R-:W-:Y:S01]  /*6780*/  FMUL.FTZ R16, R16, R131 ;  /* 0x0000008310107220 */ /* 0x000fe20000410000 */
[----:B------:R-:W-:Y:S01]  /*6790*/  STS [R237+0x20400], R94 ;  /* 0x0204005eed007388 */ /* 0x000fe20000000800 */
[----:B------:R-:W-:Y:S02]  /*67a0*/  FMUL.FTZ R17, R17, R196 ;  /* 0x000000c411117220 */ /* 0x000fe40000410000 */
[----:B------:R-:W-:Y:S01]  /*67b0*/  FMUL.FTZ R116, R116, R209 ;  /* 0x000000d174747220 */ /* 0x000fe20000410000 */
[----:B------:R-:W-:Y:S01]  /*67c0*/  F2FP.PACK_AB R96, R16, R15 ;  /* 0x0000000f1060723e */ /* 0x000fe200000000ff */
[----:B------:R-:W-:Y:S03]  /*67d0*/  IMAD R250, R250, c[0x0][0x1c0], RZ ;  /* 0x00007000fafa7a24 */ /* 0x000fe600078e02ff */
        /* <DEDUP_REMOVED lines=160> */
.L_x_1082:
        /* <DEDUP_REMOVED lines=462> */
.L_x_1083:
        /* <DEDUP_REMOVED lines=218> */
.L_x_1085:
        /* <DEDUP_REMOVED lines=18> */
.L_x_1086:
        /* <DEDUP_REMOVED lines=55> */
.L_x_1088:
[----:B---34-:R-:W-:Y:S05]  /*a0f0*/  BSYNC B0 ;  /* 0x0000000000007941 */ /* 0x018fea0003800000 */
.L_x_1087:
        /* <DEDUP_REMOVED lines=21> */
.L_x_1090:
[----:B------:R-:W-:Y:S05]  /*a250*/  BSYNC B0 ;  /* 0x0000000000007941 */ /* 0x000fea0003800000 */
.L_x_1089:
        /* <DEDUP_REMOVED lines=30> */
.L_x_1092:
[----:B------:R-:W-:Y:S05]  /*a440*/  BSYNC B0 ;  /* 0x0000000000007941 */ /* 0x000fea0003800000 */
.L_x_1091:
        /* <DEDUP_REMOVED lines=18> */
.L_x_1063:
[----:B------:R-:W-:Y:S05]  /*a570*/  BSYNC B1 ;  /* 0x0000000000017941 */ /* 0x000fea0003800000 */
.L_x_1049:
        /* <DEDUP_REMOVED lines=12> */
.L_x_1093:
[----:B------:R-:W-:Y:S05]  /*a640*/  EXIT ;  /* 0x000000000000794d */ /* 0x000fea0003800000 */
.L_x_1095:
        /* <DEDUP_REMOVED lines=11> */
.L_x_2028:


//--------------------- .text._ZN5flash44flash_bwd_dq_dk_dv_loop_seqk_parallel_kernelI23Flash_bwd_kernel_traitsILi256ELi64ELi64ELi8ELi4ELi2ELi2ELb0ELb1EN7cutlass6half_tE19Flash_kernel_traitsILi256ELi64ELi64ELi8ES3_EELb1ELb0ELb0ELb0ELb0ELb1ELb0EEEvNS_16Flash_bwd_paramsE --------------------------
	.section	.text._ZN5flash44flash_bwd_dq_dk_dv_loop_seqk_parallel_kernelI23Flash_bwd_kernel_traitsILi256ELi64ELi64ELi8ELi4ELi2ELi2ELb0ELb1EN7cutlass6half_tE19Flash_kernel_traitsILi256ELi64ELi64ELi8ES3_EELb1ELb0ELb0ELb0ELb0ELb1ELb0EEEvNS_16Flash_bwd_paramsE,"ax",@progbits
	.sectioninfo	@"SHI_REGISTERS=255"
	.align	128
        .global         _ZN5flash44flash_bwd_dq_dk_dv_loop_seqk_parallel_kernelI23Flash_bwd_kernel_traitsILi256ELi64ELi64ELi8ELi4ELi2ELi2ELb0ELb1EN7cutlass6half_tE19Flash_kernel_traitsILi256ELi64ELi64ELi8ES3_EELb1ELb0ELb0ELb0ELb0ELb1ELb0EEEvNS_16Flash_bwd_paramsE
        .type           _ZN5flash44flash_bwd_dq_dk_dv_loop_seqk_parallel_kernelI23Flash_bwd_kernel_traitsILi256ELi64ELi64ELi8ELi4ELi2ELi2ELb0ELb1EN7cutlass6half_tE19Flash_kernel_traitsILi256ELi64ELi64ELi8ES3_EELb1ELb0ELb0ELb0ELb0ELb1ELb0EEEvNS_16Flash_bwd_paramsE,@function
        .size           _ZN5flash44flash_bwd_dq_dk_dv_loop_seqk_parallel_kernelI23Flash_bwd_kernel_traitsILi256ELi64ELi64ELi8ELi4ELi2ELi2ELb0ELb1EN7cutlass6half_tE19Flash_kernel_traitsILi256ELi64ELi64ELi8ES3_EELb1ELb0ELb0ELb0ELb0ELb1ELb0EEEvNS_16Flash_bwd_paramsE,(.L_x_2029 - _ZN5flash44flash_bwd_dq_dk_dv_loop_seqk_parallel_kernelI23Flash_bwd_kernel_traitsILi256ELi64ELi64ELi8ELi4ELi2ELi2ELb0ELb1EN7cutlass6half_tE19Flash_kernel_traitsILi256ELi64ELi64ELi8ES3_EELb1ELb0ELb0ELb0ELb0ELb1ELb0EEEvNS_16Flash_bwd_paramsE)
        .other          _ZN5flash44flash_bwd_dq_dk_dv_loop_seqk_parallel_kernelI23Flash_bwd_kernel_traitsILi256ELi64ELi64ELi8ELi4ELi2ELi2ELb0ELb1EN7cutlass6half_tE19Flash_kernel_traitsILi256ELi64ELi64ELi8ES3_EELb1ELb0ELb0ELb0ELb0ELb1ELb0EEEvNS_16Flash_bwd_paramsE,@"STO_CUDA_ENTRY STV_DEFAULT"
_ZN5flash44flash_bwd_dq_dk_dv_loop_seqk_parallel_kernelI23Flash_bwd_kernel_traitsILi256ELi64ELi64ELi8ELi4ELi2ELi2ELb0ELb1EN7cutlass6half_tE19Flash_kernel_traitsILi256ELi64ELi64ELi8ES3_EELb1ELb0ELb0ELb0ELb0ELb1ELb0EEEvNS_16Flash_bwd_paramsE:
.text._ZN5flash44flash_bwd_dq_dk_dv_loop_seqk_parallel_kernelI23Flash_bwd_kernel_traitsILi256ELi64ELi64ELi8ELi4ELi2ELi2ELb0ELb1EN7cutlass6half_tE19Flash_kernel_traitsILi256ELi64ELi64ELi8ES3_EELb1ELb0ELb0ELb0ELb0ELb1ELb0EEEvNS_16Flash_bwd_paramsE:
        /* <DEDUP_REMOVED lines=15> */
[----:B------:R-:W-:Y:S01]  /*00f0*/  UISETP.NE.AND UP2, UPT, UR9, URZ, UPT ;  /* 0x0000003f0900728c */ /* 0x000fe2000bf45270 */
[----:B------:R-:W-:Y:S01]  /*0100*/  IMAD.MOV.U32 R233, RZ, RZ, -0x10 ;  /* 0xfffffff0ffe97424 */ /* 0x000fe200078e00ff */
[----:B------:R-:W-:Y:S02]  /*0110*/  ULDC UR15, c[0x0][0x224] ;  /* 0x00008900000f7ab9 */ /* 0x000fe40000000800 */
[----:B------:R-:W3:Y:S01]  /*0120*/  S2UR UR32, SR_CTAID.Y ;  /* 0x00000000002079c3 */ /* 0x000ee20000002600 */
[----:B------:R-:W-:-:S02]  /*0130*/  ULDC UR47, c[0x0][0x22c] ;  /* 0x00008b00002f7ab9 */ /* 0x000fc40000000800 */
[----:B------:R-:W-:Y:S02]  /*0140*/  ULDC UR36, c[0x0][0x1c0] ;  /* 0x0000700000247ab9 */ /* 0x000fe40000000800 */
[----:B------:R-:W-:Y:S02]  /*0150*/  UMOV UR7, 0x80 ;  /* 0x0000008000077882 */ /* 0x000fe40000000000 */
[----:B------:R-:W-:Y:S02]  /*0160*/  ULDC UR6, c[0x0][0x210] ;  /* 0x0000840000067ab9 */ /* 0x000fe40000000800 */
[----:B------:R-:W-:Y:S02]  /*0170*/  ULDC UR57, c[0x0][0x234] ;  /* 0x00008d0000397ab9 */ /* 0x000fe40000000800 */
[----:B------:R-:W-:Y:S02]  /*0180*/  ULDC UR12, c[0x0][0x1c0] ;  /* 0x00007000000c7ab9 */ /* 0x000fe40000000800 */
[----:B------:R-:W-:Y:S01]  /*0190*/  ULDC UR13, c[0x0][0x1c0] ;  /* 0x00007000000d7ab9 */ /* 0x000fe20000000800 */
[----:B-1----:R-:W-:Y:S01]  /*01a0*/  SHF.R.S32.HI R5, RZ, 0x1f, R11 ;  /* 0x0000001fff057819 */ /* 0x002fe2000001140b */
[----:B--2---:R-:W-:-:S02]  /*01b0*/  USHF.R.S32.HI UR16, URZ, 0x1f, UR38 ;  /* 0x0000001f3f107899 */ /* 0x004fc40008011426 */
[----:B------:R-:W-:Y:S01]  /*01c0*/  USHF.R.S32.HI UR8, URZ, 0x1f, UR15 ;  /* 0x0000001f3f087899 */ /* 0x000fe2000801140f */
[CC--:B------:R-:W-:Y:S01]  /*01d0*/  LEA.HI R3, R5.reuse, R11.reuse, RZ, 0x5 ;  /* 0x0000000b05037211 */ /* 0x0c0fe200078f28ff */
[----:B------:R-:W-:Y:S01]  /*01e0*/  UIMAD.WIDE UR36, UR47, UR36, URZ ;  /* 0x000000242f2472a5 */ /* 0x000fe2000f8e023f */
[-C--:B------:R-:W-:Y:S01]  /*01f0*/  LEA.HI R9, R5, R11.reuse, RZ, 0x3 ;  /* 0x0000000b05097211 */ /* 0x080fe200078f18ff */
[----:B------:R-:W-:Y:S01]  /*0200*/  UIMAD UR48, UR38, UR47, URZ ;  /* 0x0000002f263072a4 */ /* 0x000fe2000f8e023f */
[--C-:B------:R-:W-:Y:S01]  /*0210*/  SHF.R.S32.HI R0, RZ, 0x5, R3.reuse ;  /* 0x00000005ff007819 */ /* 0x100fe20000011403 */
[----:B---3--:R-:W-:Y:S01]  /*0220*/  UIMAD.WIDE.U32 UR44, UR32, UR15, URZ ;  /* 0x0000000f202c72a5 */ /* 0x008fe2000f8e003f */
[----:B------:R-:W-:Y:S01]  /*0230*/  SHF.R.S32.HI R4, RZ, 0x1f, R3 ;  /* 0x0000001fff047819 */ /* 0x000fe20000011403 */
[----:B------:R-:W-:Y:S01]  /*0240*/  USHF.L.U32 UR15, UR32, 0x7, URZ ;  /* 0x00000007200f7899 */ /* 0x000fe2000800063f */
[C---:B------:R-:W-:Y:S01]  /*0250*/  LOP3.LUT R6, R3.reuse, 0xffffffe0, RZ, 0xc0, !PT ;  /* 0xffffffe003067812 */ /* 0x040fe200078ec0ff */
[----:B------:R-:W-:Y:S01]  /*0260*/  UIMAD UR57, UR7, UR6, UR57 ;  /* 0x00000006073972a4 */ /* 0x000fe2000f8e0239 */
[-C--:B------:R-:W-:Y:S01]  /*0270*/  LEA.HI R4, R4, R0.reuse, RZ, 0x2 ;  /* 0x0000000004047211 */ /* 0x080fe200078f10ff */
[----:B------:R-:W-:Y:S01]  /*0280*/  USHF.R.S32.HI UR9, URZ, 0x1f, UR32 ;  /* 0x0000001f3f097899 */ /* 0x000fe20008011420 */
[----:B------:R-:W-:Y:S01]  /*0290*/  LEA.HI R3, R3, R0, RZ, 0x1 ;  /* 0x0000000003037211 */ /* 0x000fe200078f08ff */
[----:B------:R-:W-:Y:S01]  /*02a0*/  IMAD.IADD R8, R11, 0x1, -R6 ;  /* 0x000000010b087824 */ /* 0x000fe200078e0a06 */
[----:B------:R-:W-:Y:S01]  /*02b0*/  LOP3.LUT R4, R4, 0xfffffffc, RZ, 0xc0, !PT ;  /* 0xfffffffc04047812 */ /* 0x000fe200078ec0ff */
[----:B------:R-:W-:Y:S01]  /*02c0*/  UIMAD UR47, UR47, UR12, URZ ;  /* 0x0000000c2f2f72a4 */ /* 0x000fe2000f8e023f */
[----:B------:R-:W-:Y:S01]  /*02d0*/  LOP3.LUT R3, R3, 0xfffffffe, RZ, 0xc0, !PT ;  /* 0xfffffffe03037812 */ /* 0x000fe200078ec0ff */
[----:B------:R-:W-:Y:S01]  /*02e0*/  UIMAD UR6, UR32, UR13, UR38 ;  /* 0x0000000d200672a4 */ /* 0x000fe2000f8e0226 */
[CC--:B------:R-:W-:Y:S01]  /*02f0*/  LEA.HI R2, R5.reuse, R11.reuse, RZ, 0x4 ;  /* 0x0000000b05027211 */ /* 0x0c0fe200078f20ff */
[C---:B------:R-:W-:Y:S01]  /*0300*/  IMAD.IADD R245, R0.reuse, 0x1, -R4 ;  /* 0x0000000100f57824 */ /* 0x040fe200078e0a04 */
[CC--:B------:R-:W-:Y:S01]  /*0310*/  LEA.HI R244, R5.reuse, R11.reuse, RZ, 0x7 ;  /* 0x0000000b05f47211 */ /* 0x0c0fe200078f38ff */
[----:B------:R-:W-:Y:S01]  /*0320*/  IMAD.IADD R220, R0, 0x1, -R3 ;  /* 0x0000000100dc7824 */ /* 0x000fe200078e0a03 */
[CC--:B------:R-:W-:Y:S01]  /*0330*/  LEA.HI R13, R5.reuse, R11.reuse, RZ, 0x6 ;  /* 0x0000000b050d7211 */ /* 0x0c0fe200078f30ff */
[----:B------:R-:W-:Y:S01]  /*0340*/  ULDC UR14, c[0x0][0x1c0] ;  /* 0x00007000000e7ab9 */ /* 0x000fe20000000800 */
[----:B------:R-:W-:Y:S01]  /*0350*/  LEA.HI R5, R5, R11, RZ, 0x2 ;  /* 0x0000000b05057211 */ /* 0x000fe200078f10ff */
[----:B------:R-:W-:Y:S01]  /*0360*/  ULDC UR11, c[0x0][0x1c0] ;  /* 0x00007000000b7ab9 */ /* 0x000fe20000000800 */
[----:B------:R-:W-:Y:S01]  /*0370*/  SHF.R.S32.HI R4, RZ, 0x4, R2 ;  /* 0x00000004ff047819 */ /* 0x000fe20000011402 */
[----:B------:R-:W-:Y:S01]  /*0380*/  UIMAD UR54, UR8, UR32, URZ ;  /* 0x00000020083672a4 */ /* 0x000fe2000f8e023f */
[--C-:B------:R-:W-:Y:S01]  /*0390*/  SHF.R.S32.HI R3, RZ, 0x2, R5.reuse ;  /* 0x00000002ff037819 */ /* 0x100fe20000011405 */
[----:B------:R-:W-:Y:S01]  /*03a0*/  UIMAD UR7, UR32, UR11, UR38 ;  /* 0x0000000b200772a4 */ /* 0x000fe2000f8e0226 */
[----:B------:R-:W-:Y:S01]  /*03b0*/  SHF.R.S32.HI R0, RZ, 0x1f, R5 ;  /* 0x0000001fff007819 */ /* 0x000fe20000011405 */
[----:B------:R-:W-:Y:S01]  /*03c0*/  @!UP2 UIMAD UR8, UR32, UR14, UR38 ;  /* 0x0000000e2008a2a4 */ /* 0x000fe2000f8e0226 */
[----:B------:R-:W-:Y:S01]  /*03d0*/  SHF.R.S32.HI R240, RZ, 0x3, R9 ;  /* 0x00000003fff07819 */ /* 0x000fe20000011409 */
[----:B------:R-:W-:Y:S01]  /*03e0*/  USHF.L.U32 UR46, UR47, 0x6, URZ ;  /* 0x000000062f2e7899 */ /* 0x000fe2000800063f */
[----:B------:R-:W-:Y:S01]  /*03f0*/  LEA.HI R0, R0, R3, RZ, 0x3 ;  /* 0x0000000300007211 */ /* 0x000fe200078f18ff */
[----:B------:R-:W-:Y:S01]  /*0400*/  USHF.L.U32 UR41, UR6, 0x5, URZ ;  /* 0x0000000506297899 */ /* 0x000fe2000800063f */
[----:B------:R-:W-:Y:S01]  /*0410*/  LOP3.LUT R7, R9, 0xfffffff8, RZ, 0xc0, !PT ;  /* 0xfffffff809077812 */ /* 0x000fe200078ec0ff */
[----:B------:R-:W-:Y:S01]  /*0420*/  ULDC UR51, c[0x0][0x214] ;  /* 0x0000850000337ab9 */ /* 0x000fe20000000800 */
[----:B------:R-:W-:Y:S01]  /*0430*/  LOP3.LUT R0, R0, 0xfffffff8, RZ, 0xc0, !PT ;  /* 0xfffffff800007812 */ /* 0x000fe200078ec0ff */
[----:B------:R-:W-:Y:S01]  /*0440*/  IMAD.U32 R252, RZ, RZ, UR15 ;  /* 0x0000000ffffc7e24 */ /* 0x000fe2000f8e00ff */
[C---:B------:R-:W-:Y:S01]  /*0450*/  LOP3.LUT R10, R2.reuse, 0xfffffff0, RZ, 0xc0, !PT ;  /* 0xfffffff0020a7812 */ /* 0x040fe200078ec0ff */
[----:B------:R-:W-:Y:S01]  /*0460*/  IMAD.IADD R6, R11, 0x1, -R7 ;  /* 0x000000010b067824 */ /* 0x000fe200078e0a07 */
[----:B------:R-:W-:Y:S01]  /*0470*/  LEA.HI R2, R2, R4, RZ, 0x1 ;  /* 0x0000000402027211 */ /* 0x000fe200078f08ff */
[----:B------:R-:W-:Y:S01]  /*0480*/  IMAD.U32 R251, RZ, RZ, UR9 ;  /* 0x00000009fffb7e24 */ /* 0x000fe2000f8e00ff */
[----:B------:R-:W-:Y:S01]  /*0490*/  LOP3.LUT R12, R5, 0x7ffffffc, RZ, 0xc0, !PT ;  /* 0x7ffffffc050c7812 */ /* 0x000fe200078ec0ff */
[----:B------:R-:W-:Y:S01]  /*04a0*/  IMAD.IADD R5, R3, 0x1, -R0 ;  /* 0x0000000103057824 */ /* 0x000fe200078e0a00 */
[----:B------:R-:W-:Y:S01]  /*04b0*/  LOP3.LUT R2, R2, 0xfffffffe, RZ, 0xc0, !PT ;  /* 0xfffffffe02027812 */ /* 0x000fe200078ec0ff */
[----:B------:R-:W-:Y:S01]  /*04c0*/  IMAD.SHL.U32 R0, R240, 0x40, RZ ;  /* 0x00000040f0007824 */ /* 0x000fe200078e00ff */
[----:B------:R-:W-:Y:S01]  /*04d0*/  SHF.R.S32.HI R3, RZ, 0x1f, R8 ;  /* 0x0000001fff037819 */ /* 0x000fe20000011408 */
[C---:B------:R-:W-:Y:S01]  /*04e0*/  IMAD.IADD R7, R11.reuse, 0x1, -R10 ;  /* 0x000000010b077824 */ /* 0x040fe200078e0a0a */
[----:B------:R-:W-:Y:S01]  /*04f0*/  SHF.R.S32.HI R244, RZ, 0x7, R244 ;  /* 0x00000007fff47819 */ /* 0x000fe200000114f4 */
[----:B------:R-:W-:Y:S01]  /*0500*/  IMAD.SHL.U32 R246, R6, 0x8, RZ ;  /* 0x0000000806f67824 */ /* 0x000fe200078e00ff */
[----:B------:R-:W-:Y:S01]  /*0510*/  LOP3.LUT R0, R0, 0x1c0, RZ, 0xc0, !PT ;  /* 0x000001c000007812 */ /* 0x000fe200078ec0ff */
[----:B------:R-:W-:Y:S01]  /*0520*/  IMAD.IADD R10, R4, 0x1, -R2 ;  /* 0x00000001040a7824 */ /* 0x000fe200078e0a02 */
[----:B------:R-:W-:Y:S01]  /*0530*/  SHF.R.S32.HI R4, RZ, 0x1f, R7 ;  /* 0x0000001fff047819 */ /* 0x000fe20000011407 */
[----:B------:R-:W-:Y:S01]  /*0540*/  IMAD.IADD R12, R11, 0x1, -R12 ;  /* 0x000000010b0c7824 */ /* 0x000fe200078e0a0c */
[----:B------:R-:W-:Y:S01]  /*0550*/  SHF.R.U32.HI R2, RZ, 0x3, R0 ;  /* 0x00000003ff027819 */ /* 0x000fe20000011600 */
[----:B------:R-:W-:Y:S01]  /*0560*/  IMAD.SHL.U32 R217, R10, 0x200, RZ ;  /* 0x000002000ad97824 */ /* 0x000fe200078e00ff */
[----:B------:R-:W-:Y:S01]  /*0570*/  LOP3.LUT R0, R0, 0x38, R246, 0xf8, !PT ;  /* 0x0000003800007812 */ /* 0x000fe200078ef8f6 */
[----:B------:R-:W-:Y:S01]  /*0580*/  IMAD.SHL.U32 R250, R244, 0x20, RZ ;  /* 0x00000020f4fa7824 */ /* 0x000fe200078e00ff */
[----:B------:R-:W-:Y:S01]  /*0590*/  LEA.HI R11, R4, R7, RZ, 0x3 ;  /* 0x00000007040b7211 */ /* 0x000fe200078f18ff */
[----:B------:R-:W-:Y:S01]  /*05a0*/  ULDC UR58, c[0x0][0x1c8] ;  /* 0x00007200003a7ab9 */ /* 0x000fe20000000800 */
[----:B------:R-:W-:Y:S01]  /*05b0*/  LEA.HI R237, R3, R8, RZ, 0x2 ;  /* 0x0000000803ed7211 */ /* 0x000fe200078f10ff */
[----:B------:R-:W-:Y:S01]  /*05c0*/  ULDC.U8 UR10, c[0x0][0x3d0] ;  /* 0x0000f400000a7ab9 */ /* 0x000fe20000000000 */
[----:B------:R-:W-:Y:S01]  /*05d0*/  LOP3.LUT R8, R0, R2, RZ, 0x3c, !PT ;  /* 0x0000000200087212 */ /* 0x000fe200078e3cff */
[----:B------:R-:W-:Y:S01]  /*05e0*/  IMAD.SHL.U32 R0, R6, 0x40, RZ ;  /* 0x0000004006007824 */ /* 0x000fe200078e00ff */
[----:B------:R-:W-:Y:S01]  /*05f0*/  LOP3.LUT R2, R11, 0xfffffff8, RZ, 0xc0, !PT ;  /* 0xfffffff80b027812 */ /* 0x000fe200078ec0ff */
[----:B------:R-:W-:Y:S01]  /*0600*/  ULDC UR52, c[0x0][0x224] ;  /* 0x0000890000347ab9 */ /* 0x000fe20000000800 */
[----:B------:R-:W-:Y:S01]  /*0610*/  LOP3.LUT R3, R5, 0x1, RZ, 0xc0, !PT ;  /* 0x0000000105037812 */ /* 0x000fe200078ec0ff */
[----:B------:R-:W-:Y:S01]  /*0620*/  @UP2 UIMAD UR56, UR32, UR51, URZ ;  /* 0x00000033203822a4 */ /* 0x000fe2000f8e023f */
[----:B------:R-:W-:Y:S01]  /*0630*/  LOP3.LUT R0, R0, 0x1c0, RZ, 0xc0, !PT ;  /* 0x000001c000007812 */ /* 0x000fe200078ec0ff */
[----:B------:R-:W-:Y:S01]  /*0640*/  IMAD.IADD R7, R7, 0x1, -R2 ;  /* 0x0000000107077824 */ /* 0x000fe200078e0a02 */
[----:B------:R-:W-:Y:S01]  /*0650*/  ISETP.NE.U32.AND P0, PT, R3, 0x1, PT ;  /* 0x000000010300780c */ /* 0x000fe20003f05070 */
[----:B------:R-:W-:Y:S01]  /*0660*/  IMAD.U32 R2, RZ, RZ, UR16 ;  /* 0x00000010ff027e24 */ /* 0x000fe2000f8e00ff */
[----:B------:R-:W-:Y:S01]  /*0670*/  LOP3.LUT R212, R0, 0x8, R9, 0xf8, !PT ;  /* 0x0000000800d47812 */ /* 0x000fe200078ef809 */
[----:B------:R-:W-:Y:S01]  /*0680*/  IMAD.SHL.U32 R2, R220, 0x10, RZ ;  /* 0x00000010dc027824 */ /* 0x000fe200078e00ff */
[C---:B------:R-:W-:Y:S01]  /*0690*/  LOP3.LUT P4, RZ, R6.reuse, 0x2, RZ, 0xc0, !PT ;  /* 0x0000000206ff7812 */ /* 0x040fe2000788c0ff */
[----:B------:R-:W-:Y:S01]  /*06a0*/  ULDC.64 UR4, c[0x0][0x118] ;  /* 0x0000460000047ab9 */ /* 0x000fe20000000a00 */
[----:B------:R-:W-:Y:S01]  /*06b0*/  LOP3.LUT P3, RZ, R6, 0x4, RZ, 0xc0, !PT ;  /* 0x0000000406ff7812 */ /* 0x000fe2000786c0ff */
[----:B------:R-:W-:Y:S01]  /*06c0*/  ULOP3.LUT UR58, UR38, UR58, URZ, 0x3c, !UPT ;  /* 0x0000003a263a7292 */ /* 0x000fe2000f8e3c3f */
[----:B------:R-:W-:Y:S01]  /*06d0*/  LOP3.LUT R4, R0, 0x10, R2, 0xf8, !PT ;  /* 0x0000001000047812 */ /* 0x000fe200078ef802 */
[----:B------:R-:W-:Y:S01]  /*06e0*/  IMAD R2, R244, 0x800, R217 ;  /* 0x00000800f4027824 */ /* 0x000fe200078e02d9 */
[----:B------:R-:W-:Y:S01]  /*06f0*/  SHF.R.U32.HI R0, RZ, 0x3, R0 ;  /* 0x00000003ff007819 */ /* 0x000fe20000011600 */
[----:B------:R-:W-:Y:S01]  /*0700*/  UISETP.NE.AND UP3, UPT, UR10, URZ, UPT ;  /* 0x0000003f0a00728c */ /* 0x000fe2000bf65270 */
[----:B------:R-:W-:Y:S01]  /*0710*/  LOP3.LUT R3, R4, 0x8, R9, 0xf8, !PT ;  /* 0x0000000804037812 */ /* 0x000fe200078ef809 */
[----:B------:R-:W-:Y:S01]  /*0720*/  IMAD.SHL.U32 R4, R10, 0x20, RZ ;  /* 0x000000200a047824 */ /* 0x000fe200078e00ff */
[----:B------:R-:W-:Y:S01]  /*0730*/  LOP3.LUT R212, R212, R0, RZ, 0x3c, !PT ;  /* 0x00000000d4d47212 */ /* 0x000fe200078e3cff */
[----:B------:R-:W-:Y:S01]  /*0740*/  USHF.R.S32.HI UR61, URZ, 0x1f, UR38 ;  /* 0x0000001f3f3d7899 */ /* 0x000fe20008011426 */
[----:B------:R-:W-:Y:S01]  /*0750*/  LOP3.LUT R217, R217, R3, R0, 0xf6, !PT ;  /* 0x00000003d9d97212 */ /* 0x000fe200078ef600 */
[C---:B------:R-:W-:Y:S01]  /*0760*/  IMAD.SHL.U32 R3, R5.reuse, 0x40, RZ ;  /* 0x0000004005037824 */ /* 0x040fe200078e00ff */
[----:B------:R-:W-:Y:S01]  /*0770*/  SHF.R.S32.HI R0, RZ, 0x6, R13 ;  /* 0x00000006ff007819 */ /* 0x000fe2000001140d */
[----:B------:R-:W-:Y:S01]  /*0780*/  IMAD.IADD R212, R2, 0x1, R212 ;  /* 0x0000000102d47824 */ /* 0x000fe200078e02d4 */
[----:B------:R-:W-:Y:S01]  /*0790*/  R2P PR, R5, 0x6 ;  /* 0x0000000605007804 */ /* 0x000fe20000000000 */
[C---:B------:R-:W-:Y:S01]  /*07a0*/  IMAD.SHL.U32 R5, R7.reuse, 0x40, RZ ;  /* 0x0000004007057824 */ /* 0x040fe200078e00ff */
[C---:B------:R-:W-:Y:S01]  /*07b0*/  LOP3.LUT P6, RZ, R7.reuse, 0x2, RZ, 0xc0, !PT ;  /* 0x0000000207ff7812 */ /* 0x040fe200078cc0ff */
[C---:B------:R-:W-:Y:S01]  /*07c0*/  IMAD R226, R0.reuse, 0x200, R8 ;  /* 0x0000020000e27824 */ /* 0x040fe200078e0208 */
[----:B------:R-:W-:Y:S01]  /*07d0*/  LOP3.LUT P5, RZ, R7, 0x4, RZ, 0xc0, !PT ;  /* 0x0000000407ff7812 */ /* 0x000fe200078ac0ff */
[----:B------:R-:W-:Y:S01]  /*07e0*/  IMAD.SHL.U32 R2, R0, 0x8, RZ ;  /* 0x0000000800027824 */ /* 0x000fe200078e00ff */
[----:B------:R-:W-:Y:S01]  /*07f0*/  LOP3.LUT R0, R3, 0x1c0, RZ, 0xc0, !PT ;  /* 0x000001c003007812 */ /* 0x000fe200078ec0ff */
[----:B------:R-:W-:Y:S01]  /*0800*/  IMAD.SHL.U32 R213, R212, 0x2, RZ ;  /* 0x00000002d4d57824 */ /* 0x000fe200078e00ff */
[----:B------:R-:W-:Y:S01]  /*0810*/  SEL R216, R218, 0xffffffc0, !P3 ;  /* 0xffffffc0dad87807 */ /* 0x000fe20005800000 */
[----:B------:R-:W-:Y:S01]  /*0820*/  IMAD.SHL.U32 R226, R226, 0x2, RZ ;  /* 0x00000002e2e27824 */ /* 0x000fe200078e00ff */
[----:B------:R-:W-:Y:S01]  /*0830*/  LOP3.LUT R2, R2, 0x18, RZ, 0xc0, !PT ;  /* 0x0000001802027812 */ /* 0x000fe200078ec0ff */
[----:B------:R-:W-:Y:S01]  /*0840*/  USHF.R.S32.HI UR60, URZ, 0x1f, UR32 ;  /* 0x0000001f3f3c7899 */ /* 0x000fe20008011420 */
[----:B------:R-:W-:Y:S01]  /*0850*/  SHF.R.U32.HI R3, RZ, 0x3, R0 ;  /* 0x00000003ff037819 */ /* 0x000fe20000011600 */
[----:B------:R-:W-:Y:S01]  /*0860*/  USHF.R.S32.HI UR59, URZ, 0x1f, UR38 ;  /* 0x0000001f3f3b7899 */ /* 0x000fe20008011426 */
[----:B------:R-:W-:Y:S01]  /*0870*/  LOP3.LUT R8, R2, 0x20, R4, 0xf8, !PT ;  /* 0x0000002002087812 */ /* 0x000fe200078ef804 */
[----:B------:R-:W-:Y:S01]  /*0880*/  UIMAD.WIDE.U32 UR42, UR36, UR44, URZ ;  /* 0x0000002c242a72a5 */ /* 0x000fe2000f8e003f */
[----:B------:R-:W-:Y:S01]  /*0890*/  LOP3.LUT R6, R3, R0, R2, 0x1e, !PT ;  /* 0x0000000003067212 */ /* 0x000fe200078e1e02 */
[----:B------:R-:W-:Y:S01]  /*08a0*/  UIMAD UR53, UR37, UR44, URZ ;  /* 0x0000002c253572a4 */ /* 0x000fe2000f8e023f */
[----:B------:R-:W-:Y:S01]  /*08b0*/  LOP3.LUT R2, R0, 0x20, R250, 0xf8, !PT ;  /* 0x0000002000027812 */ /* 0x000fe200078ef8fa */
[----:B------:R-:W-:Y:S01]  /*08c0*/  IMAD.SHL.U32 R0, R12, 0x2, RZ ;  /* 0x000000020c007824 */ /* 0x000fe200078e00ff */
[----:B------:R-:W-:Y:S01]  /*08d0*/  SEL R218, R218, 0xffffffc0, !P5 ;  /* 0xffffffc0dada7807 */ /* 0x000fe20006800000 */
[----:B------:R-:W-:Y:S01]  /*08e0*/  USHF.R.S32.HI UR55, URZ, 0x1f, UR48 ;  /* 0x0000001f3f377899 */ /* 0x000fe20008011430 */
[----:B------:R-:W-:Y:S01]  /*08f0*/  LOP3.LUT R3, R2, R3, RZ, 0x3c, !PT ;  /* 0x0000000302037212 */ /* 0x000fe200078e3cff */
        /* <DEDUP_REMOVED lines=9> */
[----:B------:R-:W-:Y:S01]  /*0990*/  UIMAD UR52, UR7, UR52, URZ ;  /* 0x00000034073472a4 */ /* 0x000fe2000f8e023f */
        /* <DEDUP_REMOVED lines=8> */
[----:B------:R-:W-:Y:S01]  /*0a20*/  @!UP2 UIMAD UR51, UR8, UR51, URZ ;  /* 0x000000330833a2a4 */ /* 0x000fe2000f8e023f */
        /* <DEDUP_REMOVED lines=14> */
[C---:B------:R-:W-:Y:S01]  /*0b10*/  IADD3 R242, R241.reuse, 0x40, RZ ;  /* 0x00000040f1f27810 */ /* 0x040fe20007ffe0ff */
[----:B------:R-:W-:Y:S01]  /*0b20*/  IMAD.IADD R215, R214, 0x1, R222 ;  /* 0x00000001d6d77824 */ /* 0x000fe200078e02de */
[----:B------:R-:W-:Y:S01]  /*0b30*/  @P2 IADD3 R242, R241, -0x40, RZ ;  /* 0xffffffc0f1f22810 */ /* 0x000fe20007ffe0ff */
[----:B------:R-:W-:Y:S01]  /*0b40*/  IMAD.IADD R221, R218, 0x1, R220 ;  /* 0x00000001dadd7824 */ /* 0x000fe200078e02dc */
[----:B------:R-:W-:Y:S01]  /*0b50*/  USHF.R.S32.HI UR50, URZ, 0x1f, UR46 ;  /* 0x0000001f3f327899 */ /* 0x000fe2000801142e */
[----:B------:R-:W-:Y:S01]  /*0b60*/  IMAD R212, R212, 0x2, R216 ;  /* 0x00000002d4d47824 */ /* 0x000fe200078e02d8 */
[----:B------:R-:W-:Y:S01]  /*0b70*/  USHF.R.S32.HI UR49, URZ, 0x1f, UR41 ;  /* 0x0000001f3f317899 */ /* 0x000fe20008011429 */
[----:B------:R-:W-:Y:S01]  /*0b80*/  IMAD.IADD R3, R216, 0x1, R2 ;  /* 0x00000001d8037824 */ /* 0x000fe200078e0202 */
[----:B------:R-:W-:Y:S01]  /*0b90*/  ULDC.U8 UR30, c[0x0][0x2d8] ;  /* 0x0000b600001e7ab9 */ /* 0x000fe20000000000 */
[----:B------:R-:W-:-:S02]  /*0ba0*/  IMAD R216, R217, 0x2, R216 ;  /* 0x00000002d9d87824 */ /* 0x000fc400078e02d8 */
[----:B------:R-:W-:Y:S02]  /*0bb0*/  IMAD.IADD R219, R214, 0x1, R218 ;  /* 0x00000001d6db7824 */ /* 0x000fe400078e02da */
[C---:B------:R-:W-:Y:S02]  /*0bc0*/  IMAD.IADD R223, R222.reuse, 0x1, R220 ;  /* 0x00000001dedf7824 */ /* 0x040fe400078e02dc */
[----:B------:R-:W-:Y:S02]  /*0bd0*/  IMAD.SHL.U32 R217, R217, 0x2, RZ ;  /* 0x00000002d9d97824 */ /* 0x000fe400078e00ff */
[----:B------:R-:W-:Y:S02]  /*0be0*/  IMAD.IADD R233, R233, 0x1, R232 ;  /* 0x00000001e9e97824 */ /* 0x000fe400078e02e8 */
[----:B------:R-:W-:Y:S02]  /*0bf0*/  IMAD.IADD R218, R215, 0x1, R218 ;  /* 0x00000001d7da7824 */ /* 0x000fe400078e02da */
[----:B------:R-:W-:-:S02]  /*0c00*/  IMAD.IADD R222, R222, 0x1, R221 ;  /* 0x00000001dede7824 */ /* 0x000fc400078e02dd */
.L_x_1124:
        /* <DEDUP_REMOVED lines=53> */
.L_x_1096:
        /* <DEDUP_REMOVED lines=58> */
.L_x_1098:
        /* <DEDUP_REMOVED lines=18> */
.L_x_1099:
        /* <DEDUP_REMOVED lines=38> */
[----:B------:R-:W-:-:S03]  /*1680*/  USEL UR8, UR12, URZ, UP6 ;  /* 0x0000003f0c087287 */ /* 0x000fc6000b000000 */
[----:B------:R-:W-:Y:S01]  /*1690*/  IMAD.HI.U32 R4, R5, R6, R4 ;  /* 0x0000000605047227 */ /* 0x000fe200078e0004 */
[----:B------:R-:W-:Y:S02]  /*16a0*/  UIADD3 UR8, UP0, UR16, UR8, URZ ;  /* 0x0000000810087290 */ /* 0x000fe4000ff1e03f */
        /* <DEDUP_REMOVED lines=11> */
[----:B------:R-:W-:Y:S02]  /*1760*/  USEL UR12, UR11, URZ, UP3 ;  /* 0x0000003f0b0c7287 */ /* 0x000fe40009800000 */
[----:B------:R-:W-:Y:S01]  /*1770*/  ISETP.GT.U32.AND P0, PT, R8, R5, PT ;  /* 0x000000050800720c */ /* 0x000fe20003f04070 */
[----:B------:R-:W-:-:S02]  /*1780*/  UIADD3 UR10, UR9, UR10, URZ ;  /* 0x0000000a090a7290 */ /* 0x000fc4000fffe03f */
        /* <DEDUP_REMOVED lines=16> */
.L_x_1100:
[----:B------:R-:W-:Y:S02]  /*1890*/  UMOV UR11, UR52 ;  /* 0x00000034000b7c82 */ /* 0x000fe40008000000 */
.L_x_1101:
[----:B------:R-:W-:Y:S01]  /*18a0*/  UIADD3 UR8, UP5, UP4, UR8, UR46, UR48 ;  /* 0x0000002e08087290 */ /* 0x000fe2000fcbe030 */
[----:B------:R-:W-:Y:S01]  /*18b0*/  SHF.R.S32.HI R22, RZ, 0x1f, R240 ;  /* 0x0000001fff167819 */ /* 0x000fe200000114f0 */
[----:B------:R-:W-:Y:S01]  /*18c0*/  USHF.R.S32.HI UR14, URZ, 0x1f, UR38 ;  /* 0x0000001f3f0e7899 */ /* 0x000fe20008011426 */
[----:B------:R-:W-:Y:S01]  /*18d0*/  IADD3 R5, P1, R240, UR16, RZ ;  /* 0x00000010f0057c10 */ /* 0x000fe2000ff3e0ff */
[----:B------:R-:W-:Y:S01]  /*18e0*/  UIADD3 UR17, UP1, UP0, UR17, UR8, UR19 ;  /* 0x0000000811117290 */ /* 0x000fe2000f83e013 */
[--C-:B------:R-:W-:Y:S01]  /*18f0*/  SHF.R.S32.HI R247, RZ, 0x1f, R246.reuse ;  /* 0x0000001ffff77819 */ /* 0x100fe200000114f6 */
[----:B------:R-:W-:Y:S01]  /*1900*/  UIADD3.X UR7, UR10, UR50, UR55, UP5, UP4 ;  /* 0x000000320a077290 */ /* 0x000fe2000afe8437 */
[----:B------:R-:W-:Y:S01]  /*1910*/  IADD3.X R7, R22, UR24, RZ, P1, !PT ;  /* 0x0000001816077c10 */ /* 0x000fe20008ffe4ff */
[----:B------:R-:W-:Y:S01]  /*1920*/  ULDC.64 UR8, c[0x0][0x1a8] ;  /* 0x00006a0000087ab9 */ /* 0x000fe20000000a00 */
[----:B------:R-:W1:Y:S01]  /*1930*/  S2R R25, SR_TID.X ;  /* 0x0000000000197919 */ /* 0x000e620000002100 */
[----:B------:R-:W-:Y:S01]  /*1940*/  UIADD3.X UR13, UR12, UR7, UR13, UP1, UP0 ;  /* 0x000000070c0d7290 */ /* 0x000fe20008fe040d */
[----:B------:R-:W-:Y:S01]  /*1950*/  IMAD.WIDE.U32 R8, R5, c[0x0][0x190], R246 ;  /* 0x0000640005087a25 */ /* 0x000fe200078e00f6 */
[----:B------:R-:W-:Y:S01]  /*1960*/  UIMAD UR7, UR14, UR8, URZ ;  /* 0x000000080e0772a4 */ /* 0x000fe2000f8e023f */
[----:B------:R-:W-:Y:S01]  /*1970*/  IADD3 R6, P0, R246, UR21, RZ ;  /* 0x00000015f6067c10 */ /* 0x000fe2000ff1e0ff */
[----:B------:R-:W-:Y:S01]  /*1980*/  UISETP.GE.AND UP0, UPT, UR23, 0x1, UPT ;  /* 0x000000011700788c */ /* 0x000fe2000bf06270 */
[----:B------:R-:W-:Y:S01]  /*1990*/  IMAD R7, R7, c[0x0][0x190], RZ ;  /* 0x0000640007077a24 */ /* 0x000fe200078e02ff */
[----:B------:R-:W-:Y:S01]  /*19a0*/  UIMAD UR12, UR38, UR9, UR7 ;  /* 0x00000009260c72a4 */ /* 0x000fe2000f8e0207 */
[----:B------:R-:W-:Y:S01]  /*19b0*/  IADD3 R8, P1, R8, UR40, RZ ;  /* 0x0000002808087c10 */ /* 0x000fe2000ff3e0ff */
[----:B------:R-:W-:Y:S01]  /*19c0*/  IMAD.U32 R11, RZ, RZ, UR38 ;  /* 0x00000026ff0b7e24 */ /* 0x000fe2000f8e00ff */
[----:B------:R-:W-:Y:S01]  /*19d0*/  ULDC.64 UR8, c[0x0][0x378] ;  /* 0x0000de0000087ab9 */ /* 0x000fe20000000a00 */
[----:B------:R-:W-:Y:S01]  /*19e0*/  IMAD R5, R5, c[0x0][0x194], R7 ;  /* 0x0000650005057a24 */ /* 0x000fe200078e0207 */
[----:B------:R-:W-:Y:S01]  /*19f0*/  UIMAD UR7, UR14, UR8, URZ ;  /* 0x000000080e0772a4 */ /* 0x000fe2000f8e023f */
[----:B------:R-:W-:Y:S01]  /*1a00*/  IADD3.X R7, R247, UR22, RZ, P0, !PT ;  /* 0x00000016f7077c10 */ /* 0x000fe200087fe4ff */
[----:B------:R-:W-:Y:S01]  /*1a10*/  UMOV UR19, 0x4 ;  /* 0x0000000400137882 */ /* 0x000fe20000000000 */
[----:B------:R-:W-:Y:S01]  /*1a20*/  BSSY B1, `(.L_x_1097) ;  /* 0x0000782000017945 */ /* 0x000fe20003800000 */
[----:B------:R-:W-:Y:S01]  /*1a30*/  UIMAD UR10, UR38, UR9, UR7 ;  /* 0x00000009260a72a4 */ /* 0x000fe2000f8e0207 */
[----:B------:R-:W-:Y:S01]  /*1a40*/  IADD3.X R9, R9, UR35, R5, P1, !PT ;  /* 0x0000002309097c10 */ /* 0x000fe20008ffe405 */
[----:B------:R-:W-:Y:S01]  /*1a50*/  IMAD.U32 R5, RZ, RZ, UR16 ;  /* 0x00000010ff057e24 */ /* 0x000fe2000f8e00ff */
[----:B------:R-:W-:-:S02]  /*1a60*/  ULDC.64 UR8, c[0x0][0x370] ;  /* 0x0000dc0000087ab9 */ /* 0x000fc40000000a00 */
[----:B------:R-:W-:Y:S01]  /*1a70*/  UIMAD UR7, UR24, UR8, URZ ;  /* 0x00000008180772a4 */ /* 0x000fe2000f8e023f */
[----:B------:R-:W-:Y:S01]  /*1a80*/  IMAD.WIDE.U32 R6, R5, c[0x0][0x370], R6 ;  /* 0x0000dc0005067a25 */ /* 0x000fe200078e0006 */
[----:B------:R-:W-:Y:S02]  /*1a90*/  UIADD3 UR8, UR16, UR15, URZ ;  /* 0x0000000f10087290 */ /* 0x000fe4000fffe03f */
[----:B------:R-:W-:Y:S01]  /*1aa0*/  UIMAD UR7, UR16, UR9, UR7 ;  /* 0x00000009100772a4 */ /* 0x000fe2000f8e0207 */
[----:B------:R-:W-:Y:S01]  /*1ab0*/  IMAD.U32 R5, RZ, RZ, UR38 ;  /* 0x00000026ff057e24 */ /* 0x000fe2000f8e00ff */
[----:B------:R-:W-:Y:S01]  /*1ac0*/  UIADD3 UR9, UR16, UR11, URZ ;  /* 0x0000000b10097290 */ /* 0x000fe2000fffe03f */
[----:B------:R-:W-:Y:S01]  /*1ad0*/  IMAD.WIDE.U32 R8, R11, c[0x0][0x1a8], R8 ;  /* 0x00006a000b087a25 */ /* 0x000fe200078e0008 */
[----:B------:R-:W-:Y:S02]  /*1ae0*/  ULDC.64 UR14, c[0x0][0x200] ;  /* 0x00008000000e7ab9 */ /* 0x000fe40000000a00 */
[----:B------:R-:W-:Y:S01]  /*1af0*/  IADD3 R7, R7, UR7, RZ ;  /* 0x0000000707077c10 */ /* 0x000fe2000fffe0ff */
[----:B------:R-:W-:Y:S01]  /*1b00*/  IMAD R11, R22, c[0x0][0x370], RZ ;  /* 0x0000dc00160b7a24 */ /* 0x000fe200078e02ff */
[----:B------:R-:W-:Y:S01]  /*1b10*/  IADD3 R12, R9, UR12, RZ ;  /* 0x0000000c090c7c10 */ /* 0x000fe2000fffe0ff */
[----:B------:R-:W-:-:S02]  /*1b20*/  ULEA.HI.SX32 UR16, UR27, 0xffffffff, 0x1a ;  /* 0xffffffff1b107891 */ /* 0x000fc4000f8fd23f */
[----:B------:R-:W-:Y:S01]  /*1b30*/  IMAD.WIDE.U32 R6, R5, c[0x0][0x378], R6 ;  /* 0x0000de0005067a25 */ /* 0x000fe200078e0006 */
[----:B-1----:R-:W-:Y:S01]  /*1b40*/  SHF.R.S32.HI R5, RZ, 0x1f, R25 ;  /* 0x0000001fff057819 */ /* 0x002fe20000011419 */
[----:B------:R-:W-:Y:S02]  /*1b50*/  UIMAD.WIDE UR14, UR8, UR19, UR14 ;  /* 0x00000013080e72a5 */ /* 0x000fe4000f8e020e */
[C---:B------:R-:W-:Y:S01]  /*1b60*/  IMAD R13, R240.reuse, c[0x0][0x374], R11 ;  /* 0x0000dd00f00d7a24 */ /* 0x040fe200078e020b */
[----:B------:R-:W-:Y:S02]  /*1b70*/  LEA.HI R5, R5, R25, RZ, 0x5 ;  /* 0x0000001905057211 */ /* 0x000fe400078f28ff */
[----:B------:R-:W-:Y:S01]  /*1b80*/  IADD3 R7, R7, UR10, RZ ;  /* 0x0000000a07077c10 */ /* 0x000fe2000fffe0ff */
[----:B------:R-:W-:Y:S01]  /*1b90*/  ULDC.64 UR10, c[0x0][0x3c8] ;  /* 0x0000f200000a7ab9 */ /* 0x000fe20000000a00 */
[----:B------:R-:W-:Y:S02]  /*1ba0*/  LOP3.LUT R10, R5, 0xffffffe0, RZ, 0xc0, !PT ;  /* 0xffffffe0050a7812 */ /* 0x000fe400078ec0ff */
[----:B------:R-:W-:Y:S01]  /*1bb0*/  SHF.R.S32.HI R5, RZ, 0x5, R5 ;  /* 0x00000005ff057819 */ /* 0x000fe20000011405 */
[----:B------:R-:W-:-:S04]  /*1bc0*/  IMAD.WIDE.U32 R6, R240, c[0x0][0x370], R6 ;  /* 0x0000dc00f0067a25 */ /* 0x000fc800078e0006 */
[----:B------:R-:W-:Y:S01]  /*1bd0*/  IMAD.IADD R25, R25, 0x1, -R10 ;  /* 0x0000000119197824 */ /* 0x000fe200078e0a0a */
[----:B------:R-:W-:-:S03]  /*1be0*/  LEA R10, P1, R8, c[0x0][0x160], 0x1 ;  /* 0x00005800080a7a11 */ /* 0x000fc600078208ff */
[----:B------:R-:W-:Y:S01]  /*1bf0*/  IMAD R5, R5, UR47, R25 ;  /* 0x0000002f05057c24 */ /* 0x000fe2000f8e0219 */
[----:B------:R-:W-:Y:S02]  /*1c00*/  LEA.HI.X R11, R8, c[0x0][0x164], R12, 0x1, P1 ;  /* 0x00005900080b7a11 */ /* 0x000fe400008f0c0c */
[----:B------:R-:W-:Y:S02]  /*1c10*/  LEA R8, P2, R6, c[0x0][0x330], 0x1 ;  /* 0x0000cc0006087a11 */ /* 0x000fe400078408ff */
[----:B------:R-:W-:-:S04]  /*1c20*/  IADD3 R9, P0, R5, UR17, RZ ;  /* 0x0000001105097c10 */ /* 0x000fc8000ff1e0ff */
[----:B------:R-:W-:Y:S01]  /*1c30*/  LEA.HI.X.SX32 R12, R5, UR13, 0x1, P0 ;  /* 0x0000000d050c7c11 */ /* 0x000fe200080f0eff */
[----:B------:R-:W-:Y:S01]  /*1c40*/  IMAD.IADD R5, R7, 0x1, R13 ;  /* 0x0000000107057824 */ /* 0x000fe200078e020d */
[----:B------:R-:W-:Y:S01]  /*1c50*/  PLOP3.LUT P0, PT, PT, PT, UP0, 0x80, 0x0 ;  /* 0x000000000000781c */ /* 0x000fe20003f0f008 */
[----:B------:R-:W-:Y:S01]  /*1c60*/  UIMAD.WIDE UR12, UR9, UR19, UR10 ;  /* 0x00000013090c72a5 */ /* 0x000fe2000f8e020a */
[----:B------:R-:W-:-:S04]  /*1c70*/  LEA R224, P1, R9, c[0x0][0x350], 0x2 ;  /* 0x0000d40009e07a11 */ /* 0x000fc800078210ff */
[----:B------:R-:W-:Y:S02]  /*1c80*/  LEA.HI.X R225, R9, c[0x0][0x354], R12, 0x2, P1 ;  /* 0x0000d50009e17a11 */ /* 0x000fe400008f140c */
[----:B------:R-:W-:-:S05]  /*1c90*/  LEA.HI.X R9, R6, c[0x0][0x334], R5, 0x1, P2 ;  /* 0x0000cd0006097a11 */ /* 0x000fca00010f0c05 */
[----:B------:R-:W-:Y:S05]  /*1ca0*/  @!P0 BRA `(.L_x_1102) ;  /* 0x00006d5000008947 */ /* 0x000fea0003800000 */
[----:B------:R-:W-:Y:S01]  /*1cb0*/  ULDC.64 UR8, c[0x0][0x1a0] ;  /* 0x0000680000087ab9 */ /* 0x000fe20000000a00 */
[----:B------:R-:W-:Y:S01]  /*1cc0*/  IADD3 R12, R240, 0x20, RZ ;  /* 0x00000020f00c7810 */ /* 0x000fe20007ffe0ff */
[----:B------:R-:W-:Y:S01]  /*1cd0*/  ULDC.64 UR10, c[0x0][0x198] ;  /* 0x00006600000a7ab9 */ /* 0x000fe20000000a00 */
[----:B------:R-:W-:Y:S01]  /*1ce0*/  IMAD.MOV.U32 R17, RZ, RZ, 0x40 ;  /* 0x00000040ff117424 */ /* 0x000fe200078e00ff */
[----:B------:R-:W-:Y:S01]  /*1cf0*/  UIMAD UR7, UR18, UR8, URZ ;  /* 0x00000008120772a4 */ /* 0x000fe2000f8e023f */
[----:B------:R-:W-:Y:S01]  /*1d00*/  IMAD.MOV.U32 R230, RZ, RZ, R8 ;  /* 0x000000ffffe67224 */ /* 0x000fe200078e0008 */
[----:B------:R-:W-:Y:S01]  /*1d10*/  UIMAD UR10, UR18, UR10, URZ ;  /* 0x0000000a120a72a4 */ /* 0x000fe2000f8e023f */
[----:B------:R-:W-:Y:S01]  /*1d20*/  IMAD.WIDE.U32 R14, R17, c[0x0][0x370], RZ ;  /* 0x0000dc00110e7a25 */ /* 0x000fe200078e00ff */
[----:B------:R-:W-:Y:S02]  /*1d30*/  MOV R231, R9 ;  /* 0x0000000900e77202 */ /* 0x000fe40000000f00 */
[----:B------:R-:W-:Y:S01]  /*1d40*/  UIMAD UR11, UR20, UR11, UR10 ;  /* 0x0000000b140b72a4 */ /* 0x000fe2000f8e020a */
[----:B------:R-:W-:Y:S01]  /*1d50*/  IMAD.U32 R5, RZ, RZ, UR20 ;  /* 0x00000014ff057e24 */ /* 0x000fe2000f8e00ff */
[----:B------:R-:W-:Y:S01]  /*1d60*/  UIMAD UR10, UR20, UR9, UR7 ;  /* 0x00000009140a72a4 */ /* 0x000fe2000f8e0207 */
[----:B------:R-:W-:Y:S01]  /*1d70*/  MOV R228, R10 ;  /* 0x0000000a00e47202 */ /* 0x000fe20000000f00 */
[----:B------:R-:W-:Y:S01]  /*1d80*/  UIMAD UR9, UR28, -0x40, UR6 ;  /* 0xffffffc01c0978a4 */ /* 0x000fe2000f8e0206 */
[C-C-:B------:R-:W-:Y:S01]  /*1d90*/  IMAD.WIDE.U32 R6, R5.reuse, c[0x0][0x198], R246.reuse ;  /* 0x0000660005067a25 */ /* 0x140fe200078e00f6 */
[----:B------:R-:W-:Y:S01]  /*1da0*/  UMOV UR7, UR16 ;  /* 0x0000001000077c82 */ /* 0x000fe20008000000 */
[----:B------:R-:W-:Y:S01]  /*1db0*/  MOV R13, UR11 ;  /* 0x0000000b000d7c02 */ /* 0x000fe20008000f00 */
[----:B------:R-:W-:Y:S01]  /*1dc0*/  UIMAD UR8, UR7, -0x40, UR23 ;  /* 0xffffffc0070878a4 */ /* 0x000fe2000f8e0217 */
[----:B------:R-:W-:Y:S01]  /*1dd0*/  IMAD.WIDE.U32 R8, R5, c[0x0][0x1a0], R246 ;  /* 0x0000680005087a25 */ /* 0x000fe200078e00f6 */
[----:B------:R-:W-:-:S02]  /*1de0*/  ISETP.GE.AND P1, PT, R12, UR9, PT ;  /* 0x000000090c007c0c */ /* 0x000fc4000bf26270 */
[----:B------:R-:W-:Y:S01]  /*1df0*/  IADD3 R6, P2, R6, UR33, RZ ;  /* 0x0000002106067c10 */ /* 0x000fe2000ff5e0ff */
[----:B------:R-:W-:Y:S01]  /*1e00*/  IMAD.U32 R5, RZ, RZ, UR10 ;  /* 0x0000000aff057e24 */ /* 0x000fe2000f8e00ff */
[----:B------:R-:W-:Y:S01]  /*1e10*/  ISETP.GE.AND P3, PT, R12, UR8, PT ;  /* 0x000000080c007c0c */ /* 0x000fe2000bf66270 */
[----:B------:R-:W-:Y:S01]  /*1e20*/  IMAD R12, R17, c[0x0][0x374], RZ ;  /* 0x0000dd00110c7a24 */ /* 0x000fe200078e02ff */
[----:B------:R-:W-:Y:S01]  /*1e30*/  IADD3 R8, P0, R8, UR25, RZ ;  /* 0x0000001908087c10 */ /* 0x000fe2000ff1e0ff */
[----:B------:R-:W-:Y:S01]  /*1e40*/  IMAD.MOV.U32 R229, RZ, RZ, R11 ;  /* 0x000000ffffe57224 */ /* 0x000fe200078e000b */
[----:B------:R-:W-:Y:S02]  /*1e50*/  IADD3.X R7, R7, UR34, R13, P2, !PT ;  /* 0x0000002207077c10 */ /* 0x000fe400097fe40d */
[----:B------:R-:W-:Y:S01]  /*1e60*/  IADD3.X R9, R9, UR26, R5, P0, !PT ;  /* 0x0000001a09097c10 */ /* 0x000fe200087fe405 */
[----:B------:R-:W-:Y:S01]  /*1e70*/  IMAD R5, R16, c[0x0][0x1b8], RZ ;  /* 0x00006e0010057a24 */ /* 0x000fe200078e02ff */
[----:B------:R-:W-:Y:S01]  /*1e80*/  ISETP.GE.AND P2, PT, R240, UR9, PT ;  /* 0x00000009f0007c0c */ /* 0x000fe2000bf46270 */
[----:B------:R-:W-:-:S04]  /*1e90*/  IMAD.WIDE.U32 R6, R4, c[0x0][0x1b0], R6 ;  /* 0x00006c0004067a25 */ /* 0x000fc800078e0006 */
[----:B------:R-:W-:Y:S01]  /*1ea0*/  @!P3 IADD3 R14, P4, R230, R14, RZ ;  /* 0x0000000ee60eb210 */ /* 0x000fe20007f9e0ff */
[----:B------:R-:W-:-:S03]  /*1eb0*/  IMAD R11, R4, c[0x0][0x1bc], R5 ;  /* 0x00006f00040b7a24 */ /* 0x000fc600078e0205 */
[----:B------:R-:W-:Y:S01]  /*1ec0*/  @!P3 IADD3.X R15, R231, R15, R12, P4, !PT ;  /* 0x0000000fe70fb210 */ /* 0x000fe200027fe40c */
[----:B------:R-:W-:Y:S01]  /*1ed0*/  IMAD R12, R16, c[0x0][0x1b0], RZ ;  /* 0x00006c00100c7a24 */ /* 0x000fe200078e02ff */
[----:B------:R-:W-:Y:S01]  /*1ee0*/  @!P1 IADD3 R18, P4, R240, 0x20, RZ ;  /* 0x00000020f0129810 */ /* 0x000fe20007f9e0ff */
[C---:B------:R-:W-:Y:S02]  /*1ef0*/  IMAD R16, R17.reuse, c[0x0][0x194], RZ ;  /* 0x0000650011107a24 */ /* 0x040fe400078e02ff */
[----:B------:R-:W-:Y:S02]  /*1f00*/  IMAD R10, R4, c[0x0][0x1b4], R12 ;  /* 0x00006d00040a7a24 */ /* 0x000fe400078e020c */
[----:B------:R-:W-:-:S03]  /*1f10*/  IMAD.WIDE.U32 R12, R17, c[0x0][0x190], RZ ;  /* 0x00006400110c7a25 */ /* 0x000fc600078e00ff */
[----:B------:R-:W-:Y:S01]  /*1f20*/  IADD3 R7, R7, R10, RZ ;  /* 0x0000000a07077210 */ /* 0x000fe20007ffe0ff */
[----:B------:R-:W-:Y:S01]  /*1f30*/  @!P1 IMAD.X R10, RZ, RZ, R22, P4 ;  /* 0x000000ffff0a9224 */ /* 0x000fe200020e0616 */
[----:B------:R-:W-:Y:S01]  /*1f40*/  @!P3 IADD3 R12, P0, R228, R12, RZ ;  /* 0x0000000ce40cb210 */ /* 0x000fe20007f1e0ff */
[----:B------:R-:W-:Y:S01]  /*1f50*/  IMAD.WIDE.U32 R4, R4, c[0x0][0x1b8], R8 ;  /* 0x00006e0004047a25 */ /* 0x000fe200078e0008 */
[----:B------:R-:W-:Y:S02]  /*1f60*/  ISETP.GE.AND P4, PT, R240, UR8, PT ;  /* 0x00000008f0007c0c */ /* 0x000fe4000bf86270 */
[----:B------:R-:W-:Y:S01]  /*1f70*/  @!P3 IADD3.X R13, R229, R13, R16, P0, !PT ;  /* 0x0000000de50db210 */ /* 0x000fe200007fe410 */
[----:B------:R-:W-:Y:S01]  /*1f80*/  @!P1 IMAD R17, R10, c[0x0][0x198], RZ ;  /* 0x000066000a119a24 */ /* 0x000fe200078e02ff */
[----:B------:R-:W-:Y:S01]  /*1f90*/  @!P1 IADD3 R20, P0, R240, 0x20, RZ ;  /* 0x00000020f0149810 */ /* 0x000fe20007f1e0ff */
[----:B------:R-:W-:Y:S01]  /*1fa0*/  @!P1 IMAD.MOV.U32 R8, RZ, RZ, R6 ;  /* 0x000000ffff089224 */ /* 0x000fe200078e0006 */
[----:B------:R-:W-:Y:S01]  /*1fb0*/  @!P1 MOV R9, R7 ;  /* 0x0000000700099202 */ /* 0x000fe20000000f00 */
[----:B------:R-:W-:Y:S01]  /*1fc0*/  @!P2 IMAD R21, R22, c[0x0][0x198], RZ ;  /* 0x000066001615aa24 */ /* 0x000fe200078e02ff */
[----:B------:R-:W-:Y:S01]  /*1fd0*/  IADD3 R5, R5, R11, RZ ;  /* 0x0000000b05057210 */ /* 0x000fe20007ffe0ff */
[----:B------:R-:W-:Y:S01]  /*1fe0*/  @!P1 IMAD.X R16, RZ, RZ, R22, P0 ;  /* 0x000000ffff109224 */ /* 0x000fe200000e0616 */
[----:B------:R-:W-:Y:S01]  /*1ff0*/  PLOP3.LUT P0, PT, PT, PT, UP3, 0x80, 0x0 ;  /* 0x000000000000781c */ /* 0x000fe20003f0f038 */
[----:B------:R-:W-:Y:S01]  /*2000*/  @!P1 IMAD R23, R18, c[0x0][0x19c], R17 ;  /* 0x0000670012179a24 */ /* 0x000fe200078e0211 */
[----:B------:R-:W-:Y:S01]  /*2010*/  @!P1 MOV R10, R4 ;  /* 0x00000004000a9202 */ /* 0x000fe20000000f00 */
[----:B------:R-:W-:-:S02]  /*2020*/  @!P1 IMAD R16, R16, c[0x0][0x1a0], RZ ;  /* 0x0000680010109a24 */ /* 0x000fc400078e02ff */
[----:B------:R-:W-:-:S04]  /*2030*/  @!P1 IMAD.WIDE.U32 R18, R18, c[0x0][0x198], R8 ;  /* 0x0000660012129a25 */ /* 0x000fc800078e0008 */
[----:B------:R-:W-:Y:S02]  /*2040*/  @!P1 IMAD.MOV.U32 R11, RZ, RZ, R5 ;  /* 0x000000ffff0b9224 */ /* 0x000fe400078e0005 */
[C---:B------:R-:W-:Y:S02]  /*2050*/  @!P2 IMAD R9, R240.reuse, c[0x0][0x19c], R21 ;  /* 0x00006700f009aa24 */ /* 0x040fe400078e0215 */
[----:B------:R-:W-:Y:S01]  /*2060*/  @P0 BAR.SYNC.DEFER_BLOCKING 0x0 ;  /* 0x0000000000000b1d */ /* 0x000fe20000010000 */
[----:B------:R-:W-:-:S04]  /*2070*/  @!P2 IMAD.WIDE.U32 R6, R240, c[0x0][0x198], R6 ;  /* 0x00006600f006aa25 */ /* 0x000fc800078e0006 */
[C---:B------:R-:W-:Y:S02]  /*2080*/  @!P1 IMAD R24, R20.reuse, c[0x0][0x1a4], R16 ;  /* 0x0000690014189a24 */ /* 0x040fe400078e0210 */
[----:B------:R-:W-:Y:S01]  /*2090*/  @!P1 IMAD.WIDE.U32 R20, R20, c[0x0][0x1a0], R10 ;  /* 0x0000680014149a25 */ /* 0x000fe200078e000a */
[----:B------:R-:W-:-:S03]  /*20a0*/  @!P2 LEA R10, P6, R6, c[0x0][0x168], 0x1 ;  /* 0x00005a00060aaa11 */ /* 0x000fc600078c08ff */
[----:B------:R-:W-:Y:S01]  /*20b0*/  @!P2 IMAD.WIDE.U32 R16, R240, c[0x0][0x1a0], R4 ;  /* 0x00006800f010aa25 */ /* 0x000fe200078e0004 */
[----:B------:R-:W-:-:S03]  /*20c0*/  @!P2 IADD3 R4, R7, R9, RZ ;  /* 0x000000090704a210 */ /* 0x000fc60007ffe0ff */
[----:B------:R-:W-:Y:S01]  /*20d0*/  @!P2 IMAD R8, R22, c[0x0][0x1a0], RZ ;  /* 0x000068001608aa24 */ /* 0x000fe200078e02ff */
[----:B------:R-:W-:Y:S01]  /*20e0*/  @!P2 LEA.HI.X R11, R6, c[0x0][0x16c], R4, 0x1, P6 ;  /* 0x00005b00060baa11 */ /* 0x000fe200030f0c04 */
[----:B------:R-:W-:Y:S01]  /*20f0*/  @!P1 IMAD.IADD R5, R19, 0x1, R23 ;  /* 0x0000000113059824 */ /* 0x000fe200078e0217 */
[----:B------:R-:W-:Y:S01]  /*2100*/  @!P2 LEA R6, P6, R16, c[0x0][0x170], 0x1 ;  /* 0x00005c001006aa11 */ /* 0x000fe200078c08ff */
[----:B------:R-:W-:Y:S01]  /*2110*/  @!P2 IMAD R22, R240, c[0x0][0x1a4], R8 ;  /* 0x00006900f016aa24 */ /* 0x000fe200078e0208 */
[C---:B------:R-:W-:Y:S01]  /*2120*/  @!P1 LEA R8, P5, R18.reuse, c[0x0][0x168], 0x1 ;  /* 0x00005a0012089a11 */ /* 0x040fe200078a08ff */
[----:B------:R1:W-:Y:S03]  /*2130*/  @P4 STS.128 [R226+0x8000], RZ ;  /* 0x008000ffe2004388 */ /* 0x0003e60000000c00 */
[----:B------:R-:W-:Y:S02]  /*2140*/  @!P1 LEA.HI.X R9, R18, c[0x0][0x16c], R5, 0x1, P5 ;  /* 0x00005b0012099a11 */ /* 0x000fe400028f0c05 */
[----:B------:R-:W-:Y:S01]  /*2150*/  @!P2 IADD3 R5, R17, R22, RZ ;  /* 0x000000161105a210 */ /* 0x000fe20007ffe0ff */
[----:B------:R1:W-:Y:S01]  /*2160*/  @P4 STS.128 [R226+0xa000], RZ ;  /* 0x00a000ffe2004388 */ /* 0x0003e20000000c00 */
[----:B------:R-:W-:Y:S01]  /*2170*/  @!P1 IMAD.IADD R17, R21, 0x1, R24 ;  /* 0x0000000115119824 */ /* 0x000fe200078e0218 */
[----:B------:R-:W-:-:S02]  /*2180*/  @!P1 LEA R4, P5, R20, c[0x0][0x170], 0x1 ;  /* 0x00005c0014049a11 */ /* 0x000fc400078a08ff */
[----:B------:R1:W-:Y:S01]  /*2190*/  @P4 STS.128 [R226+0xc000], RZ ;  /* 0x00c000ffe2004388 */ /* 0x0003e20000000c00 */
[----:B------:R-:W-:Y:S02]  /*21a0*/  @!P2 LEA.HI.X R7, R16, c[0x0][0x174], R5, 0x1, P6 ;  /* 0x00005d001007aa11 */ /* 0x000fe400030f0c05 */
[----:B------:R-:W-:Y:S01]  /*21b0*/  @!P1 LEA.HI.X R5, R20, c[0x0][0x174], R17, 0x1, P5 ;  /* 0x00005d0014059a11 */ /* 0x000fe200028f0c11 */
        /* <DEDUP_REMOVED lines=72> */
[----:B--2---:R-:W-:Y:S01]  /*2640*/  MOV R8, c[0x0][0x308] ;  /* 0x0000c20000087a02 */ /* 0x004fe20000000f00 */
[----:B------:R-:W-:-:S02]  /*2650*/  IMAD.MOV.U32 R9, RZ, RZ, c[0x0][0x30c] ;  /* 0x0000c300ff097624 */ /* 0x000fc400078e00ff */
        /* <DEDUP_REMOVED lines=14> */
[----:B------:R-:W0:Y:S04]  /*2740*/  LDGDEPBAR ;  /* 0x00000000000079af */ /* 0x000e280000000000 */
[----:B---3--:R3:W4:Y:S04]  /*2750*/  LDG.E.64 R6, [R8.64+0x8] ;  /* 0x0000080408067981 */ /* 0x008728000c1e1b00 */
[----:B---3--:R-:W3:Y:S01]  /*2760*/  LDG.E.64 R8, [R8.64] ;  /* 0x0000000408087981 */ /* 0x008ee2000c1e1b00 */
[----:B--2---:R-:W-:Y:S01]  /*2770*/  IADD3 R4, R237, 0x8, RZ ;  /* 0x00000008ed047810 */ /* 0x004fe20007ffe0ff */
[----:B------:R-:W-:Y:S01]  /*2780*/  UMOV UR9, UR15 ;  /* 0x0000000f00097c82 */ /* 0x000fe20008000000 */
[----:B------:R-:W-:Y:S01]  /*2790*/  IMAD.MOV.U32 R235, RZ, RZ, 0x7f800000 ;  /* 0x7f800000ffeb7424 */ /* 0x000fe200078e00ff */
[----:B------:R-:W-:-:S02]  /*27a0*/  MOV R236, 0x7f800000 ;  /* 0x7f80000000ec7802 */ /* 0x000fc40000000f00 */
[----:B------:R-:W-:Y:S01]  /*27b0*/  ISETP.GE.AND P0, PT, R4, UR8, PT ;  /* 0x0000000804007c0c */ /* 0x000fe2000bf06270 */
[----:B------:R-:W-:Y:S01]  /*27c0*/  UMOV UR8, UR14 ;  /* 0x0000000e00087c82 */ /* 0x000fe20008000000 */
[----:B------:R-:W-:Y:S01]  /*27d0*/  MOV R4, 0x4 ;  /* 0x0000000400047802 */ /* 0x000fe20000000f00 */
[----:B------:R-:W-:-:S04]  /*27e0*/  IMAD.MOV.U32 R248, RZ, RZ, c[0x0][0x22c] ;  /* 0x00008b00fff87624 */ /* 0x000fc800078e00ff */
[----:B------:R-:W-:Y:S01]  /*27f0*/  IMAD.WIDE R4, R237, R4, UR8 ;  /* 0x00000008ed047e25 */ /* 0x000fe2000f8e0204 */
[----:B------:R-:W-:-:S03]  /*2800*/  UMOV UR11, UR12 ;  /* 0x0000000c000b7c82 */ /* 0x000fc60008000000 */
[----:B------:R-:W-:Y:S01]  /*2810*/  IMAD R248, R248, c[0x0][0x1c0], RZ ;  /* 0x00007000f8f87a24 */ /* 0x000fe200078e02ff */
[----:B------:R2:W5:Y:S04]  /*2820*/  @!P1 LDG.E R235, [R4.64] ;  /* 0x0000000404eb9981 */ /* 0x000568000c1e1900 */
[----:B------:R2:W5:Y:S01]  /*2830*/  @!P0 LDG.E R236, [R4.64+0x20] ;  /* 0x0000200404ec8981 */ /* 0x000562000c1e1900 */
        /* <DEDUP_REMOVED lines=24> */
[----:B--2---:R-:W-:Y:S01]  /*29c0*/  SHF.R.S32.HI R4, RZ, 0x1f, R25 ;  /* 0x0000001fff047819 */ /* 0x004fe20000011419 */
        /* <DEDUP_REMOVED lines=41> */
[----:B------:R-:W-:-:S02]  /*2c60*/  UMOV UR10, UR13 ;  /* 0x0000000d000a7c82 */ /* 0x000fc40008000000 */
[----:B------:R-:W-:Y:S01]  /*2c70*/  UISETP.GE.AND UP0, UPT, UR12, UR6, UPT ;  /* 0x000000060c00728c */ /* 0x000fe2000bf06270 */
[----:B----4-:R-:W-:Y:S02]  /*2c80*/  IADD3 R238, P1, P0, R6, UR41, R25 ;  /* 0x0000002906ee7c10 */ /* 0x010fe4000f83e019 */
[----:B------:R-:W-:Y:S02]  /*2c90*/  CS2R R24, SRZ ;  /* 0x0000000000187805 */ /* 0x000fe4000001ff00 */
[----:B------:R-:W-:Y:S01]  /*2ca0*/  IADD3.X R243, R7, UR49, R4, P1, P0 ;  /* 0x0000003107f37c10 */ /* 0x000fe20008fe0404 */
[----:B------:R-:W-:Y:S01]  /*2cb0*/  IMAD.WIDE.U32 R238, R238, -0x2daee0ad, RZ ;  /* 0xd2511f53eeee7825 */ /* 0x000fe200078e00ff */
[----:B---3--:R-:W2:Y:S08]  /*2cc0*/  R2UR UR14, R9 ;  /* 0x00000000090e73c2 */ /* 0x008eb000000e0000 */
[----:B------:R-:W3:Y:S01]  /*2cd0*/  R2UR UR15, R8 ;  /* 0x00000000080f73c2 */ /* 0x000ee200000e0000 */
[----:B--2---:R-:W-:-:S02]  /*2ce0*/  UIADD3 UR26, UR14, -0x4498517b, URZ ;  /* 0xbb67ae850e1a7890 */ /* 0x004fc4000fffe03f */
[----:B------:R-:W-:Y:S02]  /*2cf0*/  UIADD3 UR24, UR14, 0x76cf5d0a, URZ ;  /* 0x76cf5d0a0e187890 */ /* 0x000fe4000fffe03f */
[----:B------:R-:W-:Y:S02]  /*2d00*/  UIADD3 UR22, UR14, 0x32370b8f, URZ ;  /* 0x32370b8f0e167890 */ /* 0x000fe4000fffe03f */
[----:B------:R-:W-:Y:S02]  /*2d10*/  UIADD3 UR20, UR14, -0x126145ec, URZ ;  /* 0xed9eba140e147890 */ /* 0x000fe4000fffe03f */
[----:B---3--:R-:W-:Y:S02]  /*2d20*/  UIADD3 UR27, UR15, -0x61c88647, URZ ;  /* 0x9e3779b90f1b7890 */ /* 0x008fe4000fffe03f */
[----:B------:R-:W-:Y:S02]  /*2d30*/  UIADD3 UR25, UR15, 0x3c6ef372, URZ ;  /* 0x3c6ef3720f197890 */ /* 0x000fe4000fffe03f */
[----:B------:R-:W-:-:S02]  /*2d40*/  UIADD3 UR23, UR15, -0x255992d5, URZ ;  /* 0xdaa66d2b0f177890 */ /* 0x000fc4000fffe03f */
[----:B------:R-:W-:Y:S02]  /*2d50*/  UIADD3 UR21, UR15, 0x78dde6e4, URZ ;  /* 0x78dde6e40f157890 */ /* 0x000fe4000fffe03f */
[----:B------:R-:W-:Y:S02]  /*2d60*/  UIADD3 UR19, UR15, 0x1715609d, URZ ;  /* 0x1715609d0f137890 */ /* 0x000fe4000fffe03f */
[----:B------:R-:W-:Y:S02]  /*2d70*/  UIADD3 UR18, UR14, -0x56f99767, URZ ;  /* 0xa90668990e127890 */ /* 0x000fe4000fffe03f */
[----:B------:R-:W-:Y:S02]  /*2d80*/  UIADD3 UR17, UR15, -0x4ab325aa, URZ ;  /* 0xb54cda560f117890 */ /* 0x000fe4000fffe03f */
[----:B-1----:R-:W-:Y:S02]  /*2d90*/  UIADD3 UR16, UR14, 0x646e171e, URZ ;  /* 0x646e171e0e107890 */ /* 0x002fe4000fffe03f */
.L_x_1105:
        /* <DEDUP_REMOVED lines=643> */
.L_x_1103:
        /* <DEDUP_REMOVED lines=97> */
[----:B------:R-:W-:Y:S04]  /*5be0*/  IMAD.SHL.U32 R203, R248, 0x10, RZ ;  /* 0x00000010f8cb7824 */ /* 0x000fe800078e00ff */
[C---:B------:R-:W-:Y:S08]  /*5bf0*/  HMMA.16816.F32 R120, R204.reuse, R208, R120 ;  /* 0x000000d0cc78723c */ /* 0x040ff00000001878 */
[-C--:B------:R-:W-:Y:S04]  /*5c00*/  HMMA.16816.F32 R124, R204, R210.reuse, R124 ;  /* 0x000000d2cc7c723c */ /* 0x080fe8000000187c */
[CC--:B-1----:R-:W-:Y:S04]  /*5c10*/  LEA R200, P0, R202.reuse, R224.reuse, 0x2 ;  /* 0x000000e0cac87211 */ /* 0x0c2fe800078010ff */
[----:B------:R-:W-:Y:S04]  /*5c20*/  HMMA.16816.F32 R128, R196, R210, R128 ;  /* 0x000000d2c480723c */ /* 0x000fe80000001880 */
[-C--:B------:R-:W-:Y:S01]  /*5c30*/  LEA.HI.X.SX32 R201, R202, R225.reuse, 0x2, P0 ;  /* 0x000000e1cac97211 */ /* 0x080fe200000f16ff */
[C---:B------:R-:W-:Y:S02]  /*5c40*/  IMAD.SHL.U32 R205, R248.reuse, 0x20, RZ ;  /* 0x00000020f8cd7824 */ /* 0x040fe400078e00ff */
[CC--:B------:R-:W-:Y:S01]  /*5c50*/  LEA R196, P1, R203.reuse, R224.reuse, 0x2 ;  /* 0x000000e0cbc47211 */ /* 0x0c0fe200078210ff */
[C---:B------:R-:W-:Y:S01]  /*5c60*/  IMAD R199, R248.reuse, 0x18, RZ ;  /* 0x00000018f8c77824 */ /* 0x040fe200078e02ff */
[----:B------:R1:W-:Y:S03]  /*5c70*/  RED.E.ADD.F32.FTZ.RN.STRONG.GPU [R200.64], R5 ;  /* 0x00000005c800798e */ /* 0x0003e6000c10e784 */
[-C--:B------:R-:W-:Y:S01]  /*5c80*/  LEA.HI.X.SX32 R197, R203, R225.reuse, 0x2, P1 ;  /* 0x000000e1cbc57211 */ /* 0x080fe200008f16ff */
[C---:B------:R-:W-:Y:S01]  /*5c90*/  IMAD R206, R248.reuse, 0x28, RZ ;  /* 0x00000028f8ce7824 */ /* 0x040fe200078e02ff */
[-C--:B--2---:R-:W-:Y:S01]  /*5ca0*/  LEA R4, P0, R199, R224.reuse, 0x2 ;  /* 0x000000e0c7047211 */ /* 0x084fe200078010ff */
[----:B------:R-:W-:Y:S01]  /*5cb0*/  IMAD R204, R248, 0x30, RZ ;  /* 0x00000030f8cc7824 */ /* 0x000fe200078e02ff */
[-C--:B------:R-:W-:Y:S01]  /*5cc0*/  LEA R198, P1, R205, R224.reuse, 0x2 ;  /* 0x000000e0cdc67211 */ /* 0x080fe200078210ff */
        /* <DEDUP_REMOVED lines=308> */
.L_x_1104:
        /* <DEDUP_REMOVED lines=8> */
[----:B------:R-:W-:Y:S01]  /*7090*/  FMUL.FTZ R12, R63, c[0x0][0x2dc] ;  /* 0x0000b7003f0c7a20 */ /* 0x000fe20000410000 */
        /* <DEDUP_REMOVED lines=226> */
[----:B-1----:R-:W-:Y:S01]  /*7ec0*/  FMUL.FTZ R5, R77, c[0x0][0x2dc] ;  /* 0x0000b7004d057a20 */ /* 0x002fe20000410000 */
        /* <DEDUP_REMOVED lines=46> */
.L_x_1106:
        /* <DEDUP_REMOVED lines=19> */
.L_x_1107:
        /* <DEDUP_REMOVED lines=52> */
.L_x_1109:
[----:B--23--:R-:W-:Y:S05]  /*8620*/  BSYNC B0 ;  /* 0x0000000000007941 */ /* 0x00cfea0003800000 */
.L_x_1108:
        /* <DEDUP_REMOVED lines=17> */
.L_x_1111:
[----:B------:R-:W-:Y:S05]  /*8740*/  BSYNC B0 ;  /* 0x0000000000007941 */ /* 0x000fea0003800000 */
.L_x_1110:
        /* <DEDUP_REMOVED lines=27> */
.L_x_1113:
[----:B------:R-:W-:Y:S05]  /*8900*/  BSYNC B0 ;  /* 0x0000000000007941 */ /* 0x000fea0003800000 */
.L_x_1112:
        /* <DEDUP_REMOVED lines=15> */
.L_x_1102:
        /* <DEDUP_REMOVED lines=20> */
.L_x_1115:
        /* <DEDUP_REMOVED lines=18> */
.L_x_1116:
        /* <DEDUP_REMOVED lines=33> */
.L_x_1118:
[----:B------:R-:W-:Y:S05]  /*8e70*/  BSYNC B0 ;  /* 0x0000000000007941 */ /* 0x000fea0003800000 */
.L_x_1117:
        /* <DEDUP_REMOVED lines=17> */
.L_x_1120:
[----:B------:R-:W-:Y:S05]  /*8f90*/  BSYNC B0 ;  /* 0x0000000000007941 */ /* 0x000fea0003800000 */
.L_x_1119:
        /* <DEDUP_REMOVED lines=27> */
.L_x_1122:
[----:B------:R-:W-:Y:S05]  /*9150*/  BSYNC B0 ;  /* 0x0000000000007941 */ /* 0x000fea0003800000 */
.L_x_1121:
        /* <DEDUP_REMOVED lines=14> */
.L_x_1114:
[----:B------:R-:W-:Y:S05]  /*9240*/  BSYNC B1 ;  /* 0x0000000000017941 */ /* 0x000fea0003800000 */
.L_x_1097:
        /* <DEDUP_REMOVED lines=11> */
.L_x_1123:
[----:B------:R-:W-:Y:S05]  /*9300*/  EXIT ;  /* 0x000000000000794d */ /* 0x000fea0003800000 */
.L_x_1125:
        /* <DEDUP_REMOVED lines=15> */
.L_x_2029:


//--------------------- .text._ZN5flash44flash_bwd_dq_dk_dv_loop_seqk_parallel_kernelI23Flash_bwd_kernel_traitsILi256ELi64ELi64ELi8ELi4ELi2ELi2ELb0ELb1EN7cutlass6half_tE19Flash_kernel_traitsILi256ELi64ELi64ELi8ES3_EELb0ELb0ELb0ELb0ELb0ELb1ELb1EEEvNS_16Flash_bwd_paramsE --------------------------
	.section	.text._ZN5flash44flash_bwd_dq_dk_dv_loop_seqk_parallel_kernelI23Flash_bwd_kernel_traitsILi256ELi64ELi64ELi8ELi4ELi2ELi2ELb0ELb1EN7cutlass6half_tE19Flash_kernel_traitsILi256ELi64ELi64ELi8ES3_EELb0ELb0ELb0ELb0ELb0ELb1ELb1EEEvNS_16Flash_bwd_paramsE,"ax",@progbits
	.sectioninfo	@"SHI_REGISTERS=255"
	.align	128
        .global         _ZN5flash44flash_bwd_dq_dk_dv_loop_seqk_parallel_kernelI23Flash_bwd_kernel_traitsILi256ELi64ELi64ELi8ELi4ELi2ELi2ELb0ELb1EN7cutlass6half_tE19Flash_kernel_traitsILi256ELi64ELi64ELi8ES3_EELb0ELb0ELb0ELb0ELb0ELb1ELb1EEEvNS_16Flash_bwd_paramsE
        .type           _ZN5flash44flash_bwd_dq_dk_dv_loop_seqk_parallel_kernelI23Flash_bwd_kernel_traitsILi256ELi64ELi64ELi8ELi4ELi2ELi2ELb0ELb1EN7cutlass6half_tE19Flash_kernel_traitsILi256ELi64ELi64ELi8ES3_EELb0ELb0ELb0ELb0ELb0ELb1ELb1EEEvNS_16Flash_bwd_paramsE,@function
        .size           _ZN5flash44flash_bwd_dq_dk_dv_loop_seqk_parallel_kernelI23Flash_bwd_kernel_traitsILi256ELi64ELi64ELi8ELi4ELi2ELi2ELb0ELb1EN7cutlass6half_tE19Flash_kernel_traitsILi256ELi64ELi64ELi8ES3_EELb0ELb0ELb0ELb0ELb0ELb1ELb1EEEvNS_16Flash_bwd_paramsE,(.L_x_2030 - _ZN5flash44flash_bwd_dq_dk_dv_loop_seqk_parallel_kernelI23Flash_bwd_kernel_traitsILi256ELi64ELi64ELi8ELi4ELi2ELi2ELb0ELb1EN7cutlass6half_tE19Flash_kernel_traitsILi256ELi64ELi64ELi8ES3_EELb0ELb0ELb0ELb0ELb0ELb1ELb1EEEvNS_16Flash_bwd_paramsE)
        .other          _ZN5flash44flash_bwd_dq_dk_dv_loop_seqk_parallel_kernelI23Flash_bwd_kernel_traitsILi256ELi64ELi64ELi8ELi4ELi2ELi2ELb0ELb1EN7cutlass6half_tE19Flash_kernel_traitsILi256ELi64ELi64ELi8ES3_EELb0ELb0ELb0ELb0ELb0ELb1ELb1EEEvNS_16Flash_bwd_paramsE,@"STO_CUDA_ENTRY STV_DEFAULT"
_ZN5flash44flash_bwd_dq_dk_dv_loop_seqk_parallel_kernelI23Flash_bwd_kernel_traitsILi256ELi64ELi64ELi8ELi4ELi2ELi2ELb0ELb1EN7cutlass6half_tE19Flash_kernel_traitsILi256ELi64ELi64ELi8ES3_EELb0ELb0ELb0ELb0ELb0ELb1ELb1EEEvNS_16Flash_bwd_paramsE:
.text._ZN5flash44flash_bwd_dq_dk_dv_loop_seqk_parallel_kernelI23Flash_bwd_kernel_traitsILi256ELi64ELi64ELi8ELi4ELi2ELi2ELb0ELb1EN7cutlass6half_tE19Flash_kernel_traitsILi256ELi64ELi64ELi8ES3_EELb0ELb0ELb0ELb0ELb0ELb1ELb1EEEvNS_16Flash_bwd_paramsE:
        /* <DEDUP_REMOVED lines=188> */
.L_x_1154:
        /* <DEDUP_REMOVED lines=53> */
.L_x_1126:
        /* <DEDUP_REMOVED lines=58> */
.L_x_1128:
        /* <DEDUP_REMOVED lines=18> */
.L_x_1129:
        /* <DEDUP_REMOVED lines=71> */
.L_x_1130:
[----:B------:R-:W-:Y:S02]  /*1840*/  UMOV UR11, UR50 ;  /* 0x00000032000b7c82 */ /* 0x000fe40008000000 */
.L_x_1131:
        /* <DEDUP_REMOVED lines=49> */
[C---:B------:R-:W-:Y:S01]  /*1b60*/  IADD3 R5, P0, R10.reuse, UR15, RZ ;  /* 0x0000000f0a057c10 */ /* 0x040fe2000ff1e0ff */
[----:B------:R-:W-:Y:S01]  /*1b70*/  UIMAD.WIDE UR14, UR9, UR39, UR32 ;  /* 0x00000027090e72a5 */ /* 0x000fe2000f8e0220 */
[----:B------:R-:W-:Y:S02]  /*1b80*/  IADD3 R7, R7, UR10, RZ ;  /* 0x0000000a07077c10 */ /* 0x000fe4000fffe0ff */
[----:B------:R-:W-:Y:S01]  /*1b90*/  LEA.HI.X.SX32 R10, R10, UR7, 0x1, P0 ;  /* 0x000000070a0a7c11 */ /* 0x000fe200080f0eff */
[----:B------:R-:W-:Y:S01]  /*1ba0*/  ULDC.64 UR32, c[0x0][0x3c8] ;  /* 0x0000f20000207ab9 */ /* 0x000fe20000000a00 */
[----:B------:R-:W-:Y:S01]  /*1bb0*/  PLOP3.LUT P0, PT, PT, PT, UP4, 0x80, 0x0 ;  /* 0x000000000000781c */ /* 0x000fe20003f0f048 */
[----:B------:R-:W-:Y:S01]  /*1bc0*/  IMAD.WIDE.U32 R6, R243, c[0x0][0x370], R6 ;  /* 0x0000dc00f3067a25 */ /* 0x000fe200078e0006 */
[----:B------:R-:W-:Y:S01]  /*1bd0*/  LEA.HI.X R13, R8, c[0x0][0x164], R11, 0x1, P1 ;  /* 0x00005900080d7a11 */ /* 0x000fe200008f0c0b */
[----:B------:R-:W-:Y:S01]  /*1be0*/  UIMAD.WIDE UR16, UR11, UR39, UR32 ;  /* 0x000000270b1072a5 */ /* 0x000fe2000f8e0220 */
[----:B------:R-:W-:Y:S01]  /*1bf0*/  LEA R228, P1, R5, c[0x0][0x350], 0x2 ;  /* 0x0000d40005e47a11 */ /* 0x000fe200078210ff */
[----:B------:R-:W-:Y:S01]  /*1c00*/  IMAD.IADD R7, R7, 0x1, R9 ;  /* 0x0000000107077824 */ /* 0x000fe200078e0209 */
[----:B------:R-:W-:-:S02]  /*1c10*/  LEA R8, P2, R6, c[0x0][0x330], 0x1 ;  /* 0x0000cc0006087a11 */ /* 0x000fc400078408ff */
[----:B------:R-:W-:Y:S02]  /*1c20*/  LEA.HI.X R229, R5, c[0x0][0x354], R10, 0x2, P1 ;  /* 0x0000d50005e57a11 */ /* 0x000fe400008f140a */
[----:B------:R-:W-:-:S03]  /*1c30*/  LEA.HI.X R9, R6, c[0x0][0x334], R7, 0x1, P2 ;  /* 0x0000cd0006097a11 */ /* 0x000fc600010f0c07 */
[----:B------:R-:W-:Y:S05]  /*1c40*/  @!P0 BRA `(.L_x_1132) ;  /* 0x0000665000008947 */ /* 0x000fea0003800000 */
[----:B------:R-:W-:Y:S01]  /*1c50*/  UMOV UR7, UR8 ;  /* 0x0000000800077c82 */ /* 0x000fe20008000000 */
[----:B------:R-:W-:Y:S01]  /*1c60*/  IADD3 R5, R243, 0x20, RZ ;  /* 0x00000020f3057810 */ /* 0x000fe20007ffe0ff */
[----:B------:R-:W-:Y:S01]  /*1c70*/  UIMAD UR10, UR7, -0x40, UR27 ;  /* 0xffffffc0070a78a4 */ /* 0x000fe2000f8e021b */
[----:B------:R-:W-:Y:S01]  /*1c80*/  MOV R18, 0x40 ;  /* 0x0000004000127802 */ /* 0x000fe20000000f00 */
[----:B------:R-:W-:Y:S01]  /*1c90*/  ULDC.64 UR8, c[0x0][0x198] ;  /* 0x0000660000087ab9 */ /* 0x000fe20000000a00 */
[----:B------:R-:W-:Y:S01]  /*1ca0*/  IMAD.U32 R6, RZ, RZ, UR23 ;  /* 0x00000017ff067e24 */ /* 0x000fe2000f8e00ff */
[----:B------:R-:W-:Y:S01]  /*1cb0*/  UIMAD UR8, UR19, UR8, URZ ;  /* 0x00000008130872a4 */ /* 0x000fe2000f8e023f */
[----:B------:R-:W-:Y:S01]  /*1cc0*/  IMAD.U32 R10, RZ, RZ, UR23 ;  /* 0x00000017ff0a7e24 */ /* 0x000fe2000f8e00ff */
[----:B------:R-:W-:Y:S01]  /*1cd0*/  ISETP.GE.AND P3, PT, R5, UR10, PT ;  /* 0x0000000a05007c0c */ /* 0x000fe2000bf66270 */
[----:B------:R-:W-:Y:S01]  /*1ce0*/  ULDC.64 UR12, c[0x0][0x1a0] ;  /* 0x00006800000c7ab9 */ /* 0x000fe20000000a00 */
[----:B------:R-:W-:Y:S01]  /*1cf0*/  IMAD.WIDE.U32 R14, R18, c[0x0][0x370], RZ ;  /* 0x0000dc00120e7a25 */ /* 0x000fe200078e00ff */
[----:B------:R-:W-:Y:S01]  /*1d00*/  UIMAD UR11, UR23, UR9, UR8 ;  /* 0x00000009170b72a4 */ /* 0x000fe2000f8e0208 */
[----:B------:R-:W-:Y:S01]  /*1d10*/  MOV R233, R13 ;  /* 0x0000000d00e97202 */ /* 0x000fe20000000f00 */
[----:B------:R-:W-:Y:S01]  /*1d20*/  UIMAD UR9, UR19, UR12, URZ ;  /* 0x0000000c130972a4 */ /* 0x000fe2000f8e023f */
[----:B------:R-:W-:Y:S01]  /*1d30*/  IMAD.MOV.U32 R234, RZ, RZ, R8 ;  /* 0x000000ffffea7224 */ /* 0x000fe200078e0008 */
[----:B------:R-:W-:Y:S01]  /*1d40*/  UIMAD UR8, UR22, -0x40, UR6 ;  /* 0xffffffc0160878a4 */ /* 0x000fe2000f8e0206 */
[----:B------:R-:W-:Y:S01]  /*1d50*/  IMAD.WIDE.U32 R6, R6, c[0x0][0x198], R248 ;  /* 0x0000660006067a25 */ /* 0x000fe200078e00f8 */
[----:B------:R-:W-:Y:S01]  /*1d60*/  UIMAD UR9, UR23, UR13, UR9 ;  /* 0x0000000d170972a4 */ /* 0x000fe2000f8e0209 */
[----:B------:R-:W-:-:S02]  /*1d70*/  SHF.L.U32 R242, R250, 0x2, RZ ;  /* 0x00000002faf27819 */ /* 0x000fc400000006ff */
[----:B------:R-:W-:Y:S01]  /*1d80*/  IMAD.WIDE.U32 R10, R10, c[0x0][0x1a0], R248 ;  /* 0x000068000a0a7a25 */ /* 0x000fe200078e00f8 */
[----:B------:R-:W-:Y:S02]  /*1d90*/  ISETP.GE.AND P1, PT, R5, UR8, PT ;  /* 0x0000000805007c0c */ /* 0x000fe4000bf26270 */
[----:B------:R-:W-:Y:S01]  /*1da0*/  @!P3 IADD3 R14, P4, R234, R14, RZ ;  /* 0x0000000eea0eb210 */ /* 0x000fe20007f9e0ff */
[----:B------:R-:W-:Y:S01]  /*1db0*/  IMAD.MOV.U32 R235, RZ, RZ, R9 ;  /* 0x000000ffffeb7224 */ /* 0x000fe200078e0009 */
[----:B------:R-:W-:Y:S01]  /*1dc0*/  IADD3 R8, P2, R6, UR34, RZ ;  /* 0x0000002206087c10 */ /* 0x000fe2000ff5e0ff */
[----:B------:R-:W-:Y:S01]  /*1dd0*/  IMAD R9, R18, c[0x0][0x374], RZ ;  /* 0x0000dd0012097a24 */ /* 0x000fe200078e02ff */
[----:B------:R-:W-:Y:S01]  /*1de0*/  MOV R5, UR11 ;  /* 0x0000000b00057c02 */ /* 0x000fe20008000f00 */
[----:B------:R-:W-:Y:S01]  /*1df0*/  IMAD.U32 R17, RZ, RZ, UR9 ;  /* 0x00000009ff117e24 */ /* 0x000fe2000f8e00ff */
[----:B------:R-:W-:Y:S01]  /*1e00*/  IADD3 R6, P0, R10, UR29, RZ ;  /* 0x0000001d0a067c10 */ /* 0x000fe2000ff1e0ff */
[----:B------:R-:W-:Y:S01]  /*1e10*/  IMAD.MOV.U32 R232, RZ, RZ, R12 ;  /* 0x000000ffffe87224 */ /* 0x000fe200078e000c */
[----:B------:R-:W-:Y:S01]  /*1e20*/  @!P3 IADD3.X R15, R235, R15, R9, P4, !PT ;  /* 0x0000000feb0fb210 */ /* 0x000fe200027fe409 */
[----:B------:R-:W-:Y:S01]  /*1e30*/  IMAD.WIDE.U32 R12, R18, c[0x0][0x190], RZ ;  /* 0x00006400120c7a25 */ /* 0x000fe200078e00ff */
[----:B------:R-:W-:Y:S01]  /*1e40*/  IADD3.X R9, R7, UR35, R5, P2, !PT ;  /* 0x0000002307097c10 */ /* 0x000fe200097fe405 */
[----:B------:R-:W-:Y:S01]  /*1e50*/  UMOV UR9, UR14 ;  /* 0x0000000e00097c82 */ /* 0x000fe20008000000 */
[----:B------:R-:W-:Y:S01]  /*1e60*/  IADD3.X R7, R11, UR30, R17, P0, !PT ;  /* 0x0000001e0b077c10 */ /* 0x000fe200087fe411 */
[----:B------:R-:W-:Y:S01]  /*1e70*/  IMAD R10, R16, c[0x0][0x1b0], RZ ;  /* 0x00006c00100a7a24 */ /* 0x000fe200078e02ff */
[----:B------:R-:W-:Y:S01]  /*1e80*/  @!P3 IADD3 R12, P0, R232, R12, RZ ;  /* 0x0000000ce80cb210 */ /* 0x000fe20007f1e0ff */
[----:B------:R-:W-:Y:S01]  /*1e90*/  IMAD R5, R16, c[0x0][0x1b8], RZ ;  /* 0x00006e0010057a24 */ /* 0x000fe200078e02ff */
[C---:B------:R-:W-:Y:S01]  /*1ea0*/  ISETP.GE.AND P2, PT, R243.reuse, UR8, PT ;  /* 0x00000008f3007c0c */ /* 0x040fe2000bf46270 */
[----:B------:R-:W-:Y:S01]  /*1eb0*/  IMAD R16, R18, c[0x0][0x194], RZ ;  /* 0x0000650012107a24 */ /* 0x000fe200078e02ff */
[----:B------:R-:W-:Y:S01]  /*1ec0*/  @!P1 IADD3 R18, P4, R243, 0x20, RZ ;  /* 0x00000020f3129810 */ /* 0x000fe20007f9e0ff */
        /* <DEDUP_REMOVED lines=8> */
[----:B------:R-:W-:Y:S01]  /*1f50*/  MOV R240, 0x7f800000 ;  /* 0x7f80000000f07802 */ /* 0x000fe20000000f00 */
[----:B------:R-:W-:Y:S01]  /*1f60*/  @!P1 IMAD.X R21, RZ, RZ, R22, P0 ;  /* 0x000000ffff159224 */ /* 0x000fe200000e0616 */
[----:B------:R-:W-:Y:S01]  /*1f70*/  PLOP3.LUT P0, PT, PT, PT, UP3, 0x80, 0x0 ;  /* 0x000000000000781c */ /* 0x000fe20003f0f038 */
[----:B------:R-:W-:Y:S02]  /*1f80*/  IMAD.IADD R5, R9, 0x1, R10 ;  /* 0x0000000109057824 */ /* 0x000fe400078e020a */
[----:B------:R-:W-:-:S03]  /*1f90*/  IMAD.WIDE.U32 R6, R4, c[0x0][0x1b8], R6 ;  /* 0x00006e0004067a25 */ /* 0x000fc600078e0006 */
[----:B------:R-:W-:Y:S01]  /*1fa0*/  @!P1 MOV R9, R5 ;  /* 0x0000000500099202 */ /* 0x000fe20000000f00 */
[----:B------:R-:W-:Y:S01]  /*1fb0*/  @!P1 IMAD R16, R16, c[0x0][0x198], RZ ;  /* 0x0000660010109a24 */ /* 0x000fe200078e02ff */
[----:B------:R-:W-:Y:S01]  /*1fc0*/  IADD3 R7, R7, R11, RZ ;  /* 0x0000000b07077210 */ /* 0x000fe20007ffe0ff */
[----:B------:R-:W-:Y:S01]  /*1fd0*/  @!P2 IMAD.MOV.U32 R4, RZ, RZ, R8 ;  /* 0x000000ffff04a224 */ /* 0x000fe200078e0008 */
[----:B------:R-:W-:Y:S01]  /*1fe0*/  @!P1 MOV R10, R6 ;  /* 0x00000006000a9202 */ /* 0x000fe20000000f00 */
[----:B------:R-:W-:Y:S02]  /*1ff0*/  @!P2 IMAD R17, R22, c[0x0][0x198], RZ ;  /* 0x000066001611aa24 */ /* 0x000fe400078e02ff */
[----:B------:R-:W-:Y:S01]  /*2000*/  @P0 BAR.SYNC.DEFER_BLOCKING 0x0 ;  /* 0x0000000000000b1d */ /* 0x000fe20000010000 */
[C---:B------:R-:W-:Y:S02]  /*2010*/  @!P1 IMAD R23, R18.reuse, c[0x0][0x19c], R16 ;  /* 0x0000670012179a24 */ /* 0x040fe400078e0210 */
        /* <DEDUP_REMOVED lines=11> */
[----:B------:R1:W-:Y:S01]  /*20d0*/  @P4 STS.128 [R230+0x8000], RZ ;  /* 0x008000ffe6004388 */ /* 0x0003e20000000c00 */
[----:B------:R-:W-:Y:S01]  /*20e0*/  @!P1 IMAD.IADD R5, R19, 0x1, R23 ;  /* 0x0000000113059824 */ /* 0x000fe200078e0217 */
[----:B------:R-:W-:Y:S01]  /*20f0*/  @!P2 LEA.HI.X R11, R4, c[0x0][0x16c], R9, 0x1, P6 ;  /* 0x00005b00040baa11 */ /* 0x000fe200030f0c09 */
[C---:B------:R-:W-:Y:S01]  /*2100*/  @!P2 IMAD R22, R243.reuse, c[0x0][0x1a4], R16 ;  /* 0x00006900f316aa24 */ /* 0x040fe200078e0210 */
[----:B------:R1:W-:Y:S01]  /*2110*/  @P4 STS.128 [R230+0xa000], RZ ;  /* 0x00a000ffe6004388 */ /* 0x0003e20000000c00 */
[----:B------:R-:W-:Y:S01]  /*2120*/  @!P2 IMAD.WIDE.U32 R16, R243, c[0x0][0x1a0], R6 ;  /* 0x00006800f310aa25 */ /* 0x000fe200078e0006 */
[----:B------:R-:W-:-:S02]  /*2130*/  @!P1 LEA.HI.X R9, R18, c[0x0][0x16c], R5, 0x1, P5 ;  /* 0x00005b0012099a11 */ /* 0x000fc400028f0c05 */
[----:B------:R1:W-:Y:S01]  /*2140*/  @P4 STS.128 [R230+0xc000], RZ ;  /* 0x00c000ffe6004388 */ /* 0x0003e20000000c00 */
[----:B------:R-:W-:Y:S01]  /*2150*/  IADD3 R5, R250, 0x8, RZ ;  /* 0x00000008fa057810 */ /* 0x000fe20007ffe0ff */
[----:B------:R-:W-:Y:S01]  /*2160*/  IMAD.MOV.U32 R239, RZ, RZ, 0x7f800000 ;  /* 0x7f800000ffef7424 */ /* 0x000fe200078e00ff */
[----:B------:R-:W-:Y:S01]  /*2170*/  @!P2 IADD3 R7, R17, R22, RZ ;  /* 0x000000161107a210 */ /* 0x000fe20007ffe0ff */
[----:B------:R1:W-:Y:S01]  /*2180*/  @P4 STS.128 [R230+0xe000], RZ ;  /* 0x00e000ffe6004388 */ /* 0x0003e20000000c00 */
[----:B------:R-:W-:Y:S01]  /*2190*/  @!P2 LEA R6, P6, R16, c[0x0][0x170], 0x1 ;  /* 0x00005c001006aa11 */ /* 0x000fe200078c08ff */
[----:B------:R-:W-:Y:S01]  /*21a0*/  @!P1 IMAD.IADD R17, R21, 0x1, R24 ;  /* 0x0000000115119824 */ /* 0x000fe200078e0218 */
[----:B------:R-:W-:Y:S01]  /*21b0*/  @!P1 LEA R4, P5, R20, c[0x0][0x170], 0x1 ;  /* 0x00005c0014049a11 */ /* 0x000fe200078a08ff */
        /* <DEDUP_REMOVED lines=163> */
[----:B------:R-:W-:Y:S02]  /*2bf0*/  UIADD3 UR14, UR23, 0x40, URZ ;  /* 0x00000040170e7890 */ /* 0x000fe4000fffe03f */
[----:B-1----:R-:W-:Y:S02]  /*2c00*/  UMOV UR10, UR17 ;  /* 0x00000011000a7c82 */ /* 0x002fe40008000000 */
.L_x_1135:
[----:B------:R-:W0:Y:S01]  /*2c10*/  LDGDEPBAR ;  /* 0x00000000000079af */ /* 0x000e220000000000 */
[----:B------:R-:W-:Y:S02]  /*2c20*/  UISETP.GE.AND UP0, UPT, UR14, UR6, UPT ;  /* 0x000000060e00728c */ /* 0x000fe4000bf06270 */
[----:B------:R-:W-:Y:S04]  /*2c30*/  UISETP.GE.AND UP4, UPT, UR7, 0x1, UPT ;  /* 0x000000010700788c */ /* 0x000fe8000bf86270 */
[----:B------:R-:W-:Y:S02]  /*2c40*/  PLOP3.LUT P0, PT, PT, PT, UP0, 0x80, 0x0 ;  /* 0x000000000000781c */ /* 0x000fe40003f0f008 */
[----:B------:R-:W-:Y:S02]  /*2c50*/  PLOP3.LUT P5, PT, PT, PT, UP0, 0x80, 0x0 ;  /* 0x000000000000781c */ /* 0x000fe40003faf008 */
[----:B------:R-:W-:Y:S02]  /*2c60*/  PLOP3.LUT P1, PT, PT, PT, UP0, 0x80, 0x0 ;  /* 0x000000000000781c */ /* 0x000fe40003f2f008 */
[----:B------:R-:W-:Y:S02]  /*2c70*/  PLOP3.LUT P4, PT, PT, PT, UP0, 0x80, 0x0 ;  /* 0x000000000000781c */ /* 0x000fe40003f8f008 */
[----:B------:R-:W-:Y:S02]  /*2c80*/  PLOP3.LUT P2, PT, PT, PT, UP0, 0x80, 0x0 ;  /* 0x000000000000781c */ /* 0x000fe40003f4f008 */
        /* <DEDUP_REMOVED lines=13> */
[----:B------:R-:W-:Y:S03]  /*2d60*/  LDSM.16.M88.4 R108, [R222] ;  /* 0x00000000de6c783b */ /* 0x000fe60000000200 */
        /* <DEDUP_REMOVED lines=92> */
[----:B------:R-:W-:Y:S08]  /*3330*/  HMMA.16816.F32 R16, R92, R90, R16 ;  /* 0x0000005a5c10723c */ /* 0x000ff00000001810 */
[C---:B----4-:R-:W-:Y:S08]  /*3340*/  HMMA.16816.F32 R4, R100.reuse, R104, R4 ;  /* 0x000000686404723c */ /* 0x050ff00000001804 */
[C---:B------:R-:W-:Y:S08]  /*3350*/  HMMA.16816.F32 R8, R100.reuse, R106, R8 ;  /* 0x0000006a6408723c */ /* 0x040ff00000001808 */
[C---:B-1----:R-:W-:Y:S08]  /*3360*/  HMMA.16816.F32 R12, R100.reuse, R84, R12 ;  /* 0x00000054640c723c */ /* 0x042ff0000000180c */
[----:B------:R-:W-:Y:S01]  /*3370*/  HMMA.16816.F32 R16, R100, R86, R16 ;  /* 0x000000566410723c */ /* 0x000fe20000001810 */
[----:B------:R-:W1:Y:S07]  /*3380*/  LDSM.16.M88.4 R84, [R216+0x16800] ;  /* 0x01680000d854783b */ /* 0x000e6e0000000200 */
[C---:B------:R-:W-:Y:S08]  /*3390*/  HMMA.16816.F32 R4, R108.reuse, R112, R4 ;  /* 0x000000706c04723c */ /* 0x040ff00000001804 */
[C---:B------:R-:W-:Y:S11]  /*33a0*/  HMMA.16816.F32 R8, R108.reuse, R114, R8 ;  /* 0x000000726c08723c */ /* 0x040ff60000001808 */
[----:B------:R-:W-:Y:S05]  /*33b0*/  @!UPT UIADD3 URZ, URZ, URZ, URZ ;  /* 0x0000003f3f3ff290 */ /* 0x000fea000fffe03f */
[----:B------:R-:W-:Y:S02]  /*33c0*/  FMUL.FTZ R6, R6, c[0x0][0x2ec] ;  /* 0x0000bb0006067a20 */ /* 0x000fe40000410000 */
[----:B------:R-:W-:Y:S02]  /*33d0*/  FMUL.FTZ R5, R5, c[0x0][0x2ec] ;  /* 0x0000bb0005057a20 */ /* 0x000fe40000410000 */
[----:B------:R2:W-:Y:S01]  /*33e0*/  MUFU.TANH R131, R6 ;  /* 0x0000000600837308 */ /* 0x0005e20000002400 */
[----:B------:R-:W-:Y:S02]  /*33f0*/  FMUL.FTZ R4, R4, c[0x0][0x2ec] ;  /* 0x0000bb0004047a20 */ /* 0x000fe40000410000 */
[----:B------:R-:W-:Y:S01]  /*3400*/  FMUL.FTZ R7, R7, c[0x0][0x2ec] ;  /* 0x0000bb0007077a20 */ /* 0x000fe20000410000 */
[C---:B-1----:R-:W-:Y:S03]  /*3410*/  HMMA.16816.F32 R12, R108.reuse, R84, R12 ;  /* 0x000000546c0c723c */ /* 0x042fe6000000180c */
[----:B------:R-:W-:Y:S03]  /*3420*/  FMUL.FTZ R8, R8, c[0x0][0x2ec] ;  /* 0x0000bb0008087a20 */ /* 0x000fe60000410000 */
[----:B------:R1:W3:Y:S01]  /*3430*/  MUFU.TANH R123, R4 ;  /* 0x00000004007b7308 */ /* 0x0002e20000002400 */
[----:B------:R-:W-:Y:S01]  /*3440*/  FMUL.FTZ R9, R9, c[0x0][0x2ec] ;  /* 0x0000bb0009097a20 */ /* 0x000fe20000410000 */
[----:B------:R-:W-:Y:S04]  /*3450*/  HMMA.16816.F32 R16, R108, R86, R16 ;  /* 0x000000566c10723c */ /* 0x000fe80000001810 */
[----:B------:R-:W-:Y:S02]  /*3460*/  FMUL.FTZ R10, R10, c[0x0][0x2ec] ;  /* 0x0000bb000a0a7a20 */ /* 0x000fe40000410000 */
[----:B------:R-:W-:Y:S02]  /*3470*/  FMUL.FTZ R11, R11, c[0x0][0x2ec] ;  /* 0x0000bb000b0b7a20 */ /* 0x000fe40000410000 */
[----:B------:R4:W4:Y:S01]  /*3480*/  MUFU.TANH R121, R5 ;  /* 0x0000000500797308 */ /* 0x0009220000002400 */
[----:B--2---:R-:W-:Y:S04]  /*3490*/  MOV R6, UR22 ;  /* 0x0000001600067c02 */ /* 0x004fe80008000f00 */
[----:B------:R-:W-:Y:S05]  /*34a0*/  @P0 LEA R6, R6, R246, 0x6 ;  /* 0x000000f606060211 */ /* 0x000fea00078e30ff */
[----:B------:R2:W-:Y:S01]  /*34b0*/  MUFU.TANH R120, R8 ;  /* 0x0000000800787308 */ /* 0x0005e20000002400 */
[----:B------:R-:W-:Y:S01]  /*34c0*/  PLOP3.LUT P0, PT, PT, PT, UP0, 0x80, 0x0 ;  /* 0x000000000000781c */ /* 0x000fe20003f0f008 */
[----:B------:R-:W-:Y:S01]  /*34d0*/  FMUL.FTZ R12, R12, c[0x0][0x2ec] ;  /* 0x0000bb000c0c7a20 */ /* 0x000fe20000410000 */
[C---:B------:R-:W-:Y:S01]  /*34e0*/  @P5 ISETP.GE.AND P5, PT, R6.reuse, UR6, PT ;  /* 0x0000000606005c0c */ /* 0x040fe2000bfa6270 */
[----:B------:R-:W-:Y:S01]  /*34f0*/  FMUL.FTZ R13, R13, c[0x0][0x2ec] ;  /* 0x0000bb000d0d7a20 */ /* 0x000fe20000410000 */
[----:B-1----:R-:W-:Y:S01]  /*3500*/  @P1 IADD3 R4, R6, 0x1, RZ ;  /* 0x0000000106041810 */ /* 0x002fe20007ffe0ff */
[----:B------:R-:W-:Y:S01]  /*3510*/  FMUL.FTZ R14, R14, c[0x0][0x2ec] ;  /* 0x0000bb000e0e7a20 */ /* 0x000fe20000410000 */
[----:B-----5:R-:W-:Y:S01]  /*3520*/  FSETP.NEU.FTZ.AND P1, PT, R239, -INF , PT ;  /* 0xff800000ef00780b */ /* 0x020fe20003f3d000 */
[----:B------:R-:W-:Y:S01]  /*3530*/  FMUL.FTZ R15, R15, c[0x0][0x2ec] ;  /* 0x0000bb000f0f7a20 */ /* 0x000fe20000410000 */
[----:B------:R-:W-:Y:S01]  /*3540*/  @P4 ISETP.GE.AND P4, PT, R4, UR6, PT ;  /* 0x0000000604004c0c */ /* 0x000fe2000bf86270 */
[----:B------:R1:W1:Y:S01]  /*3550*/  MUFU.TANH R130, R7 ;  /* 0x0000000700827308 */ /* 0x0002620000002400 */
[----:B---3--:R-:W-:Y:S01]  /*3560*/  MOV R4, R123 ;  /* 0x0000007b00047202 */ /* 0x008fe20000000f00 */
[----:B------:R-:W-:Y:S02]  /*3570*/  FMUL.FTZ R16, R16, c[0x0][0x2ec] ;  /* 0x0000bb0010107a20 */ /* 0x000fe40000410000 */
[----:B----4-:R-:W-:Y:S02]  /*3580*/  FMUL.FTZ R5, R239, 1.4426950216293334961 ;  /* 0x3fb8aa3bef057820 */ /* 0x010fe40000410000 */
[----:B------:R-:W-:Y:S01]  /*3590*/  @P0 FSEL R4, R123, -INF , !P5 ;  /* 0xff8000007b040808 */ /* 0x000fe20006800000 */
[----:B------:R-:W-:Y:S01]  /*35a0*/  FMUL.FTZ R17, R17, c[0x0][0x2ec] ;  /* 0x0000bb0011117a20 */ /* 0x000fe20000410000 */
[----:B------:R-:W-:Y:S01]  /*35b0*/  PLOP3.LUT P0, PT, PT, PT, UP0, 0x80, 0x0 ;  /* 0x000000000000781c */ /* 0x000fe20003f0f008 */
[----:B------:R-:W-:Y:S01]  /*35c0*/  FMUL.FTZ R18, R18, c[0x0][0x2ec] ;  /* 0x0000bb0012127a20 */ /* 0x000fe20000410000 */
[----:B------:R-:W-:Y:S01]  /*35d0*/  FSEL R5, R5, RZ, P1 ;  /* 0x000000ff05057208 */ /* 0x000fe20000800000 */
[----:B------:R3:W4:Y:S01]  /*35e0*/  MUFU.TANH R119, R9 ;  /* 0x0000000900777308 */ /* 0x0007220000002400 */
[----:B------:R-:W-:Y:S01]  /*35f0*/  FSETP.NEU.FTZ.AND P1, PT, R240, -INF , PT ;  /* 0xff800000f000780b */ /* 0x000fe20003f3d000 */
[----:B------:R-:W-:Y:S02]  /*3600*/  FMUL.FTZ R19, R19, c[0x0][0x2ec] ;  /* 0x0000bb0013137a20 */ /* 0x000fe40000410000 */
[--C-:B--2---:R-:W-:Y:S02]  /*3610*/  FFMA.FTZ R8, R4, c[0x0][0x23c], -R5.reuse ;  /* 0x00008f0004087a23 */ /* 0x104fe40000010805 */
[----:B------:R-:W-:Y:S04]  /*3620*/  FMUL.FTZ R4, R240, 1.4426950216293334961 ;  /* 0x3fb8aa3bf0047820 */ /* 0x000fe80000410000 */
[----:B------:R2:W-:Y:S01]  /*3630*/  MUFU.EX2 R203, R8 ;  /* 0x0000000800cb7308 */ /* 0x0005e20000000800 */
[----:B------:R-:W-:Y:S02]  /*3640*/  FSEL R4, R4, RZ, P1 ;  /* 0x000000ff04047208 */ /* 0x000fe40000800000 */
[----:B-1----:R-:W-:Y:S02]  /*3650*/  MOV R7, R121 ;  /* 0x0000007900077202 */ /* 0x002fe40000000f00 */
[----:B------:R-:W-:Y:S02]  /*3660*/  @P2 FSEL R7, R121, -INF , !P4 ;  /* 0xff80000079072808 */ /* 0x000fe40006000000 */
[----:B------:R-:W-:Y:S02]  /*3670*/  PLOP3.LUT P1, PT, PT, PT, UP0, 0x80, 0x0 ;  /* 0x000000000000781c */ /* 0x000fe40003f2f008 */
[----:B------:R-:W-:Y:S01]  /*3680*/  PLOP3.LUT P2, PT, PT, PT, UP0, 0x80, 0x0 ;  /* 0x000000000000781c */ /* 0x000fe20003f4f008 */
[----:B------:R-:W1:Y:S01]  /*3690*/  MUFU.TANH R129, R10 ;  /* 0x0000000a00817308 */ /* 0x000e620000002400 */
[C---:B---3--:R-:W-:Y:S02]  /*36a0*/  @P3 IADD3 R9, R6.reuse, 0x8, RZ ;  /* 0x0000000806093810 */ /* 0x048fe40007ffe0ff */
[----:B------:R-:W-:Y:S02]  /*36b0*/  PLOP3.LUT P3, PT, PT, PT, UP0, 0x80, 0x0 ;  /* 0x000000000000781c */ /* 0x000fe40003f6f008 */
[----:B------:R-:W-:Y:S05]  /*36c0*/  @P6 ISETP.GE.AND P6, PT, R9, UR6, PT ;  /* 0x0000000609006c0c */ /* 0x000fea000bfc6270 */
[----:B------:R-:W3:Y:S02]  /*36d0*/  MUFU.TANH R128, R11 ;  /* 0x0000000b00807308 */ /* 0x000ee40000002400 */
[----:B------:R-:W-:Y:S01]  /*36e0*/  @P2 IADD3 R9, R6, 0x9, RZ ;  /* 0x0000000906092810 */ /* 0x000fe20007ffe0ff */
[--C-:B--2---:R-:W-:Y:S01]  /*36f0*/  FFMA.FTZ R8, R7, c[0x0][0x23c], -R5.reuse ;  /* 0x00008f0007087a23 */ /* 0x104fe20000010805 */
[----:B------:R-:W-:Y:S02]  /*3700*/  MOV R7, R131 ;  /* 0x0000008300077202 */ /* 0x000fe40000000f00 */
[----:B------:R-:W-:Y:S02]  /*3710*/  @P0 FSEL R7, R131, -INF , !P5 ;  /* 0xff80000083070808 */ /* 0x000fe40006800000 */
[----:B------:R-:W-:Y:S02]  /*3720*/  PLOP3.LUT P0, PT, PT, PT, UP0, 0x80, 0x0 ;  /* 0x000000000000781c */ /* 0x000fe40003f0f008 */
[----:B------:R2:W-:Y:S01]  /*3730*/  MUFU.EX2 R201, R8 ;  /* 0x0000000800c97308 */ /* 0x0005e20000000800 */
[----:B------:R-:W-:Y:S02]  /*3740*/  @P3 ISETP.GE.AND P3, PT, R9, UR6, PT ;  /* 0x0000000609003c0c */ /* 0x000fe4000bf66270 */
[----:B------:R-:W-:Y:S02]  /*3750*/  PLOP3.LUT P5, PT, PT, PT, UP0, 0x80, 0x0 ;  /* 0x000000000000781c */ /* 0x000fe40003faf008 */
[----:B------:R-:W-:Y:S05]  /*3760*/  PLOP3.LUT P2, PT, PT, PT, UP0, 0x80, 0x0 ;  /* 0x000000000000781c */ /* 0x000fea0003f4f008 */
[----:B------:R-:W1:Y:S10]  /*3770*/  MUFU.TANH R122, R12 ;  /* 0x0000000c007a7308 */ /* 0x000e740000002400 */
[----:B------:R-:W1:Y:S01]  /*3780*/  MUFU.TANH R118, R13 ;  /* 0x0000000d00767308 */ /* 0x000e620000002400 */
[--C-:B--2---:R-:W-:Y:S01]  /*3790*/  FFMA.FTZ R8, R7, c[0x0][0x23c], -R4.reuse ;  /* 0x00008f0007087a23 */ /* 0x104fe20000010804 */
[----:B------:R-:W-:Y:S02]  /*37a0*/  MOV R7, R130 ;  /* 0x0000008200077202 */ /* 0x000fe40000000f00 */
[----:B------:R-:W-:Y:S02]  /*37b0*/  @P1 FSEL R7, R130, -INF , !P4 ;  /* 0xff80000082071808 */ /* 0x000fe40006000000 */
[----:B------:R-:W-:Y:S04]  /*37c0*/  PLOP3.LUT P1, PT, PT, PT, UP0, 0x80, 0x0 ;  /* 0x000000000000781c */ /* 0x000fe80003f2f008 */
[----:B------:R2:W-:Y:S01]  /*37d0*/  MUFU.EX2 R211, R8 ;  /* 0x0000000800d37308 */ /* 0x0005e20000000800 */
[----:B------:R-:W-:Y:S09]  /*37e0*/  PLOP3.LUT P4, PT, PT, PT, UP0, 0x80, 0x0 ;  /* 0x000000000000781c */ /* 0x000ff20003f8f008 */
[----:B------:R-:W1:Y:S04]  /*37f0*/  MUFU.TANH R127, R14 ;  /* 0x0000000e007f7308 */ /* 0x000e680000002400 */
[C---:B------:R-:W-:Y:S02]  /*3800*/  @P4 IADD3 R9, R6.reuse, 0x10, RZ ;  /* 0x0000001006094810 */ /* 0x040fe40007ffe0ff */
[----:B------:R-:W-:Y:S02]  /*3810*/  PLOP3.LUT P4, PT, PT, PT, UP0, 0x80, 0x0 ;  /* 0x000000000000781c */ /* 0x000fe40003f8f008 */
[----:B------:R-:W-:Y:S02]  /*3820*/  @P5 ISETP.GE.AND P5, PT, R9, UR6, PT ;  /* 0x0000000609005c0c */ /* 0x000fe4000bfa6270 */
[----:B------:R-:W-:Y:S01]  /*3830*/  @P2 IADD3 R9, R6, 0x11, RZ ;  /* 0x0000001106092810 */ /* 0x000fe20007ffe0ff */
[----:B------:R-:W-:Y:S01]  /*3840*/  MUFU.TANH R126, R15 ;  /* 0x0000000f007e7308 */ /* 0x000fe20000002400 */
[----:B------:R-:W-:Y:S01]  /*3850*/  PLOP3.LUT P2, PT, PT, PT, UP0, 0x80, 0x0 ;  /* 0x000000000000781c */ /* 0x000fe20003f4f008 */
[--C-:B--2---:R-:W-:Y:S01]  /*3860*/  FFMA.FTZ R8, R7, c[0x0][0x23c], -R4.reuse ;  /* 0x00008f0007087a23 */ /* 0x104fe20000010804 */
[----:B------:R-:W-:Y:S02]  /*3870*/  MOV R7, R120 ;  /* 0x0000007800077202 */ /* 0x000fe40000000f00 */
[----:B------:R-:W-:Y:S02]  /*3880*/  @P0 FSEL R7, R120, -INF , !P6 ;  /* 0xff80000078070808 */ /* 0x000fe40007000000 */
[----:B------:R-:W-:Y:S03]  /*3890*/  PLOP3.LUT P0, PT, PT, PT, UP0, 0x80, 0x0 ;  /* 0x000000000000781c */ /* 0x000fe60003f0f008 */
[----:B------:R2:W-:Y:S10]  /*38a0*/  MUFU.EX2 R209, R8 ;  /* 0x0000000800d17308 */ /* 0x0005f40000000800 */
[----:B------:R-:W1:Y:S10]  /*38b0*/  MUFU.TANH R117, R16 ;  /* 0x0000001000757308 */ /* 0x000e740000002400 */
[----:B------:R-:W-:Y:S01]  /*38c0*/  MUFU.TANH R116, R17 ;  /* 0x0000001100747308 */ /* 0x000fe20000002400 */
[--C-:B--2---:R-:W-:Y:S01]  /*38d0*/  FFMA.FTZ R8, R7, c[0x0][0x23c], -R5.reuse ;  /* 0x00008f0007087a23 */ /* 0x104fe20000010805 */
[----:B----4-:R-:W-:Y:S02]  /*38e0*/  MOV R7, R119 ;  /* 0x0000007700077202 */ /* 0x010fe40000000f00 */
[----:B------:R-:W-:Y:S02]  /*38f0*/  @P1 FSEL R7, R119, -INF , !P3 ;  /* 0xff80000077071808 */ /* 0x000fe40005800000 */
[----:B------:R-:W-:Y:S04]  /*3900*/  PLOP3.LUT P1, PT, PT, PT, UP0, 0x80, 0x0 ;  /* 0x000000000000781c */ /* 0x000fe80003f2f008 */
[----:B------:R2:W-:Y:S10]  /*3910*/  MUFU.EX2 R199, R8 ;  /* 0x0000000800c77308 */ /* 0x0005f40000000800 */
[----:B------:R-:W-:Y:S10]  /*3920*/  MUFU.TANH R125, R18 ;  /* 0x00000012007d7308 */ /* 0x000ff40000002400 */
[----:B------:R-:W-:Y:S01]  /*3930*/  MUFU.TANH R124, R19 ;  /* 0x00000013007c7308 */ /* 0x000fe20000002400 */
[--C-:B--2---:R-:W-:Y:S01]  /*3940*/  FFMA.FTZ R8, R7, c[0x0][0x23c], -R5.reuse ;  /* 0x00008f0007087a23 */ /* 0x104fe20000010805 */
[----:B-1----:R-:W-:Y:S02]  /*3950*/  MOV R7, R129 ;  /* 0x0000008100077202 */ /* 0x002fe40000000f00 */
[----:B------:R-:W-:Y:S02]  /*3960*/  @P0 FSEL R7, R129, -INF , !P6 ;  /* 0xff80000081070808 */ /* 0x000fe40007000000 */
[----:B------:R-:W-:Y:S04]  /*3970*/  PLOP3.LUT P0, PT, PT, PT, UP0, 0x80, 0x0 ;  /* 0x000000000000781c */ /* 0x000fe80003f0f008 */
[----:B------:R1:W-:Y:S01]  /*3980*/  MUFU.EX2 R198, R8 ;  /* 0x0000000800c67308 */ /* 0x0003e20000000800 */
[----:B------:R-:W-:Y:S11]  /*3990*/  PLOP3.LUT P6, PT, PT, PT, UP0, 0x80, 0x0 ;  /* 0x000000000000781c */ /* 0x000ff60003fcf008 */
[----:B------:R-:W-:Y:S02]  /*39a0*/  @!UPT UIADD3 URZ, URZ, URZ, URZ ;  /* 0x0000003f3f3ff290 */ /* 0x000fe4000fffe03f */
[----:B------:R-:W-:Y:S01]  /*39b0*/  @P6 ISETP.GE.AND P6, PT, R9, UR6, PT ;  /* 0x0000000609006c0c */ /* 0x000fe2000bfc6270 */
[--C-:B-1----:R-:W-:Y:S01]  /*39c0*/  FFMA.FTZ R8, R7, c[0x0][0x23c], -R4.reuse ;  /* 0x00008f0007087a23 */ /* 0x102fe20000010804 */
[----:B---3--:R-:W-:Y:S02]  /*39d0*/  MOV R7, R128 ;  /* 0x0000008000077202 */ /* 0x008fe40000000f00 */
[----:B------:R-:W-:Y:S01]  /*39e0*/  @P1 FSEL R7, R128, -INF , !P3 ;  /* 0xff80000080071808 */ /* 0x000fe20005800000 */
[----:B------:R1:W-:Y:S01]  /*39f0*/  MUFU.EX2 R208, R8 ;  /* 0x0000000800d07308 */ /* 0x0003e20000000800 */
[----:B------:R-:W-:Y:S02]  /*3a00*/  PLOP3.LUT P1, PT, PT, PT, UP0, 0x80, 0x0 ;  /* 0x000000000000781c */ /* 0x000fe40003f2f008 */
[----:B------:R-:W-:Y:S11]  /*3a10*/  PLOP3.LUT P3, PT, PT, PT, UP0, 0x80, 0x0 ;  /* 0x000000000000781c */ /* 0x000ff60003f6f008 */
[----:B------:R-:W-:Y:S02]  /*3a20*/  @!UPT UIADD3 URZ, URZ, URZ, URZ ;  /* 0x0000003f3f3ff290 */ /* 0x000fe4000fffe03f */
[C---:B------:R-:W-:Y:S02]  /*3a30*/  @P3 IADD3 R9, R6.reuse, 0x18, RZ ;  /* 0x0000001806093810 */ /* 0x040fe40007ffe0ff */
[----:B------:R-:W-:Y:S01]  /*3a40*/  @P4 IADD3 R6, R6, 0x19, RZ ;  /* 0x0000001906064810 */ /* 0x000fe20007ffe0ff */
[--C-:B-1----:R-:W-:Y:S01]  /*3a50*/  FFMA.FTZ R8, R7, c[0x0][0x23c], -R4.reuse ;  /* 0x00008f0007087a23 */ /* 0x102fe20000010804 */
[----:B------:R-:W-:Y:S02]  /*3a60*/  MOV R7, R122 ;  /* 0x0000007a00077202 */ /* 0x000fe40000000f00 */
[----:B------:R-:W-:Y:S01]  /*3a70*/  @P0 FSEL R7, R122, -INF , !P5 ;  /* 0xff8000007a070808 */ /* 0x000fe20006800000 */
[----:B------:R1:W2:Y:S01]  /*3a80*/  MUFU.EX2 R206, R8 ;  /* 0x0000000800ce7308 */ /* 0x0002a20000000800 */
[----:B------:R-:W-:Y:S03]  /*3a90*/  PLOP3.LUT P0, PT, PT, PT, UP0, 0x80, 0x0 ;  /* 0x000000000000781c */ /* 0x000fe60003f0f008 */
[--C-:B-1----:R-:W-:Y:S01]  /*3aa0*/  FFMA.FTZ R8, R7, c[0x0][0x23c], -R5.reuse ;  /* 0x00008f0007087a23 */ /* 0x102fe20000010805 */
[----:B------:R-:W-:Y:S02]  /*3ab0*/  MOV R7, R118 ;  /* 0x0000007600077202 */ /* 0x000fe40000000f00 */
[----:B------:R-:W-:Y:S03]  /*3ac0*/  @P2 FSEL R7, R118, -INF , !P6 ;  /* 0xff80000076072808 */ /* 0x000fe60007000000 */
[----:B------:R1:W-:Y:S01]  /*3ad0*/  MUFU.EX2 R202, R8 ;  /* 0x0000000800ca7308 */ /* 0x0003e20000000800 */
[----:B------:R-:W-:Y:S11]  /*3ae0*/  PLOP3.LUT P2, PT, PT, PT, UP0, 0x80, 0x0 ;  /* 0x000000000000781c */ /* 0x000ff60003f4f008 */
[----:B------:R-:W-:Y:S02]  /*3af0*/  @!UPT UIADD3 URZ, URZ, URZ, URZ ;  /* 0x0000003f3f3ff290 */ /* 0x000fe4000fffe03f */
[----:B------:R-:W-:Y:S02]  /*3b00*/  @P2 ISETP.GE.AND P3, PT, R9, UR6, PT ;  /* 0x0000000609002c0c */ /* 0x000fe4000bf66270 */
[----:B------:R-:W-:Y:S01]  /*3b10*/  PLOP3.LUT P2, PT, PT, PT, UP0, 0x80, 0x0 ;  /* 0x000000000000781c */ /* 0x000fe20003f4f008 */
[--C-:B-1----:R-:W-:Y:S01]  /*3b20*/  FFMA.FTZ R8, R7, c[0x0][0x23c], -R5.reuse ;  /* 0x00008f0007087a23 */ /* 0x102fe20000010805 */
[----:B------:R-:W-:Y:S02]  /*3b30*/  MOV R7, R127 ;  /* 0x0000007f00077202 */ /* 0x000fe40000000f00 */
[----:B------:R-:W-:Y:S01]  /*3b40*/  @P1 FSEL R7, R127, -INF , !P5 ;  /* 0xff8000007f071808 */ /* 0x000fe20006800000 */
[----:B------:R1:W3:Y:S01]  /*3b50*/  MUFU.EX2 R200, R8 ;  /* 0x0000000800c87308 */ /* 0x0002e20000000800 */
[----:B------:R-:W-:Y:S11]  /*3b60*/  PLOP3.LUT P1, PT, PT, PT, UP0, 0x80, 0x0 ;  /* 0x000000000000781c */ /* 0x000ff60003f2f008 */
[----:B------:R-:W-:Y:S02]  /*3b70*/  @!UPT UIADD3 URZ, URZ, URZ, URZ ;  /* 0x0000003f3f3ff290 */ /* 0x000fe4000fffe03f */
[----:B------:R-:W-:Y:S02]  /*3b80*/  @P1 ISETP.GE.AND P1, PT, R6, UR6, PT ;  /* 0x0000000606001c0c */ /* 0x000fe4000bf26270 */
[----:B------:R-:W-:Y:S02]  /*3b90*/  MOV R6, R117 ;  /* 0x0000007500067202 */ /* 0x000fe40000000f00 */
[----:B------:R-:W-:Y:S02]  /*3ba0*/  @P2 FSEL R6, R117, -INF , !P3 ;  /* 0xff80000075062808 */ /* 0x000fe40005800000 */
[----:B------:R-:W-:Y:S01]  /*3bb0*/  PLOP3.LUT P2, PT, PT, PT, UP0, 0x80, 0x0 ;  /* 0x000000000000781c */ /* 0x000fe20003f4f008 */
[--C-:B-1----:R-:W-:Y:S01]  /*3bc0*/  FFMA.FTZ R8, R7, c[0x0][0x23c], -R4.reuse ;  /* 0x00008f0007087a23 */ /* 0x102fe20000010804 */
[----:B------:R-:W-:Y:S02]  /*3bd0*/  MOV R7, R126 ;  /* 0x0000007e00077202 */ /* 0x000fe40000000f00 */
[----:B------:R-:W-:Y:S01]  /*3be0*/  @P0 FSEL R7, R126, -INF , !P6 ;  /* 0xff8000007e070808 */ /* 0x000fe20007000000 */
[----:B------:R2:W-:Y:S01]  /*3bf0*/  MUFU.EX2 R210, R8 ;  /* 0x0000000800d27308 */ /* 0x0005e20000000800 */
[----:B------:R-:W-:Y:S03]  /*3c00*/  PLOP3.LUT P0, PT, PT, PT, UP0, 0x80, 0x0 ;  /* 0x000000000000781c */ /* 0x000fe60003f0f008 */
[--C-:B------:R-:W-:Y:S06]  /*3c10*/  FFMA.FTZ R7, R7, c[0x0][0x23c], -R4.reuse ;  /* 0x00008f0007077a23 */ /* 0x100fec0000010804 */
[----:B------:R1:W-:Y:S01]  /*3c20*/  MUFU.EX2 R207, R7 ;  /* 0x0000000700cf7308 */ /* 0x0003e20000000800 */
[----:B--2---:R-:W-:Y:S01]  /*3c30*/  F2FP.PACK_AB R8, R206, R208 ;  /* 0x000000d0ce08723e */ /* 0x004fe200000000ff */
[--C-:B-1----:R-:W-:Y:S01]  /*3c40*/  FFMA.FTZ R7, R6, c[0x0][0x23c], -R5.reuse ;  /* 0x00008f0006077a23 */ /* 0x102fe20000010805 */
[----:B------:R-:W-:Y:S02]  /*3c50*/  MOV R6, R116 ;  /* 0x0000007400067202 */ /* 0x000fe40000000f00 */
[----:B------:R-:W-:Y:S05]  /*3c60*/  @P0 FSEL R6, R116, -INF , !P1 ;  /* 0xff80000074060808 */ /* 0x000fea0004800000 */
[----:B------:R3:W-:Y:S01]  /*3c70*/  MUFU.EX2 R197, R7 ;  /* 0x0000000700c57308 */ /* 0x0007e20000000800 */
[----:B------:R-:W-:Y:S01]  /*3c80*/  PLOP3.LUT P0, PT, PT, PT, UP0, 0x80, 0x0 ;  /* 0x000000000000781c */ /* 0x000fe20003f0f008 */
[----:B------:R-:W-:Y:S01]  /*3c90*/  FFMA.FTZ R5, R6, c[0x0][0x23c], -R5 ;  /* 0x00008f0006057a23 */ /* 0x000fe20000010805 */
[----:B------:R-:W-:Y:S02]  /*3ca0*/  MOV R6, R125 ;  /* 0x0000007d00067202 */ /* 0x000fe40000000f00 */
[----:B------:R-:W-:Y:S02]  /*3cb0*/  @P2 FSEL R6, R125, -INF , !P3 ;  /* 0xff8000007d062808 */ /* 0x000fe40005800000 */
[----:B------:R-:W-:Y:S03]  /*3cc0*/  PLOP3.LUT P3, PT, PT, PT, UP4, 0x80, 0x0 ;  /* 0x000000000000781c */ /* 0x000fe60003f6f048 */
[----:B------:R1:W2:Y:S01]  /*3cd0*/  MUFU.EX2 R196, R5 ;  /* 0x0000000500c47308 */ /* 0x0002a20000000800 */
[--C-:B------:R-:W-:Y:S09]  /*3ce0*/  FFMA.FTZ R6, R6, c[0x0][0x23c], -R4.reuse ;  /* 0x00008f0006067a23 */ /* 0x100ff20000010804 */
[----:B------:R4:W-:Y:S01]  /*3cf0*/  MUFU.EX2 R205, R6 ;  /* 0x0000000600cd7308 */ /* 0x0009e20000000800 */
[----:B---3--:R-:W-:Y:S02]  /*3d00*/  F2FP.PACK_AB R7, R200, R202 ;  /* 0x000000cac807723e */ /* 0x008fe400000000ff */
[----:B-1----:R-:W-:Y:S02]  /*3d10*/  MOV R5, R124 ;  /* 0x0000007c00057202 */ /* 0x002fe40000000f00 */
[----:B------:R-:W-:Y:S02]  /*3d20*/  @P0 FSEL R5, R124, -INF , !P1 ;  /* 0xff8000007c050808 */ /* 0x000fe40004800000 */
[----:B------:R-:W-:Y:S03]  /*3d30*/  IADD3 R114, P0, R242, UR11, RZ ;  /* 0x0000000bf2727c10 */ /* 0x000fe6000ff1e0ff */
[----:B------:R-:W-:Y:S01]  /*3d40*/  FFMA.FTZ R4, R5, c[0x0][0x23c], -R4 ;  /* 0x00008f0005047a23 */ /* 0x000fe20000010804 */
[----:B------:R-:W-:Y:S02]  /*3d50*/  F2FP.PACK_AB R5, R209, R211 ;  /* 0x000000d3d105723e */ /* 0x000fe400000000ff */
[----:B----4-:R-:W-:Y:S01]  /*3d60*/  F2FP.PACK_AB R6, R201, R203 ;  /* 0x000000cbc906723e */ /* 0x010fe200000000ff */
[----:B------:R1:W2:Y:S01]  /*3d70*/  MUFU.EX2 R204, R4 ;  /* 0x0000000400cc7308 */ /* 0x0002a20000000800 */
[----:B------:R-:W-:Y:S01]  /*3d80*/  IADD3.X R115, R241, UR10, RZ, P0, !PT ;  /* 0x0000000af1737c10 */ /* 0x000fe200087fe4ff */
[----:B------:R2:W-:Y:S01]  /*3d90*/  STS [R231+0x22400], R5 ;  /* 0x02240005e7007388 */ /* 0x0005e20000000800 */
[C---:B------:R-:W-:Y:S04]  /*3da0*/  LEA R228, P0, R251.reuse, R228, 0x2 ;  /* 0x000000e4fbe47211 */ /* 0x040fe800078010ff */
[----:B------:R-:W-:Y:S01]  /*3db0*/  LEA.HI.X.SX32 R229, R251, R229, 0x2, P0 ;  /* 0x000000e5fbe57211 */ /* 0x000fe200000f16ff */
[----:B------:R4:W-:Y:S06]  /*3dc0*/  STS [R231+0x22000], R6 ;  /* 0x02200006e7007388 */ /* 0x0009ec0000000800 */
[----:B------:R-:W-:Y:S06]  /*3dd0*/  STS [R238+0x22400], R8 ;  /* 0x02240008ee007388 */ /* 0x000fec0000000800 */
[----:B------:R-:W3:Y:S01]  /*3de0*/  LDG.E R113, [R114.64] ;  /* 0x0000000472717981 */ /* 0x000ee2000c1e1900 */
[----:B-1----:R-:W-:Y:S05]  /*3df0*/  F2FP.PACK_AB R4, R198, R199 ;  /* 0x000000c7c604723e */ /* 0x002fea00000000ff */
[----:B------:R-:W3:Y:S01]  /*3e00*/  LDG.E R112, [R114.64+0x20] ;  /* 0x0000200472707981 */ /* 0x000ee2000c1e1900 */
[----:B--2---:R-:W-:Y:S05]  /*3e10*/  F2FP.PACK_AB R5, R196, R197 ;  /* 0x000000c5c405723e */ /* 0x004fea00000000ff */
[----:B------:R1:W-:Y:S01]  /*3e20*/  STS [R238+0x22000], R4 ;  /* 0x02200004ee007388 */ /* 0x0003e20000000800 */
[----:B----4-:R-:W-:Y:S05]  /*3e30*/  F2FP.PACK_AB R6, R207, R210 ;  /* 0x000000d2cf06723e */ /* 0x010fea00000000ff */
[----:B------:R-:W-:Y:S06]  /*3e40*/  STS [R236+0x22000], R7 ;  /* 0x02200007ec007388 */ /* 0x000fec0000000800 */
[----:B------:R-:W-:Y:S06]  /*3e50*/  STS [R236+0x22400], R6 ;  /* 0x02240006ec007388 */ /* 0x000fec0000000800 */
[----:B------:R-:W-:Y:S01]  /*3e60*/  STS [R237+0x22000], R5 ;  /* 0x02200005ed007388 */ /* 0x000fe20000000800 */
[----:B-1----:R-:W-:Y:S05]  /*3e70*/  F2FP.PACK_AB R4, R204, R205 ;  /* 0x000000cdcc04723e */ /* 0x002fea00000000ff */
[----:B------:R-:W-:Y:S06]  /*3e80*/  STS [R237+0x22400], R4 ;  /* 0x02240004ed007388 */ /* 0x000fec0000000800 */
[----:B------:R-:W-:Y:S06]  /*3e90*/  LDSM.16.M88.4 R16, [R218+0x8000] ;  /* 0x00800000da10783b */ /* 0x000fec0000000200 */
[----:B------:R-:W1:Y:S06]  /*3ea0*/  LDSM.16.M88.4 R8, [R2+0x18000] ;  /* 0x018000000208783b */ /* 0x000e6c0000000200 */
[----:B------:R-:W2:Y:S06]  /*3eb0*/  LDSM.16.M88.4 R84, [R2+0x18800] ;  /* 0x018800000254783b */ /* 0x000eac0000000200 */
[----:B------:R-:W-:Y:S06]  /*3ec0*/  LDSM.16.M88.4 R88, [R219+0x8000] ;  /* 0x00800000db58783b */ /* 0x000fec0000000200 */
[----:B------:R-:W4:Y:S06]  /*3ed0*/  LDSM.16.M88.4 R92, [R3+0x18000] ;  /* 0x01800000035c783b */ /* 0x000f2c0000000200 */
        /* <DEDUP_REMOVED lines=9> */
[C---:B----4-:R-:W-:Y:S08]  /*3f70*/  HMMA.16816.F32 R4, R88.reuse, R92, R4 ;  /* 0x0000005c5804723c */ /* 0x050ff00000001804 */
[C---:B------:R-:W-:Y:S01]  /*3f80*/  HMMA.16816.F32 R8, R88.reuse, R94, R8 ;  /* 0x0000005e5808723c */ /* 0x040fe20000001808 */
[----:B------:R-:W2:Y:S07]  /*3f90*/  LDSM.16.M88.4 R92, [R222+0x8000] ;  /* 0x00800000de5c783b */ /* 0x000eae0000000200 */
        /* <DEDUP_REMOVED lines=14> */
[C---:B----4-:R-:W-:Y:S08]  /*4080*/  HMMA.16816.F32 R12, R92.reuse, R88, R12 ;  /* 0x000000585c0c723c */ /* 0x050ff0000000180c */
        /* <DEDUP_REMOVED lines=31> */
[C---:B---3--:R-:W-:Y:S08]  /*4280*/  HMMA.16816.F32 R4, R100.reuse, R104, R4 ;  /* 0x000000686404723c */ /* 0x048ff00000001804 */
        /* <DEDUP_REMOVED lines=39> */
[----:B------:R-:W4:Y:S07]  /*4500*/  LDSM.16.M88.4 R88, [R216+0x1e800] ;  /* 0x01e80000d858783b */ /* 0x000f2e0000000200 */
[C---:B---3--:R-:W-:Y:S08]  /*4510*/  HMMA.16816.F32 R4, R100.reuse, R104, R4 ;  /* 0x000000686404723c */ /* 0x048ff00000001804 */
[C---:B------:R-:W-:Y:S08]  /*4520*/  HMMA.16816.F32 R8, R100.reuse, R106, R8 ;  /* 0x0000006a6408723c */ /* 0x040ff00000001808 */
[C---:B-1----:R-:W-:Y:S08]  /*4530*/  HMMA.16816.F32 R12, R100.reuse, R84, R12 ;  /* 0x00000054640c723c */ /* 0x042ff0000000180c */
[----:B------:R-:W-:Y:S08]  /*4540*/  HMMA.16816.F32 R16, R100, R86, R16 ;  /* 0x000000566410723c */ /* 0x000ff00000001810 */
[C---:B--2---:R-:W-:Y:S08]  /*4550*/  HMMA.16816.F32 R4, R92.reuse, R108, R4 ;  /* 0x0000006c5c04723c */ /* 0x044ff00000001804 */
[C---:B------:R-:W-:Y:S08]  /*4560*/  HMMA.16816.F32 R8, R92.reuse, R110, R8 ;  /* 0x0000006e5c08723c */ /* 0x040ff00000001808 */
[C---:B----4-:R-:W-:Y:S08]  /*4570*/  HMMA.16816.F32 R12, R92.reuse, R88, R12 ;  /* 0x000000585c0c723c */ /* 0x050ff0000000180c */
[----:B------:R-:W-:Y:S04]  /*4580*/  HMMA.16816.F32 R16, R92, R90, R16 ;  /* 0x0000005a5c10723c */ /* 0x000fe80000001810 */
[C---:B------:R-:W-:Y:S02]  /*4590*/  FADD.FTZ R4, -R113.reuse, R4 ;  /* 0x0000000471047221 */ /* 0x040fe40000010100 */
[----:B------:R-:W-:Y:S02]  /*45a0*/  FADD.FTZ R5, -R113, R5 ;  /* 0x0000000571057221 */ /* 0x000fe40000010100 */
[----:B------:R-:W-:Y:S04]  /*45b0*/  FMUL.FTZ R84, R203, R4 ;  /* 0x00000004cb547220 */ /* 0x000fe80000410000 */
[----:B------:R-:W-:Y:S02]  /*45c0*/  FMUL.FTZ R85, R201, R5 ;  /* 0x00000005c9557220 */ /* 0x000fe40000410000 */
[----:B------:R-:W-:Y:S02]  /*45d0*/  FFMA.FTZ R4, -R123, R123, 1 ;  /* 0x3f8000007b047423 */ /* 0x000fe4000001017b */
[----:B------:R-:W-:Y:S02]  /*45e0*/  FFMA.FTZ R5, -R121, R121, 1 ;  /* 0x3f80000079057423 */ /* 0x000fe40000010179 */
[----:B------:R-:W-:Y:S02]  /*45f0*/  FADD.FTZ R86, -R113, R8 ;  /* 0x0000000871567221 */ /* 0x000fe40000010100 */
[----:B------:R-:W-:Y:S02]  /*4600*/  FMUL.FTZ R8, R4, c[0x0][0x2ec] ;  /* 0x0000bb0004087a20 */ /* 0x000fe40000410000 */
[----:B------:R-:W-:Y:S02]  /*4610*/  FMUL.FTZ R4, R5, c[0x0][0x2ec] ;  /* 0x0000bb0005047a20 */ /* 0x000fe40000410000 */
[----:B------:R-:W-:Y:S02]  /*4620*/  FMUL.FTZ R8, R84, R8 ;  /* 0x0000000854087220 */ /* 0x000fe40000410000 */
[----:B------:R-:W-:Y:S02]  /*4630*/  FMUL.FTZ R4, R85, R4 ;  /* 0x0000000455047220 */ /* 0x000fe40000410000 */
[----:B------:R-:W-:Y:S02]  /*4640*/  FADD.FTZ R9, -R113, R9 ;  /* 0x0000000971097221 */ /* 0x000fe40000010100 */
[----:B------:R-:W-:Y:S01]  /*4650*/  FFMA.FTZ R5, -R120, R120, 1 ;  /* 0x3f80000078057423 */ /* 0x000fe20000010178 */
[----:B------:R-:W-:Y:S01]  /*4660*/  F2FP.PACK_AB R4, R4, R8 ;  /* 0x000000080404723e */ /* 0x000fe200000000ff */
[----:B------:R-:W-:Y:S02]  /*4670*/  FMUL.FTZ R87, R198, R9 ;  /* 0x00000009c6577220 */ /* 0x000fe40000410000 */
[----:B------:R-:W-:Y:S02]  /*4680*/  FFMA.FTZ R9, -R119, R119, 1 ;  /* 0x3f80000077097423 */ /* 0x000fe40000010177 */
[----:B------:R1:W-:Y:S01]  /*4690*/  STS [R231+0x20000], R4 ;  /* 0x02000004e7007388 */ /* 0x0003e20000000800 */
[C---:B------:R-:W-:Y:S02]  /*46a0*/  FADD.FTZ R16, -R113.reuse, R16 ;  /* 0x0000001071107221 */ /* 0x040fe40000010100 */
[----:B------:R-:W-:Y:S02]  /*46b0*/  FADD.FTZ R12, -R113, R12 ;  /* 0x0000000c710c7221 */ /* 0x000fe40000010100 */
[----:B------:R-:W-:Y:S02]  /*46c0*/  FMUL.FTZ R86, R199, R86 ;  /* 0x00000056c7567220 */ /* 0x000fe40000410000 */
[----:B------:R-:W-:Y:S02]  /*46d0*/  FMUL.FTZ R5, R5, c[0x0][0x2ec] ;  /* 0x0000bb0005057a20 */ /* 0x000fe40000410000 */
[----:B------:R-:W-:Y:S02]  /*46e0*/  FMUL.FTZ R9, R9, c[0x0][0x2ec] ;  /* 0x0000bb0009097a20 */ /* 0x000fe40000410000 */
[----:B------:R-:W-:Y:S02]  /*46f0*/  FMUL.FTZ R84, R197, R16 ;  /* 0x00000010c5547220 */ /* 0x000fe40000410000 */
[----:B------:R-:W-:Y:S02]  /*4700*/  FADD.FTZ R85, -R113, R17 ;  /* 0x0000001171557221 */ /* 0x000fe40000010100 */
[----:B------:R-:W-:Y:S02]  /*4710*/  FMUL.FTZ R17, R202, R12 ;  /* 0x0000000cca117220 */ /* 0x000fe40000410000 */
[----:B------:R-:W-:Y:S02]  /*4720*/  FFMA.FTZ R12, -R117, R117, 1 ;  /* 0x3f800000750c7423 */ /* 0x000fe40000010175 */
[----:B------:R-:W-:Y:S02]  /*4730*/  FFMA.FTZ R16, -R116, R116, 1 ;  /* 0x3f80000074107423 */ /* 0x000fe40000010174 */
[----:B------:R-:W-:Y:S02]  /*4740*/  FMUL.FTZ R5, R86, R5 ;  /* 0x0000000556057220 */ /* 0x000fe40000410000 */
[----:B------:R-:W-:Y:S02]  /*4750*/  FMUL.FTZ R9, R87, R9 ;  /* 0x0000000957097220 */ /* 0x000fe40000410000 */
[----:B------:R-:W-:Y:S02]  /*4760*/  FMUL.FTZ R85, R196, R85 ;  /* 0x00000055c4557220 */ /* 0x000fe40000410000 */
[----:B------:R-:W-:Y:S01]  /*4770*/  FMUL.FTZ R12, R12, c[0x0][0x2ec] ;  /* 0x0000bb000c0c7a20 */ /* 0x000fe20000410000 */
[----:B------:R-:W-:Y:S01]  /*4780*/  F2FP.PACK_AB R9, R9, R5 ;  /* 0x000000050909723e */ /* 0x000fe200000000ff */
[----:B------:R-:W-:Y:S02]  /*4790*/  FMUL.FTZ R16, R16, c[0x0][0x2ec] ;  /* 0x0000bb0010107a20 */ /* 0x000fe40000410000 */
[----:B------:R-:W-:Y:S02]  /*47a0*/  FMUL.FTZ R12, R84, R12 ;  /* 0x0000000c540c7220 */ /* 0x000fe40000410000 */
[----:B------:R-:W-:Y:S02]  /*47b0*/  FMUL.FTZ R5, R85, R16 ;  /* 0x0000001055057220 */ /* 0x000fe40000410000 */
[C---:B-1----:R-:W-:Y:S02]  /*47c0*/  FADD.FTZ R4, -R112.reuse, R7 ;  /* 0x0000000770047221 */ /* 0x042fe40000010100 */
[----:B------:R-:W-:Y:S01]  /*47d0*/  FADD.FTZ R6, -R112, R6 ;  /* 0x0000000670067221 */ /* 0x000fe20000010100 */
[----:B------:R-:W-:Y:S01]  /*47e0*/  F2FP.PACK_AB R7, R5, R12 ;  /* 0x0000000c0507723e */ /* 0x000fe200000000ff */
[----:B------:R-:W-:Y:S02]  /*47f0*/  FMUL.FTZ R12, R209, R4 ;  /* 0x00000004d10c7220 */ /* 0x000fe40000410000 */
[----:B------:R-:W-:Y:S02]  /*4800*/  FFMA.FTZ R4, -R131, R131, 1 ;  /* 0x3f80000083047423 */ /* 0x000fe40000010183 */
[----:B------:R-:W-:Y:S02]  /*4810*/  FFMA.FTZ R5, -R130, R130, 1 ;  /* 0x3f80000082057423 */ /* 0x000fe40000010182 */
[----:B------:R-:W-:Y:S02]  /*4820*/  FADD.FTZ R13, -R113, R13 ;  /* 0x0000000d710d7221 */ /* 0x000fe40000010100 */
[----:B------:R-:W-:Y:S02]  /*4830*/  FADD.FTZ R16, -R112, R10 ;  /* 0x0000000a70107221 */ /* 0x000fe40000010100 */
[----:B------:R-:W-:Y:S02]  /*4840*/  FMUL.FTZ R6, R211, R6 ;  /* 0x00000006d3067220 */ /* 0x000fe40000410000 */
[----:B------:R-:W-:Y:S02]  /*4850*/  FMUL.FTZ R10, R4, c[0x0][0x2ec] ;  /* 0x0000bb00040a7a20 */ /* 0x000fe40000410000 */
[----:B------:R-:W-:Y:S02]  /*4860*/  FMUL.FTZ R4, R5, c[0x0][0x2ec] ;  /* 0x0000bb0005047a20 */ /* 0x000fe40000410000 */
[----:B------:R-:W-:Y:S02]  /*4870*/  FMUL.FTZ R88, R200, R13 ;  /* 0x0000000dc8587220 */ /* 0x000fe40000410000 */
[----:B------:R-:W-:Y:S02]  /*4880*/  FFMA.FTZ R8, -R118, R118, 1 ;  /* 0x3f80000076087423 */ /* 0x000fe40000010176 */
[----:B------:R-:W-:Y:S02]  /*4890*/  FFMA.FTZ R13, -R122, R122, 1 ;  /* 0x3f8000007a0d7423 */ /* 0x000fe4000001017a */
[----:B------:R-:W-:Y:S02]  /*48a0*/  FMUL.FTZ R10, R6, R10 ;  /* 0x0000000a060a7220 */ /* 0x000fe40000410000 */
[----:B------:R-:W-:Y:S02]  /*48b0*/  FMUL.FTZ R4, R12, R4 ;  /* 0x000000040c047220 */ /* 0x000fe40000410000 */
[----:B------:R-:W-:Y:S02]  /*48c0*/  FMUL.FTZ R8, R8, c[0x0][0x2ec] ;  /* 0x0000bb0008087a20 */ /* 0x000fe40000410000 */
[----:B------:R-:W-:Y:S01]  /*48d0*/  FMUL.FTZ R13, R13, c[0x0][0x2ec] ;  /* 0x0000bb000d0d7a20 */ /* 0x000fe20000410000 */
[----:B------:R-:W-:Y:S01]  /*48e0*/  F2FP.PACK_AB R4, R4, R10 ;  /* 0x0000000a0404723e */ /* 0x000fe200000000ff */
[----:B------:R-:W-:Y:S02]  /*48f0*/  FMUL.FTZ R8, R88, R8 ;  /* 0x0000000858087220 */ /* 0x000fe40000410000 */
[----:B------:R-:W-:Y:S02]  /*4900*/  FMUL.FTZ R13, R17, R13 ;  /* 0x0000000d110d7220 */ /* 0x000fe40000410000 */
[----:B------:R-:W-:Y:S01]  /*4910*/  FFMA.FTZ R5, -R129, R129, 1 ;  /* 0x3f80000081057423 */ /* 0x000fe20000010181 */
[----:B------:R1:W-:Y:S01]  /*4920*/  STS [R231+0x20400], R4 ;  /* 0x02040004e7007388 */ /* 0x0003e20000000800 */
[----:B------:R-:W-:Y:S01]  /*4930*/  FFMA.FTZ R6, -R128, R128, 1 ;  /* 0x3f80000080067423 */ /* 0x000fe20000010180 */
[----:B------:R-:W-:Y:S01]  /*4940*/  F2FP.PACK_AB R8, R8, R13 ;  /* 0x0000000d0808723e */ /* 0x000fe200000000ff */
[----:B------:R-:W-:Y:S02]  /*4950*/  FADD.FTZ R13, -R112, R11 ;  /* 0x0000000b700d7221 */ /* 0x000fe40000010100 */
[----:B------:R-:W-:Y:S01]  /*4960*/  FMUL.FTZ R11, R208, R16 ;  /* 0x00000010d00b7220 */ /* 0x000fe20000410000 */
[----:B------:R-:W-:Y:S01]  /*4970*/  STS [R238+0x20000], R9 ;  /* 0x02000009ee007388 */ /* 0x000fe20000000800 */
[----:B------:R-:W-:Y:S02]  /*4980*/  FMUL.FTZ R5, R5, c[0x0][0x2ec] ;  /* 0x0000bb0005057a20 */ /* 0x000fe40000410000 */
[----:B------:R-:W-:Y:S02]  /*4990*/  FMUL.FTZ R13, R206, R13 ;  /* 0x0000000dce0d7220 */ /* 0x000fe40000410000 */
[----:B------:R-:W-:Y:S02]  /*49a0*/  FMUL.FTZ R6, R6, c[0x0][0x2ec] ;  /* 0x0000bb0006067a20 */ /* 0x000fe40000410000 */
[C---:B------:R-:W-:Y:S02]  /*49b0*/  FADD.FTZ R14, -R112.reuse, R14 ;  /* 0x0000000e700e7221 */ /* 0x040fe40000010100 */
[----:B------:R-:W-:Y:S02]  /*49c0*/  FADD.FTZ R15, -R112, R15 ;  /* 0x0000000f700f7221 */ /* 0x000fe40000010100 */
[----:B------:R-:W-:Y:S02]  /*49d0*/  FMUL.FTZ R5, R11, R5 ;  /* 0x000000050b057220 */ /* 0x000fe40000410000 */
[----:B------:R-:W-:Y:S02]  /*49e0*/  FFMA.FTZ R11, -R127, R127, 1 ;  /* 0x3f8000007f0b7423 */ /* 0x000fe4000001017f */
[----:B------:R-:W-:Y:S02]  /*49f0*/  FFMA.FTZ R10, -R126, R126, 1 ;  /* 0x3f8000007e0a7423 */ /* 0x000fe4000001017e */
[----:B------:R-:W-:Y:S02]  /*4a00*/  FMUL.FTZ R6, R13, R6 ;  /* 0x000000060d067220 */ /* 0x000fe40000410000 */
[----:B------:R-:W-:Y:S02]  /*4a10*/  FMUL.FTZ R16, R210, R14 ;  /* 0x0000000ed2107220 */ /* 0x000fe40000410000 */
[----:B------:R-:W-:Y:S01]  /*4a20*/  FMUL.FTZ R17, R207, R15 ;  /* 0x0000000fcf117220 */ /* 0x000fe20000410000 */
[----:B------:R-:W-:Y:S01]  /*4a30*/  F2FP.PACK_AB R6, R6, R5 ;  /* 0x000000050606723e */ /* 0x000fe200000000ff */
[----:B------:R-:W-:Y:S02]  /*4a40*/  FMUL.FTZ R11, R11, c[0x0][0x2ec] ;  /* 0x0000bb000b0b7a20 */ /* 0x000fe40000410000 */
[----:B------:R-:W-:Y:S02]  /*4a50*/  FMUL.FTZ R10, R10, c[0x0][0x2ec] ;  /* 0x0000bb000a0a7a20 */ /* 0x000fe40000410000 */
[C---:B------:R-:W-:Y:S01]  /*4a60*/  FADD.FTZ R18, -R112.reuse, R18 ;  /* 0x0000001270127221 */ /* 0x040fe20000010100 */
[----:B------:R-:W-:Y:S01]  /*4a70*/  STS [R238+0x20400], R6 ;  /* 0x02040006ee007388 */ /* 0x000fe20000000800 */
[----:B------:R-:W-:Y:S02]  /*4a80*/  FADD.FTZ R19, -R112, R19 ;  /* 0x0000001370137221 */ /* 0x000fe40000010100 */
[----:B------:R-:W-:Y:S02]  /*4a90*/  FFMA.FTZ R13, -R125, R125, 1 ;  /* 0x3f8000007d0d7423 */ /* 0x000fe4000001017d */
[----:B------:R-:W-:Y:S01]  /*4aa0*/  FFMA.FTZ R12, -R124, R124, 1 ;  /* 0x3f8000007c0c7423 */ /* 0x000fe2000001017c */
[----:B------:R-:W-:Y:S01]  /*4ab0*/  STS [R236+0x20000], R8 ;  /* 0x02000008ec007388 */ /* 0x000fe20000000800 */
[----:B------:R-:W-:Y:S02]  /*4ac0*/  FMUL.FTZ R11, R16, R11 ;  /* 0x0000000b100b7220 */ /* 0x000fe40000410000 */
[----:B------:R-:W-:Y:S02]  /*4ad0*/  FMUL.FTZ R10, R17, R10 ;  /* 0x0000000a110a7220 */ /* 0x000fe40000410000 */
[----:B------:R-:W-:Y:S02]  /*4ae0*/  FMUL.FTZ R14, R205, R18 ;  /* 0x00000012cd0e7220 */ /* 0x000fe40000410000 */
[----:B------:R-:W-:Y:S01]  /*4af0*/  FMUL.FTZ R15, R204, R19 ;  /* 0x00000013cc0f7220 */ /* 0x000fe20000410000 */
[----:B------:R-:W-:Y:S01]  /*4b00*/  F2FP.PACK_AB R5, R10, R11 ;  /* 0x0000000b0a05723e */ /* 0x000fe200000000ff */
[----:B------:R-:W-:Y:S02]  /*4b10*/  FMUL.FTZ R13, R13, c[0x0][0x2ec] ;  /* 0x0000bb000d0d7a20 */ /* 0x000fe40000410000 */
[----:B------:R-:W-:Y:S02]  /*4b20*/  FMUL.FTZ R12, R12, c[0x0][0x2ec] ;  /* 0x0000bb000c0c7a20 */ /* 0x000fe40000410000 */
[----:B------:R-:W-:Y:S01]  /*4b30*/  FMUL.FTZ R13, R14, R13 ;  /* 0x0000000d0e0d7220 */ /* 0x000fe20000410000 */
[----:B------:R-:W-:Y:S01]  /*4b40*/  STS [R236+0x20400], R5 ;  /* 0x02040005ec007388 */ /* 0x000fe20000000800 */
[----:B------:R-:W-:Y:S05]  /*4b50*/  FMUL.FTZ R12, R15, R12 ;  /* 0x0000000c0f0c7220 */ /* 0x000fea0000410000 */
[----:B-1----:R-:W-:Y:S01]  /*4b60*/  F2FP.PACK_AB R4, R12, R13 ;  /* 0x0000000d0c04723e */ /* 0x002fe200000000ff */
        /* <DEDUP_REMOVED lines=114> */
.L_x_1133:
        /* <DEDUP_REMOVED lines=420> */
.L_x_1134:
        /* <DEDUP_REMOVED lines=217> */
.L_x_1136:
        /* <DEDUP_REMOVED lines=18> */
.L_x_1137:
[----:B------:R-:W-:Y:S01]  /*7b80*/  BAR.SYNC.DEFER_BLOCKING 0x0 ;  /* 0x0000000000007b1d */ /* 0x000fe20000010000 */
[----:B------:R-:W-:Y:S01]  /*7b90*/  USHF.R.S32.HI UR10, URZ, 0x1f, UR23 ;  /* 0x0000001f3f0a7899 */ /* 0x000fe20008011417 */
[--C-:B--2---:R-:W-:Y:S01]  /*7ba0*/  SHF.R.S32.HI R7, RZ, 0x1f, R248.reuse ;  /* 0x0000001fff077819 */ /* 0x104fe200000114f8 */
        /* <DEDUP_REMOVED lines=48> */
.L_x_1139:
[----:B--23--:R-:W-:Y:S05]  /*7eb0*/  BSYNC B0 ;  /* 0x0000000000007941 */ /* 0x00cfea0003800000 */
.L_x_1138:
        /* <DEDUP_REMOVED lines=17> */
.L_x_1141:
[----:B------:R-:W-:Y:S05]  /*7fd0*/  BSYNC B0 ;  /* 0x0000000000007941 */ /* 0x000fea0003800000 */
.L_x_1140:
[----:B------:R-:W-:Y:S01]  /*7fe0*/  ULDC.64 UR6, c[0x0][0x3a8] ;  /* 0x0000ea0000067ab9 */ /* 0x000fe20000000a00 */
[----:B--2---:R-:W-:Y:S01]  /*7ff0*/  IMAD.U32 R4, RZ, RZ, UR23 ;  /* 0x00000017ff047e24 */ /* 0x004fe2000f8e00ff */
        /* <DEDUP_REMOVED lines=26> */
.L_x_1143:
[----:B------:R-:W-:Y:S05]  /*81a0*/  BSYNC B0 ;  /* 0x0000000000007941 */ /* 0x000fea0003800000 */
.L_x_1142:
        /* <DEDUP_REMOVED lines=15> */
.L_x_1132:
        /* <DEDUP_REMOVED lines=20> */
.L_x_1145:
        /* <DEDUP_REMOVED lines=18> */
.L_x_1146:
[----:B------:R-:W-:Y:S01]  /*8500*/  USHF.R.S32.HI UR10, URZ, 0x1f, UR23 ;  /* 0x0000001f3f0a7899 */ /* 0x000fe20008011417 */
[----:B------:R-:W-:Y:S01]  /*8510*/  IMAD.U32 R4, RZ, RZ, UR23 ;  /* 0x00000017ff047e24 */ /* 0x000fe2000f8e00ff */
[----:B------:R-:W-:Y:S01]  /*8520*/  ULDC.64 UR8, c[0x0][0x3a0] ;  /* 0x0000e80000087ab9 */ /* 0x000fe20000000a00 */
[----:B------:R-:W-:Y:S01]  /*8530*/  BSSY B0, `(.L_x_1147) ;  /* 0x000001d000007945 */ /* 0x000fe20003800000 */
[----:B------:R-:W-:Y:S01]  /*8540*/  UIMAD UR7, UR10, UR8, URZ ;  /* 0x000000080a0772a4 */ /* 0x000fe2000f8e023f */
[----:B------:R-:W-:Y:S01]  /*8550*/  IMAD.WIDE.U32 R4, R4, c[0x0][0x3a0], R248 ;  /* 0x0000e80004047a25 */ /* 0x000fe200078e00f8 */
[----:B------:R-:W-:Y:S01]  /*8560*/  UIMAD UR6, UR22, -0x40, UR6 ;  /* 0xffffffc0160678a4 */ /* 0x000fe2000f8e0206 */
[----:B------:R-:W-:Y:S01]  /*8570*/  SHF.R.S32.HI R12, RZ, 0x1f, R243 ;  /* 0x0000001fff0c7819 */ /* 0x000fe200000114f3 */
[----:B------:R-:W-:-:S02]  /*8580*/  UIMAD UR7, UR23, UR9, UR7 ;  /* 0x00000009170772a4 */ /* 0x000fc4000f8e0207 */
[----:B------:R-:W-:Y:S01]  /*8590*/  IADD3 R6, P0, R4, UR14, RZ ;  /* 0x0000000e04067c10 */ /* 0x000fe2000ff1e0ff */
[----:B------:R-:W-:Y:S01]  /*85a0*/  ULDC.64 UR8, c[0x0][0x3b8] ;  /* 0x0000ee0000087ab9 */ /* 0x000fe20000000a00 */
[----:B------:R-:W-:Y:S02]  /*85b0*/  ISETP.GE.AND P2, PT, R243, UR6, PT ;  /* 0x00000006f3007c0c */ /* 0x000fe4000bf46270 */
        /* <DEDUP_REMOVED lines=20> */
.L_x_1148:
[----:B------:R-:W-:Y:S05]  /*8700*/  BSYNC B0 ;  /* 0x0000000000007941 */ /* 0x000fea0003800000 */
.L_x_1147:
        /* <DEDUP_REMOVED lines=17> */
.L_x_1150:
[----:B------:R-:W-:Y:S05]  /*8820*/  BSYNC B0 ;  /* 0x0000000000007941 */ /* 0x000fea0003800000 */
.L_x_1149:
[----:B------:R-:W-:Y:S01]  /*8830*/  ULDC.64 UR6, c[0x0][0x3a8] ;  /* 0x0000ea0000067ab9 */ /* 0x000fe20000000a00 */
[----:B-1----:R-:W-:Y:S01]  /*8840*/  IMAD.U32 R4, RZ, RZ, UR23 ;  /* 0x00000017ff047e24 */ /* 0x002fe2000f8e00ff */
        /* <DEDUP_REMOVED lines=26> */
.L_x_1152:
[----:B------:R-:W-:Y:S05]  /*89f0*/  BSYNC B0 ;  /* 0x0000000000007941 */ /* 0x000fea0003800000 */
.L_x_1151:
        /* <DEDUP_REMOVED lines=14> */
.L_x_1144:
[----:B------:R-:W-:Y:S05]  /*8ae0*/  BSYNC B1 ;  /* 0x0000000000017941 */ /* 0x000fea0003800000 */
.L_x_1127:
        /* <DEDUP_REMOVED lines=11> */
.L_x_1153:
[----:B------:R-:W-:Y:S05]  /*8ba0*/  EXIT ;  /* 0x000000000000794d */ /* 0x000fea0003800000 */
.L_x_1155:
        /* <DEDUP_REMOVED lines=13> */
.L_x_2030:


//--------------------- .text._ZN5flash44flash_bwd_dq_dk_dv_loop_seqk_parallel_kernelI23Flash_bwd_kernel_traitsILi256ELi64ELi64ELi8ELi4ELi2ELi2ELb0ELb1EN7cutlass6half_tE19Flash_kernel_traitsILi256ELi64ELi64ELi8ES3_EELb1ELb0ELb0ELb1ELb0ELb0ELb0EEEvNS_16Flash_bwd_paramsE --------------------------
	.section	.text._ZN5flash44flash_bwd_dq_dk_dv_loop_seqk_parallel_kernelI23Flash_bwd_kernel_traitsILi256ELi64ELi64ELi8ELi4ELi2ELi2ELb0ELb1EN7cutlass6half_tE19Flash_kernel_traitsILi256ELi64ELi64ELi8ES3_EELb1ELb0ELb0ELb1ELb0ELb0ELb0EEEvNS_16Flash_bwd_paramsE,"ax",@progbits
	.sectioninfo	@"SHI_REGISTERS=255"
	.align	128
        .global         _ZN5flash44flash_bwd_dq_dk_dv_loop_seqk_parallel_kernelI23Flash_bwd_kernel_traitsILi256ELi64ELi64ELi8ELi4ELi2ELi2ELb0ELb1EN7cutlass6half_tE19Flash_kernel_traitsILi256ELi64ELi64ELi8ES3_EELb1ELb0ELb0ELb1ELb0ELb0ELb0EEEvNS_16Flash_bwd_paramsE
        .type           _ZN5flash44flash_bwd_dq_dk_dv_loop_seqk_parallel_kernelI23Flash_bwd_kernel_traitsILi256ELi64ELi64ELi8ELi4ELi2ELi2ELb0ELb1EN7cutlass6half_tE19Flash_kernel_traitsILi256ELi64ELi64ELi8ES3_EELb1ELb0ELb0ELb1ELb0ELb0ELb0EEEvNS_16Flash_bwd_paramsE,@function
        .size           _ZN5flash44flash_bwd_dq_dk_dv_loop_seqk_parallel_kernelI23Flash_bwd_kernel_traitsILi256ELi64ELi64ELi8ELi4ELi2ELi2ELb0ELb1EN7cutlass6half_tE19Flash_kernel_traitsILi256ELi64ELi64ELi8ES3_EELb1ELb0ELb0ELb1ELb0ELb0ELb0EEEvNS_16Flash_bwd_paramsE,(.L_x_2031 - _ZN5flash44flash_bwd_dq_dk_dv_loop_seqk_parallel_kernelI23Flash_bwd_kernel_traitsILi256ELi64ELi64ELi8ELi4ELi2ELi2ELb0ELb1EN7cutlass6half_tE19Flash_kernel_traitsILi256ELi64ELi64ELi8ES3_EELb1ELb0ELb0ELb1ELb0ELb0ELb0EEEvNS_16Flash_bwd_paramsE)
        .other          _ZN5flash44flash_bwd_dq_dk_dv_loop_seqk_parallel_kernelI23Flash_bwd_kernel_traitsILi256ELi64ELi64ELi8ELi4ELi2ELi2ELb0ELb1EN7cutlass6half_tE19Flash_kernel_traitsILi256ELi64ELi64ELi8ES3_EELb1ELb0ELb0ELb1ELb0ELb0ELb0EEEvNS_16Flash_bwd_paramsE,@"STO_CUDA_ENTRY STV_DEFAULT"
_ZN5flash44flash_bwd_dq_dk_dv_loop_seqk_parallel_kernelI23Flash_bwd_kernel_traitsILi256ELi64ELi64ELi8ELi4ELi2ELi2ELb0ELb1EN7cutlass6half_tE19Flash_kernel_traitsILi256ELi64ELi64ELi8ES3_EELb1ELb0ELb0ELb1ELb0ELb0ELb0EEEvNS_16Flash_bwd_paramsE:
.text._ZN5flash44flash_bwd_dq_dk_dv_loop_seqk_parallel_kernelI23Flash_bwd_kernel_traitsILi256ELi64ELi64ELi8ELi4ELi2ELi2ELb0ELb1EN7cutlass6half_tE19Flash_kernel_traitsILi256ELi64ELi64ELi8ES3_EELb1ELb0ELb0ELb1ELb0ELb0ELb0EEEvNS_16Flash_bwd_paramsE:
        /* <DEDUP_REMOVED lines=28> */
[----:B--2---:R-:W-:-:S02]  /*01c0*/  UIMAD.WIDE.U32 UR42, UR32, UR15, URZ ;  /* 0x0000000f202a72a5 */ /* 0x004fc4000f8e003f */
[----:B------:R-:W-:Y:S01]  /*01d0*/  USHF.L.U32 UR15, UR32, 0x7, URZ ;  /* 0x00000007200f7899 */ /* 0x000fe2000800063f */
[CC--:B------:R-:W-:Y:S01]  /*01e0*/  LEA.HI R2, R6.reuse, R5.reuse, RZ, 0x5 ;  /* 0x0000000506027211 */ /* 0x0c0fe200078f28ff */
[----:B------:R-:W-:Y:S01]  /*01f0*/  UIMAD.WIDE UR36, UR46, UR36, URZ ;  /* 0x000000242e2472a5 */ /* 0x000fe2000f8e023f */
[CC--:B------:R-:W-:Y:S01]  /*0200*/  LEA.HI R10, R6.reuse, R5.reuse, RZ, 0x3 ;  /* 0x00000005060a7211 */ /* 0x0c0fe200078f18ff */
[----:B------:R-:W-:Y:S01]  /*0210*/  UIMAD UR56, UR7, UR6, UR56 ;  /* 0x00000006073872a4 */ /* 0x000fe2000f8e0238 */
[CC--:B------:R-:W-:Y:S01]  /*0220*/  LEA.HI R3, R6.reuse, R5.reuse, RZ, 0x4 ;  /* 0x0000000506037211 */ /* 0x0c0fe200078f20ff */
[----:B---3--:R-:W-:Y:S01]  /*0230*/  UIMAD UR47, UR34, UR46, URZ ;  /* 0x0000002e222f72a4 */ /* 0x008fe2000f8e023f */
[CC--:B------:R-:W-:Y:S01]  /*0240*/  LEA.HI R13, R6.reuse, R5.reuse, RZ, 0x7 ;  /* 0x00000005060d7211 */ /* 0x0c0fe200078f38ff */
[----:B------:R-:W-:Y:S01]  /*0250*/  USHF.R.S32.HI UR9, URZ, 0x1f, UR32 ;  /* 0x0000001f3f097899 */ /* 0x000fe20008011420 */
[CC--:B------:R-:W-:Y:S01]  /*0260*/  LEA.HI R14, R6.reuse, R5.reuse, RZ, 0x6 ;  /* 0x00000005060e7211 */ /* 0x0c0fe200078f30ff */
[----:B------:R-:W-:Y:S01]  /*0270*/  UIMAD UR46, UR46, UR12, URZ ;  /* 0x0000000c2e2e72a4 */ /* 0x000fe2000f8e023f */
[----:B------:R-:W-:Y:S01]  /*0280*/  LEA.HI R6, R6, R5, RZ, 0x2 ;  /* 0x0000000506067211 */ /* 0x000fe200078f10ff */
[----:B------:R-:W-:Y:S01]  /*0290*/  UIMAD UR6, UR32, UR13, UR34 ;  /* 0x0000000d200672a4 */ /* 0x000fe2000f8e0222 */
[----:B------:R-:W-:Y:S01]  /*02a0*/  LOP3.LUT R4, R2, 0xffffffe0, RZ, 0xc0, !PT ;  /* 0xffffffe002047812 */ /* 0x000fe200078ec0ff */
[----:B------:R-:W-:Y:S01]  /*02b0*/  ULDC UR14, c[0x0][0x1c0] ;  /* 0x00007000000e7ab9 */ /* 0x000fe20000000800 */
[--C-:B------:R-:W-:Y:S01]  /*02c0*/  SHF.R.S32.HI R0, RZ, 0x5, R2.reuse ;  /* 0x00000005ff007819 */ /* 0x100fe20000011402 */
[----:B------:R-:W-:Y:S01]  /*02d0*/  ULDC UR11, c[0x0][0x1c0] ;  /* 0x00007000000b7ab9 */ /* 0x000fe20000000800 */
[----:B------:R-:W-:Y:S01]  /*02e0*/  SHF.R.S32.HI R12, RZ, 0x1f, R2 ;  /* 0x0000001fff0c7819 */ /* 0x000fe20000011402 */
[----:B------:R-:W-:Y:S01]  /*02f0*/  IMAD.IADD R9, R5, 0x1, -R4 ;  /* 0x0000000105097824 */ /* 0x000fe200078e0a04 */
[----:B------:R-:W-:Y:S01]  /*0300*/  LOP3.LUT R7, R10, 0xfffffff8, RZ, 0xc0, !PT ;  /* 0xfffffff80a077812 */ /* 0x000fe200078ec0ff */
[----:B------:R-:W-:Y:S01]  /*0310*/  UIMAD UR53, UR8, UR32, URZ ;  /* 0x00000020083572a4 */ /* 0x000fe2000f8e023f */
[----:B------:R-:W-:Y:S01]  /*0320*/  LOP3.LUT R8, R3, 0xfffffff0, RZ, 0xc0, !PT ;  /* 0xfffffff003087812 */ /* 0x000fe200078ec0ff */
[----:B------:R-:W-:Y:S01]  /*0330*/  UIMAD UR7, UR32, UR11, UR34 ;  /* 0x0000000b200772a4 */ /* 0x000fe2000f8e0222 */
        /* <DEDUP_REMOVED lines=9> */
[----:B------:R-:W-:Y:S01]  /*03d0*/  @!UP2 UIMAD UR8, UR32, UR14, UR34 ;  /* 0x0000000e2008a2a4 */ /* 0x000fe2000f8e0222 */
[----:B------:R-:W-:Y:S01]  /*03e0*/  SHF.R.S32.HI R4, RZ, 0x4, R3 ;  /* 0x00000004ff047819 */ /* 0x000fe20000011403 */
[C---:B------:R-:W-:Y:S01]  /*03f0*/  IMAD.IADD R249, R0.reuse, 0x1, -R5 ;  /* 0x0000000100f97824 */ /* 0x040fe200078e0a05 */
[----:B------:R-:W-:Y:S01]  /*0400*/  SHF.R.S32.HI R242, RZ, 0x3, R10 ;  /* 0x00000003fff27819 */ /* 0x000fe2000001140a */
[----:B------:R-:W-:Y:S01]  /*0410*/  IMAD.IADD R216, R0, 0x1, -R2 ;  /* 0x0000000100d87824 */ /* 0x000fe200078e0a02 */
[----:B------:R-:W-:Y:S01]  /*0420*/  LEA.HI R0, R3, R4, RZ, 0x1 ;  /* 0x0000000403007211 */ /* 0x000fe200078f08ff */
[----:B------:R-:W-:Y:S01]  /*0430*/  USHF.L.U32 UR45, UR46, 0x6, URZ ;  /* 0x000000062e2d7899 */ /* 0x000fe2000800063f */
[--C-:B------:R-:W-:Y:S01]  /*0440*/  SHF.R.S32.HI R3, RZ, 0x2, R6.reuse ;  /* 0x00000002ff037819 */ /* 0x100fe20000011406 */
[----:B------:R-:W-:Y:S01]  /*0450*/  USHF.L.U32 UR44, UR6, 0x5, URZ ;  /* 0x00000005062c7899 */ /* 0x000fe2000800063f */
[----:B------:R-:W-:Y:S01]  /*0460*/  LOP3.LUT R2, R0, 0xfffffffe, RZ, 0xc0, !PT ;  /* 0xfffffffe00027812 */ /* 0x000fe200078ec0ff */
[----:B------:R-:W-:Y:S01]  /*0470*/  ULDC UR50, c[0x0][0x214] ;  /* 0x0000850000327ab9 */ /* 0x000fe20000000800 */
[----:B------:R-:W-:Y:S01]  /*0480*/  SHF.R.S32.HI R0, RZ, 0x1f, R6 ;  /* 0x0000001fff007819 */ /* 0x000fe20000011406 */
[----:B------:R-:W-:Y:S01]  /*0490*/  IMAD.U32 R252, RZ, RZ, UR9 ;  /* 0x00000009fffc7e24 */ /* 0x000fe2000f8e00ff */
[----:B------:R-:W-:Y:S01]  /*04a0*/  SHF.R.S32.HI R5, RZ, 0x1f, R8 ;  /* 0x0000001fff057819 */ /* 0x000fe20000011408 */
[----:B------:R-:W-:Y:S01]  /*04b0*/  IMAD.IADD R11, R4, 0x1, -R2 ;  /* 0x00000001040b7824 */ /* 0x000fe200078e0a02 */
[----:B------:R-:W-:Y:S01]  /*04c0*/  LEA.HI R0, R0, R3, RZ, 0x3 ;  /* 0x0000000300007211 */ /* 0x000fe200078f18ff */
[----:B------:R-:W-:Y:S01]  /*04d0*/  IMAD.SHL.U32 R2, R242, 0x40, RZ ;  /* 0x00000040f2027824 */ /* 0x000fe200078e00ff */
[----:B------:R-:W-:Y:S01]  /*04e0*/  LEA.HI R12, R5, R8, RZ, 0x3 ;  /* 0x00000008050c7211 */ /* 0x000fe200078f18ff */
[----:B------:R-:W-:Y:S01]  /*04f0*/  IMAD.SHL.U32 R213, R11, 0x200, RZ ;  /* 0x000002000bd57824 */ /* 0x000fe200078e00ff */
[----:B------:R-:W-:Y:S01]  /*0500*/  LOP3.LUT R0, R0, 0xfffffff8, RZ, 0xc0, !PT ;  /* 0xfffffff800007812 */ /* 0x000fe200078ec0ff */
[----:B------:R-:W-:Y:S01]  /*0510*/  ULDC UR57, c[0x0][0x1c8] ;  /* 0x0000720000397ab9 */ /* 0x000fe20000000800 */
[----:B------:R-:W-:Y:S01]  /*0520*/  SHF.R.S32.HI R6, RZ, 0x7, R13 ;  /* 0x00000007ff067819 */ /* 0x000fe2000001140d */
[----:B------:R-:W-:Y:S01]  /*0530*/  ULDC.U8 UR10, c[0x0][0x3d0] ;  /* 0x0000f400000a7ab9 */ /* 0x000fe20000000000 */
[----:B------:R-:W-:Y:S01]  /*0540*/  LOP3.LUT P4, RZ, R7, 0x4, RZ, 0xc0, !PT ;  /* 0x0000000407ff7812 */ /* 0x000fe2000788c0ff */
[----:B------:R-:W-:Y:S01]  /*0550*/  IMAD.IADD R4, R3, 0x1, -R0 ;  /* 0x0000000103047824 */ /* 0x000fe200078e0a00 */
[----:B------:R-:W-:Y:S01]  /*0560*/  LOP3.LUT R0, R2, 0x1c0, RZ, 0xc0, !PT ;  /* 0x000001c002007812 */ /* 0x000fe200078ec0ff */
[----:B------:R-:W-:Y:S01]  /*0570*/  ULDC UR51, c[0x0][0x224] ;  /* 0x0000890000337ab9 */ /* 0x000fe20000000800 */
[----:B------:R-:W-:Y:S01]  /*0580*/  SHF.R.S32.HI R3, RZ, 0x1f, R9 ;  /* 0x0000001fff037819 */ /* 0x000fe20000011409 */
[----:B------:R-:W-:Y:S01]  /*0590*/  @UP2 UIMAD UR55, UR32, UR50, URZ ;  /* 0x00000032203722a4 */ /* 0x000fe2000f8e023f */
[----:B------:R-:W-:Y:S01]  /*05a0*/  LOP3.LUT R2, R0, 0x38, R228, 0xf8, !PT ;  /* 0x0000003800027812 */ /* 0x000fe200078ef8e4 */
[----:B------:R-:W-:Y:S01]  /*05b0*/  UMOV UR39, URZ ;  /* 0x0000003f00277c82 */ /* 0x000fe20008000000 */
[----:B------:R-:W-:Y:S01]  /*05c0*/  SHF.R.U32.HI R0, RZ, 0x3, R0 ;  /* 0x00000003ff007819 */ /* 0x000fe20000011600 */
[----:B------:R-:W-:Y:S01]  /*05d0*/  ULDC.64 UR4, c[0x0][0x118] ;  /* 0x0000460000047ab9 */ /* 0x000fe20000000a00 */
[----:B------:R-:W-:Y:S01]  /*05e0*/  LEA.HI R239, R3, R9, RZ, 0x2 ;  /* 0x0000000903ef7211 */ /* 0x000fe200078f10ff */
[----:B------:R-:W-:Y:S01]  /*05f0*/  IMAD.U32 R3, RZ, RZ, UR15 ;  /* 0x0000000fff037e24 */ /* 0x000fe2000f8e00ff */
[----:B------:R-:W-:Y:S01]  /*0600*/  LOP3.LUT R9, R2, R0, RZ, 0x3c, !PT ;  /* 0x0000000002097212 */ /* 0x000fe200078e3cff */
[----:B------:R-:W-:Y:S01]  /*0610*/  IMAD.SHL.U32 R0, R7, 0x40, RZ ;  /* 0x0000004007007824 */ /* 0x000fe200078e00ff */
[----:B------:R-:W-:Y:S01]  /*0620*/  LOP3.LUT R2, R12, 0xfffffff8, RZ, 0xc0, !PT ;  /* 0xfffffff80c027812 */ /* 0x000fe200078ec0ff */
[----:B------:R-:W-:Y:S01]  /*0630*/  ULOP3.LUT UR57, UR34, UR57, URZ, 0x3c, !UPT ;  /* 0x0000003922397292 */ /* 0x000fe2000f8e3c3f */
[----:B------:R-:W-:Y:S01]  /*0640*/  LOP3.LUT R3, R4, 0x1, RZ, 0xc0, !PT ;  /* 0x0000000104037812 */ /* 0x000fe200078ec0ff */
[----:B------:R-:W-:Y:S01]  /*0650*/  UISETP.NE.AND UP3, UPT, UR10, URZ, UPT ;  /* 0x0000003f0a00728c */ /* 0x000fe2000bf65270 */
[----:B------:R-:W-:Y:S01]  /*0660*/  LOP3.LUT R0, R0, 0x1c0, RZ, 0xc0, !PT ;  /* 0x000001c000007812 */ /* 0x000fe200078ec0ff */
[----:B------:R-:W-:Y:S01]  /*0670*/  IMAD.IADD R8, R8, 0x1, -R2 ;  /* 0x0000000108087824 */ /* 0x000fe200078e0a02 */
[----:B------:R-:W-:Y:S01]  /*0680*/  ISETP.NE.U32.AND P0, PT, R3, 0x1, PT ;  /* 0x000000010300780c */ /* 0x000fe20003f05070 */
[----:B------:R-:W-:Y:S01]  /*0690*/  IMAD.SHL.U32 R2, R216, 0x10, RZ ;  /* 0x00000010d8027824 */ /* 0x000fe200078e00ff */
[----:B------:R-:W-:Y:S01]  /*06a0*/  LOP3.LUT R208, R0, 0x8, R10, 0xf8, !PT ;  /* 0x0000000800d07812 */ /* 0x000fe200078ef80a */
[----:B------:R-:W-:Y:S01]  /*06b0*/  IMAD.SHL.U32 R3, R4, 0x40, RZ ;  /* 0x0000004004037824 */ /* 0x000fe200078e00ff */
[----:B------:R-:W-:Y:S01]  /*06c0*/  LOP3.LUT P3, RZ, R7, 0x2, RZ, 0xc0, !PT ;  /* 0x0000000207ff7812 */ /* 0x000fe2000786c0ff */
[----:B------:R-:W-:Y:S01]  /*06d0*/  USHF.R.S32.HI UR58, URZ, 0x1f, UR34 ;  /* 0x0000001f3f3a7899 */ /* 0x000fe20008011422 */
[----:B------:R-:W-:Y:S01]  /*06e0*/  LOP3.LUT R5, R0, 0x10, R2, 0xf8, !PT ;  /* 0x0000001000057812 */ /* 0x000fe200078ef802 */
[----:B------:R-:W-:Y:S01]  /*06f0*/  IMAD R2, R6, 0x800, R213 ;  /* 0x0000080006027824 */ /* 0x000fe200078e02d5 */
[----:B------:R-:W-:Y:S01]  /*0700*/  SHF.R.U32.HI R0, RZ, 0x3, R0 ;  /* 0x00000003ff007819 */ /* 0x000fe20000011600 */
[----:B------:R-:W-:Y:S01]  /*0710*/  USHF.R.S32.HI UR61, URZ, 0x1f, UR34 ;  /* 0x0000001f3f3d7899 */ /* 0x000fe20008011422 */
        /* <DEDUP_REMOVED lines=9> */
[----:B------:R-:W-:Y:S01]  /*07b0*/  UIMAD.WIDE.U32 UR40, UR36, UR42, URZ ;  /* 0x0000002a242872a5 */ /* 0x000fe2000f8e003f */
[----:B------:R-:W-:Y:S01]  /*07c0*/  R2P PR, R4, 0x6 ;  /* 0x0000000604007804 */ /* 0x000fe20000000000 */
[----:B------:R-:W-:Y:S01]  /*07d0*/  IMAD.SHL.U32 R4, R11, 0x20, RZ ;  /* 0x000000200b047824 */ /* 0x000fe200078e00ff */
[----:B------:R-:W-:Y:S01]  /*07e0*/  SHF.R.U32.HI R3, RZ, 0x3, R0 ;  /* 0x00000003ff037819 */ /* 0x000fe20000011600 */
[----:B------:R-:W-:Y:S01]  /*07f0*/  IMAD R9, R2, 0x200, R9 ;  /* 0x0000020002097824 */ /* 0x000fe200078e0209 */
[----:B------:R-:W-:Y:S01]  /*0800*/  LOP3.LUT P6, RZ, R8, 0x4, RZ, 0xc0, !PT ;  /* 0x0000000408ff7812 */ /* 0x000fe200078cc0ff */
[----:B------:R-:W-:Y:S01]  /*0810*/  IMAD.SHL.U32 R2, R2, 0x8, RZ ;  /* 0x0000000802027824 */ /* 0x000fe200078e00ff */
[----:B------:R-:W-:Y:S01]  /*0820*/  LOP3.LUT P5, RZ, R8, 0x2, RZ, 0xc0, !PT ;  /* 0x0000000208ff7812 */ /* 0x000fe200078ac0ff */
[----:B------:R-:W-:Y:S01]  /*0830*/  IMAD.SHL.U32 R209, R208, 0x2, RZ ;  /* 0x00000002d0d17824 */ /* 0x000fe200078e00ff */
[----:B------:R-:W-:Y:S01]  /*0840*/  SEL R212, R214, 0xffffffc0, !P4 ;  /* 0xffffffc0d6d47807 */ /* 0x000fe20006000000 */
[----:B------:R-:W-:Y:S01]  /*0850*/  IMAD.SHL.U32 R222, R9, 0x2, RZ ;  /* 0x0000000209de7824 */ /* 0x000fe200078e00ff */
        /* <DEDUP_REMOVED lines=12> */
[----:B------:R-:W-:Y:S01]  /*0920*/  SEL R232, R232, 0x10, !P0 ;  /* 0x00000010e8e87807 */ /* 0x000fe20004000000 */
[--C-:B------:R-:W-:Y:S01]  /*0930*/  IMAD R4, R249, 0x400, R0.reuse ;  /* 0x00000400f9047824 */ /* 0x100fe200078e0200 */
[----:B------:R-:W-:Y:S01]  /*0940*/  SHF.R.S32.HI R239, RZ, 0x2, R239 ;  /* 0x00000002ffef7819 */ /* 0x000fe200000114ef */
        /* <DEDUP_REMOVED lines=33> */
[----:B------:R-:W-:Y:S01]  /*0b60*/  IADD3 R238, R228, 0xc0, RZ ;  /* 0x000000c0e4ee7810 */ /* 0x000fe20007ffe0ff */
[----:B------:R-:W-:Y:S01]  /*0b70*/  IMAD.IADD R217, R214, 0x1, R216 ;  /* 0x00000001d6d97824 */ /* 0x000fe200078e02d8 */
[----:B------:R-:W-:Y:S01]  /*0b80*/  @P2 IADD3 R244, R243, -0x40, RZ ;  /* 0xffffffc0f3f42810 */ /* 0x000fe20007ffe0ff */
[----:B------:R-:W-:Y:S01]  /*0b90*/  IMAD R208, R208, 0x2, R212 ;  /* 0x00000002d0d07824 */ /* 0x000fe200078e02d4 */
[----:B------:R-:W-:Y:S01]  /*0ba0*/  USHF.R.S32.HI UR48, URZ, 0x1f, UR44 ;  /* 0x0000001f3f307899 */ /* 0x000fe2000801142c */
        /* <DEDUP_REMOVED lines=8> */
.L_x_1200:
        /* <DEDUP_REMOVED lines=62> */
.L_x_1156:
        /* <DEDUP_REMOVED lines=58> */
.L_x_1158:
        /* <DEDUP_REMOVED lines=43> */
.L_x_1159:
        /* <DEDUP_REMOVED lines=45> */
.L_x_1160:
[----:B------:R-:W-:-:S03]  /*1930*/  UMOV UR12, UR51 ;  /* 0x00000033000c7c82 */ /* 0x000fc60008000000 */
.L_x_1161:
[----:B------:R-:W1:Y:S01]  /*1940*/  S2R R25, SR_TID.X ;  /* 0x0000000000197919 */ /* 0x000e620000002100 */
[--C-:B------:R-:W-:Y:S01]  /*1950*/  SHF.R.S32.HI R229, RZ, 0x1f, R228.reuse ;  /* 0x0000001fffe57819 */ /* 0x100fe200000114e4 */
[----:B------:R-:W-:Y:S01]  /*1960*/  IMAD.U32 R6, RZ, RZ, UR19 ;  /* 0x00000013ff067e24 */ /* 0x000fe2000f8e00ff */
[----:B------:R-:W-:Y:S01]  /*1970*/  IADD3 R4, P0, R228, UR18, RZ ;  /* 0x00000012e4047c10 */ /* 0x000fe2000ff1e0ff */
[----:B------:R-:W-:Y:S01]  /*1980*/  UIADD3 UR8, UP5, UP4, UR8, UR45, UR47 ;  /* 0x0000002d08087290 */ /* 0x000fe2000fcbe02f */
[----:B------:R-:W-:Y:S01]  /*1990*/  IADD3 R14, P1, R242, UR19, RZ ;  /* 0x00000013f20e7c10 */ /* 0x000fe2000ff3e0ff */
[----:B------:R-:W-:Y:S01]  /*19a0*/  UMOV UR16, 0x4 ;  /* 0x0000000400107882 */ /* 0x000fe20000000000 */
        /* <DEDUP_REMOVED lines=11> */
[----:B------:R-:W-:-:S04]  /*1a60*/  UIMAD UR6, UR31, UR8, URZ ;  /* 0x000000081f0672a4 */ /* 0x000fc8000f8e023f */
        /* <DEDUP_REMOVED lines=11> */
[----:B------:R-:W-:-:S02]  /*1b20*/  ULEA.HI.SX32 UR11, UR33, 0xffffffff, 0x1a ;  /* 0xffffffff210b7891 */ /* 0x000fc4000f8fd23f */
        /* <DEDUP_REMOVED lines=11> */
[----:B------:R-:W-:Y:S02]  /*1be0*/  ULDC.64 UR12, c[0x0][0x3c8] ;  /* 0x0000f200000c7ab9 */ /* 0x000fe40000000a00 */
        /* <DEDUP_REMOVED lines=15> */
[----:B------:R-:W-:Y:S02]  /*1ce0*/  BSSY B0, `(.L_x_1163) ;  /* 0x000003b000007945 */ /* 0x000fe40003800000 */
[----:B------:R-:W-:Y:S01]  /*1cf0*/  IMAD.WIDE.U32 R12, R12, c[0x0][0x1a8], R8 ;  /* 0x00006a000c0c7a25 */ /* 0x000fe200078e0008 */
[----:B------:R-:W-:-:S02]  /*1d00*/  UIMAD UR8, UR34, UR9, UR8 ;  /* 0x00000009220872a4 */ /* 0x000fc4000f8e0208 */
[----:B------:R-:W-:Y:S01]  /*1d10*/  @P0 BAR.SYNC.DEFER_BLOCKING 0x0 ;  /* 0x0000000000000b1d */ /* 0x000fe20000010000 */
[----:B------:R-:W-:Y:S01]  /*1d20*/  IMAD R4, R242, c[0x0][0x374], R4 ;  /* 0x0000dd00f2047a24 */ /* 0x000fe200078e0204 */
[----:B------:R-:W-:Y:S02]  /*1d30*/  LEA R225, P0, R6, c[0x0][0x330], 0x1 ;  /* 0x0000cc0006e17a11 */ /* 0x000fe400078008ff */
[----:B------:R-:W-:Y:S01]  /*1d40*/  LEA R224, P1, R12, c[0x0][0x160], 0x1 ;  /* 0x000058000ce07a11 */ /* 0x000fe200078208ff */
[----:B------:R-:W-:Y:S01]  /*1d50*/  IMAD.IADD R16, R7, 0x1, R4 ;  /* 0x0000000107107824 */ /* 0x000fe200078e0204 */
[----:B------:R-:W-:Y:S01]  /*1d60*/  UMOV UR9, UR11 ;  /* 0x0000000b00097c82 */ /* 0x000fe20008000000 */
[----:B------:R-:W-:Y:S01]  /*1d70*/  IADD3 R18, R13, UR8, RZ ;  /* 0x000000080d127c10 */ /* 0x000fe2000fffe0ff */
[----:B------:R-:W-:Y:S02]  /*1d80*/  UIMAD UR6, UR9, -0x40, UR29 ;  /* 0xffffffc0090678a4 */ /* 0x000fe4000f8e021d */
[----:B------:R-:W-:-:S02]  /*1d90*/  LEA.HI.X R227, R6, c[0x0][0x334], R16, 0x1, P0 ;  /* 0x0000cd0006e37a11 */ /* 0x000fc400000f0c10 */
[----:B------:R-:W-:Y:S02]  /*1da0*/  LEA.HI.X R226, R12, c[0x0][0x164], R18, 0x1, P1 ;  /* 0x000059000ce27a11 */ /* 0x000fe400008f0c12 */
        /* <DEDUP_REMOVED lines=46> */
.L_x_1164:
[----:B------:R-:W-:Y:S05]  /*2090*/  BSYNC B0 ;  /* 0x0000000000007941 */ /* 0x000fea0003800000 */
.L_x_1163:
        /* <DEDUP_REMOVED lines=48> */
.L_x_1166:
[----:B------:R-:W-:Y:S05]  /*23a0*/  BSYNC B0 ;  /* 0x0000000000007941 */ /* 0x000fea0003800000 */
.L_x_1165:
        /* <DEDUP_REMOVED lines=44> */
.L_x_1168:
[----:B------:R-:W-:Y:S05]  /*2670*/  BSYNC B0 ;  /* 0x0000000000007941 */ /* 0x000fea0003800000 */
.L_x_1167:
        /* <DEDUP_REMOVED lines=45> */
.L_x_1170:
[----:B------:R-:W-:Y:S05]  /*2950*/  BSYNC B0 ;  /* 0x0000000000007941 */ /* 0x000fea0003800000 */
.L_x_1169:
[C---:B--23--:R-:W-:Y:S01]  /*2960*/  IADD3 R4, R239.reuse, 0x8, RZ ;  /* 0x00000008ef047810 */ /* 0x04cfe20007ffe0ff */
[----:B------:R-:W-:Y:S01]  /*2970*/  USHF.R.S32.HI UR8, URZ, 0x1f, UR17 ;  /* 0x0000001f3f087899 */ /* 0x000fe20008011411 */
[C---:B------:R-:W-:Y:S01]  /*2980*/  ISETP.GE.AND P1, PT, R239.reuse, UR6, PT ;  /* 0x00000006ef007c0c */ /* 0x040fe2000bf26270 */
[----:B------:R-:W-:Y:S01]  /*2990*/  ULDC.64 UR10, c[0x0][0x198] ;  /* 0x00006600000a7ab9 */ /* 0x000fe20000000a00 */
[----:B------:R-:W-:Y:S01]  /*29a0*/  ISETP.GE.AND P0, PT, R4, UR6, PT ;  /* 0x0000000604007c0c */ /* 0x000fe2000bf06270 */
[----:B------:R-:W-:Y:S01]  /*29b0*/  UIMAD UR6, UR8, UR10, URZ ;  /* 0x0000000a080672a4 */ /* 0x000fe2000f8e023f */
[----:B------:R-:W-:Y:S01]  /*29c0*/  IMAD.MOV.U32 R4, RZ, RZ, 0x4 ;  /* 0x00000004ff047424 */ /* 0x000fe200078e00ff */
[----:B------:R-:W-:Y:S01]  /*29d0*/  MOV R235, 0x7f800000 ;  /* 0x7f80000000eb7802 */ /* 0x000fe20000000f00 */
[----:B------:R-:W-:Y:S01]  /*29e0*/  IMAD.MOV.U32 R234, RZ, RZ, 0x7f800000 ;  /* 0x7f800000ffea7424 */ /* 0x000fe200078e00ff */
[----:B------:R-:W-:Y:S01]  /*29f0*/  UIMAD UR6, UR17, UR11, UR6 ;  /* 0x0000000b110672a4 */ /* 0x000fe2000f8e0206 */
[----:B------:R-:W-:-:S05]  /*2a00*/  IMAD.WIDE R4, R239, R4, UR14 ;  /* 0x0000000eef047e25 */ /* 0x000fca000f8e0204 */
[----:B------:R-:W-:Y:S01]  /*2a10*/  IMAD.U32 R6, RZ, RZ, UR6 ;  /* 0x00000006ff067e24 */ /* 0x000fe2000f8e00ff */
[----:B------:R-:W-:Y:S01]  /*2a20*/  UIADD3 UR6, -UR17, UR7, URZ ;  /* 0x0000000711067290 */ /* 0x000fe2000fffe13f */
[----:B------:R2:W5:Y:S04]  /*2a30*/  @!P1 LDG.E R234, [R4.64] ;  /* 0x0000000404ea9981 */ /* 0x000568000c1e1900 */
[----:B------:R2:W5:Y:S01]  /*2a40*/  @!P0 LDG.E R235, [R4.64+0x20] ;  /* 0x0000200404eb8981 */ /* 0x000562000c1e1900 */
[----:B------:R-:W-:Y:S01]  /*2a50*/  ISETP.GE.AND P5, PT, R242, UR6, PT ;  /* 0x00000006f2007c0c */ /* 0x000fe2000bfa6270 */
[----:B------:R-:W-:-:S12]  /*2a60*/  BSSY B0, `(.L_x_1171) ;  /* 0x000003b000007945 */ /* 0x000fd80003800000 */
[----:B------:R3:W-:Y:S04]  /*2a70*/  @P5 STS.128 [R222+0x10000], RZ ;  /* 0x010000ffde005388 */ /* 0x0007e80000000c00 */
[----:B------:R3:W-:Y:S04]  /*2a80*/  @P5 STS.128 [R222+0x12000], RZ ;  /* 0x012000ffde005388 */ /* 0x0007e80000000c00 */
[----:B------:R3:W-:Y:S01]  /*2a90*/  @P5 STS.128 [R222+0x14000], RZ ;  /* 0x014000ffde005388 */ /* 0x0007e20000000c00 */
[----:B--2---:R-:W-:-:S03]  /*2aa0*/  MOV R4, UR17 ;  /* 0x0000001100047c02 */ /* 0x004fc60008000f00 */
[----:B------:R3:W-:Y:S02]  /*2ab0*/  @P5 STS.128 [R222+0x16000], RZ ;  /* 0x016000ffde005388 */ /* 0x0007e40000000c00 */
[----:B------:R-:W-:-:S05]  /*2ac0*/  IMAD.WIDE.U32 R4, R4, c[0x0][0x198], R228 ;  /* 0x0000660004047a25 */ /* 0x000fca00078e00e4 */
        /* <DEDUP_REMOVED lines=52> */
.L_x_1172:
[----:B---3--:R-:W-:Y:S05]  /*2e10*/  BSYNC B0 ;  /* 0x0000000000007941 */ /* 0x008fea0003800000 */
.L_x_1171:
        /* <DEDUP_REMOVED lines=55> */
.L_x_1174:
[----:B------:R-:W-:Y:S05]  /*3190*/  BSYNC B0 ;  /* 0x0000000000007941 */ /* 0x000fea0003800000 */
.L_x_1173:
[----:B------:R-:W-:Y:S01]  /*31a0*/  ULDC.64 UR10, c[0x0][0x1a0] ;  /* 0x00006800000a7ab9 */ /* 0x000fe20000000a00 */
[----:B-12---:R-:W-:Y:S01]  /*31b0*/  MOV R4, UR17 ;  /* 0x0000001100047c02 */ /* 0x006fe20008000f00 */
[----:B------:R-:W-:Y:S01]  /*31c0*/  UIMAD UR6, UR8, UR10, URZ ;  /* 0x0000000a080672a4 */ /* 0x000fe2000f8e023f */
[----:B------:R1:W-:Y:S01]  /*31d0*/  @P5 STS.128 [R222+0x18000], RZ ;  /* 0x018000ffde005388 */ /* 0x0003e20000000c00 */
[----:B------:R-:W-:Y:S02]  /*31e0*/  BSSY B0, `(.L_x_1175) ;  /* 0x000003b000007945 */ /* 0x000fe40003800000 */
[----:B------:R-:W-:Y:S01]  /*31f0*/  UIMAD UR6, UR17, UR11, UR6 ;  /* 0x0000000b110672a4 */ /* 0x000fe2000f8e0206 */
[----:B------:R1:W-:Y:S01]  /*3200*/  @P5 STS.128 [R222+0x1a000], RZ ;  /* 0x01a000ffde005388 */ /* 0x0003e20000000c00 */
[----:B------:R-:W-:-:S03]  /*3210*/  IMAD.WIDE.U32 R4, R4, c[0x0][0x1a0], R228 ;  /* 0x0000680004047a25 */ /* 0x000fc600078e00e4 */
        /* <DEDUP_REMOVED lines=55> */
.L_x_1176:
[----:B------:R-:W-:Y:S05]  /*3590*/  BSYNC B0 ;  /* 0x0000000000007941 */ /* 0x000fea0003800000 */
.L_x_1175:
        /* <DEDUP_REMOVED lines=53> */
.L_x_1178:
[----:B------:R-:W-:Y:S05]  /*38f0*/  BSYNC B0 ;  /* 0x0000000000007941 */ /* 0x000fea0003800000 */
.L_x_1177:
[----:B------:R-:W-:Y:S01]  /*3900*/  ULDC.64 UR18, c[0x0][0x318] ;  /* 0x0000c60000127ab9 */ /* 0x000fe20000000a00 */
[----:B------:R-:W-:Y:S01]  /*3910*/  IMAD.MOV.U32 R10, RZ, RZ, c[0x0][0x308] ;  /* 0x0000c200ff0a7624 */ /* 0x000fe200078e00ff */
[----:B------:R-:W-:Y:S01]  /*3920*/  UISETP.NE.U32.AND UP1, UPT, URZ, UR18, UPT ;  /* 0x000000123f00728c */ /* 0x000fe2000bf25070 */
[----:B------:R-:W-:Y:S01]  /*3930*/  MOV R11, c[0x0][0x30c] ;  /* 0x0000c300000b7a02 */ /* 0x000fe20000000f00 */
[----:B------:R-:W-:Y:S01]  /*3940*/  ULDC.64 UR20, c[0x0][0x320] ;  /* 0x0000c80000147ab9 */ /* 0x000fe20000000a00 */
[----:B-1----:R-:W1:Y:S01]  /*3950*/  S2R R9, SR_TID.X ;  /* 0x0000000000097919 */ /* 0x002e620000002100 */
[----:B------:R-:W-:Y:S01]  /*3960*/  UISETP.NE.AND.EX UP1, UPT, URZ, UR19, UPT, UP1 ;  /* 0x000000133f00728c */ /* 0x000fe2000bf25310 */
[----:B------:R-:W-:-:S02]  /*3970*/  LEA.HI R6, R27, R25, RZ, 0x7 ;  /* 0x000000191b067211 */ /* 0x000fc400078f38ff */
[----:B------:R-:W-:Y:S01]  /*3980*/  MOV R7, UR35 ;  /* 0x0000002300077c02 */ /* 0x000fe20008000f00 */
[----:B------:R-:W0:Y:S02]  /*3990*/  LDGDEPBAR ;  /* 0x00000000000079af */ /* 0x000e240000000000 */
[----:B------:R-:W-:-:S05]  /*39a0*/  PLOP3.LUT P0, PT, PT, PT, UP1, 0x80, 0x0 ;  /* 0x000000000000781c */ /* 0x000fca0003f0f018 */
[----:B------:R-:W-:Y:S02]  /*39b0*/  @UP1 UMOV UR10, UR34 ;  /* 0x00000022000a1c82 */ /* 0x000fe40008000000 */
[----:B------:R-:W-:Y:S02]  /*39c0*/  @UP1 UMOV UR11, UR58 ;  /* 0x0000003a000b1c82 */ /* 0x000fe40008000000 */
[----:B------:R-:W-:Y:S02]  /*39d0*/  @UP1 UIMAD.WIDE.U32 UR10, UR32, UR20, UR10 ;  /* 0x00000014200a12a5 */ /* 0x000fe4000f8e000a */
[----:B------:R-:W-:Y:S02]  /*39e0*/  @UP1 UIMAD UR20, UR38, UR20, URZ ;  /* 0x00000014261412a4 */ /* 0x000fe4000f8e023f */
[----:B------:R-:W-:Y:S02]  /*39f0*/  @UP1 ULEA UR18, UP0, UR10, UR18, 0x2 ;  /* 0x000000120a121291 */ /* 0x000fe4000f80103f */
[----:B------:R-:W-:-:S04]  /*3a00*/  @UP1 UIMAD UR21, UR32, UR21, UR20 ;  /* 0x00000015201512a4 */ /* 0x000fc8000f8e0214 */
[----:B------:R-:W-:Y:S01]  /*3a10*/  @UP1 UIADD3 UR21, UR11, UR21, URZ ;  /* 0x000000150b151290 */ /* 0x000fe2000fffe03f */
[----:B--2---:R-:W-:-:S03]  /*3a20*/  IMAD.U32 R4, RZ, RZ, UR18 ;  /* 0x00000012ff047e24 */ /* 0x004fc6000f8e00ff */
[----:B------:R-:W-:-:S06]  /*3a30*/  @UP1 ULEA.HI.X UR19, UR10, UR19, UR21, 0x2, UP0 ;  /* 0x000000130a131291 */ /* 0x000fcc00080f1415 */
[----:B------:R-:W-:-:S05]  /*3a40*/  IMAD.U32 R5, RZ, RZ, UR19 ;  /* 0x00000013ff057e24 */ /* 0x000fca000f8e00ff */
[----:B---3--:R2:W3:Y:S04]  /*3a50*/  @P0 LDG.E R8, [R4.64] ;  /* 0x0000000404080981 */ /* 0x0084e8000c1e1900 */
[----:B--2-4-:R2:W4:Y:S04]  /*3a60*/  LDG.E.64 R4, [R10.64+0x8] ;  /* 0x000008040a047981 */ /* 0x014528000c1e1b00 */
[----:B--2---:R-:W2:Y:S01]  /*3a70*/  LDG.E.64 R10, [R10.64] ;  /* 0x000000040a0a7981 */ /* 0x004ea2000c1e1b00 */
[----:B------:R-:W3:Y:S01]  /*3a80*/  @P0 MUFU.RCP R13, c[0x0][0x238] ;  /* 0x00008e00000d0b08 */ /* 0x000ee20000001000 */
[----:B------:R-:W-:Y:S01]  /*3a90*/  SHF.R.S32.HI R6, RZ, 0x7, R6 ;  /* 0x00000007ff067819 */ /* 0x000fe20000011406 */
[----:B-1----:R-:W-:Y:S01]  /*3aa0*/  IMAD.SHL.U32 R9, R9, 0x2, RZ ;  /* 0x0000000209097824 */ /* 0x002fe200078e00ff */
[----:B------:R-:W-:Y:S01]  /*3ab0*/  CS2R R190, SRZ ;  /* 0x0000000000be7805 */ /* 0x000fe2000001ff00 */
[----:B------:R-:W-:Y:S01]  /*3ac0*/  IMAD.MOV.U32 R250, RZ, RZ, c[0x0][0x22c] ;  /* 0x00008b00fffa7624 */ /* 0x000fe200078e00ff */
[----:B------:R-:W-:Y:S01]  /*3ad0*/  CS2R R188, SRZ ;  /* 0x0000000000bc7805 */ /* 0x000fe2000001ff00 */
[----:B------:R-:W-:Y:S01]  /*3ae0*/  IMAD.SHL.U32 R12, R6, 0x20, RZ ;  /* 0x00000020060c7824 */ /* 0x000fe200078e00ff */
[----:B------:R-:W-:Y:S01]  /*3af0*/  CS2R R194, SRZ ;  /* 0x0000000000c27805 */ /* 0x000fe2000001ff00 */
[----:B------:R-:W-:Y:S01]  /*3b00*/  IMAD R14, R7, 0x2, R6 ;  /* 0x00000002070e7824 */ /* 0x000fe200078e0206 */
[----:B------:R-:W-:Y:S01]  /*3b10*/  SHF.R.S32.HI R7, RZ, 0x1f, R21 ;  /* 0x0000001fff077819 */ /* 0x000fe20000011415 */
[----:B------:R-:W-:Y:S01]  /*3b20*/  IMAD R250, R250, c[0x0][0x1c0], RZ ;  /* 0x00007000fafa7a24 */ /* 0x000fe200078e02ff */
[----:B------:R-:W-:Y:S01]  /*3b30*/  LOP3.LUT R12, R12, 0x6, R9, 0xf8, !PT ;  /* 0x000000060c0c7812 */ /* 0x000fe200078ef809 */
[----:B------:R-:W-:Y:S01]  /*3b40*/  IMAD.U32 R9, RZ, RZ, UR35 ;  /* 0x00000023ff097e24 */ /* 0x000fe2000f8e00ff */
[----:B------:R-:W-:Y:S01]  /*3b50*/  CS2R R192, SRZ ;  /* 0x0000000000c07805 */ /* 0x000fe2000001ff00 */
[----:B------:R-:W-:Y:S01]  /*3b60*/  CS2R R186, SRZ ;  /* 0x0000000000ba7805 */ /* 0x000fe2000001ff00 */
[----:B------:R-:W-:Y:S01]  /*3b70*/  CS2R R184, SRZ ;  /* 0x0000000000b87805 */ /* 0x000fe2000001ff00 */
[----:B------:R-:W-:Y:S01]  /*3b80*/  CS2R R182, SRZ ;  /* 0x0000000000b67805 */ /* 0x000fe2000001ff00 */
[----:B------:R-:W-:Y:S01]  /*3b90*/  LEA R223, R9, R12, 0x6 ;  /* 0x0000000c09df7211 */ /* 0x000fe200078e30ff */
        /* <DEDUP_REMOVED lines=57> */
[----:B------:R-:W-:Y:S01]  /*3f30*/  UMOV UR6, URZ ;  /* 0x0000003f00067c82 */ /* 0x000fe20008000000 */
[----:B---3--:R-:W-:-:S04]  /*3f40*/  @P0 FMUL.FTZ R6, R8, R13 ;  /* 0x0000000d08060220 */ /* 0x008fc80000410000 */
[----:B------:R-:W1:Y:S01]  /*3f50*/  @P0 R2UR UR11, R6 ;  /* 0x00000000060b03c2 */ /* 0x000e6200000e0000 */
[----:B----4-:R-:W-:Y:S02]  /*3f60*/  IADD3 R8, P2, P1, R4, UR44, R21 ;  /* 0x0000002c04087c10 */ /* 0x010fe4000f95e015 */
[----:B------:R-:W-:Y:S01]  /*3f70*/  CS2R R20, SRZ ;  /* 0x0000000000147805 */ /* 0x000fe2000001ff00 */
[----:B-1----:R-:W-:Y:S01]  /*3f80*/  @UP1 UMOV UR6, UR11 ;  /* 0x0000000b00061c82 */ /* 0x002fe20008000000 */
[----:B------:R-:W-:Y:S01]  /*3f90*/  IADD3.X R248, R5, UR48, R7, P2, P1 ;  /* 0x0000003005f87c10 */ /* 0x000fe200097e2407 */
[----:B------:R-:W-:Y:S01]  /*3fa0*/  IMAD.WIDE.U32 R246, R8, -0x2daee0ad, RZ ;  /* 0xd2511f5308f67825 */ /* 0x000fe200078e00ff */
[----:B------:R-:W-:-:S04]  /*3fb0*/  IADD3 R5, R239, -UR29, -R223 ;  /* 0x8000001def057c10 */ /* 0x000fc8000fffe8df */
[----:B------:R-:W-:Y:S01]  /*3fc0*/  IADD3 R245, R5, UR7, RZ ;  /* 0x0000000705f57c10 */ /* 0x000fe2000fffe0ff */
[----:B--2---:R-:W1:Y:S08]  /*3fd0*/  R2UR UR10, R11 ;  /* 0x000000000b0a73c2 */ /* 0x004e7000000e0000 */
[----:B------:R2:W3:Y:S01]  /*3fe0*/  R2UR UR8, R10 ;  /* 0x000000000a0873c2 */ /* 0x0004e200000e0000 */
[----:B-1----:R-:W-:-:S04]  /*3ff0*/  LOP3.LUT R4, R14, UR10, RZ, 0x3c, !PT ;  /* 0x0000000a0e047c12 */ /* 0x002fc8000f8e3cff */
[----:B------:R-:W-:-:S05]  /*4000*/  LOP3.LUT R4, R4, R247, RZ, 0x3c, !PT ;  /* 0x000000f704047212 */ /* 0x000fca00078e3cff */
[----:B--23--:R-:W-:-:S04]  /*4010*/  IMAD.WIDE.U32 R240, R4, -0x326172a9, RZ ;  /* 0xcd9e8d5704f07825 */ /* 0x00cfc800078e00ff */
.L_x_1181:
[----:B------:R-:W0:Y:S01]  /*4020*/  LDGDEPBAR ;  /* 0x00000000000079af */ /* 0x000e220000000000 */
[----:B------:R-:W-:Y:S02]  /*4030*/  UIADD3 UR12, UR10, 0x76cf5d0a, URZ ;  /* 0x76cf5d0a0a0c7890 */ /* 0x000fe4000fffe03f */
[----:B------:R-:W-:Y:S02]  /*4040*/  UIADD3 UR11, UR17, 0x40, URZ ;  /* 0x00000040110b7890 */ /* 0x000fe4000fffe03f */
[----:B------:R-:W-:Y:S02]  /*4050*/  UISETP.GE.AND UP1, UPT, UR9, 0x1, UPT ;  /* 0x000000010900788c */ /* 0x000fe4000bf26270 */
[----:B------:R-:W-:Y:S02]  /*4060*/  UISETP.GE.AND UP0, UPT, UR11, UR7, UPT ;  /* 0x000000070b00728c */ /* 0x000fe4000bf06270 */
[----:B------:R-:W-:Y:S01]  /*4070*/  UIADD3 UR11, UR8, -0x61c88647, URZ ;  /* 0x9e3779b9080b7890 */ /* 0x000fe2000fffe03f */
        /* <DEDUP_REMOVED lines=101> */
[C---:B------:R-:W-:Y:S08]  /*46d0*/  HMMA.16816.F32 R8, R96.reuse, R110, R8 ;  /* 0x0000006e6008723c */ /* 0x040ff00000001808 */
[C---:B---3--:R-:W-:Y:S07]  /*46e0*/  HMMA.16816.F32 R12, R96.reuse, R88, R12 ;  /* 0x00000058600c723c */ /* 0x048fee000000180c */
[----:B------:R-:W-:Y:S01]  /*46f0*/  IMAD.U32 R88, RZ, RZ, UR9 ;  /* 0x00000009ff587e24 */ /* 0x000fe2000f8e00ff */
[----:B------:R-:W-:Y:S07]  /*4700*/  HMMA.16816.F32 R16, R96, R90, R16 ;  /* 0x0000005a6010723c */ /* 0x000fee0000001810 */
[----:B------:R-:W-:Y:S01]  /*4710*/  IMAD R96, R88, 0x40, R245 ;  /* 0x0000004058607824 */ /* 0x000fe200078e02f5 */
[C---:B----4-:R-:W-:Y:S05]  /*4720*/  HMMA.16816.F32 R4, R100.reuse, R104, R4 ;  /* 0x000000686404723c */ /* 0x050fea0000001804 */
[----:B------:R-:W-:Y:S02]  /*4730*/  IABS R88, R96 ;  /* 0x0000006000587213 */ /* 0x000fe40000000000 */
[----:B------:R-:W-:Y:S01]  /*4740*/  IADD3 R98, R96, 0x8, RZ ;  /* 0x0000000860627810 */ /* 0x000fe20007ffe0ff */
[C---:B------:R-:W-:Y:S01]  /*4750*/  HMMA.16816.F32 R8, R100.reuse, R106, R8 ;  /* 0x0000006a6408723c */ /* 0x040fe20000001808 */
[----:B------:R2:W3:Y:S02]  /*4760*/  I2F R107, R88 ;  /* 0x00000058006b7306 */ /* 0x0004e40000201400 */
[----:B------:R-:W-:Y:S02]  /*4770*/  ISETP.GE.AND P0, PT, R98, RZ, PT ;  /* 0x000000ff6200720c */ /* 0x000fe40003f06270 */
[C---:B------:R-:W-:Y:S02]  /*4780*/  IADD3 R97, R96.reuse, -0x1, RZ ;  /* 0xffffffff60617810 */ /* 0x040fe40007ffe0ff */
[C---:B------:R-:W-:Y:S01]  /*4790*/  IADD3 R99, R96.reuse, -0x9, RZ ;  /* 0xfffffff760637810 */ /* 0x040fe20007ffe0ff */
[C---:B-1----:R-:W-:Y:S03]  /*47a0*/  HMMA.16816.F32 R12, R100.reuse, R84, R12 ;  /* 0x00000054640c723c */ /* 0x042fe6000000180c */
[----:B------:R-:W-:Y:S02]  /*47b0*/  ISETP.GE.AND P1, PT, R97, RZ, PT ;  /* 0x000000ff6100720c */ /* 0x000fe40003f26270 */
[C---:B------:R-:W-:Y:S02]  /*47c0*/  IADD3 R105, R96.reuse, -0x18, RZ ;  /* 0xffffffe860697810 */ /* 0x040fe40007ffe0ff */
[C---:B------:R-:W-:Y:S01]  /*47d0*/  IADD3 R84, R96.reuse, 0x7, RZ ;  /* 0x0000000760547810 */ /* 0x040fe20007ffe0ff */
[----:B------:R-:W-:Y:S03]  /*47e0*/  HMMA.16816.F32 R16, R100, R86, R16 ;  /* 0x000000566410723c */ /* 0x000fe60000001810 */
[----:B------:R-:W-:Y:S02]  /*47f0*/  ISETP.GE.AND P5, PT, R99, RZ, PT ;  /* 0x000000ff6300720c */ /* 0x000fe40003fa6270 */
[C---:B------:R-:W-:Y:S02]  /*4800*/  @!P0 IADD3 R98, -R96.reuse, -0x8, RZ ;  /* 0xfffffff860628810 */ /* 0x040fe40007ffe1ff */
[----:B------:R-:W-:Y:S01]  /*4810*/  IADD3 R85, R96, -0x8, RZ ;  /* 0xfffffff860557810 */ /* 0x000fe20007ffe0ff */
[----:B--2---:R-:W1:Y:S01]  /*4820*/  LDSM.16.M88.4 R88, [R214+0x6000] ;  /* 0x00600000d658783b */ /* 0x004e620000000200 */
[----:B------:R2:W4:Y:S01]  /*4830*/  I2F R109, R98 ;  /* 0x00000062006d7306 */ /* 0x0005220000201400 */
[----:B------:R-:W-:Y:S02]  /*4840*/  ISETP.GE.AND P0, PT, R84, RZ, PT ;  /* 0x000000ff5400720c */ /* 0x000fe40003f06270 */
[C---:B------:R-:W-:Y:S02]  /*4850*/  @!P1 IADD3 R97, -R96.reuse, 0x1, RZ ;  /* 0x0000000160619810 */ /* 0x040fe40007ffe1ff */
[----:B------:R-:W-:Y:S02]  /*4860*/  ISETP.GE.AND P6, PT, R85, RZ, PT ;  /* 0x000000ff5500720c */ /* 0x000fe40003fc6270 */
[C---:B------:R-:W-:Y:S02]  /*4870*/  @!P5 IADD3 R99, -R96.reuse, 0x9, RZ ;  /* 0x000000096063d810 */ /* 0x040fe40007ffe1ff */
[----:B------:R-:W-:Y:S01]  /*4880*/  ISETP.GE.AND P2, PT, R105, RZ, PT ;  /* 0x000000ff6900720c */ /* 0x000fe20003f46270 */
[----:B------:R-:W1:Y:S01]  /*4890*/  I2F R108, R97 ;  /* 0x00000061006c7306 */ /* 0x000e620000201400 */
[C---:B------:R-:W-:Y:S02]  /*48a0*/  IADD3 R104, R96.reuse, -0x11, RZ ;  /* 0xffffffef60687810 */ /* 0x040fe40007ffe0ff */
[C---:B------:R-:W-:Y:S02]  /*48b0*/  IADD3 R106, R96.reuse, -0x19, RZ ;  /* 0xffffffe7606a7810 */ /* 0x040fe40007ffe0ff */
[----:B------:R-:W-:Y:S02]  /*48c0*/  @!P0 IADD3 R84, -R96, -0x7, RZ ;  /* 0xfffffff960548810 */ /* 0x000fe40007ffe1ff */
[----:B------:R-:W-:Y:S02]  /*48d0*/  ISETP.GE.AND P3, PT, R104, RZ, PT ;  /* 0x000000ff6800720c */ /* 0x000fe40003f66270 */
[----:B------:R-:W-:Y:S01]  /*48e0*/  @!P6 IADD3 R85, -R96, 0x8, RZ ;  /* 0x000000086055e810 */ /* 0x000fe20007ffe1ff */
[----:B------:R3:W3:Y:S01]  /*48f0*/  I2F R110, R84 ;  /* 0x00000054006e7306 */ /* 0x0006e20000201400 */
[----:B------:R-:W-:Y:S02]  /*4900*/  ISETP.GE.AND P1, PT, R106, RZ, PT ;  /* 0x000000ff6a00720c */ /* 0x000fe40003f26270 */
[C---:B------:R-:W-:Y:S02]  /*4910*/  @!P2 IADD3 R105, -R96.reuse, 0x18, RZ ;  /* 0x000000186069a810 */ /* 0x040fe40007ffe1ff */
[----:B--2---:R-:W-:Y:S02]  /*4920*/  IADD3 R98, R96, -0x10, RZ ;  /* 0xfffffff060627810 */ /* 0x004fe40007ffe0ff */
[----:B------:R-:W-:Y:S02]  /*4930*/  PLOP3.LUT P2, PT, PT, PT, UP0, 0x80, 0x0 ;  /* 0x000000000000781c */ /* 0x000fe40003f4f008 */
[----:B------:R-:W-:Y:S01]  /*4940*/  ISETP.GE.AND P4, PT, R98, RZ, PT ;  /* 0x000000ff6200720c */ /* 0x000fe20003f86270 */
[----:B------:R2:W2:Y:S01]  /*4950*/  I2F R101, R85 ;  /* 0x0000005500657306 */ /* 0x0004a20000201400 */
[C---:B------:R-:W-:Y:S02]  /*4960*/  @!P3 IADD3 R104, -R96.reuse, 0x11, RZ ;  /* 0x000000116068b810 */ /* 0x040fe40007ffe1ff */
[----:B------:R-:W-:Y:S02]  /*4970*/  PLOP3.LUT P5, PT, PT, PT, UP0, 0x80, 0x0 ;  /* 0x000000000000781c */ /* 0x000fe40003faf008 */
[C---:B------:R-:W-:Y:S02]  /*4980*/  @!P1 IADD3 R106, -R96.reuse, 0x19, RZ ;  /* 0x00000019606a9810 */ /* 0x040fe40007ffe1ff */
[----:B------:R-:W-:Y:S01]  /*4990*/  PLOP3.LUT P1, PT, PT, PT, UP0, 0x80, 0x0 ;  /* 0x000000000000781c */ /* 0x000fe20003f2f008 */
[C---:B-1----:R-:W-:Y:S01]  /*49a0*/  HMMA.16816.F32 R4, R88.reuse, R92, R4 ;  /* 0x0000005c5804723c */ /* 0x042fe20000001804 */
[----:B------:R-:W-:Y:S01]  /*49b0*/  PLOP3.LUT P6, PT, PT, PT, UP0, 0x80, 0x0 ;  /* 0x000000000000781c */ /* 0x000fe20003fcf008 */
[----:B------:R-:W1:Y:S01]  /*49c0*/  I2F R93, R99 ;  /* 0x00000063005d7306 */ /* 0x000e620000201400 */
[----:B------:R-:W-:Y:S02]  /*49d0*/  PLOP3.LUT P0, PT, PT, PT, UP0, 0x80, 0x0 ;  /* 0x000000000000781c */ /* 0x000fe40003f0f008 */
[----:B------:R-:W-:Y:S01]  /*49e0*/  @!P4 IADD3 R98, -R96, 0x10, RZ ;  /* 0x000000106062c810 */ /* 0x000fe20007ffe1ff */
[----:B---3--:R-:W-:Y:S01]  /*49f0*/  IMAD.U32 R84, RZ, RZ, UR9 ;  /* 0x00000009ff547e24 */ /* 0x008fe2000f8e00ff */
[----:B------:R-:W-:Y:S01]  /*4a00*/  PLOP3.LUT P4, PT, PT, PT, UP0, 0x80, 0x0 ;  /* 0x000000000000781c */ /* 0x000fe20003f8f008 */
[C---:B------:R-:W-:Y:S01]  /*4a10*/  HMMA.16816.F32 R8, R88.reuse, R94, R8 ;  /* 0x0000005e5808723c */ /* 0x040fe20000001808 */
[----:B------:R-:W-:Y:S03]  /*4a20*/  PLOP3.LUT P3, PT, PT, PT, UP0, 0x80, 0x0 ;  /* 0x000000000000781c */ /* 0x000fe60003f6f008 */
[----:B------:R3:W1:Y:S01]  /*4a30*/  I2F R100, R98 ;  /* 0x0000006200647306 */ /* 0x0006620000201400 */
[----:B------:R-:W-:Y:S01]  /*4a40*/  IMAD R84, R84, 0x4, R249 ;  /* 0x0000000454547824 */ /* 0x000fe200078e02f9 */
[C---:B------:R-:W-:Y:S02]  /*4a50*/  @P6 IADD3 R92, R223.reuse, 0x1, RZ ;  /* 0x00000001df5c6810 */ /* 0x040fe40007ffe0ff */
[----:B------:R-:W-:Y:S01]  /*4a60*/  PLOP3.LUT P6, PT, PT, PT, UP0, 0x80, 0x0 ;  /* 0x000000000000781c */ /* 0x000fe20003fcf008 */
[----:B--2---:R-:W-:Y:S03]  /*4a70*/  IMAD.WIDE.U32 R84, R84, -0x326172a9, RZ ;  /* 0xcd9e8d5754547825 */ /* 0x004fe600078e00ff */
[C---:B------:R-:W-:Y:S02]  /*4a80*/  @P4 ISETP.GE.AND P4, PT, R223.reuse, UR7, PT ;  /* 0x00000007df004c0c */ /* 0x040fe4000bf86270 */
[----:B------:R-:W-:Y:S01]  /*4a90*/  @P2 IADD3 R87, R223, 0x11, RZ ;  /* 0x00000011df572810 */ /* 0x000fe20007ffe0ff */
[----:B------:R-:W2:Y:S01]  /*4aa0*/  I2F R104, R104 ;  /* 0x0000006800687306 */ /* 0x000ea20000201400 */
[----:B------:R-:W-:Y:S01]  /*4ab0*/  FFMA.FTZ R4, R107, -UR6, R4 ;  /* 0x800000066b047c23 */ /* 0x000fe20008010004 */
[----:B------:R-:W-:Y:S01]  /*4ac0*/  @P5 IADD3 R96, R223, 0x8, RZ ;  /* 0x00000008df605810 */ /* 0x000fe20007ffe0ff */
[----:B----4-:R-:W-:Y:S01]  /*4ad0*/  FFMA.FTZ R6, R109, -UR6, R6 ;  /* 0x800000066d067c23 */ /* 0x010fe20008010006 */
[----:B------:R-:W-:Y:S01]  /*4ae0*/  PLOP3.LUT P2, PT, PT, PT, UP0, 0x80, 0x0 ;  /* 0x000000000000781c */ /* 0x000fe20003f4f008 */
[----:B------:R-:W-:Y:S01]  /*4af0*/  FFMA.FTZ R5, R108, -UR6, R5 ;  /* 0x800000066c057c23 */ /* 0x000fe20008010005 */
[----:B------:R-:W-:Y:S01]  /*4b00*/  @P6 ISETP.GE.AND P6, PT, R92, UR7, PT ;  /* 0x000000075c006c0c */ /* 0x000fe2000bfc6270 */
[----:B-----5:R-:W-:Y:S01]  /*4b10*/  FMUL.FTZ R92, R234, 1.4426950216293334961 ;  /* 0x3fb8aa3bea5c7820 */ /* 0x020fe20000410000 */
[----:B------:R-:W-:Y:S01]  /*4b20*/  PLOP3.LUT P5, PT, PT, PT, UP0, 0x80, 0x0 ;  /* 0x000000000000781c */ /* 0x000fe20003faf008 */
[----:B------:R-:W-:Y:S01]  /*4b30*/  FFMA.FTZ R7, R110, -UR6, R7 ;  /* 0x800000066e077c23 */ /* 0x000fe20008010007 */
[----:B------:R-:W-:Y:S01]  /*4b40*/  @P0 FSEL R4, R4, -INF , !P4 ;  /* 0xff80000004040808 */ /* 0x000fe20006000000 */
[----:B------:R-:W-:Y:S01]  /*4b50*/  FFMA.FTZ R8, R101, -UR6, R8 ;  /* 0x8000000665087c23 */ /* 0x000fe20008010008 */
[----:B------:R-:W-:Y:S01]  /*4b60*/  PLOP3.LUT P0, PT, PT, PT, UP0, 0x80, 0x0 ;  /* 0x000000000000781c */ /* 0x000fe20003f0f008 */
[----:B------:R-:W-:Y:S01]  /*4b70*/  FFMA.FTZ R10, R107, -UR6, R10 ;  /* 0x800000066b0a7c23 */ /* 0x000fe2000801000a */
[----:B------:R-:W-:Y:S01]  /*4b80*/  LOP3.LUT R86, R241, UR11, R84, 0x96, !PT ;  /* 0x0000000bf1567c12 */ /* 0x000fe2000f8e9654 */
[----:B------:R-:W-:Y:S01]  /*4b90*/  UIADD3 UR11, UR10, -0x4498517b, URZ ;  /* 0xbb67ae850a0b7890 */ /* 0x000fe2000fffe03f */
[----:B------:R-:W-:Y:S01]  /*4ba0*/  LOP3.LUT R85, R85, UR8, R248, 0x96, !PT ;  /* 0x0000000855557c12 */ /* 0x000fe2000f8e96f8 */
[----:B-1----:R-:W-:Y:S01]  /*4bb0*/  FFMA.FTZ R9, R93, -UR6, R9 ;  /* 0x800000065d097c23 */ /* 0x002fe20008010009 */
[----:B------:R-:W-:Y:S01]  /*4bc0*/  @P2 ISETP.GE.AND P2, PT, R87, UR7, PT ;  /* 0x0000000757002c0c */ /* 0x000fe2000bf46270 */
[----:B------:R-:W-:Y:S01]  /*4bd0*/  IMAD.WIDE.U32 R102, R86, -0x2daee0ad, RZ ;  /* 0xd2511f5356667825 */ /* 0x000fe200078e00ff */
[----:B------:R-:W-:Y:S01]  /*4be0*/  @P1 IADD3 R97, R223, 0x9, RZ ;  /* 0x00000009df611810 */ /* 0x000fe20007ffe0ff */
[----:B------:R-:W1:Y:S01]  /*4bf0*/  I2F R105, R105 ;  /* 0x0000006900697306 */ /* 0x000e620000201400 */
[----:B------:R-:W-:Y:S01]  /*4c00*/  @P5 ISETP.GE.AND P5, PT, R96, UR7, PT ;  /* 0x0000000760005c0c */ /* 0x000fe2000bfa6270 */
[----:B------:R-:W-:Y:S01]  /*4c10*/  IMAD.WIDE.U32 R84, R85, -0x2daee0ad, RZ ;  /* 0xd2511f5355547825 */ /* 0x000fe200078e00ff */
[----:B------:R-:W-:Y:S02]  /*4c20*/  PLOP3.LUT P1, PT, PT, PT, UP0, 0x80, 0x0 ;  /* 0x000000000000781c */ /* 0x000fe40003f2f008 */
[----:B------:R-:W-:Y:S01]  /*4c30*/  @P0 FSEL R6, R6, -INF , !P4 ;  /* 0xff80000006060808 */ /* 0x000fe20006000000 */
[----:B------:R-:W-:Y:S01]  /*4c40*/  FFMA.FTZ R11, R108, -UR6, R11 ;  /* 0x800000066c0b7c23 */ /* 0x000fe2000801000b */
[----:B------:R-:W-:Y:S02]  /*4c50*/  FSETP.NEU.FTZ.AND P4, PT, R234, -INF , PT ;  /* 0xff800000ea00780b */ /* 0x000fe40003f9d000 */
[----:B------:R-:W-:Y:S01]  /*4c60*/  LOP3.LUT R96, R85, UR11, R246, 0x96, !PT ;  /* 0x0000000b55607c12 */ /* 0x000fe2000f8e96f6 */
[----:B------:R-:W-:Y:S01]  /*4c70*/  UIADD3 UR11, UR8, 0x3c6ef372, URZ ;  /* 0x3c6ef372080b7890 */ /* 0x000fe2000fffe03f */
[----:B------:R-:W-:Y:S01]  /*4c80*/  FSEL R92, R92, RZ, P4 ;  /* 0x000000ff5c5c7208 */ /* 0x000fe20002000000 */
[----:B------:R-:W4:Y:S01]  /*4c90*/  I2F R106, R106 ;  /* 0x0000006a006a7306 */ /* 0x000f220000201400 */
[----:B---3--:R-:W-:Y:S01]  /*4ca0*/  LOP3.LUT R98, R103, UR12, R84, 0x96, !PT ;  /* 0x0000000c67627c12 */ /* 0x008fe2000f8e9654 */
[----:B------:R-:W-:Y:S01]  /*4cb0*/  UIADD3 UR12, UR8, -0x255992d5, URZ ;  /* 0xdaa66d2b080c7890 */ /* 0x000fe2000fffe03f */
[----:B------:R-:W3:Y:S01]  /*4cc0*/  LDSM.16.M88.4 R84, [R3+0x16800] ;  /* 0x016800000354783b */ /* 0x000ee20000000200 */
[----:B------:R-:W-:Y:S01]  /*4cd0*/  FFMA.FTZ R4, R4, c[0x0][0x23c], -R92 ;  /* 0x00008f0004047a23 */ /* 0x000fe2000001085c */
[----:B------:R-:W-:Y:S01]  /*4ce0*/  PLOP3.LUT P0, PT, PT, PT, UP0, 0x80, 0x0 ;  /* 0x000000000000781c */ /* 0x000fe20003f0f008 */
[----:B------:R-:W-:Y:S01]  /*4cf0*/  IMAD.WIDE.U32 R94, R96, -0x326172a9, RZ ;  /* 0xcd9e8d57605e7825 */ /* 0x000fe200078e00ff */
[----:B------:R-:W-:Y:S02]  /*4d00*/  PLOP3.LUT P4, PT, PT, PT, UP0, 0x80, 0x0 ;  /* 0x000000000000781c */ /* 0x000fe40003f8f008 */
[----:B------:R-:W-:Y:S01]  /*4d10*/  @P3 IADD3 R99, R223, 0x10, RZ ;  /* 0x00000010df633810 */ /* 0x000fe20007ffe0ff */
[----:B------:R1:W1:Y:S01]  /*4d20*/  MUFU.EX2 R131, R4 ;  /* 0x0000000400837308 */ /* 0x0002620000000800 */
[----:B------:R-:W-:Y:S02]  /*4d30*/  PLOP3.LUT P3, PT, PT, PT, UP0, 0x80, 0x0 ;  /* 0x000000000000781c */ /* 0x000fe40003f6f008 */
[----:B------:R-:W-:Y:S02]  /*4d40*/  @P1 ISETP.GE.AND P1, PT, R97, UR7, PT ;  /* 0x0000000761001c0c */ /* 0x000fe4000bf26270 */
[----:B------:R-:W-:Y:S01]  /*4d50*/  LOP3.LUT R95, R95, UR11, R240, 0x96, !PT ;  /* 0x0000000b5f5f7c12 */ /* 0x000fe2000f8e96f0 */
[----:B------:R-:W-:Y:S02]  /*4d60*/  UIADD3 UR11, UR10, 0x32370b8f, URZ ;  /* 0x32370b8f0a0b7890 */ /* 0x000fe4000fffe03f */
[----:B------:R-:W-:Y:S02]  /*4d70*/  @P0 FSEL R5, R5, -INF , !P6 ;  /* 0xff80000005050808 */ /* 0x000fe40007000000 */
[----:B------:R-:W-:Y:S02]  /*4d80*/  FSETP.NEU.FTZ.AND P0, PT, R235, -INF , PT ;  /* 0xff800000eb00780b */ /* 0x000fe40003f1d000 */
[----:B------:R-:W-:Y:S01]  /*4d90*/  @P4 FSEL R7, R7, -INF , !P6 ;  /* 0xff80000007074808 */ /* 0x000fe20007000000 */
[----:B------:R-:W-:Y:S01]  /*4da0*/  FFMA.FTZ R5, R5, c[0x0][0x23c], -R92 ;  /* 0x00008f0005057a23 */ /* 0x000fe2000001085c */
[----:B------:R-:W-:Y:S02]  /*4db0*/  PLOP3.LUT P4, PT, PT, PT, UP0, 0x80, 0x0 ;  /* 0x000000000000781c */ /* 0x000fe40003f8f008 */
[----:B------:R-:W-:Y:S01]  /*4dc0*/  @P3 ISETP.GE.AND P3, PT, R99, UR7, PT ;  /* 0x0000000763003c0c */ /* 0x000fe2000bf66270 */
[----:B------:R2:W-:Y:S01]  /*4dd0*/  MUFU.EX2 R130, R5 ;  /* 0x0000000500827308 */ /* 0x0005e20000000800 */
[----:B------:R-:W-:Y:S01]  /*4de0*/  IMAD.WIDE.U32 R98, R98, -0x326172a9, RZ ;  /* 0xcd9e8d5762627825 */ /* 0x000fe200078e00ff */
[----:B------:R-:W-:Y:S04]  /*4df0*/  PLOP3.LUT P6, PT, PT, PT, UP0, 0x80, 0x0 ;  /* 0x000000000000781c */ /* 0x000fe80003fcf008 */
[----:B------:R-:W-:Y:S01]  /*4e00*/  LOP3.LUT R96, R99, UR12, R94, 0x96, !PT ;  /* 0x0000000c63607c12 */ /* 0x000fe2000f8e965e */
[----:B-1----:R-:W-:Y:S01]  /*4e10*/  FMUL.FTZ R4, R235, 1.4426950216293334961 ;  /* 0x3fb8aa3beb047820 */ /* 0x002fe20000410000 */
[----:B------:R-:W-:Y:S01]  /*4e20*/  UIADD3 UR12, UR10, -0x126145ec, URZ ;  /* 0xed9eba140a0c7890 */ /* 0x000fe2000fffe03f */
[----:B------:R-:W-:Y:S01]  /*4e30*/  IMAD.WIDE.U32 R94, R95, -0x2daee0ad, RZ ;  /* 0xd2511f535f5e7825 */ /* 0x000fe200078e00ff */
[----:B------:R-:W-:Y:S02]  /*4e40*/  @P4 FSEL R10, R10, -INF , !P5 ;  /* 0xff8000000a0a4808 */ /* 0x000fe40006800000 */
[----:B------:R-:W-:Y:S01]  /*4e50*/  FSEL R4, R4, RZ, P0 ;  /* 0x000000ff04047208 */ /* 0x000fe20000000000 */
[----:B------:R-:W-:Y:S01]  /*4e60*/  IMAD.WIDE.U32 R96, R96, -0x2daee0ad, RZ ;  /* 0xd2511f5360607825 */ /* 0x000fe200078e00ff */
[----:B------:R-:W-:Y:S01]  /*4e70*/  PLOP3.LUT P0, PT, PT, PT, UP0, 0x80, 0x0 ;  /* 0x000000000000781c */ /* 0x000fe20003f0f008 */
[C---:B---3--:R-:W-:Y:S01]  /*4e80*/  HMMA.16816.F32 R12, R88.reuse, R84, R12 ;  /* 0x00000054580c723c */ /* 0x048fe2000000180c */
[----:B------:R-:W-:Y:S02]  /*4e90*/  PLOP3.LUT P4, PT, PT, PT, UP0, 0x80, 0x0 ;  /* 0x000000000000781c */ /* 0x000fe40003f8f008 */
[----:B------:R-:W-:Y:S01]  /*4ea0*/  FFMA.FTZ R6, R6, c[0x0][0x23c], -R4 ;  /* 0x00008f0006067a23 */ /* 0x000fe20000010804 */
[----:B------:R-:W-:Y:S01]  /*4eb0*/  LOP3.LUT R95, R95, UR11, R102, 0x96, !PT ;  /* 0x0000000b5f5f7c12 */ /* 0x000fe2000f8e9666 */
[----:B------:R-:W-:Y:S01]  /*4ec0*/  FFMA.FTZ R7, R7, c[0x0][0x23c], -R4 ;  /* 0x00008f0007077a23 */ /* 0x000fe20000010804 */
[----:B------:R-:W-:Y:S01]  /*4ed0*/  LOP3.LUT R94, R97, UR12, R94, 0x96, !PT ;  /* 0x0000000c615e7c12 */ /* 0x000fe2000f8e965e */
[----:B------:R-:W-:Y:S01]  /*4ee0*/  MUFU.EX2 R197, R6 ;  /* 0x0000000600c57308 */ /* 0x000fe20000000800 */
[----:B------:R-:W-:Y:S01]  /*4ef0*/  HMMA.16816.F32 R16, R88, R86, R16 ;  /* 0x000000565810723c */ /* 0x000fe20000001810 */
[----:B------:R-:W-:Y:S02]  /*4f00*/  UIADD3 UR12, UR8, 0x1715609d, URZ ;  /* 0x1715609d080c7890 */ /* 0x000fe4000fffe03f */
[----:B------:R-:W-:Y:S01]  /*4f10*/  UIADD3 UR11, UR8, 0x78dde6e4, URZ ;  /* 0x78dde6e4080b7890 */ /* 0x000fe2000fffe03f */
[----:B------:R-:W-:Y:S01]  /*4f20*/  @P0 FSEL R8, R8, -INF , !P5 ;  /* 0xff80000008080808 */ /* 0x000fe20006800000 */
[----:B------:R-:W-:Y:S01]  /*4f30*/  IMAD.WIDE.U32 R84, R94, -0x326172a9, RZ ;  /* 0xcd9e8d575e547825 */ /* 0x000fe200078e00ff */
[----:B------:R-:W-:Y:S02]  /*4f40*/  PLOP3.LUT P0, PT, PT, PT, UP0, 0x80, 0x0 ;  /* 0x000000000000781c */ /* 0x000fe40003f0f008 */
[----:B------:R-:W-:Y:S01]  /*4f50*/  PLOP3.LUT P5, PT, PT, PT, UP0, 0x80, 0x0 ;  /* 0x000000000000781c */ /* 0x000fe20003faf008 */
[----:B------:R1:W-:Y:S03]  /*4f60*/  MUFU.EX2 R196, R7 ;  /* 0x0000000700c47308 */ /* 0x0003e60000000800 */
[----:B------:R-:W-:Y:S01]  /*4f70*/  FFMA.FTZ R8, R8, c[0x0][0x23c], -R92 ;  /* 0x00008f0008087a23 */ /* 0x000fe2000001085c */
[----:B--2---:R-:W-:Y:S01]  /*4f80*/  @P6 IADD3 R5, R223, 0x18, RZ ;  /* 0x00000018df056810 */ /* 0x004fe20007ffe0ff */
[----:B------:R-:W-:Y:S01]  /*4f90*/  FFMA.FTZ R10, R10, c[0x0][0x23c], -R4 ;  /* 0x00008f000a0a7a23 */ /* 0x000fe20000010804 */
[----:B------:R-:W-:Y:S01]  /*4fa0*/  PLOP3.LUT P6, PT, PT, PT, UP0, 0x80, 0x0 ;  /* 0x000000000000781c */ /* 0x000fe20003fcf008 */
[----:B------:R-:W-:Y:S02]  /*4fb0*/  FFMA.FTZ R12, R100, -UR6, R12 ;  /* 0x80000006640c7c23 */ /* 0x000fe4000801000c */
[----:B------:R-:W-:Y:S01]  /*4fc0*/  FFMA.FTZ R13, R104, -UR6, R13 ;  /* 0x80000006680d7c23 */ /* 0x000fe2000801000d */
[----:B------:R-:W-:Y:S01]  /*4fd0*/  @P0 FSEL R9, R9, -INF , !P1 ;  /* 0xff80000009090808 */ /* 0x000fe20004800000 */
[----:B------:R2:W-:Y:S01]  /*4fe0*/  MUFU.EX2 R127, R8 ;  /* 0x00000008007f7308 */ /* 0x0005e20000000800 */
[----:B------:R-:W-:Y:S01]  /*4ff0*/  PLOP3.LUT P0, PT, PT, PT, UP0, 0x80, 0x0 ;  /* 0x000000000000781c */ /* 0x000fe20003f0f008 */
[----:B------:R-:W-:Y:S01]  /*5000*/  FFMA.FTZ R14, R101, -UR6, R14 ;  /* 0x80000006650e7c23 */ /* 0x000fe2000801000e */
[----:B------:R-:W-:Y:S01]  /*5010*/  @P5 ISETP.GE.AND P5, PT, R5, UR7, PT ;  /* 0x0000000705005c0c */ /* 0x000fe2000bfa6270 */
[----:B------:R-:W-:Y:S02]  /*5020*/  FFMA.FTZ R5, R9, c[0x0][0x23c], -R92 ;  /* 0x00008f0009057a23 */ /* 0x000fe4000001085c */
[----:B------:R-:W-:Y:S02]  /*5030*/  FFMA.FTZ R15, R93, -UR6, R15 ;  /* 0x800000065d0f7c23 */ /* 0x000fe4000801000f */
[----:B------:R-:W-:Y:S02]  /*5040*/  FFMA.FTZ R16, R105, -UR6, R16 ;  /* 0x8000000669107c23 */ /* 0x000fe40008010010 */
[----:B------:R3:W-:Y:S01]  /*5050*/  MUFU.EX2 R126, R5 ;  /* 0x00000005007e7308 */ /* 0x0007e20000000800 */
[----:B------:R-:W-:Y:S02]  /*5060*/  FFMA.FTZ R18, R100, -UR6, R18 ;  /* 0x8000000664127c23 */ /* 0x000fe40008010012 */
[----:B-1----:R-:W-:Y:S01]  /*5070*/  IMAD.WIDE.U32 R6, R95, -0x326172a9, RZ ;  /* 0xcd9e8d575f067825 */ /* 0x002fe200078e00ff */
[----:B------:R-:W-:Y:S02]  /*5080*/  @P0 FSEL R11, R11, -INF , !P1 ;  /* 0xff8000000b0b0808 */ /* 0x000fe40004800000 */
[----:B------:R-:W-:Y:S01]  /*5090*/  PLOP3.LUT P0, PT, PT, PT, UP0, 0x80, 0x0 ;  /* 0x000000000000781c */ /* 0x000fe20003f0f008 */
[----:B------:R-:W-:Y:S01]  /*50a0*/  FFMA.FTZ R19, R104, -UR6, R19 ;  /* 0x8000000668137c23 */ /* 0x000fe20008010013 */
[----:B------:R-:W-:Y:S01]  /*50b0*/  LOP3.LUT R6, R85, UR12, R6, 0x96, !PT ;  /* 0x0000000c55067c12 */ /* 0x000fe2000f8e9606 */
[----:B------:R-:W-:Y:S01]  /*50c0*/  FFMA.FTZ R11, R11, c[0x0][0x23c], -R4 ;  /* 0x00008f000b0b7a23 */ /* 0x000fe20000010804 */
[----:B------:R-:W-:Y:S01]  /*50d0*/  @P4 IADD3 R85, R223, 0x19, RZ ;  /* 0x00000019df554810 */ /* 0x000fe20007ffe0ff */
[----:B------:R1:W-:Y:S01]  /*50e0*/  MUFU.EX2 R129, R10 ;  /* 0x0000000a00817308 */ /* 0x0003e20000000800 */
[----:B------:R-:W-:Y:S01]  /*50f0*/  PLOP3.LUT P4, PT, PT, PT, UP0, 0x80, 0x0 ;  /* 0x000000000000781c */ /* 0x000fe20003f8f008 */
[----:B------:R-:W-:Y:S01]  /*5100*/  UIADD3 UR12, UR10, 0x646e171e, URZ ;  /* 0x646e171e0a0c7890 */ /* 0x000fe2000fffe03f */
[----:B------:R-:W-:Y:S01]  /*5110*/  PLOP3.LUT P1, PT, PT, PT, UP0, 0x80, 0x0 ;  /* 0x000000000000781c */ /* 0x000fe20003f2f008 */
[----:B----4-:R-:W-:Y:S01]  /*5120*/  FFMA.FTZ R17, R106, -UR6, R17 ;  /* 0x800000066a117c23 */ /* 0x010fe20008010011 */
[----:B--2---:R-:W-:Y:S01]  /*5130*/  LOP3.LUT R8, R7, UR11, R98, 0x96, !PT ;  /* 0x0000000b07087c12 */ /* 0x004fe2000f8e9662 */
[----:B------:R-:W-:Y:S01]  /*5140*/  UIADD3 UR11, UR10, -0x56f99767, URZ ;  /* 0xa90668990a0b7890 */ /* 0x000fe2000fffe03f */
[----:B------:R-:W-:Y:S01]  /*5150*/  IMAD.WIDE.U32 R6, R6, -0x2daee0ad, RZ ;  /* 0xd2511f5306067825 */ /* 0x000fe200078e00ff */
[----:B------:R-:W-:Y:S02]  /*5160*/  @P0 FSEL R13, R13, -INF , !P2 ;  /* 0xff8000000d0d0808 */ /* 0x000fe40005000000 */
[----:B------:R-:W-:Y:S01]  /*5170*/  PLOP3.LUT P0, PT, PT, PT, UP0, 0x80, 0x0 ;  /* 0x000000000000781c */ /* 0x000fe20003f0f008 */
[----:B------:R-:W-:Y:S01]  /*5180*/  IMAD.WIDE.U32 R8, R8, -0x2daee0ad, RZ ;  /* 0xd2511f5308087825 */ /* 0x000fe200078e00ff */
[----:B------:R2:W-:Y:S01]  /*5190*/  MUFU.EX2 R128, R11 ;  /* 0x0000000b00807308 */ /* 0x0005e20000000800 */
[----:B------:R-:W-:Y:S02]  /*51a0*/  LOP3.LUT R86, R6, 0xffff, RZ, 0xc0, !PT ;  /* 0x0000ffff06567812 */ /* 0x000fe400078ec0ff */
[----:B------:R-:W-:Y:S01]  /*51b0*/  @P4 FSEL R12, R12, -INF , !P3 ;  /* 0xff8000000c0c4808 */ /* 0x000fe20005800000 */
[--C-:B------:R-:W-:Y:S01]  /*51c0*/  FFMA.FTZ R13, R13, c[0x0][0x23c], -R92.reuse ;  /* 0x00008f000d0d7a23 */ /* 0x100fe2000001085c */
[----:B------:R-:W-:Y:S02]  /*51d0*/  @P1 FSEL R14, R14, -INF , !P3 ;  /* 0xff8000000e0e1808 */ /* 0x000fe40005800000 */
[----:B------:R-:W-:Y:S01]  /*51e0*/  PLOP3.LUT P1, PT, PT, PT, UP0, 0x80, 0x0 ;  /* 0x000000000000781c */ /* 0x000fe20003f2f008 */
[----:B------:R-:W-:Y:S01]  /*51f0*/  FFMA.FTZ R12, R12, c[0x0][0x23c], -R92 ;  /* 0x00008f000c0c7a23 */ /* 0x000fe2000001085c */
[----:B------:R-:W-:Y:S01]  /*5200*/  LOP3.LUT R96, R9, UR11, R96, 0x96, !PT ;  /* 0x0000000b09607c12 */ /* 0x000fe2000f8e9660 */
[----:B------:R-:W-:Y:S01]  /*5210*/  MUFU.EX2 R122, R13 ;  /* 0x0000000d007a7308 */ /* 0x000fe20000000800 */
[----:B------:R-:W-:Y:S01]  /*5220*/  LOP3.LUT R8, R7, UR12, R8, 0x96, !PT ;  /* 0x0000000c07087c12 */ /* 0x000fe2000f8e9608 */
[----:B------:R-:W-:Y:S01]  /*5230*/  UIADD3 UR12, UR8, -0x4ab325aa, URZ ;  /* 0xb54cda56080c7890 */ /* 0x000fe2000fffe03f */
[----:B------:R-:W-:Y:S01]  /*5240*/  @P6 ISETP.GE.AND P6, PT, R85, UR7, PT ;  /* 0x0000000755006c0c */ /* 0x000fe2000bfc6270 */
[----:B------:R-:W-:Y:S01]  /*5250*/  ULDC.U8 UR11, c[0x0][0x2d8] ;  /* 0x0000b600000b7ab9 */ /* 0x000fe20000000000 */
[----:B------:R-:W-:Y:S01]  /*5260*/  SHF.R.U32.HI R85, RZ, 0x10, R6 ;  /* 0x00000010ff557819 */ /* 0x000fe20000011606 */
[----:B------:R-:W-:Y:S01]  /*5270*/  FFMA.FTZ R14, R14, c[0x0][0x23c], -R4 ;  /* 0x00008f000e0e7a23 */ /* 0x000fe20000010804 */
[----:B---3--:R-:W-:Y:S02]  /*5280*/  LOP3.LUT R5, R6, 0xff, RZ, 0xc0, !PT ;  /* 0x000000ff06057812 */ /* 0x008fe400078ec0ff */
[----:B------:R-:W-:Y:S01]  /*5290*/  SHF.R.U32.HI R9, RZ, 0x18, R6 ;  /* 0x00000018ff097819 */ /* 0x000fe20000011606 */
[----:B------:R3:W-:Y:S01]  /*52a0*/  MUFU.EX2 R123, R12 ;  /* 0x0000000c007b7308 */ /* 0x0007e20000000800 */
[----:B------:R-:W-:Y:S01]  /*52b0*/  IMAD.WIDE.U32 R6, R96, -0x326172a9, RZ ;  /* 0xcd9e8d5760067825 */ /* 0x000fe200078e00ff */
[----:B------:R-:W-:Y:S02]  /*52c0*/  @P0 FSEL R15, R15, -INF , !P2 ;  /* 0xff8000000f0f0808 */ /* 0x000fe40005000000 */
[----:B------:R-:W-:Y:S02]  /*52d0*/  PLOP3.LUT P2, PT, PT, PT, UP0, 0x80, 0x0 ;  /* 0x000000000000781c */ /* 0x000fe40003f4f008 */
[----:B------:R-:W-:Y:S01]  /*52e0*/  @P1 FSEL R16, R16, -INF , !P5 ;  /* 0xff80000010101808 */ /* 0x000fe20006800000 */
[----:B------:R-:W-:Y:S01]  /*52f0*/  FFMA.FTZ R15, R15, c[0x0][0x23c], -R4 ;  /* 0x00008f000f0f7a23 */ /* 0x000fe20000010804 */
[----:B------:R-:W-:Y:S02]  /*5300*/  PLOP3.LUT P1, PT, PT, PT, UP0, 0x80, 0x0 ;  /* 0x000000000000781c */ /* 0x000fe40003f2f008 */
[----:B------:R-:W-:Y:S01]  /*5310*/  ISETP.LE.U32.AND P4, PT, R5, UR11, PT ;  /* 0x0000000b05007c0c */ /* 0x000fe2000bf83070 */
[----:B------:R-:W-:Y:S01]  /*5320*/  MUFU.EX2 R125, R14 ;  /* 0x0000000e007d7308 */ /* 0x000fe20000000800 */
[----:B------:R-:W-:Y:S01]  /*5330*/  LOP3.LUT R5, R7, UR12, R84, 0x96, !PT ;  /* 0x0000000c07057c12 */ /* 0x000fe2000f8e9654 */
[----:B------:R-:W-:Y:S01]  /*5340*/  FFMA.FTZ R16, R16, c[0x0][0x23c], -R92 ;  /* 0x00008f0010107a23 */ /* 0x000fe2000001085c */
[----:B------:R-:W-:Y:S02]  /*5350*/  ISETP.LE.U32.AND P3, PT, R9, UR11, PT ;  /* 0x0000000b09007c0c */ /* 0x000fe4000bf63070 */
[C---:B------:R-:W-:Y:S02]  /*5360*/  LOP3.LUT R9, R5.reuse, 0xff, RZ, 0xc0, !PT ;  /* 0x000000ff05097812 */ /* 0x040fe400078ec0ff */
[----:B------:R-:W-:Y:S02]  /*5370*/  PLOP3.LUT P0, PT, PT, PT, UP0, 0x80, 0x0 ;  /* 0x000000000000781c */ /* 0x000fe40003f0f008 */
[----:B-1----:R-:W-:Y:S01]  /*5380*/  LOP3.LUT R10, R6, 0xffff, RZ, 0xc0, !PT ;  /* 0x0000ffff060a7812 */ /* 0x002fe200078ec0ff */
[----:B------:R-:W-:Y:S01]  /*5390*/  MUFU.EX2 R124, R15 ;  /* 0x0000000f007c7308 */ /* 0x000fe20000000800 */
[----:B------:R-:W-:Y:S02]  /*53a0*/  LOP3.LUT R7, R5, 0xffff, RZ, 0xc0, !PT ;  /* 0x0000ffff05077812 */ /* 0x000fe400078ec0ff */
[----:B------:R-:W-:Y:S02]  /*53b0*/  @P2 FSEL R18, R18, -INF , !P5 ;  /* 0xff80000012122808 */ /* 0x000fe40006800000 */
[----:B------:R-:W-:Y:S02]  /*53c0*/  ISETP.LE.U32.AND P5, PT, R9, UR11, PT ;  /* 0x0000000b09007c0c */ /* 0x000fe4000bfa3070 */
[----:B------:R-:W-:Y:S01]  /*53d0*/  SHF.R.U32.HI R7, RZ, 0x8, R7 ;  /* 0x00000008ff077819 */ /* 0x000fe20000011607 */
[--C-:B------:R-:W-:Y:S01]  /*53e0*/  FFMA.FTZ R18, R18, c[0x0][0x23c], -R4.reuse ;  /* 0x00008f0012127a23 */ /* 0x100fe20000010804 */
[----:B------:R-:W-:Y:S01]  /*53f0*/  @P1 FSEL R19, R19, -INF , !P6 ;  /* 0xff80000013131808 */ /* 0x000fe20007000000 */
[----:B------:R-:W1:Y:S01]  /*5400*/  MUFU.EX2 R119, R16 ;  /* 0x0000001000777308 */ /* 0x000e620000000800 */
[----:B------:R-:W-:Y:S02]  /*5410*/  LOP3.LUT R7, R7, 0xffff, RZ, 0xc0, !PT ;  /* 0x0000ffff07077812 */ /* 0x000fe400078ec0ff */
[----:B--2---:R-:W-:Y:S01]  /*5420*/  LOP3.LUT R11, R6, 0xff, RZ, 0xc0, !PT ;  /* 0x000000ff060b7812 */ /* 0x004fe200078ec0ff */
[----:B------:R-:W-:Y:S01]  /*5430*/  FFMA.FTZ R4, R19, c[0x0][0x23c], -R4 ;  /* 0x00008f0013047a23 */ /* 0x000fe20000010804 */
[--C-:B---3--:R-:W-:Y:S02]  /*5440*/  SHF.R.U32.HI R12, RZ, 0x10, R6.reuse ;  /* 0x00000010ff0c7819 */ /* 0x108fe40000011606 */
[----:B------:R-:W-:Y:S01]  /*5450*/  SHF.R.U32.HI R13, RZ, 0x18, R6 ;  /* 0x00000018ff0d7819 */ /* 0x000fe20000011606 */
[----:B------:R-:W-:Y:S01]  /*5460*/  @!P5 FADD.FTZ R131, -R131, -RZ ;  /* 0x800000ff8383d221 */ /* 0x000fe20000010100 */
[--C-:B------:R-:W-:Y:S01]  /*5470*/  SHF.R.U32.HI R6, RZ, 0x10, R5.reuse ;  /* 0x00000010ff067819 */ /* 0x100fe20000011605 */
[----:B------:R-:W2:Y:S01]  /*5480*/  MUFU.EX2 R120, R4 ;  /* 0x0000000400787308 */ /* 0x000ea20000000800 */
[----:B------:R-:W-:Y:S02]  /*5490*/  @P0 FSEL R17, R17, -INF , !P6 ;  /* 0xff80000011110808 */ /* 0x000fe40007000000 */
[----:B------:R-:W-:Y:S02]  /*54a0*/  ISETP.LE.U32.AND P0, PT, R7, UR11, PT ;  /* 0x0000000b07007c0c */ /* 0x000fe4000bf03070 */
[----:B------:R-:W-:Y:S01]  /*54b0*/  SHF.R.U32.HI R5, RZ, 0x18, R5 ;  /* 0x00000018ff057819 */ /* 0x000fe20000011605 */
[----:B------:R-:W-:Y:S01]  /*54c0*/  FFMA.FTZ R92, R17, c[0x0][0x23c], -R92 ;  /* 0x00008f00115c7a23 */ /* 0x000fe2000001085c */
[----:B------:R-:W-:Y:S02]  /*54d0*/  LOP3.LUT R6, R6, 0xff, RZ, 0xc0, !PT ;  /* 0x000000ff06067812 */ /* 0x000fe400078ec0ff */
[----:B------:R-:W-:Y:S01]  /*54e0*/  ISETP.LE.U32.AND P5, PT, R11, UR11, PT ;  /* 0x0000000b0b007c0c */ /* 0x000fe2000bfa3070 */
[----:B------:R-:W-:Y:S01]  /*54f0*/  MUFU.EX2 R118, R92 ;  /* 0x0000005c00767308 */ /* 0x000fe20000000800 */
[----:B------:R-:W-:Y:S02]  /*5500*/  ISETP.LE.U32.AND P6, PT, R5, UR11, PT ;  /* 0x0000000b05007c0c */ /* 0x000fe4000bfc3070 */
[----:B------:R-:W-:Y:S01]  /*5510*/  SHF.R.U32.HI R5, RZ, 0x8, R10 ;  /* 0x00000008ff057819 */ /* 0x000fe2000001160a */
[----:B-1----:R-:W-:Y:S01]  /*5520*/  @!P4 FADD.FTZ R119, -R119, -RZ ;  /* 0x800000ff7777c221 */ /* 0x002fe20000010100 */
[----:B------:R-:W-:Y:S01]  /*5530*/  ISETP.LE.U32.AND P2, PT, R6, UR11, PT ;  /* 0x0000000b06007c0c */ /* 0x000fe2000bf43070 */
[----:B------:R-:W-:Y:S01]  /*5540*/  @!P0 FADD.FTZ R130, -R130, -RZ ;  /* 0x800000ff82828221 */ /* 0x000fe20000010100 */
[----:B------:R-:W-:Y:S02]  /*5550*/  LOP3.LUT R5, R5, 0xffff, RZ, 0xc0, !PT ;  /* 0x0000ffff05057812 */ /* 0x000fe400078ec0ff */
[----:B------:R-:W-:Y:S01]  /*5560*/  LOP3.LUT R6, R8, 0xff, RZ, 0xc0, !PT ;  /* 0x000000ff08067812 */ /* 0x000fe200078ec0ff */
[----:B------:R-:W1:Y:S01]  /*5570*/  MUFU.EX2 R121, R18 ;  /* 0x0000001200797308 */ /* 0x000e620000000800 */
[----:B------:R-:W-:Y:S01]  /*5580*/  ISETP.LE.U32.AND P0, PT, R5, UR11, PT ;  /* 0x0000000b05007c0c */ /* 0x000fe2000bf03070 */
[----:B------:R-:W-:Y:S01]  /*5590*/  @!P5 FADD.FTZ R127, -R127, -RZ ;  /* 0x800000ff7f7fd221 */ /* 0x000fe20000010100 */
[----:B------:R-:W-:Y:S01]  /*55a0*/  LOP3.LUT R5, R12, 0xff, RZ, 0xc0, !PT ;  /* 0x000000ff0c057812 */ /* 0x000fe200078ec0ff */
[----:B------:R-:W-:Y:S01]  /*55b0*/  @!P6 FADD.FTZ R196, -R196, -RZ ;  /* 0x800000ffc4c4e221 */ /* 0x000fe20000010100 */
[----:B------:R-:W-:Y:S01]  /*55c0*/  ISETP.LE.U32.AND P1, PT, R6, UR11, PT ;  /* 0x0000000b06007c0c */ /* 0x000fe2000bf23070 */
[----:B--2---:R-:W-:Y:S01]  /*55d0*/  @!P3 FADD.FTZ R120, -R120, -RZ ;  /* 0x800000ff7878b221 */ /* 0x004fe20000010100 */
[--C-:B------:R-:W-:Y:S01]  /*55e0*/  SHF.R.U32.HI R6, RZ, 0x18, R8.reuse ;  /* 0x00000018ff067819 */ /* 0x100fe20000011608 */
[----:B------:R-:W-:Y:S01]  /*55f0*/  @!P2 FADD.FTZ R197, -R197, -RZ ;  /* 0x800000ffc5c5a221 */ /* 0x000fe20000010100 */
[----:B------:R-:W-:Y:S02]  /*5600*/  ISETP.LE.U32.AND P5, PT, R13, UR11, PT ;  /* 0x0000000b0d007c0c */ /* 0x000fe4000bfa3070 */
[----:B------:R-:W-:Y:S02]  /*5610*/  ISETP.LE.U32.AND P6, PT, R5, UR11, PT ;  /* 0x0000000b05007c0c */ /* 0x000fe4000bfc3070 */
[----:B------:R-:W-:Y:S01]  /*5620*/  ISETP.LE.U32.AND P2, PT, R6, UR11, PT ;  /* 0x0000000b06007c0c */ /* 0x000fe2000bf43070 */
[----:B------:R-:W-:Y:S01]  /*5630*/  @!P0 FADD.FTZ R126, -R126, -RZ ;  /* 0x800000ff7e7e8221 */ /* 0x000fe20000010100 */
[----:B------:R-:W-:Y:S02]  /*5640*/  SHF.R.U32.HI R6, RZ, 0x10, R8 ;  /* 0x00000010ff067819 */ /* 0x000fe40000011608 */
[----:B------:R-:W-:Y:S01]  /*5650*/  LOP3.LUT R8, R8, 0xffff, RZ, 0xc0, !PT ;  /* 0x0000ffff08087812 */ /* 0x000fe200078ec0ff */
[----:B------:R-:W-:Y:S01]  /*5660*/  @!P1 FADD.FTZ R123, -R123, -RZ ;  /* 0x800000ff7b7b9221 */ /* 0x000fe20000010100 */
[----:B------:R-:W-:Y:S02]  /*5670*/  LOP3.LUT R6, R6, 0xff, RZ, 0xc0, !PT ;  /* 0x000000ff06067812 */ /* 0x000fe400078ec0ff */
[----:B------:R-:W-:Y:S01]  /*5680*/  SHF.R.U32.HI R5, RZ, 0x8, R8 ;  /* 0x00000008ff057819 */ /* 0x000fe20000011608 */
[----:B------:R-:W-:Y:S01]  /*5690*/  @!P5 FADD.FTZ R128, -R128, -RZ ;  /* 0x800000ff8080d221 */ /* 0x000fe20000010100 */
[----:B------:R-:W-:Y:S01]  /*56a0*/  ISETP.LE.U32.AND P0, PT, R6, UR11, PT ;  /* 0x0000000b06007c0c */ /* 0x000fe2000bf03070 */
[----:B------:R-:W-:Y:S01]  /*56b0*/  @!P6 FADD.FTZ R129, -R129, -RZ ;  /* 0x800000ff8181e221 */ /* 0x000fe20000010100 */
[----:B------:R-:W-:Y:S01]  /*56c0*/  LOP3.LUT R6, R85, 0xff, RZ, 0xc0, !PT ;  /* 0x000000ff55067812 */ /* 0x000fe200078ec0ff */
[----:B------:R-:W-:Y:S01]  /*56d0*/  @!P2 FADD.FTZ R124, -R124, -RZ ;  /* 0x800000ff7c7ca221 */ /* 0x000fe20000010100 */
[----:B------:R-:W-:Y:S02]  /*56e0*/  LOP3.LUT R5, R5, 0xffff, RZ, 0xc0, !PT ;  /* 0x0000ffff05057812 */ /* 0x000fe400078ec0ff */
[----:B------:R-:W-:Y:S02]  /*56f0*/  SHF.R.U32.HI R4, RZ, 0x8, R86 ;  /* 0x00000008ff047819 */ /* 0x000fe40000011656 */
[----:B------:R-:W-:Y:S02]  /*5700*/  ISETP.LE.U32.AND P6, PT, R5, UR11, PT ;  /* 0x0000000b05007c0c */ /* 0x000fe4000bfc3070 */
[----:B------:R-:W-:Y:S02]  /*5710*/  F2FP.RELU.PACK_AB R5, R196, R197 ;  /* 0x000000c5c405723e */ /* 0x000fe400000008ff */
[----:B------:R-:W-:Y:S01]  /*5720*/  ISETP.LE.U32.AND P5, PT, R6, UR11, PT ;  /* 0x0000000b06007c0c */ /* 0x000fe2000bfa3070 */
[----:B------:R-:W-:Y:S01]  /*5730*/  @!P0 FADD.FTZ R125, -R125, -RZ ;  /* 0x800000ff7d7d8221 */ /* 0x000fe20000010100 */
[----:B------:R-:W-:Y:S01]  /*5740*/  F2FP.RELU.PACK_AB R6, R130, R131 ;  /* 0x000000838206723e */ /* 0x000fe200000008ff */
[----:B------:R2:W-:Y:S01]  /*5750*/  STS [R230+0x22400], R5 ;  /* 0x02240005e6007388 */ /* 0x0005e20000000800 */
[----:B------:R-:W-:Y:S02]  /*5760*/  LOP3.LUT R4, R4, 0xffff, RZ, 0xc0, !PT ;  /* 0x0000ffff04047812 */ /* 0x000fe400078ec0ff */
[----:B------:R-:W-:Y:S02]  /*5770*/  F2FP.RELU.PACK_AB R8, R128, R129 ;  /* 0x000000818008723e */ /* 0x000fe400000008ff */
[----:B------:R-:W-:Y:S01]  /*5780*/  ISETP.LE.U32.AND P1, PT, R4, UR11, PT ;  /* 0x0000000b04007c0c */ /* 0x000fe2000bf23070 */
[----:B------:R3:W-:Y:S01]  /*5790*/  STS [R230+0x22000], R6 ;  /* 0x02200006e6007388 */ /* 0x0007e20000000800 */
[----:B------:R-:W-:Y:S01]  /*57a0*/  F2FP.RELU.PACK_AB R4, R126, R127 ;  /* 0x0000007f7e04723e */ /* 0x000fe200000008ff */
[----:B------:R-:W-:Y:S01]  /*57b0*/  @!P6 FADD.FTZ R122, -R122, -RZ ;  /* 0x800000ff7a7ae221 */ /* 0x000fe20000010100 */
[----:B------:R-:W-:Y:S01]  /*57c0*/  FSETP.GE.FTZ.AND P2, PT, R131, RZ, PT ;  /* 0x000000ff8300720b */ /* 0x000fe20003f56000 */
[----:B-1----:R-:W-:Y:S01]  /*57d0*/  @!P5 FADD.FTZ R121, -R121, -RZ ;  /* 0x800000ff7979d221 */ /* 0x002fe20000010100 */
[----:B------:R-:W-:Y:S01]  /*57e0*/  FSETP.GE.FTZ.AND P3, PT, R123, RZ, PT ;  /* 0x000000ff7b00720b */ /* 0x000fe20003f76000 */
[----:B------:R1:W-:Y:S01]  /*57f0*/  STS [R233+0x22000], R4 ;  /* 0x02200004e9007388 */ /* 0x0003e20000000800 */
[----:B------:R-:W-:Y:S05]  /*5800*/  F2FP.RELU.PACK_AB R7, R122, R123 ;  /* 0x0000007b7a07723e */ /* 0x000fea00000008ff */
[----:B------:R-:W-:Y:S01]  /*5810*/  STS [R233+0x22400], R8 ;  /* 0x02240008e9007388 */ /* 0x000fe20000000800 */
[----:B------:R-:W-:Y:S01]  /*5820*/  @!P1 FADD.FTZ R118, -R118, -RZ ;  /* 0x800000ff76769221 */ /* 0x000fe20000010100 */
[----:B------:R-:W-:Y:S04]  /*5830*/  FSETP.GE.FTZ.AND P1, PT, R130, RZ, PT ;  /* 0x000000ff8200720b */ /* 0x000fe80003f36000 */
[----:B------:R-:W-:Y:S01]  /*5840*/  STS [R231+0x22000], R7 ;  /* 0x02200007e7007388 */ /* 0x000fe20000000800 */
[----:B--2---:R-:W-:Y:S02]  /*5850*/  F2FP.RELU.PACK_AB R5, R118, R119 ;  /* 0x000000777605723e */ /* 0x004fe400000008ff */
[----:B---3--:R-:W-:Y:S05]  /*5860*/  F2FP.RELU.PACK_AB R6, R124, R125 ;  /* 0x0000007d7c06723e */ /* 0x008fea00000008ff */
[----:B------:R-:W-:Y:S01]  /*5870*/  STS [R231+0x22400], R6 ;  /* 0x02240006e7007388 */ /* 0x000fe20000000800 */
[----:B-1----:R-:W-:Y:S05]  /*5880*/  F2FP.RELU.PACK_AB R4, R120, R121 ;  /* 0x000000797804723e */ /* 0x002fea00000008ff */
        /* <DEDUP_REMOVED lines=354> */
.L_x_1179:
        /* <DEDUP_REMOVED lines=92> */
[----:B------:R-:W-:Y:S01]  /*7470*/  IMAD.MOV.U32 R196, RZ, RZ, 0x4 ;  /* 0x00000004ffc47424 */ /* 0x000fe200078e00ff */
[-C--:B------:R-:W-:Y:S04]  /*7480*/  HMMA.16816.F32 R124, R200, R198.reuse, R124 ;  /* 0x000000c6c87c723c */ /* 0x080fe8000000187c */
[----:B------:R-:W-:Y:S04]  /*7490*/  @P1 IMAD.WIDE R196, R239, R196, UR14 ;  /* 0x0000000eefc41e25 */ /* 0x000fe8000f8e02c4 */
[----:B------:R-:W-:Y:S01]  /*74a0*/  HMMA.16816.F32 R128, R204, R198, R128 ;  /* 0x000000c6cc80723c */ /* 0x000fe20000001880 */
[----:B------:R1:W5:Y:S03]  /*74b0*/  @P1 LDG.E R234, [R196.64] ;  /* 0x00000004c4ea1981 */ /* 0x000366000c1e1900 */
[C---:B------:R-:W-:Y:S02]  /*74c0*/  IMAD.SHL.U32 R202, R250.reuse, 0x8, RZ ;  /* 0x00000008faca7824 */ /* 0x040fe400078e00ff */
[----:B------:R1:W5:Y:S01]  /*74d0*/  @P1 LDG.E R235, [R196.64+0x20] ;  /* 0x00002004c4eb1981 */ /* 0x000362000c1e1900 */
[C---:B------:R-:W-:Y:S02]  /*74e0*/  IMAD.SHL.U32 R203, R250.reuse, 0x10, RZ ;  /* 0x00000010facb7824 */ /* 0x040fe400078e00ff */
[C---:B------:R-:W-:Y:S02]  /*74f0*/  IMAD R201, R250.reuse, 0x18, RZ ;  /* 0x00000018fac97824 */ /* 0x040fe400078e02ff */
[----:B------:R2:W-:Y:S01]  /*7500*/  RED.E.ADD.F32.FTZ.RN.STRONG.GPU [R220.64], R4 ;  /* 0x00000004dc00798e */ /* 0x0005e2000c10e784 */
[CC--:B------:R-:W-:Y:S01]  /*7510*/  LEA R198, P2, R203.reuse, R220.reuse, 0x2 ;  /* 0x000000dccbc67211 */ /* 0x0c0fe200078410ff */
[C---:B------:R-:W-:Y:S02]  /*7520*/  IMAD.SHL.U32 R205, R250.reuse, 0x20, RZ ;  /* 0x00000020facd7824 */ /* 0x040fe400078e00ff */
[C---:B------:R-:W-:Y:S01]  /*7530*/  IMAD R206, R250.reuse, 0x28, RZ ;  /* 0x00000028face7824 */ /* 0x040fe200078e02ff */
[-C--:B------:R-:W-:Y:S01]  /*7540*/  LEA.HI.X.SX32 R199, R203, R221.reuse, 0x2, P2 ;  /* 0x000000ddcbc77211 */ /* 0x080fe200010f16ff */
        /* <DEDUP_REMOVED lines=310> */
[C-C-:B------:R-:W-:Y:S01]  /*88b0*/  @!P4 LEA.HI.X R13, R6.reuse, R226, R7.reuse, 0x1, P6 ;  /* 0x000000e2060dc211 */ /* 0x140fe200030f0c07 */
        /* <DEDUP_REMOVED lines=47> */
.L_x_1180:
        /* <DEDUP_REMOVED lines=282> */
.L_x_1182:
        /* <DEDUP_REMOVED lines=19> */
.L_x_1183:
        /* <DEDUP_REMOVED lines=55> */
.L_x_1185:
[----:B--23--:R-:W-:Y:S05]  /*a1f0*/  BSYNC B0 ;  /* 0x0000000000007941 */ /* 0x00cfea0003800000 */
.L_x_1184:
        /* <DEDUP_REMOVED lines=21> */
.L_x_1187:
[----:B------:R-:W-:Y:S05]  /*a350*/  BSYNC B0 ;  /* 0x0000000000007941 */ /* 0x000fea0003800000 */
.L_x_1186:
        /* <DEDUP_REMOVED lines=32> */
.L_x_1189:
[----:B------:R-:W-:Y:S05]  /*a560*/  BSYNC B0 ;  /* 0x0000000000007941 */ /* 0x000fea0003800000 */
.L_x_1188:
        /* <DEDUP_REMOVED lines=20> */
.L_x_1162:
        /* <DEDUP_REMOVED lines=20> */
.L_x_1191:
        /* <DEDUP_REMOVED lines=18> */
.L_x_1192:
[----:B------:R-:W-:Y:S01]  /*a910*/  USHF.R.S32.HI UR10, URZ, 0x1f, UR17 ;  /* 0x0000001f3f0a7899 */ /* 0x000fe20008011411 */
[----:B------:R-:W-:Y:S01]  /*a920*/  IMAD.U32 R4, RZ, RZ, UR17 ;  /* 0x00000011ff047e24 */ /* 0x000fe2000f8e00ff */
[----:B------:R-:W-:Y:S01]  /*a930*/  ULDC.64 UR8, c[0x0][0x3a0] ;  /* 0x0000e80000087ab9 */ /* 0x000fe20000000a00 */
[----:B------:R-:W-:Y:S01]  /*a940*/  BSSY B0, `(.L_x_1193) ;  /* 0x0000021000007945 */ /* 0x000fe20003800000 */
[----:B------:R-:W-:Y:S01]  /*a950*/  UIMAD UR6, UR10, UR8, URZ ;  /* 0x000000080a0672a4 */ /* 0x000fe2000f8e023f */
[----:B------:R-:W-:Y:S01]  /*a960*/  IMAD.WIDE.U32 R4, R4, c[0x0][0x3a0], R228 ;  /* 0x0000e80004047a25 */ /* 0x000fe200078e00e4 */
[----:B------:R-:W-:Y:S01]  /*a970*/  UIADD3 UR7, -UR17, UR7, URZ ;  /* 0x0000000711077290 */ /* 0x000fe2000fffe13f */
        /* <DEDUP_REMOVED lines=29> */
.L_x_1194:
[----:B------:R-:W-:Y:S05]  /*ab50*/  BSYNC B0 ;  /* 0x0000000000007941 */ /* 0x000fea0003800000 */
.L_x_1193:
        /* <DEDUP_REMOVED lines=21> */
.L_x_1196:
[----:B------:R-:W-:Y:S05]  /*acb0*/  BSYNC B0 ;  /* 0x0000000000007941 */ /* 0x000fea0003800000 */
.L_x_1195:
        /* <DEDUP_REMOVED lines=32> */
.L_x_1198:
[----:B------:R-:W-:Y:S05]  /*aec0*/  BSYNC B0 ;  /* 0x0000000000007941 */ /* 0x000fea0003800000 */
.L_x_1197:
        /* <DEDUP_REMOVED lines=18> */
.L_x_1190:
[----:B------:R-:W-:Y:S05]  /*aff0*/  BSYNC B1 ;  /* 0x0000000000017941 */ /* 0x000fea0003800000 */
.L_x_1157:
        /* <DEDUP_REMOVED lines=12> */
.L_x_1199:
[----:B------:R-:W-:Y:S05]  /*b0c0*/  EXIT ;  /* 0x000000000000794d */ /* 0x000fea0003800000 */
.L_x_1201:
        /* <DEDUP_REMOVED lines=11> */
.L_x_2031:


//--------------------- .text._ZN5flash44flash_bwd_dq_dk_dv_loop_seqk_parallel_kernelI23Flash_bwd_kernel_traitsILi256ELi64ELi64ELi8ELi4ELi2ELi2ELb0ELb1EN7cutlass6half_tE19Flash_kernel_traitsILi256ELi64ELi64ELi8ES3_EELb0ELb0ELb0ELb1ELb0ELb0ELb1EEEvNS_16Flash_bwd_paramsE --------------------------
	.section	.text._ZN5flash44flash_bwd_dq_dk_dv_loop_seqk_parallel_kernelI23Flash_bwd_kernel_traitsILi256ELi64ELi64ELi8ELi4ELi2ELi2ELb0ELb1EN7cutlass6half_tE19Flash_kernel_traitsILi256ELi64ELi64ELi8ES3_EELb0ELb0ELb0ELb1ELb0ELb0ELb1EEEvNS_16Flash_bwd_paramsE,"ax",@progbits
	.sectioninfo	@"SHI_REGISTERS=255"
	.align	128
        .global         _ZN5flash44flash_bwd_dq_dk_dv_loop_seqk_parallel_kernelI23Flash_bwd_kernel_traitsILi256ELi64ELi64ELi8ELi4ELi2ELi2ELb0ELb1EN7cutlass6half_tE19Flash_kernel_traitsILi256ELi64ELi64ELi8ES3_EELb0ELb0ELb0ELb1ELb0ELb0ELb1EEEvNS_16Flash_bwd_paramsE
        .type           _ZN5flash44flash_bwd_dq_dk_dv_loop_seqk_parallel_kernelI23Flash_bwd_kernel_traitsILi256ELi64ELi64ELi8ELi4ELi2ELi2ELb0ELb1EN7cutlass6half_tE19Flash_kernel_traitsILi256ELi64ELi64ELi8ES3_EELb0ELb0ELb0ELb1ELb0ELb0ELb1EEEvNS_16Flash_bwd_paramsE,@function
        .size           _ZN5flash44flash_bwd_dq_dk_dv_loop_seqk_parallel_kernelI23Flash_bwd_kernel_traitsILi256ELi64ELi64ELi8ELi4ELi2ELi2ELb0ELb1EN7cutlass6half_tE19Flash_kernel_traitsILi256ELi64ELi64ELi8ES3_EELb0ELb0ELb0ELb1ELb0ELb0ELb1EEEvNS_16Flash_bwd_paramsE,(.L_x_2032 - _ZN5flash44flash_bwd_dq_dk_dv_loop_seqk_parallel_kernelI23Flash_bwd_kernel_traitsILi256ELi64ELi64ELi8ELi4ELi2ELi2ELb0ELb1EN7cutlass6half_tE19Flash_kernel_traitsILi256ELi64ELi64ELi8ES3_EELb0ELb0ELb0ELb1ELb0ELb0ELb1EEEvNS_16Flash_bwd_paramsE)
        .other          _ZN5flash44flash_bwd_dq_dk_dv_loop_seqk_parallel_kernelI23Flash_bwd_kernel_traitsILi256ELi64ELi64ELi8ELi4ELi2ELi2ELb0ELb1EN7cutlass6half_tE19Flash_kernel_traitsILi256ELi64ELi64ELi8ES3_EELb0ELb0ELb0ELb1ELb0ELb0ELb1EEEvNS_16Flash_bwd_paramsE,@"STO_CUDA_ENTRY STV_DEFAULT"
_ZN5flash44flash_bwd_dq_dk_dv_loop_seqk_parallel_kernelI23Flash_bwd_kernel_traitsILi256ELi64ELi64ELi8ELi4ELi2ELi2ELb0ELb1EN7cutlass6half_tE19Flash_kernel_traitsILi256ELi64ELi64ELi8ES3_EELb0ELb0ELb0ELb1ELb0ELb0ELb1EEEvNS_16Flash_bwd_paramsE:
.text._ZN5flash44flash_bwd_dq_dk_dv_loop_seqk_parallel_kernelI23Flash_bwd_kernel_traitsILi256ELi64ELi64ELi8ELi4ELi2ELi2ELb0ELb1EN7cutlass6half_tE19Flash_kernel_traitsILi256ELi64ELi64ELi8ES3_EELb0ELb0ELb0ELb1ELb0ELb0ELb1EEEvNS_16Flash_bwd_paramsE:
        /* <DEDUP_REMOVED lines=187> */
.L_x_1246:
        /* <DEDUP_REMOVED lines=62> */
.L_x_1202:
        /* <DEDUP_REMOVED lines=58> */
.L_x_1204:
        /* <DEDUP_REMOVED lines=42> */
.L_x_1205:
        /* <DEDUP_REMOVED lines=45> */
.L_x_1206:
[----:B------:R-:W-:-:S03]  /*18a0*/  UMOV UR12, UR49 ;  /* 0x00000031000c7c82 */ /* 0x000fc60008000000 */
.L_x_1207:
        /* <DEDUP_REMOVED lines=115> */
.L_x_1210:
[----:B------:R-:W-:Y:S05]  /*1fe0*/  BSYNC B0 ;  /* 0x0000000000007941 */ /* 0x000fea0003800000 */
.L_x_1209:
        /* <DEDUP_REMOVED lines=48> */
.L_x_1212:
[----:B------:R-:W-:Y:S05]  /*22f0*/  BSYNC B0 ;  /* 0x0000000000007941 */ /* 0x000fea0003800000 */
.L_x_1211:
        /* <DEDUP_REMOVED lines=42> */
.L_x_1214:
[----:B------:R-:W-:Y:S05]  /*25a0*/  BSYNC B0 ;  /* 0x0000000000007941 */ /* 0x000fea0003800000 */
.L_x_1213:
        /* <DEDUP_REMOVED lines=45> */
.L_x_1216:
[----:B------:R-:W-:Y:S05]  /*2880*/  BSYNC B0 ;  /* 0x0000000000007941 */ /* 0x000fea0003800000 */
.L_x_1215:
        /* <DEDUP_REMOVED lines=87> */
.L_x_1218:
[----:B------:R-:W-:Y:S05]  /*2e00*/  BSYNC B0 ;  /* 0x0000000000007941 */ /* 0x000fea0003800000 */
.L_x_1217:
        /* <DEDUP_REMOVED lines=55> */
.L_x_1220:
[----:B------:R-:W-:Y:S05]  /*3180*/  BSYNC B0 ;  /* 0x0000000000007941 */ /* 0x000fea0003800000 */
.L_x_1219:
        /* <DEDUP_REMOVED lines=64> */
.L_x_1222:
[----:B------:R-:W-:Y:S05]  /*3590*/  BSYNC B0 ;  /* 0x0000000000007941 */ /* 0x000fea0003800000 */
.L_x_1221:
        /* <DEDUP_REMOVED lines=54> */
.L_x_1224:
[----:B------:R-:W-:Y:S05]  /*3900*/  BSYNC B0 ;  /* 0x0000000000007941 */ /* 0x000fea0003800000 */
.L_x_1223:
        /* <DEDUP_REMOVED lines=94> */
.L_x_1227:
[----:B------:R-:W0:Y:S01]  /*3ef0*/  LDGDEPBAR ;  /* 0x00000000000079af */ /* 0x000e220000000000 */
[----:B------:R-:W-:Y:S01]  /*3f00*/  MOV R115, UR8 ;  /* 0x0000000800737c02 */ /* 0x000fe20008000f00 */
[----:B------:R-:W-:Y:S01]  /*3f10*/  UISETP.GE.AND UP0, UPT, UR15, UR7, UPT ;  /* 0x000000070f00728c */ /* 0x000fe2000bf06270 */
[----:B------:R-:W-:Y:S01]  /*3f20*/  MOV R131, UR22 ;  /* 0x0000001600837c02 */ /* 0x000fe20008000f00 */
[----:B-----5:R-:W-:Y:S01]  /*3f30*/  FMUL.FTZ R252, R249, 1.4426950216293334961 ;  /* 0x3fb8aa3bf9fc7820 */ /* 0x020fe20000410000 */
[----:B------:R-:W-:Y:S03]  /*3f40*/  LEA R112, R115, R240, 0x6 ;  /* 0x000000f073707211 */ /* 0x000fe600078e30ff */
[----:B------:R-:W-:Y:S02]  /*3f50*/  PLOP3.LUT P5, PT, PT, PT, UP0, 0x80, 0x0 ;  /* 0x000000000000781c */ /* 0x000fe40003faf008 */
[C---:B------:R-:W-:Y:S02]  /*3f60*/  IADD3 R128, R112.reuse, -0x1, RZ ;  /* 0xffffffff70807810 */ /* 0x040fe40007ffe0ff */
[C---:B------:R-:W-:Y:S02]  /*3f70*/  IADD3 R129, R112.reuse, 0x8, RZ ;  /* 0x0000000870817810 */ /* 0x040fe40007ffe0ff */
[C---:B------:R-:W-:Y:S02]  /*3f80*/  IADD3 R130, R112.reuse, 0x7, RZ ;  /* 0x0000000770827810 */ /* 0x040fe40007ffe0ff */
[C---:B------:R-:W-:Y:S02]  /*3f90*/  IADD3 R199, R112.reuse, -0x8, RZ ;  /* 0xfffffff870c77810 */ /* 0x040fe40007ffe0ff */
[----:B------:R-:W-:Y:S02]  /*3fa0*/  IABS R113, R112 ;  /* 0x0000007000717213 */ /* 0x000fe40000000000 */
[C---:B------:R-:W-:Y:S02]  /*3fb0*/  IADD3 R200, R112.reuse, -0x9, RZ ;  /* 0xfffffff770c87810 */ /* 0x040fe40007ffe0ff */
[C---:B------:R-:W-:Y:S01]  /*3fc0*/  IADD3 R209, R112.reuse, -0x10, RZ ;  /* 0xfffffff070d17810 */ /* 0x040fe20007ffe0ff */
[----:B-1----:R1:W-:Y:S01]  /*3fd0*/  I2F R127, R113 ;  /* 0x00000071007f7306 */ /* 0x0023e20000201400 */
[C---:B------:R-:W-:Y:S02]  /*3fe0*/  IADD3 R208, R112.reuse, -0x11, RZ ;  /* 0xffffffef70d07810 */ /* 0x040fe40007ffe0ff */
[C---:B------:R-:W-:Y:S02]  /*3ff0*/  IADD3 R211, R112.reuse, -0x18, RZ ;  /* 0xffffffe870d37810 */ /* 0x040fe40007ffe0ff */
[----:B------:R-:W-:Y:S02]  /*4000*/  IADD3 R210, R112, -0x19, RZ ;  /* 0xffffffe770d27810 */ /* 0x000fe40007ffe0ff */
[----:B------:R-:W-:Y:S02]  /*4010*/  PLOP3.LUT P3, PT, PT, PT, UP0, 0x80, 0x0 ;  /* 0x000000000000781c */ /* 0x000fe40003f6f008 */
[----:B------:R-:W-:Y:S02]  /*4020*/  ISETP.GE.AND P2, PT, R208, RZ, PT ;  /* 0x000000ffd000720c */ /* 0x000fe40003f46270 */
[----:B------:R-:W-:Y:S02]  /*4030*/  ISETP.GE.AND P1, PT, R128, RZ, PT ;  /* 0x000000ff8000720c */ /* 0x000fe40003f26270 */
[----:B------:R-:W-:Y:S02]  /*4040*/  ISETP.GE.AND P0, PT, R129, RZ, PT ;  /* 0x000000ff8100720c */ /* 0x000fe40003f06270 */
[----:B------:R-:W-:Y:S02]  /*4050*/  PLOP3.LUT P6, PT, PT, PT, UP0, 0x80, 0x0 ;  /* 0x000000000000781c */ /* 0x000fe40003fcf008 */
[----:B------:R-:W-:Y:S05]  /*4060*/  PLOP3.LUT P4, PT, PT, PT, UP0, 0x80, 0x0 ;  /* 0x000000000000781c */ /* 0x000fea0003f8f008 */
[C---:B------:R-:W-:Y:S02]  /*4070*/  @!P2 IADD3 R208, -R112.reuse, 0x11, RZ ;  /* 0x0000001170d0a810 */ /* 0x040fe40007ffe1ff */
[C---:B------:R-:W-:Y:S01]  /*4080*/  @!P1 IADD3 R128, -R112.reuse, 0x1, RZ ;  /* 0x0000000170809810 */ /* 0x040fe20007ffe1ff */
[----:B------:R-:W-:Y:S04]  /*4090*/  DEPBAR.LE SB0, 0x0 ;  /* 0x000080000000791a */ /* 0x000fe80000000000 */
[----:B------:R-:W-:Y:S01]  /*40a0*/  I2F R208, R208 ;  /* 0x000000d000d07306 */ /* 0x000fe20000201400 */
[----:B------:R-:W-:Y:S01]  /*40b0*/  BAR.SYNC.DEFER_BLOCKING 0x0 ;  /* 0x0000000000007b1d */ /* 0x000fe20000010000 */
[----:B------:R-:W-:Y:S02]  /*40c0*/  @!P0 IADD3 R129, -R112, -0x8, RZ ;  /* 0xfffffff870818810 */ /* 0x000fe40007ffe1ff */
[----:B------:R-:W-:Y:S02]  /*40d0*/  ISETP.GE.AND P1, PT, R130, RZ, PT ;  /* 0x000000ff8200720c */ /* 0x000fe40003f26270 */
[----:B------:R-:W-:Y:S02]  /*40e0*/  ISETP.GE.AND P0, PT, R199, RZ, PT ;  /* 0x000000ffc700720c */ /* 0x000fe40003f06270 */
[----:B------:R-:W-:Y:S09]  /*40f0*/  FSETP.NEU.FTZ.AND P2, PT, R248, -INF , PT ;  /* 0xff800000f800780b */ /* 0x000ff20003f5d000 */
[C---:B------:R-:W-:Y:S02]  /*4100*/  @!P1 IADD3 R130, -R112.reuse, -0x7, RZ ;  /* 0xfffffff970829810 */ /* 0x040fe40007ffe1ff */
[----:B------:R-:W-:Y:S02]  /*4110*/  @!P0 IADD3 R199, -R112, 0x8, RZ ;  /* 0x0000000870c78810 */ /* 0x000fe40007ffe1ff */
[----:B------:R-:W-:Y:S02]  /*4120*/  ISETP.GE.AND P1, PT, R200, RZ, PT ;  /* 0x000000ffc800720c */ /* 0x000fe40003f26270 */
[----:B------:R-:W-:Y:S01]  /*4130*/  ISETP.GE.AND P0, PT, R209, RZ, PT ;  /* 0x000000ffd100720c */ /* 0x000fe20003f06270 */
[----:B------:R-:W-:Y:S01]  /*4140*/  LDSM.16.M88.4 R84, [R223] ;  /* 0x00000000df54783b */ /* 0x000fe20000000200 */
[----:B------:R-:W-:Y:S05]  /*4150*/  I2F R129, R129 ;  /* 0x0000008100817306 */ /* 0x000fea0000201400 */
[----:B------:R-:W2:Y:S04]  /*4160*/  LDSM.16.M88.4 R88, [R222+0x10000] ;  /* 0x01000000de58783b */ /* 0x000ea80000000200 */
[C---:B------:R-:W-:Y:S01]  /*4170*/  @!P1 IADD3 R200, -R112.reuse, 0x9, RZ ;  /* 0x0000000970c89810 */ /* 0x040fe20007ffe1ff */
[----:B------:R-:W-:Y:S01]  /*4180*/  I2F R128, R128 ;  /* 0x0000008000807306 */ /* 0x000fe20000201400 */
[----:B------:R-:W3:Y:S01]  /*4190*/  LDSM.16.M88.4 R92, [R222+0x10800] ;  /* 0x01080000de5c783b */ /* 0x000ee20000000200 */
[----:B------:R-:W-:Y:S02]  /*41a0*/  @!P0 IADD3 R209, -R112, 0x10, RZ ;  /* 0x0000001070d18810 */ /* 0x000fe40007ffe1ff */
[----:B------:R-:W-:Y:S02]  /*41b0*/  ISETP.GE.AND P1, PT, R211, RZ, PT ;  /* 0x000000ffd300720c */ /* 0x000fe40003f26270 */
[----:B------:R-:W-:Y:S01]  /*41c0*/  ISETP.GE.AND P0, PT, R210, RZ, PT ;  /* 0x000000ffd200720c */ /* 0x000fe20003f06270 */
[----:B------:R-:W-:Y:S03]  /*41d0*/  LDSM.16.M88.4 R96, [R221] ;  /* 0x00000000dd60783b */ /* 0x000fe60000000200 */
[----:B------:R-:W-:Y:S03]  /*41e0*/  I2F R199, R199 ;  /* 0x000000c700c77306 */ /* 0x000fe60000201400 */
[----:B------:R-:W4:Y:S04]  /*41f0*/  LDSM.16.M88.4 R100, [R212+0x10000] ;  /* 0x01000000d464783b */ /* 0x000f280000000200 */
[C---:B------:R-:W-:Y:S02]  /*4200*/  @!P1 IADD3 R211, -R112.reuse, 0x18, RZ ;  /* 0x0000001870d39810 */ /* 0x040fe40007ffe1ff */
[----:B------:R-:W1:Y:S01]  /*4210*/  LDSM.16.M88.4 R104, [R212+0x10800] ;  /* 0x01080000d468783b */ /* 0x000e620000000200 */
[----:B------:R-:W-:Y:S01]  /*4220*/  @!P0 IADD3 R210, -R112, 0x19, RZ ;  /* 0x0000001970d28810 */ /* 0x000fe20007ffe1ff */
[----:B------:R-:W-:Y:S01]  /*4230*/  I2F R200, R200 ;  /* 0x000000c800c87306 */ /* 0x000fe20000201400 */
[----:B------:R-:W-:Y:S02]  /*4240*/  PLOP3.LUT P1, PT, PT, PT, UP0, 0x80, 0x0 ;  /* 0x000000000000781c */ /* 0x000fe40003f2f008 */
[----:B------:R-:W-:Y:S01]  /*4250*/  PLOP3.LUT P0, PT, PT, PT, UP0, 0x80, 0x0 ;  /* 0x000000000000781c */ /* 0x000fe20003f0f008 */
[----:B------:R-:W-:Y:S06]  /*4260*/  LDSM.16.M88.4 R108, [R3+0x10000] ;  /* 0x01000000036c783b */ /* 0x000fec0000000200 */
[----:B------:R-:W-:Y:S01]  /*4270*/  I2F R211, R211 ;  /* 0x000000d300d37306 */ /* 0x000fe20000201400 */
[C---:B--2---:R-:W-:Y:S09]  /*4280*/  HMMA.16816.F32 R4, R84.reuse, R88, RZ ;  /* 0x000000585404723c */ /* 0x044ff200000018ff */
[----:B------:R-:W-:Y:S01]  /*4290*/  I2F R209, R209 ;  /* 0x000000d100d17306 */ /* 0x000fe20000201400 */
[C---:B------:R-:W-:Y:S01]  /*42a0*/  HMMA.16816.F32 R8, R84.reuse, R90, RZ ;  /* 0x0000005a5408723c */ /* 0x040fe200000018ff */
[----:B------:R-:W2:Y:S07]  /*42b0*/  LDSM.16.M88.4 R88, [R220] ;  /* 0x00000000dc58783b */ /* 0x000eae0000000200 */
[C---:B---3--:R-:W-:Y:S01]  /*42c0*/  HMMA.16816.F32 R12, R84.reuse, R92, RZ ;  /* 0x0000005c540c723c */ /* 0x048fe200000018ff */
[----:B------:R-:W-:Y:S07]  /*42d0*/  I2F R210, R210 ;  /* 0x000000d200d27306 */ /* 0x000fee0000201400 */
[----:B------:R-:W-:Y:S01]  /*42e0*/  HMMA.16816.F32 R16, R84, R94, RZ ;  /* 0x0000005e5410723c */ /* 0x000fe200000018ff */
[----:B------:R-:W3:Y:S02]  /*42f0*/  LDSM.16.M88.4 R84, [R3+0x10800] ;  /* 0x010800000354783b */ /* 0x000ee40000000200 */
[----:B------:R-:W-:Y:S04]  /*4300*/  I2F R130, R130 ;  /* 0x0000008200827306 */ /* 0x000fe80000201400 */
[----:B------:R-:W-:Y:S01]  /*4310*/  LDSM.16.M88.4 R92, [R219] ;  /* 0x00000000db5c783b */ /* 0x000fe20000000200 */
        /* <DEDUP_REMOVED lines=79> */
[C---:B---3--:R-:W-:Y:S08]  /*4810*/  HMMA.16816.F32 R12, R96.reuse, R84, R12 ;  /* 0x00000054600c723c */ /* 0x048ff0000000180c */
[----:B------:R-:W-:Y:S01]  /*4820*/  HMMA.16816.F32 R16, R96, R86, R16 ;  /* 0x000000566010723c */ /* 0x000fe20000001810 */
[----:B------:R-:W2:Y:S06]  /*4830*/  LDSM.16.M88.4 R84, [R220+0x6000] ;  /* 0x00600000dc54783b */ /* 0x000eac0000000200 */
[----:B------:R-:W3:Y:S01]  /*4840*/  LDSM.16.M88.4 R96, [R3+0x16800] ;  /* 0x016800000360783b */ /* 0x000ee20000000200 */
[C---:B----4-:R-:W-:Y:S08]  /*4850*/  HMMA.16816.F32 R4, R100.reuse, R104, R4 ;  /* 0x000000686404723c */ /* 0x050ff00000001804 */
[C---:B------:R-:W-:Y:S08]  /*4860*/  HMMA.16816.F32 R8, R100.reuse, R106, R8 ;  /* 0x0000006a6408723c */ /* 0x040ff00000001808 */
[C---:B-1----:R-:W-:Y:S08]  /*4870*/  HMMA.16816.F32 R12, R100.reuse, R88, R12 ;  /* 0x00000058640c723c */ /* 0x042ff0000000180c */
[----:B------:R-:W-:Y:S01]  /*4880*/  HMMA.16816.F32 R16, R100, R90, R16 ;  /* 0x0000005a6410723c */ /* 0x000fe20000001810 */
[----:B------:R-:W-:Y:S06]  /*4890*/  LDSM.16.M88.4 R88, [R219+0x6000] ;  /* 0x00600000db58783b */ /* 0x000fec0000000200 */
[----:B------:R-:W1:Y:S01]  /*48a0*/  LDSM.16.M88.4 R100, [R2+0x16000] ;  /* 0x016000000264783b */ /* 0x000e620000000200 */
[C---:B--2---:R-:W-:Y:S08]  /*48b0*/  HMMA.16816.F32 R4, R84.reuse, R92, R4 ;  /* 0x0000005c5404723c */ /* 0x044ff00000001804 */
[C---:B------:R-:W-:Y:S08]  /*48c0*/  HMMA.16816.F32 R8, R84.reuse, R94, R8 ;  /* 0x0000005e5408723c */ /* 0x040ff00000001808 */
[C---:B---3--:R-:W-:Y:S08]  /*48d0*/  HMMA.16816.F32 R12, R84.reuse, R96, R12 ;  /* 0x00000060540c723c */ /* 0x048ff0000000180c */
[----:B------:R-:W-:Y:S01]  /*48e0*/  HMMA.16816.F32 R16, R84, R98, R16 ;  /* 0x000000625410723c */ /* 0x000fe20000001810 */
[----:B------:R-:W2:Y:S07]  /*48f0*/  LDSM.16.M88.4 R84, [R2+0x16800] ;  /* 0x016800000254783b */ /* 0x000eae0000000200 */
[C---:B-1----:R-:W-:Y:S08]  /*4900*/  HMMA.16816.F32 R4, R88.reuse, R100, R4 ;  /* 0x000000645804723c */ /* 0x042ff00000001804 */
[C---:B------:R-:W-:Y:S11]  /*4910*/  HMMA.16816.F32 R8, R88.reuse, R102, R8 ;  /* 0x000000665808723c */ /* 0x040ff60000001808 */
[----:B------:R-:W-:Y:S05]  /*4920*/  @!UPT UIADD3 URZ, URZ, URZ, URZ ;  /* 0x0000003f3f3ff290 */ /* 0x000fea000fffe03f */
[----:B------:R-:W-:Y:S02]  /*4930*/  FMUL.FTZ R113, R5, c[0x0][0x2ec] ;  /* 0x0000bb0005717a20 */ /* 0x000fe40000410000 */
[----:B------:R-:W-:Y:S01]  /*4940*/  FMUL.FTZ R112, R4, c[0x0][0x2ec] ;  /* 0x0000bb0004707a20 */ /* 0x000fe20000410000 */
[C---:B--2---:R-:W-:Y:S03]  /*4950*/  HMMA.16816.F32 R12, R88.reuse, R84, R12 ;  /* 0x00000054580c723c */ /* 0x044fe6000000180c */
[----:B------:R-:W1:Y:S01]  /*4960*/  MUFU.TANH R113, R113 ;  /* 0x0000007100717308 */ /* 0x000e620000002400 */
[----:B------:R-:W-:Y:S01]  /*4970*/  FMUL.FTZ R114, R6, c[0x0][0x2ec] ;  /* 0x0000bb0006727a20 */ /* 0x000fe20000410000 */
[----:B------:R-:W-:Y:S01]  /*4980*/  LEA R6, R131, R224, 0x6 ;  /* 0x000000e083067211 */ /* 0x000fe200078e30ff */
[----:B------:R-:W-:Y:S02]  /*4990*/  FMUL.FTZ R115, R7, c[0x0][0x2ec] ;  /* 0x0000bb0007737a20 */ /* 0x000fe40000410000 */
[----:B------:R-:W-:Y:S03]  /*49a0*/  HMMA.16816.F32 R16, R88, R86, R16 ;  /* 0x000000565810723c */ /* 0x000fe60000001810 */
[----:B------:R-:W-:Y:S01]  /*49b0*/  @P5 ISETP.GE.AND P5, PT, R6, UR7, PT ;  /* 0x0000000706005c0c */ /* 0x000fe2000bfa6270 */
[----:B------:R-:W-:Y:S01]  /*49c0*/  FMUL.FTZ R116, R8, c[0x0][0x2ec] ;  /* 0x0000bb0008747a20 */ /* 0x000fe20000410000 */
[----:B------:R-:W2:Y:S01]  /*49d0*/  MUFU.TANH R112, R112 ;  /* 0x0000007000707308 */ /* 0x000ea20000002400 */
[----:B------:R-:W-:Y:S01]  /*49e0*/  @P1 IADD3 R196, R6, 0x1, RZ ;  /* 0x0000000106c41810 */ /* 0x000fe20007ffe0ff */
[----:B------:R-:W-:Y:S01]  /*49f0*/  FMUL.FTZ R117, R9, c[0x0][0x2ec] ;  /* 0x0000bb0009757a20 */ /* 0x000fe20000410000 */
[----:B------:R-:W-:Y:S01]  /*4a00*/  PLOP3.LUT P1, PT, PT, PT, UP0, 0x80, 0x0 ;  /* 0x000000000000781c */ /* 0x000fe20003f2f008 */
[----:B------:R-:W-:Y:S01]  /*4a10*/  FMUL.FTZ R131, R248, 1.4426950216293334961 ;  /* 0x3fb8aa3bf8837820 */ /* 0x000fe20000410000 */
[----:B------:R-:W-:Y:S02]  /*4a20*/  @P4 ISETP.GE.AND P4, PT, R196, UR7, PT ;  /* 0x00000007c4004c0c */ /* 0x000fe4000bf86270 */
[----:B------:R-:W-:Y:S02]  /*4a30*/  FMUL.FTZ R118, R10, c[0x0][0x2ec] ;  /* 0x0000bb000a767a20 */ /* 0x000fe40000410000 */
[----:B------:R-:W-:Y:S01]  /*4a40*/  FSEL R5, R131, RZ, P2 ;  /* 0x000000ff83057208 */ /* 0x000fe20001000000 */
[----:B------:R-:W3:Y:S01]  /*4a50*/  MUFU.TANH R114, R114 ;  /* 0x0000007200727308 */ /* 0x000ee20000002400 */
[----:B------:R-:W-:Y:S01]  /*4a60*/  PLOP3.LUT P2, PT, PT, PT, UP0, 0x80, 0x0 ;  /* 0x000000000000781c */ /* 0x000fe20003f4f008 */
[----:B------:R-:W-:Y:S02]  /*4a70*/  FMUL.FTZ R119, R11, c[0x0][0x2ec] ;  /* 0x0000bb000b777a20 */ /* 0x000fe40000410000 */
[----:B-1----:R-:W-:Y:S02]  /*4a80*/  FFMA.FTZ R196, R128, -UR6, R113 ;  /* 0x8000000680c47c23 */ /* 0x002fe40008010071 */
[----:B------:R-:W-:Y:S02]  /*4a90*/  FMUL.FTZ R122, R14, c[0x0][0x2ec] ;  /* 0x0000bb000e7a7a20 */ /* 0x000fe40000410000 */
[----:B------:R-:W-:Y:S01]  /*4aa0*/  FMUL.FTZ R120, R12, c[0x0][0x2ec] ;  /* 0x0000bb000c787a20 */ /* 0x000fe20000410000 */
[----:B------:R-:W-:Y:S01]  /*4ab0*/  @P1 FSEL R196, R196, -INF , !P4 ;  /* 0xff800000c4c41808 */ /* 0x000fe20006000000 */
[----:B------:R-:W1:Y:S01]  /*4ac0*/  MUFU.TANH R115, R115 ;  /* 0x0000007300737308 */ /* 0x000e620000002400 */
[----:B------:R-:W-:Y:S01]  /*4ad0*/  FSETP.NEU.FTZ.AND P1, PT, R249, -INF , PT ;  /* 0xff800000f900780b */ /* 0x000fe20003f3d000 */
[----:B------:R-:W-:Y:S02]  /*4ae0*/  FMUL.FTZ R121, R13, c[0x0][0x2ec] ;  /* 0x0000bb000d797a20 */ /* 0x000fe40000410000 */
[----:B--2---:R-:W-:Y:S01]  /*4af0*/  FFMA.FTZ R198, R127, -UR6, R112 ;  /* 0x800000067fc67c23 */ /* 0x004fe20008010070 */
[----:B------:R-:W-:Y:S01]  /*4b00*/  FSEL R252, R252, RZ, P1 ;  /* 0x000000fffcfc7208 */ /* 0x000fe20000800000 */
[--C-:B------:R-:W-:Y:S01]  /*4b10*/  FFMA.FTZ R205, R196, c[0x0][0x23c], -R5.reuse ;  /* 0x00008f00c4cd7a23 */ /* 0x100fe20000010805 */
[----:B------:R-:W-:Y:S01]  /*4b20*/  PLOP3.LUT P1, PT, PT, PT, UP0, 0x80, 0x0 ;  /* 0x000000000000781c */ /* 0x000fe20003f2f008 */
[----:B------:R-:W-:Y:S01]  /*4b30*/  FMUL.FTZ R123, R15, c[0x0][0x2ec] ;  /* 0x0000bb000f7b7a20 */ /* 0x000fe20000410000 */
[----:B------:R-:W-:Y:S01]  /*4b40*/  @P0 FSEL R198, R198, -INF , !P5 ;  /* 0xff800000c6c60808 */ /* 0x000fe20006800000 */
[----:B------:R-:W2:Y:S01]  /*4b50*/  MUFU.TANH R116, R116 ;  /* 0x0000007400747308 */ /* 0x000ea20000002400 */
[----:B------:R-:W-:Y:S01]  /*4b60*/  PLOP3.LUT P0, PT, PT, PT, UP0, 0x80, 0x0 ;  /* 0x000000000000781c */ /* 0x000fe20003f0f008 */
[----:B------:R-:W-:Y:S02]  /*4b70*/  FMUL.FTZ R124, R16, c[0x0][0x2ec] ;  /* 0x0000bb00107c7a20 */ /* 0x000fe40000410000 */
[----:B---3--:R-:W-:Y:S01]  /*4b80*/  FFMA.FTZ R197, R129, -UR6, R114 ;  /* 0x8000000681c57c23 */ /* 0x008fe20008010072 */
[----:B------:R-:W-:Y:S01]  /*4b90*/  @P3 IADD3 R129, R6, 0x8, RZ ;  /* 0x0000000806813810 */ /* 0x000fe20007ffe0ff */
[----:B------:R-:W-:Y:S01]  /*4ba0*/  FFMA.FTZ R206, R198, c[0x0][0x23c], -R5 ;  /* 0x00008f00c6ce7a23 */ /* 0x000fe20000010805 */
[----:B------:R-:W-:Y:S01]  /*4bb0*/  PLOP3.LUT P3, PT, PT, PT, UP0, 0x80, 0x0 ;  /* 0x000000000000781c */ /* 0x000fe20003f6f008 */
[----:B------:R-:W-:Y:S01]  /*4bc0*/  FMUL.FTZ R125, R17, c[0x0][0x2ec] ;  /* 0x0000bb00117d7a20 */ /* 0x000fe20000410000 */
[----:B------:R-:W-:Y:S01]  /*4bd0*/  @P6 ISETP.GE.AND P6, PT, R129, UR7, PT ;  /* 0x0000000781006c0c */ /* 0x000fe2000bfc6270 */
[----:B------:R-:W3:Y:S01]  /*4be0*/  MUFU.TANH R117, R117 ;  /* 0x0000007500757308 */ /* 0x000ee20000002400 */
[----:B------:R-:W-:Y:S01]  /*4bf0*/  @P2 IADD3 R129, R6, 0x9, RZ ;  /* 0x0000000906812810 */ /* 0x000fe20007ffe0ff */
[----:B------:R-:W-:Y:S01]  /*4c00*/  FMUL.FTZ R126, R18, c[0x0][0x2ec] ;  /* 0x0000bb00127e7a20 */ /* 0x000fe20000410000 */
[----:B------:R-:W-:Y:S01]  /*4c10*/  PLOP3.LUT P2, PT, PT, PT, UP0, 0x80, 0x0 ;  /* 0x000000000000781c */ /* 0x000fe20003f4f008 */
[----:B-1----:R-:W-:Y:S01]  /*4c20*/  FFMA.FTZ R131, R130, -UR6, R115 ;  /* 0x8000000682837c23 */ /* 0x002fe20008010073 */
[----:B------:R-:W-:Y:S01]  /*4c30*/  @P0 FSEL R197, R197, -INF , !P5 ;  /* 0xff800000c5c50808 */ /* 0x000fe20006800000 */
[----:B------:R-:W-:Y:S01]  /*4c40*/  FMUL.FTZ R207, R19, c[0x0][0x2ec] ;  /* 0x0000bb0013cf7a20 */ /* 0x000fe20000410000 */
[----:B------:R-:W-:Y:S01]  /*4c50*/  PLOP3.LUT P0, PT, PT, PT, UP0, 0x80, 0x0 ;  /* 0x000000000000781c */ /* 0x000fe20003f0f008 */
[----:B------:R-:W-:Y:S01]  /*4c60*/  FFMA.FTZ R114, -R114, R114, 1 ;  /* 0x3f80000072727423 */ /* 0x000fe20000010172 */
[----:B------:R-:W-:Y:S01]  /*4c70*/  @P1 FSEL R131, R131, -INF , !P4 ;  /* 0xff80000083831808 */ /* 0x000fe20006000000 */
[----:B------:R-:W1:Y:S01]  /*4c80*/  MUFU.TANH R118, R118 ;  /* 0x0000007600767308 */ /* 0x000e620000002400 */
[----:B------:R-:W-:Y:S01]  /*4c90*/  @P3 ISETP.GE.AND P3, PT, R129, UR7, PT ;  /* 0x0000000781003c0c */ /* 0x000fe2000bf66270 */
[----:B------:R-:W-:Y:S01]  /*4ca0*/  FFMA.FTZ R198, R197, c[0x0][0x23c], -R252 ;  /* 0x00008f00c5c67a23 */ /* 0x000fe200000108fc */
[----:B------:R-:W-:Y:S01]  /*4cb0*/  PLOP3.LUT P1, PT, PT, PT, UP0, 0x80, 0x0 ;  /* 0x000000000000781c */ /* 0x000fe20003f2f008 */
[----:B--2---:R-:W-:Y:S01]  /*4cc0*/  FFMA.FTZ R196, R199, -UR6, R116 ;  /* 0x80000006c7c47c23 */ /* 0x004fe20008010074 */
[----:B------:R-:W-:Y:S01]  /*4cd0*/  PLOP3.LUT P4, PT, PT, PT, UP0, 0x80, 0x0 ;  /* 0x000000000000781c */ /* 0x000fe20003f8f008 */
[----:B------:R-:W-:Y:S01]  /*4ce0*/  FFMA.FTZ R197, R131, c[0x0][0x23c], -R252 ;  /* 0x00008f0083c57a23 */ /* 0x000fe200000108fc */
[----:B------:R-:W-:Y:S01]  /*4cf0*/  PLOP3.LUT P5, PT, PT, PT, UP0, 0x80, 0x0 ;  /* 0x000000000000781c */ /* 0x000fe20003faf008 */
[----:B------:R-:W-:Y:S02]  /*4d00*/  FMUL.FTZ R114, R114, c[0x0][0x2ec] ;  /* 0x0000bb0072727a20 */ /* 0x000fe40000410000 */
[----:B------:R-:W2:Y:S01]  /*4d10*/  MUFU.TANH R119, R119 ;  /* 0x0000007700777308 */ /* 0x000ea20000002400 */
[----:B------:R-:W-:Y:S01]  /*4d20*/  @P0 FSEL R196, R196, -INF , !P6 ;  /* 0xff800000c4c40808 */ /* 0x000fe20007000000 */
[----:B------:R-:W-:Y:S01]  /*4d30*/  FFMA.FTZ R112, -R112, R112, 1 ;  /* 0x3f80000070707423 */ /* 0x000fe20000010170 */
[----:B------:R-:W-:Y:S01]  /*4d40*/  PLOP3.LUT P0, PT, PT, PT, UP0, 0x80, 0x0 ;  /* 0x000000000000781c */ /* 0x000fe20003f0f008 */
[----:B---3--:R-:W-:Y:S02]  /*4d50*/  FFMA.FTZ R130, R200, -UR6, R117 ;  /* 0x80000006c8827c23 */ /* 0x008fe40008010075 */
[--C-:B------:R-:W-:Y:S02]  /*4d60*/  FFMA.FTZ R204, R196, c[0x0][0x23c], -R5.reuse ;  /* 0x00008f00c4cc7a23 */ /* 0x100fe40000010805 */
[----:B------:R-:W-:Y:S01]  /*4d70*/  FMUL.FTZ R112, R112, c[0x0][0x2ec] ;  /* 0x0000bb0070707a20 */ /* 0x000fe20000410000 */
[----:B------:R-:W-:Y:S01]  /*4d80*/  @P1 FSEL R130, R130, -INF , !P3 ;  /* 0xff80000082821808 */ /* 0x000fe20005800000 */
[----:B------:R-:W3:Y:S01]  /*4d90*/  MUFU.TANH R122, R122 ;  /* 0x0000007a007a7308 */ /* 0x000ee20000002400 */
[----:B------:R-:W-:Y:S01]  /*4da0*/  PLOP3.LUT P1, PT, PT, PT, UP0, 0x80, 0x0 ;  /* 0x000000000000781c */ /* 0x000fe20003f2f008 */
[----:B------:R-:W-:Y:S02]  /*4db0*/  FFMA.FTZ R113, -R113, R113, 1 ;  /* 0x3f80000071717423 */ /* 0x000fe40000010171 */
[----:B-1----:R-:W-:Y:S01]  /*4dc0*/  FFMA.FTZ R131, R127, -UR6, R118 ;  /* 0x800000067f837c23 */ /* 0x002fe20008010076 */
[----:B------:R-:W-:Y:S01]  /*4dd0*/  @P4 IADD3 R127, R6, 0x10, RZ ;  /* 0x00000010067f4810 */ /* 0x000fe20007ffe0ff */
[----:B------:R-:W-:Y:S01]  /*4de0*/  FFMA.FTZ R203, R130, c[0x0][0x23c], -R5 ;  /* 0x00008f0082cb7a23 */ /* 0x000fe20000010805 */
[----:B------:R-:W-:Y:S01]  /*4df0*/  PLOP3.LUT P4, PT, PT, PT, UP0, 0x80, 0x0 ;  /* 0x000000000000781c */ /* 0x000fe20003f8f008 */
[----:B------:R-:W-:Y:S01]  /*4e00*/  FMUL.FTZ R113, R113, c[0x0][0x2ec] ;  /* 0x0000bb0071717a20 */ /* 0x000fe20000410000 */
[----:B------:R-:W-:Y:S01]  /*4e10*/  @P2 FSEL R131, R131, -INF , !P6 ;  /* 0xff80000083832808 */ /* 0x000fe20007000000 */
[----:B------:R-:W1:Y:S01]  /*4e20*/  MUFU.TANH R120, R120 ;  /* 0x0000007800787308 */ /* 0x000e620000002400 */
[----:B------:R-:W-:Y:S01]  /*4e30*/  PLOP3.LUT P6, PT, PT, PT, UP0, 0x80, 0x0 ;  /* 0x000000000000781c */ /* 0x000fe20003fcf008 */
[----:B------:R-:W-:Y:S01]  /*4e40*/  FFMA.FTZ R116, -R116, R116, 1 ;  /* 0x3f80000074747423 */ /* 0x000fe20000010174 */
[----:B------:R-:W-:Y:S01]  /*4e50*/  @P5 ISETP.GE.AND P5, PT, R127, UR7, PT ;  /* 0x000000077f005c0c */ /* 0x000fe2000bfa6270 */
[----:B--2---:R-:W-:Y:S01]  /*4e60*/  FFMA.FTZ R129, R128, -UR6, R119 ;  /* 0x8000000680817c23 */ /* 0x004fe20008010077 */
[----:B------:R-:W-:Y:S01]  /*4e70*/  @P1 IADD3 R127, R6, 0x11, RZ ;  /* 0x00000011067f1810 */ /* 0x000fe20007ffe0ff */
[----:B------:R-:W-:Y:S01]  /*4e80*/  FFMA.FTZ R196, R131, c[0x0][0x23c], -R252 ;  /* 0x00008f0083c47a23 */ /* 0x000fe200000108fc */
[----:B------:R-:W-:Y:S01]  /*4e90*/  PLOP3.LUT P2, PT, PT, PT, UP0, 0x80, 0x0 ;  /* 0x000000000000781c */ /* 0x000fe20003f4f008 */
[----:B------:R-:W-:Y:S01]  /*4ea0*/  FMUL.FTZ R116, R116, c[0x0][0x2ec] ;  /* 0x0000bb0074747a20 */ /* 0x000fe20000410000 */
[----:B------:R-:W-:Y:S01]  /*4eb0*/  @P0 FSEL R129, R129, -INF , !P3 ;  /* 0xff80000081810808 */ /* 0x000fe20005800000 */
[----:B------:R-:W2:Y:S01]  /*4ec0*/  MUFU.TANH R121, R121 ;  /* 0x0000007900797308 */ /* 0x000ea20000002400 */
[----:B------:R-:W-:Y:S01]  /*4ed0*/  PLOP3.LUT P0, PT, PT, PT, UP0, 0x80, 0x0 ;  /* 0x000000000000781c */ /* 0x000fe20003f0f008 */
[----:B------:R-:W-:Y:S01]  /*4ee0*/  FFMA.FTZ R119, -R119, R119, 1 ;  /* 0x3f80000077777423 */ /* 0x000fe20000010177 */
[----:B------:R-:W-:Y:S01]  /*4ef0*/  PLOP3.LUT P1, PT, PT, PT, UP0, 0x80, 0x0 ;  /* 0x000000000000781c */ /* 0x000fe20003f2f008 */
[----:B---3--:R-:W-:Y:S01]  /*4f00*/  FFMA.FTZ R199, R199, -UR6, R122 ;  /* 0x80000006c7c77c23 */ /* 0x008fe2000801007a */
[----:B------:R-:W-:Y:S01]  /*4f10*/  @P6 ISETP.GE.AND P6, PT, R127, UR7, PT ;  /* 0x000000077f006c0c */ /* 0x000fe2000bfc6270 */
[----:B------:R-:W-:Y:S01]  /*4f20*/  FFMA.FTZ R131, R129, c[0x0][0x23c], -R252 ;  /* 0x00008f0081837a23 */ /* 0x000fe200000108fc */
[----:B------:R-:W-:Y:S01]  /*4f30*/  PLOP3.LUT P3, PT, PT, PT, UP0, 0x80, 0x0 ;  /* 0x000000000000781c */ /* 0x000fe20003f6f008 */
[----:B------:R-:W-:Y:S02]  /*4f40*/  FMUL.FTZ R119, R119, c[0x0][0x2ec] ;  /* 0x0000bb0077777a20 */ /* 0x000fe40000410000 */
[----:B------:R-:W3:Y:S01]  /*4f50*/  MUFU.TANH R123, R123 ;  /* 0x0000007b007b7308 */ /* 0x000ee20000002400 */
[----:B------:R-:W-:Y:S02]  /*4f60*/  FFMA.FTZ R122, -R122, R122, 1 ;  /* 0x3f8000007a7a7423 */ /* 0x000fe4000001017a */
[----:B------:R-:W-:Y:S01]  /*4f70*/  FFMA.FTZ R117, -R117, R117, 1 ;  /* 0x3f80000075757423 */ /* 0x000fe20000010175 */
[----:B------:R-:W-:Y:S01]  /*4f80*/  @P0 FSEL R199, R199, -INF , !P5 ;  /* 0xff800000c7c70808 */ /* 0x000fe20006800000 */
[----:B-1----:R-:W-:Y:S01]  /*4f90*/  FFMA.FTZ R130, R209, -UR6, R120 ;  /* 0x80000006d1827c23 */ /* 0x002fe20008010078 */
[----:B------:R-:W-:Y:S01]  /*4fa0*/  PLOP3.LUT P0, PT, PT, PT, UP0, 0x80, 0x0 ;  /* 0x000000000000781c */ /* 0x000fe20003f0f008 */
[----:B------:R-:W-:Y:S02]  /*4fb0*/  FMUL.FTZ R122, R122, c[0x0][0x2ec] ;  /* 0x0000bb007a7a7a20 */ /* 0x000fe40000410000 */
[----:B------:R-:W-:Y:S01]  /*4fc0*/  FMUL.FTZ R117, R117, c[0x0][0x2ec] ;  /* 0x0000bb0075757a20 */ /* 0x000fe20000410000 */
[----:B------:R-:W-:Y:S01]  /*4fd0*/  @P2 FSEL R130, R130, -INF , !P5 ;  /* 0xff80000082822808 */ /* 0x000fe20006800000 */
[----:B------:R-:W1:Y:S01]  /*4fe0*/  MUFU.TANH R124, R124 ;  /* 0x0000007c007c7308 */ /* 0x000e620000002400 */
[----:B------:R-:W-:Y:S01]  /*4ff0*/  PLOP3.LUT P2, PT, PT, PT, UP0, 0x80, 0x0 ;  /* 0x000000000000781c */ /* 0x000fe20003f4f008 */
[----:B------:R-:W-:Y:S02]  /*5000*/  FFMA.FTZ R120, -R120, R120, 1 ;  /* 0x3f80000078787423 */ /* 0x000fe40000010178 */
[----:B--2---:R-:W-:Y:S02]  /*5010*/  FFMA.FTZ R128, R208, -UR6, R121 ;  /* 0x80000006d0807c23 */ /* 0x004fe40008010079 */
[----:B------:R-:W-:Y:S02]  /*5020*/  FFMA.FTZ R202, R130, c[0x0][0x23c], -R5 ;  /* 0x00008f0082ca7a23 */ /* 0x000fe40000010805 */
[----:B------:R-:W-:Y:S01]  /*5030*/  FFMA.FTZ R130, R199, c[0x0][0x23c], -R252 ;  /* 0x00008f00c7827a23 */ /* 0x000fe200000108fc */
[----:B------:R-:W-:Y:S01]  /*5040*/  @P1 FSEL R128, R128, -INF , !P6 ;  /* 0xff80000080801808 */ /* 0x000fe20007000000 */
[----:B------:R-:W2:Y:S01]  /*5050*/  MUFU.TANH R125, R125 ;  /* 0x0000007d007d7308 */ /* 0x000ea20000002400 */
[----:B------:R-:W-:Y:S01]  /*5060*/  PLOP3.LUT P1, PT, PT, PT, UP0, 0x80, 0x0 ;  /* 0x000000000000781c */ /* 0x000fe20003f2f008 */
[----:B------:R-:W-:Y:S02]  /*5070*/  FMUL.FTZ R120, R120, c[0x0][0x2ec] ;  /* 0x0000bb0078787a20 */ /* 0x000fe40000410000 */
[----:B---3--:R-:W-:Y:S01]  /*5080*/  FFMA.FTZ R129, R200, -UR6, R123 ;  /* 0x80000006c8817c23 */ /* 0x008fe2000801007b */
[----:B------:R-:W-:Y:S01]  /*5090*/  @P2 IADD3 R127, R6, 0x18, RZ ;  /* 0x00000018067f2810 */ /* 0x000fe20007ffe0ff */
[----:B------:R-:W-:Y:S01]  /*50a0*/  FFMA.FTZ R201, R128, c[0x0][0x23c], -R5 ;  /* 0x00008f0080c97a23 */ /* 0x000fe20000010805 */
[----:B------:R-:W-:Y:S01]  /*50b0*/  @P4 IADD3 R128, R6, 0x19, RZ ;  /* 0x0000001906804810 */ /* 0x000fe20007ffe0ff */
[----:B------:R-:W-:Y:S01]  /*50c0*/  FFMA.FTZ R123, -R123, R123, 1 ;  /* 0x3f8000007b7b7423 */ /* 0x000fe2000001017b */
[----:B------:R-:W-:Y:S01]  /*50d0*/  @P0 FSEL R129, R129, -INF , !P6 ;  /* 0xff80000081810808 */ /* 0x000fe20007000000 */
[----:B------:R-:W3:Y:S01]  /*50e0*/  MUFU.TANH R126, R126 ;  /* 0x0000007e007e7308 */ /* 0x000ee20000002400 */
[----:B------:R-:W-:Y:S01]  /*50f0*/  @P3 ISETP.GE.AND P3, PT, R128, UR7, PT ;  /* 0x0000000780003c0c */ /* 0x000fe2000bf66270 */
[----:B------:R-:W-:Y:S01]  /*5100*/  FMUL.FTZ R123, R123, c[0x0][0x2ec] ;  /* 0x0000bb007b7b7a20 */ /* 0x000fe20000410000 */
[----:B------:R-:W-:Y:S01]  /*5110*/  PLOP3.LUT P0, PT, PT, PT, UP0, 0x80, 0x0 ;  /* 0x000000000000781c */ /* 0x000fe20003f0f008 */
[----:B-1----:R-:W-:Y:S01]  /*5120*/  FFMA.FTZ R128, R211, -UR6, R124 ;  /* 0x80000006d3807c23 */ /* 0x002fe2000801007c */
[----:B------:R-:W-:Y:S01]  /*5130*/  @P1 ISETP.GE.AND P2, PT, R127, UR7, PT ;  /* 0x000000077f001c0c */ /* 0x000fe2000bf46270 */
[----:B------:R-:W-:Y:S01]  /*5140*/  FFMA.FTZ R127, R129, c[0x0][0x23c], -R252 ;  /* 0x00008f00817f7a23 */ /* 0x000fe200000108fc */
[----:B------:R-:W-:Y:S01]  /*5150*/  PLOP3.LUT P1, PT, PT, PT, UP0, 0x80, 0x0 ;  /* 0x000000000000781c */ /* 0x000fe20003f2f008 */
[----:B------:R-:W-:Y:S02]  /*5160*/  FFMA.FTZ R121, -R121, R121, 1 ;  /* 0x3f80000079797423 */ /* 0x000fe40000010179 */
[----:B------:R-:W-:Y:S01]  /*5170*/  MUFU.EX2 R129, R127 ;  /* 0x0000007f00817308 */ /* 0x000fe20000000800 */
[----:B------:R-:W-:Y:S02]  /*5180*/  FFMA.FTZ R115, -R115, R115, 1 ;  /* 0x3f80000073737423 */ /* 0x000fe40000010173 */
[----:B------:R-:W-:Y:S02]  /*5190*/  FMUL.FTZ R121, R121, c[0x0][0x2ec] ;  /* 0x0000bb0079797a20 */ /* 0x000fe40000410000 */
[----:B--2---:R-:W-:Y:S02]  /*51a0*/  FFMA.FTZ R210, R210, -UR6, R125 ;  /* 0x80000006d2d27c23 */ /* 0x004fe4000801007d */
[----:B------:R-:W-:Y:S02]  /*51b0*/  FMUL.FTZ R115, R115, c[0x0][0x2ec] ;  /* 0x0000bb0073737a20 */ /* 0x000fe40000410000 */
[----:B------:R-:W-:Y:S01]  /*51c0*/  FFMA.FTZ R124, -R124, R124, 1 ;  /* 0x3f8000007c7c7423 */ /* 0x000fe2000001017c */
[----:B------:R-:W1:Y:S01]  /*51d0*/  MUFU.TANH R207, R207 ;  /* 0x000000cf00cf7308 */ /* 0x000e620000002400 */
[----:B------:R-:W-:Y:S01]  /*51e0*/  @P1 FSEL R128, R128, -INF , !P2 ;  /* 0xff80000080801808 */ /* 0x000fe20005000000 */
[----:B------:R-:W-:Y:S01]  /*51f0*/  FFMA.FTZ R125, -R125, R125, 1 ;  /* 0x3f8000007d7d7423 */ /* 0x000fe2000001017d */
[----:B------:R-:W-:Y:S01]  /*5200*/  PLOP3.LUT P1, PT, PT, PT, UP0, 0x80, 0x0 ;  /* 0x000000000000781c */ /* 0x000fe20003f2f008 */
[----:B---3--:R-:W-:Y:S01]  /*5210*/  FFMA.FTZ R209, R209, -UR6, R126 ;  /* 0x80000006d1d17c23 */ /* 0x008fe2000801007e */
[----:B------:R-:W-:Y:S01]  /*5220*/  @P0 FSEL R210, R210, -INF , !P3 ;  /* 0xff800000d2d20808 */ /* 0x000fe20005800000 */
[--C-:B------:R-:W-:Y:S01]  /*5230*/  FFMA.FTZ R200, R128, c[0x0][0x23c], -R5.reuse ;  /* 0x00008f0080c87a23 */ /* 0x100fe20000010805 */
[----:B------:R-:W-:Y:S01]  /*5240*/  PLOP3.LUT P0, PT, PT, PT, UP0, 0x80, 0x0 ;  /* 0x000000000000781c */ /* 0x000fe20003f0f008 */
[----:B------:R-:W-:Y:S01]  /*5250*/  FFMA.FTZ R126, -R126, R126, 1 ;  /* 0x3f8000007e7e7423 */ /* 0x000fe2000001017e */
[----:B------:R-:W-:Y:S01]  /*5260*/  UISETP.GE.AND UP0, UPT, UR8, 0x1, UPT ;  /* 0x000000010800788c */ /* 0x000fe2000bf06270 */
[----:B------:R-:W-:Y:S01]  /*5270*/  MUFU.EX2 R206, R206 ;  /* 0x000000ce00ce7308 */ /* 0x000fe20000000800 */
[----:B------:R-:W-:Y:S02]  /*5280*/  FFMA.FTZ R5, R210, c[0x0][0x23c], -R5 ;  /* 0x00008f00d2057a23 */ /* 0x000fe40000010805 */
[----:B------:R-:W-:Y:S02]  /*5290*/  FMUL.FTZ R126, R126, c[0x0][0x2ec] ;  /* 0x0000bb007e7e7a20 */ /* 0x000fe40000410000 */
[----:B------:R-:W-:Y:S01]  /*52a0*/  FMUL.FTZ R124, R124, c[0x0][0x2ec] ;  /* 0x0000bb007c7c7a20 */ /* 0x000fe20000410000 */
[----:B------:R-:W-:Y:S01]  /*52b0*/  @P1 FSEL R209, R209, -INF , !P2 ;  /* 0xff800000d1d11808 */ /* 0x000fe20005000000 */
[----:B------:R-:W-:Y:S01]  /*52c0*/  FMUL.FTZ R125, R125, c[0x0][0x2ec] ;  /* 0x0000bb007d7d7a20 */ /* 0x000fe20000410000 */
[----:B------:R-:W-:Y:S01]  /*52d0*/  PLOP3.LUT P1, PT, PT, PT, UP0, 0x80, 0x0 ;  /* 0x000000000000781c */ /* 0x000fe20003f2f008 */
[----:B------:R-:W-:Y:S01]  /*52e0*/  FFMA.FTZ R118, -R118, R118, 1 ;  /* 0x3f80000076767423 */ /* 0x000fe20000010176 */
[----:B------:R-:W2:Y:S01]  /*52f0*/  MUFU.EX2 R205, R205 ;  /* 0x000000cd00cd7308 */ /* 0x000ea20000000800 */
[--C-:B------:R-:W-:Y:S02]  /*5300*/  FFMA.FTZ R128, R209, c[0x0][0x23c], -R252.reuse ;  /* 0x00008f00d1807a23 */ /* 0x100fe400000108fc */
[----:B------:R-:W-:Y:S02]  /*5310*/  FMUL.FTZ R118, R118, c[0x0][0x2ec] ;  /* 0x0000bb0076767a20 */ /* 0x000fe40000410000 */
[----:B-1----:R-:W-:Y:S02]  /*5320*/  FFMA.FTZ R127, R208, -UR6, R207 ;  /* 0x80000006d07f7c23 */ /* 0x002fe400080100cf */
[----:B------:R-:W-:Y:S03]  /*5330*/  FFMA.FTZ R207, -R207, R207, 1 ;  /* 0x3f800000cfcf7423 */ /* 0x000fe600000101cf */
[----:B------:R-:W-:Y:S01]  /*5340*/  MUFU.EX2 R198, R198 ;  /* 0x000000c600c67308 */ /* 0x000fe20000000800 */
[----:B------:R-:W-:Y:S01]  /*5350*/  @P0 FSEL R127, R127, -INF , !P3 ;  /* 0xff8000007f7f0808 */ /* 0x000fe20005800000 */
[----:B------:R-:W-:Y:S04]  /*5360*/  FMUL.FTZ R207, R207, c[0x0][0x2ec] ;  /* 0x0000bb00cfcf7a20 */ /* 0x000fe80000410000 */
[----:B------:R-:W-:Y:S04]  /*5370*/  FFMA.FTZ R252, R127, c[0x0][0x23c], -R252 ;  /* 0x00008f007ffc7a23 */ /* 0x000fe800000108fc */
        /* <DEDUP_REMOVED lines=15> */
[----:B------:R-:W1:Y:S10]  /*5470*/  MUFU.EX2 R130, R130 ;  /* 0x0000008200827308 */ /* 0x000e740000000800 */
[----:B------:R-:W-:Y:S01]  /*5480*/  MUFU.EX2 R127, R252 ;  /* 0x000000fc007f7308 */ /* 0x000fe20000000800 */
[----:B--2---:R-:W-:Y:S05]  /*5490*/  F2FP.PACK_AB R210, R201, R202 ;  /* 0x000000cac9d2723e */ /* 0x004fea00000000ff */
[----:B------:R2:W-:Y:S04]  /*54a0*/  STS [R236+0x22000], R210 ;  /* 0x022000d2ec007388 */ /* 0x0005e80000000800 */
[----:B------:R-:W-:Y:S01]  /*54b0*/  MUFU.EX2 R200, R200 ;  /* 0x000000c800c87308 */ /* 0x000fe20000000800 */
[----:B-1----:R-:W-:Y:S05]  /*54c0*/  F2FP.PACK_AB R208, R129, R130 ;  /* 0x0000008281d0723e */ /* 0x002fea00000000ff */
[----:B------:R-:W-:Y:S04]  /*54d0*/  STS [R236+0x22400], R208 ;  /* 0x022400d0ec007388 */ /* 0x000fe80000000800 */
[----:B------:R-:W1:Y:S10]  /*54e0*/  MUFU.EX2 R199, R5 ;  /* 0x0000000500c77308 */ /* 0x000e740000000800 */
[----:B------:R-:W3:Y:S01]  /*54f0*/  MUFU.EX2 R128, R128 ;  /* 0x0000008000807308 */ /* 0x000ee20000000800 */
[----:B--2---:R-:W-:Y:S02]  /*5500*/  IADD3 R210, P0, R247, UR12, RZ ;  /* 0x0000000cf7d27c10 */ /* 0x004fe4000ff1e0ff */
[----:B-1----:R-:W-:Y:S05]  /*5510*/  F2FP.PACK_AB R211, R199, R200 ;  /* 0x000000c8c7d3723e */ /* 0x002fea00000000ff */
[----:B------:R1:W-:Y:S01]  /*5520*/  STS [R238+0x22000], R211 ;  /* 0x022000d3ee007388 */ /* 0x0003e20000000800 */
[----:B---3--:R-:W-:Y:S05]  /*5530*/  F2FP.PACK_AB R209, R127, R128 ;  /* 0x000000807fd1723e */ /* 0x008fea00000000ff */
[----:B------:R2:W-:Y:S06]  /*5540*/  STS [R238+0x22400], R209 ;  /* 0x022400d1ee007388 */ /* 0x0005ec0000000800 */
[----:B------:R-:W-:Y:S06]  /*5550*/  LDSM.16.M88.4 R84, [R223+0x8000] ;  /* 0x00800000df54783b */ /* 0x000fec0000000200 */
[----:B------:R-:W3:Y:S01]  /*5560*/  LDSM.16.M88.4 R88, [R222+0x18000] ;  /* 0x01800000de58783b */ /* 0x000ee20000000200 */
[----:B-1----:R-:W-:Y:S02]  /*5570*/  IADD3.X R211, R246, UR11, RZ, P0, !PT ;  /* 0x0000000bf6d37c10 */ /* 0x002fe400087fe4ff */
[C---:B------:R-:W-:Y:S03]  /*5580*/  LEA R250, P0, R241.reuse, R250, 0x2 ;  /* 0x000000faf1fa7211 */ /* 0x040fe600078010ff */
[----:B------:R-:W1:Y:S01]  /*5590*/  LDSM.16.M88.4 R92, [R222+0x18800] ;  /* 0x01880000de5c783b */ /* 0x000e620000000200 */
[----:B------:R-:W-:Y:S05]  /*55a0*/  LEA.HI.X.SX32 R251, R241, R251, 0x2, P0 ;  /* 0x000000fbf1fb7211 */ /* 0x000fea00000f16ff */
[----:B------:R-:W-:Y:S06]  /*55b0*/  LDSM.16.M88.4 R96, [R221+0x8000] ;  /* 0x00800000dd60783b */ /* 0x000fec0000000200 */
[----:B------:R-:W3:Y:S06]  /*55c0*/  LDSM.16.M88.4 R100, [R212+0x18000] ;  /* 0x01800000d464783b */ /* 0x000eec0000000200 */
[----:B------:R-:W4:Y:S06]  /*55d0*/  LDG.E R208, [R210.64] ;  /* 0x00000004d2d07981 */ /* 0x000f2c000c1e1900 */
[----:B------:R-:W3:Y:S06]  /*55e0*/  LDSM.16.M88.4 R104, [R212+0x18800] ;  /* 0x01880000d468783b */ /* 0x000eec0000000200 */
[----:B--2---:R4:W2:Y:S01]  /*55f0*/  LDG.E R209, [R210.64+0x20] ;  /* 0x00002004d2d17981 */ /* 0x0048a2000c1e1900 */
[C---:B---3--:R-:W-:Y:S05]  /*5600*/  HMMA.16816.F32 R4, R84.reuse, R88, RZ ;  /* 0x000000585404723c */ /* 0x048fea00000018ff */
[----:B------:R-:W-:Y:S03]  /*5610*/  LDSM.16.M88.4 R108, [R220+0x8000] ;  /* 0x00800000dc6c783b */ /* 0x000fe60000000200 */
[C---:B------:R-:W-:Y:S03]  /*5620*/  HMMA.16816.F32 R8, R84.reuse, R90, RZ ;  /* 0x0000005a5408723c */ /* 0x040fe600000018ff */
[----:B------:R-:W3:Y:S05]  /*5630*/  LDSM.16.M88.4 R88, [R3+0x18000] ;  /* 0x018000000358783b */ /* 0x000eea0000000200 */
[C---:B-1----:R-:W-:Y:S08]  /*5640*/  HMMA.16816.F32 R12, R84.reuse, R92, RZ ;  /* 0x0000005c540c723c */ /* 0x042ff000000018ff */
[----:B------:R-:W-:Y:S01]  /*5650*/  HMMA.16816.F32 R16, R84, R94, RZ ;  /* 0x0000005e5410723c */ /* 0x000fe200000018ff */
        /* <DEDUP_REMOVED lines=46> */
[----:B------:R-:W4:Y:S07]  /*5940*/  LDSM.16.M88.4 R108, [R212+0x1c000] ;  /* 0x01c00000d46c783b */ /* 0x000f2e0000000200 */
[C---:B------:R-:W-:Y:S08]  /*5950*/  HMMA.16816.F32 R12, R88.reuse, R92, R12 ;  /* 0x0000005c580c723c */ /* 0x040ff0000000180c */
        /* <DEDUP_REMOVED lines=65> */
[----:B------:R-:W-:Y:S02]  /*5d70*/  FADD.FTZ R204, -R208, R13 ;  /* 0x0000000dd0cc7221 */ /* 0x000fe40000010100 */
[----:B------:R-:W-:Y:S02]  /*5d80*/  FMUL.FTZ R116, R116, R205 ;  /* 0x000000cd74747220 */ /* 0x000fe40000410000 */
[----:B------:R-:W-:Y:S02]  /*5d90*/  FMUL.FTZ R117, R117, R206 ;  /* 0x000000ce75757220 */ /* 0x000fe40000410000 */
[----:B------:R-:W-:Y:S02]  /*5da0*/  FMUL.FTZ R203, R202, R203 ;  /* 0x000000cbcacb7220 */ /* 0x000fe40000410000 */
[----:B------:R-:W-:Y:S01]  /*5db0*/  FMUL.FTZ R204, R201, R204 ;  /* 0x000000ccc9cc7220 */ /* 0x000fe20000410000 */
[----:B------:R-:W-:Y:S01]  /*5dc0*/  F2FP.PACK_AB R116, R117, R116 ;  /* 0x000000747574723e */ /* 0x000fe200000000ff */
        /* <DEDUP_REMOVED lines=18> */
[C---:B-1----:R-:W-:Y:S01]  /*5ef0*/  FADD.FTZ R113, -R209.reuse, R14 ;  /* 0x0000000ed1717221 */ /* 0x042fe20000010100 */
        /* <DEDUP_REMOVED lines=8> */
[----:B------:R-:W-:Y:S02]  /*5f80*/  FMUL.FTZ R113, R130, R113 ;  /* 0x0000007182717220 */ /* 0x000fe40000410000 */
        /* <DEDUP_REMOVED lines=171> */
.L_x_1225:
        /* <DEDUP_REMOVED lines=462> */
.L_x_1226:
        /* <DEDUP_REMOVED lines=217> */
.L_x_1228:
        /* <DEDUP_REMOVED lines=18> */
.L_x_1229:
        /* <DEDUP_REMOVED lines=55> */
.L_x_1231:
[----:B---34-:R-:W-:Y:S05]  /*9940*/  BSYNC B0 ;  /* 0x0000000000007941 */ /* 0x018fea0003800000 */
.L_x_1230:
        /* <DEDUP_REMOVED lines=22> */
.L_x_1233:
[----:B------:R-:W-:Y:S05]  /*9ab0*/  BSYNC B0 ;  /* 0x0000000000007941 */ /* 0x000fea0003800000 */
.L_x_1232:
        /* <DEDUP_REMOVED lines=32> */
.L_x_1235:
[----:B------:R-:W-:Y:S05]  /*9cc0*/  BSYNC B0 ;  /* 0x0000000000007941 */ /* 0x000fea0003800000 */
.L_x_1234:
        /* <DEDUP_REMOVED lines=21> */
.L_x_1208:
        /* <DEDUP_REMOVED lines=20> */
.L_x_1237:
        /* <DEDUP_REMOVED lines=18> */
.L_x_1238:
        /* <DEDUP_REMOVED lines=36> */
.L_x_1240:
[----:B------:R-:W-:Y:S05]  /*a2c0*/  BSYNC B0 ;  /* 0x0000000000007941 */ /* 0x000fea0003800000 */
.L_x_1239:
        /* <DEDUP_REMOVED lines=21> */
.L_x_1242:
[----:B------:R-:W-:Y:S05]  /*a420*/  BSYNC B0 ;  /* 0x0000000000007941 */ /* 0x000fea0003800000 */
.L_x_1241:
        /* <DEDUP_REMOVED lines=32> */
.L_x_1244:
[----:B------:R-:W-:Y:S05]  /*a630*/  BSYNC B0 ;  /* 0x0000000000007941 */ /* 0x000fea0003800000 */
.L_x_1243:
        /* <DEDUP_REMOVED lines=18> */
.L_x_1236:
[----:B------:R-:W-:Y:S05]  /*a760*/  BSYNC B1 ;  /* 0x0000000000017941 */ /* 0x000fea0003800000 */
.L_x_1203:
        /* <DEDUP_REMOVED lines=12> */
.L_x_1245:
[----:B------:R-:W-:Y:S05]  /*a830*/  EXIT ;  /* 0x000000000000794d */ /* 0x000fea0003800000 */
.L_x_1247:
        /* <DEDUP_REMOVED lines=12> */
.L_x_2032:


//--------------------- .text._ZN5flash44flash_bwd_dq_dk_dv_loop_seqk_parallel_kernelI23Flash_bwd_kernel_traitsILi256ELi64ELi64ELi8ELi4ELi2ELi2ELb0ELb1EN7cutlass6half_tE19Flash_kernel_traitsILi256ELi64ELi64ELi8ES3_EELb1ELb0ELb1ELb0ELb0ELb1ELb0EEEvNS_16Flash_bwd_paramsE --------------------------
	.section	.text._ZN5flash44flash_bwd_dq_dk_dv_loop_seqk_parallel_kernelI23Flash_bwd_kernel_traitsILi256ELi64ELi64ELi8ELi4ELi2ELi2ELb0ELb1EN7cutlass6half_tE19Flash_kernel_traitsILi256ELi64ELi64ELi8ES3_EELb1ELb0ELb1ELb0ELb0ELb1ELb0EEEvNS_16Flash_bwd_paramsE,"ax",@progbits
	.sectioninfo	@"SHI_REGISTERS=255"
	.align	128
        .global         _ZN5flash44flash_bwd_dq_dk_dv_loop_seqk_parallel_kernelI23Flash_bwd_kernel_traitsILi256ELi64ELi64ELi8ELi4ELi2ELi2ELb0ELb1EN7cutlass6half_tE19Flash_kernel_traitsILi256ELi64ELi64ELi8ES3_EELb1ELb0ELb1ELb0ELb0ELb1ELb0EEEvNS_16Flash_bwd_paramsE
        .type           _ZN5flash44flash_bwd_dq_dk_dv_loop_seqk_parallel_kernelI23Flash_bwd_kernel_traitsILi256ELi64ELi64ELi8ELi4ELi2ELi2ELb0ELb1EN7cutlass6half_tE19Flash_kernel_traitsILi256ELi64ELi64ELi8ES3_EELb1ELb0ELb1ELb0ELb0ELb1ELb0EEEvNS_16Flash_bwd_paramsE,@function
        .size           _ZN5flash44flash_bwd_dq_dk_dv_loop_seqk_parallel_kernelI23Flash_bwd_kernel_traitsILi256ELi64ELi64ELi8ELi4ELi2ELi2ELb0ELb1EN7cutlass6half_tE19Flash_kernel_traitsILi256ELi64ELi64ELi8ES3_EELb1ELb0ELb1ELb0ELb0ELb1ELb0EEEvNS_16Flash_bwd_paramsE,(.L_x_2033 - _ZN5flash44flash_bwd_dq_dk_dv_loop_seqk_parallel_kernelI23Flash_bwd_kernel_traitsILi256ELi64ELi64ELi8ELi4ELi2ELi2ELb0ELb1EN7cutlass6half_tE19Flash_kernel_traitsILi256ELi64ELi64ELi8ES3_EELb1ELb0ELb1ELb0ELb0ELb1ELb0EEEvNS_16Flash_bwd_paramsE)
        .other          _ZN5flash44flash_bwd_dq_dk_dv_loop_seqk_parallel_kernelI23Flash_bwd_kernel_traitsILi256ELi64ELi64ELi8ELi4ELi2ELi2ELb0ELb1EN7cutlass6half_tE19Flash_kernel_traitsILi256ELi64ELi64ELi8ES3_EELb1ELb0ELb1ELb0ELb0ELb1ELb0EEEvNS_16Flash_bwd_paramsE,@"STO_CUDA_ENTRY STV_DEFAULT"
_ZN5flash44flash_bwd_dq_dk_dv_loop_seqk_parallel_kernelI23Flash_bwd_kernel_traitsILi256ELi64ELi64ELi8ELi4ELi2ELi2ELb0ELb1EN7cutlass6half_tE19Flash_kernel_traitsILi256ELi64ELi64ELi8ES3_EELb1ELb0ELb1ELb0ELb0ELb1ELb0EEEvNS_16Flash_bwd_paramsE:
.text._ZN5flash44flash_bwd_dq_dk_dv_loop_seqk_parallel_kernelI23Flash_bwd_kernel_traitsILi256ELi64ELi64ELi8ELi4ELi2ELi2ELb0ELb1EN7cutlass6half_tE19Flash_kernel_traitsILi256ELi64ELi64ELi8ES3_EELb1ELb0ELb1ELb0ELb0ELb1ELb0EEEvNS_16Flash_bwd_paramsE:
        /* <DEDUP_REMOVED lines=13> */
[----:B------:R-:W-:Y:S01]  /*00d0*/  ULDC UR6, c[0x0][0x1c8] ;  /* 0x0000720000067ab9 */ /* 0x000fe20000000800 */
[----:B------:R-:W-:Y:S01]  /*00e0*/  IMAD.MOV.U32 R226, RZ, RZ, 0x20 ;  /* 0x00000020ffe27424 */ /* 0x000fe200078e00ff */
[----:B------:R-:W-:Y:S01]  /*00f0*/  UMOV UR9, 0x80 ;  /* 0x0000008000097882 */ /* 0x000fe20000000000 */
[----:B------:R-:W-:Y:S01]  /*0100*/  IMAD.MOV.U32 R222, RZ, RZ, 0x40 ;  /* 0x00000040ffde7424 */ /* 0x000fe200078e00ff */
[----:B------:R-:W-:Y:S01]  /*0110*/  ULDC UR7, c[0x0][0x210] ;  /* 0x0000840000077ab9 */ /* 0x000fe20000000800 */
[----:B------:R-:W-:Y:S01]  /*0120*/  IMAD.MOV.U32 R238, RZ, RZ, -0x10 ;  /* 0xfffffff0ffee7424 */ /* 0x000fe200078e00ff */
[----:B------:R-:W-:Y:S01]  /*0130*/  ULDC UR61, c[0x0][0x234] ;  /* 0x00008d00003d7ab9 */ /* 0x000fe20000000800 */
[----:B------:R-:W3:Y:S01]  /*0140*/  S2UR UR40, SR_CTAID.Y ;  /* 0x00000000002879c3 */ /* 0x000ee20000002600 */
[----:B------:R-:W-:-:S02]  /*0150*/  UIMAD UR61, UR9, UR7, UR61 ;  /* 0x00000007093d72a4 */ /* 0x000fc4000f8e023d */
[----:B------:R-:W-:Y:S02]  /*0160*/  ULDC.U8 UR10, c[0x0][0x328] ;  /* 0x0000ca00000a7ab9 */ /* 0x000fe40000000000 */
[----:B------:R-:W-:Y:S02]  /*0170*/  UISETP.NE.AND UP5, UPT, UR10, URZ, UPT ;  /* 0x0000003f0a00728c */ /* 0x000fe4000bfa5270 */
[----:B------:R-:W-:Y:S02]  /*0180*/  ULDC UR16, c[0x0][0x224] ;  /* 0x0000890000107ab9 */ /* 0x000fe40000000800 */
[----:B------:R-:W-:Y:S02]  /*0190*/  ULDC UR51, c[0x0][0x22c] ;  /* 0x00008b0000337ab9 */ /* 0x000fe40000000800 */
[----:B------:R-:W-:Y:S02]  /*01a0*/  ULDC UR42, c[0x0][0x1c0] ;  /* 0x00007000002a7ab9 */ /* 0x000fe40000000800 */
[----:B------:R-:W-:Y:S01]  /*01b0*/  ULDC UR13, c[0x0][0x1c0] ;  /* 0x00007000000d7ab9 */ /* 0x000fe20000000800 */
[----:B-1----:R-:W-:Y:S01]  /*01c0*/  SHF.R.S32.HI R4, RZ, 0x1f, R10 ;  /* 0x0000001fff047819 */ /* 0x002fe2000001140a */
[----:B--2---:R-:W-:-:S02]  /*01d0*/  ULOP3.LUT UR8, UR41, UR6, URZ, 0x3c, !UPT ;  /* 0x0000000629087292 */ /* 0x004fc4000f8e3c3f */
[----:B------:R-:W-:Y:S01]  /*01e0*/  USHF.R.S32.HI UR6, URZ, 0x1f, UR41 ;  /* 0x0000001f3f067899 */ /* 0x000fe20008011429 */
[CC--:B------:R-:W-:Y:S01]  /*01f0*/  LEA.HI R2, R4.reuse, R10.reuse, RZ, 0x5 ;  /* 0x0000000a04027211 */ /* 0x0c0fe200078f28ff */
[----:B------:R-:W-:Y:S01]  /*0200*/  ULDC UR14, c[0x0][0x1c0] ;  /* 0x00007000000e7ab9 */ /* 0x000fe20000000800 */
[----:B------:R-:W-:Y:S01]  /*0210*/  LEA.HI R9, R4, R10, RZ, 0x3 ;  /* 0x0000000a04097211 */ /* 0x000fe200078f18ff */
[----:B------:R-:W-:Y:S01]  /*0220*/  UIMAD.WIDE UR42, UR51, UR42, URZ ;  /* 0x0000002a332a72a5 */ /* 0x000fe2000f8e023f */
[--C-:B------:R-:W-:Y:S01]  /*0230*/  SHF.R.S32.HI R0, RZ, 0x5, R2.reuse ;  /* 0x00000005ff007819 */ /* 0x100fe20000011402 */
[----:B---3--:R-:W-:Y:S01]  /*0240*/  USHF.R.S32.HI UR9, URZ, 0x1f, UR40 ;  /* 0x0000001f3f097899 */ /* 0x008fe20008011428 */
[----:B------:R-:W-:Y:S01]  /*0250*/  SHF.R.S32.HI R3, RZ, 0x1f, R2 ;  /* 0x0000001fff037819 */ /* 0x000fe20000011402 */
[----:B------:R-:W-:Y:S01]  /*0260*/  UIMAD UR52, UR41, UR51, URZ ;  /* 0x00000033293472a4 */ /* 0x000fe2000f8e023f */
[C---:B------:R-:W-:Y:S01]  /*0270*/  LOP3.LUT R8, R2.reuse, 0xffffffe0, RZ, 0xc0, !PT ;  /* 0xffffffe002087812 */ /* 0x040fe200078ec0ff */
[----:B------:R-:W-:Y:S01]  /*0280*/  UIMAD UR51, UR51, UR13, URZ ;  /* 0x0000000d333372a4 */ /* 0x000fe2000f8e023f */
[-C--:B------:R-:W-:Y:S01]  /*0290*/  LEA.HI R3, R3, R0.reuse, RZ, 0x2 ;  /* 0x0000000003037211 */ /* 0x080fe200078f10ff */
[----:B------:R-:W-:Y:S01]  /*02a0*/  ULDC UR15, c[0x0][0x1c0] ;  /* 0x00007000000f7ab9 */ /* 0x000fe20000000800 */
[----:B------:R-:W-:Y:S01]  /*02b0*/  LEA.HI R2, R2, R0, RZ, 0x1 ;  /* 0x0000000002027211 */ /* 0x000fe200078f08ff */
[----:B------:R-:W-:Y:S01]  /*02c0*/  IMAD.IADD R8, R10, 0x1, -R8 ;  /* 0x000000010a087824 */ /* 0x000fe200078e0a08 */
[----:B------:R-:W-:Y:S01]  /*02d0*/  LOP3.LUT R3, R3, 0xfffffffc, RZ, 0xc0, !PT ;  /* 0xfffffffc03037812 */ /* 0x000fe200078ec0ff */
[----:B------:R-:W-:Y:S01]  /*02e0*/  ULDC UR12, c[0x0][0x1c0] ;  /* 0x00007000000c7ab9 */ /* 0x000fe20000000800 */
[----:B------:R-:W-:Y:S01]  /*02f0*/  LOP3.LUT R2, R2, 0xfffffffe, RZ, 0xc0, !PT ;  /* 0xfffffffe02027812 */ /* 0x000fe200078ec0ff */
[----:B------:R-:W-:Y:S01]  /*0300*/  UIMAD.WIDE.U32 UR48, UR40, UR16, URZ ;  /* 0x00000010283072a5 */ /* 0x000fe2000f8e003f */
[-C--:B------:R-:W-:Y:S01]  /*0310*/  LEA.HI R5, R4, R10.reuse, RZ, 0x4 ;  /* 0x0000000a04057211 */ /* 0x080fe200078f20ff */
[----:B------:R-:W-:Y:S01]  /*0320*/  IMAD.IADD R249, R0, 0x1, -R3 ;  /* 0x0000000100f97824 */ /* 0x000fe200078e0a03 */
[-C--:B------:R-:W-:Y:S01]  /*0330*/  LEA.HI R248, R4, R10.reuse, RZ, 0x7 ;  /* 0x0000000a04f87211 */ /* 0x080fe200078f38ff */
[----:B------:R-:W-:Y:S01]  /*0340*/  IMAD.IADD R224, R0, 0x1, -R2 ;  /* 0x0000000100e07824 */ /* 0x000fe200078e0a02 */
[CC--:B------:R-:W-:Y:S01]  /*0350*/  LEA.HI R12, R4.reuse, R10.reuse, RZ, 0x6 ;  /* 0x0000000a040c7211 */ /* 0x0c0fe200078f30ff */
[----:B------:R-:W-:Y:S01]  /*0360*/  UIMAD UR7, UR40, UR12, UR41 ;  /* 0x0000000c280772a4 */ /* 0x000fe2000f8e0229 */
[----:B------:R-:W-:Y:S01]  /*0370*/  LEA.HI R4, R4, R10, RZ, 0x2 ;  /* 0x0000000a04047211 */ /* 0x000fe200078f10ff */
[----:B------:R-:W-:Y:S01]  /*0380*/  USHF.L.U32 UR50, UR51, 0x6, URZ ;  /* 0x0000000633327899 */ /* 0x000fe2000800063f */
[----:B------:R-:W-:Y:S01]  /*0390*/  SHF.R.S32.HI R3, RZ, 0x4, R5 ;  /* 0x00000004ff037819 */ /* 0x000fe20000011405 */
[----:B------:R-:W-:Y:S01]  /*03a0*/  ULDC UR55, c[0x0][0x214] ;  /* 0x0000850000377ab9 */ /* 0x000fe20000000800 */
[--C-:B------:R-:W-:Y:S01]  /*03b0*/  SHF.R.S32.HI R2, RZ, 0x2, R4.reuse ;  /* 0x00000002ff027819 */ /* 0x100fe20000011404 */
[----:B------:R-:W-:Y:S01]  /*03c0*/  ULDC.U8 UR11, c[0x0][0x3d0] ;  /* 0x0000f400000b7ab9 */ /* 0x000fe20000000000 */
[----:B------:R-:W-:Y:S01]  /*03d0*/  SHF.R.S32.HI R0, RZ, 0x1f, R4 ;  /* 0x0000001fff007819 */ /* 0x000fe20000011404 */
[----:B------:R-:W-:Y:S01]  /*03e0*/  ULDC UR56, c[0x0][0x224] ;  /* 0x0000890000387ab9 */ /* 0x000fe20000000800 */
[----:B------:R-:W-:Y:S01]  /*03f0*/  SHF.R.S32.HI R243, RZ, 0x3, R9 ;  /* 0x00000003fff37819 */ /* 0x000fe20000011409 */
[----:B------:R-:W-:Y:S01]  /*0400*/  @UP5 UIMAD UR60, UR40, UR55, URZ ;  /* 0x00000037283c52a4 */ /* 0x000fe2000f8e023f */
[----:B------:R-:W-:Y:S01]  /*0410*/  LEA.HI R0, R0, R2, RZ, 0x3 ;  /* 0x0000000200007211 */ /* 0x000fe200078f18ff */
[----:B------:R-:W-:Y:S01]  /*0420*/  ULDC.64 UR4, c[0x0][0x118] ;  /* 0x0000460000047ab9 */ /* 0x000fe20000000a00 */
[----:B------:R-:W-:Y:S01]  /*0430*/  LOP3.LUT R6, R9, 0xfffffff8, RZ, 0xc0, !PT ;  /* 0xfffffff809067812 */ /* 0x000fe200078ec0ff */
[----:B------:R-:W-:Y:S01]  /*0440*/  ULDC UR44, c[0x0][0x2e8] ;  /* 0x0000ba00002c7ab9 */ /* 0x000fe20000000800 */
[----:B------:R-:W-:Y:S01]  /*0450*/  LOP3.LUT R0, R0, 0xfffffff8, RZ, 0xc0, !PT ;  /* 0xfffffff800007812 */ /* 0x000fe200078ec0ff */
[----:B------:R-:W-:Y:S01]  /*0460*/  UISETP.NE.AND UP6, UPT, UR11, URZ, UPT ;  /* 0x0000003f0b00728c */ /* 0x000fe2000bfc5270 */
[----:B------:R-:W-:Y:S01]  /*0470*/  LOP3.LUT R11, R4, 0x7ffffffc, RZ, 0xc0, !PT ;  /* 0x7ffffffc040b7812 */ /* 0x000fe200078ec0ff */
[----:B------:R-:W-:Y:S01]  /*0480*/  IMAD.IADD R6, R10, 0x1, -R6 ;  /* 0x000000010a067824 */ /* 0x000fe200078e0a06 */
[C---:B------:R-:W-:Y:S01]  /*0490*/  LOP3.LUT R7, R5.reuse, 0xfffffff0, RZ, 0xc0, !PT ;  /* 0xfffffff005077812 */ /* 0x040fe200078ec0ff */
[----:B------:R-:W-:Y:S01]  /*04a0*/  UIMAD.WIDE.U32 UR46, UR42, UR48, URZ ;  /* 0x000000302a2e72a5 */ /* 0x000fe2000f8e003f */
[----:B------:R-:W-:Y:S01]  /*04b0*/  LEA.HI R4, R5, R3, RZ, 0x1 ;  /* 0x0000000305047211 */ /* 0x000fe200078f08ff */
[----:B------:R-:W-:Y:S01]  /*04c0*/  IMAD.IADD R5, R2, 0x1, -R0 ;  /* 0x0000000102057824 */ /* 0x000fe200078e0a00 */
[----:B------:R-:W-:Y:S01]  /*04d0*/  SHF.R.S32.HI R2, RZ, 0x1f, R8 ;  /* 0x0000001fff027819 */ /* 0x000fe20000011408 */
[----:B------:R-:W-:Y:S01]  /*04e0*/  IMAD.SHL.U32 R0, R243, 0x40, RZ ;  /* 0x00000040f3007824 */ /* 0x000fe200078e00ff */
[----:B------:R-:W-:Y:S01]  /*04f0*/  LOP3.LUT R4, R4, 0xfffffffe, RZ, 0xc0, !PT ;  /* 0xfffffffe04047812 */ /* 0x000fe200078ec0ff */
[----:B------:R-:W-:Y:S01]  /*0500*/  IMAD.IADD R7, R10, 0x1, -R7 ;  /* 0x000000010a077824 */ /* 0x000fe200078e0a07 */
[----:B------:R-:W-:Y:S01]  /*0510*/  LEA.HI R231, R2, R8, RZ, 0x2 ;  /* 0x0000000802e77211 */ /* 0x000fe200078f10ff */
[----:B------:R-:W-:Y:S01]  /*0520*/  IMAD.IADD R13, R10, 0x1, -R11 ;  /* 0x000000010a0d7824 */ /* 0x000fe200078e0a0b */
[----:B------:R-:W-:Y:S01]  /*0530*/  LOP3.LUT R0, R0, 0x1c0, RZ, 0xc0, !PT ;  /* 0x000001c000007812 */ /* 0x000fe200078ec0ff */
[----:B------:R-:W-:Y:S01]  /*0540*/  IMAD.SHL.U32 R250, R6, 0x8, RZ ;  /* 0x0000000806fa7824 */ /* 0x000fe200078e00ff */
[----:B------:R-:W-:Y:S01]  /*0550*/  SHF.R.S32.HI R248, RZ, 0x7, R248 ;  /* 0x00000007fff87819 */ /* 0x000fe200000114f8 */
[----:B------:R-:W-:Y:S01]  /*0560*/  IMAD.IADD R10, R3, 0x1, -R4 ;  /* 0x00000001030a7824 */ /* 0x000fe200078e0a04 */
[----:B------:R-:W-:Y:S01]  /*0570*/  SHF.R.S32.HI R3, RZ, 0x1f, R7 ;  /* 0x0000001fff037819 */ /* 0x000fe20000011407 */
[----:B------:R-:W-:Y:S01]  /*0580*/  IMAD.U32 R4, RZ, RZ, UR6 ;  /* 0x00000006ff047e24 */ /* 0x000fe2000f8e00ff */
[----:B------:R-:W-:Y:S01]  /*0590*/  SHF.R.U32.HI R2, RZ, 0x3, R0 ;  /* 0x00000003ff027819 */ /* 0x000fe20000011600 */
[----:B------:R-:W-:Y:S01]  /*05a0*/  IMAD.SHL.U32 R221, R10, 0x200, RZ ;  /* 0x000002000add7824 */ /* 0x000fe200078e00ff */
[----:B------:R-:W-:Y:S01]  /*05b0*/  LOP3.LUT R0, R0, 0x38, R250, 0xf8, !PT ;  /* 0x0000003800007812 */ /* 0x000fe200078ef8fa */
[----:B------:R-:W-:Y:S01]  /*05c0*/  USHF.L.U32 UR6, UR40, 0x7, URZ ;  /* 0x0000000728067899 */ /* 0x000fe2000800063f */
[----:B------:R-:W-:Y:S01]  /*05d0*/  LEA.HI R11, R3, R7, RZ, 0x3 ;  /* 0x00000007030b7211 */ /* 0x000fe200078f18ff */
[----:B------:R-:W-:Y:S01]  /*05e0*/  IMAD.U32 R3, RZ, RZ, UR8 ;  /* 0x00000008ff037e24 */ /* 0x000fe2000f8e00ff */
[----:B------:R-:W-:Y:S01]  /*05f0*/  LOP3.LUT R8, R0, R2, RZ, 0x3c, !PT ;  /* 0x0000000200087212 */ /* 0x000fe200078e3cff */
[----:B------:R-:W-:Y:S01]  /*0600*/  IMAD.SHL.U32 R0, R6, 0x40, RZ ;  /* 0x0000004006007824 */ /* 0x000fe200078e00ff */
[----:B------:R-:W-:Y:S01]  /*0610*/  LOP3.LUT R2, R11, 0xfffffff8, RZ, 0xc0, !PT ;  /* 0xfffffff80b027812 */ /* 0x000fe200078ec0ff */
[----:B------:R-:W-:Y:S01]  /*0620*/  IMAD.SHL.U32 R252, R248, 0x20, RZ ;  /* 0x00000020f8fc7824 */ /* 0x000fe200078e00ff */
[----:B------:R1:W-:Y:S01]  /*0630*/  STL [R1], R3 ;  /* 0x0000000301007387 */ /* 0x0003e20000100800 */
[----:B------:R-:W-:Y:S01]  /*0640*/  LOP3.LUT P4, RZ, R6, 0x2, RZ, 0xc0, !PT ;  /* 0x0000000206ff7812 */ /* 0x000fe2000788c0ff */
[----:B------:R-:W-:Y:S01]  /*0650*/  USHF.R.S32.HI UR8, URZ, 0x1f, UR16 ;  /* 0x0000001f3f087899 */ /* 0x000fe20008011410 */
[----:B------:R-:W-:Y:S01]  /*0660*/  IMAD.IADD R7, R7, 0x1, -R2 ;  /* 0x0000000107077824 */ /* 0x000fe200078e0a02 */
[----:B------:R-:W-:Y:S01]  /*0670*/  LOP3.LUT R0, R0, 0x1c0, RZ, 0xc0, !PT ;  /* 0x000001c000007812 */ /* 0x000fe200078ec0ff */
[----:B------:R-:W-:Y:S01]  /*0680*/  IMAD.SHL.U32 R2, R224, 0x10, RZ ;  /* 0x00000010e0027824 */ /* 0x000fe200078e00ff */
[----:B------:R-:W-:Y:S01]  /*0690*/  LOP3.LUT P3, RZ, R6, 0x4, RZ, 0xc0, !PT ;  /* 0x0000000406ff7812 */ /* 0x000fe2000786c0ff */
[----:B------:R-:W-:Y:S01]  /*06a0*/  UIMAD UR58, UR8, UR40, URZ ;  /* 0x00000028083a72a4 */ /* 0x000fe2000f8e023f */
[C---:B------:R-:W-:Y:S01]  /*06b0*/  LOP3.LUT R216, R0.reuse, 0x8, R9, 0xf8, !PT ;  /* 0x0000000800d87812 */ /* 0x040fe200078ef809 */
[----:B------:R-:W-:Y:S01]  /*06c0*/  @!UP5 UIMAD UR8, UR40, UR15, UR41 ;  /* 0x0000000f2808d2a4 */ /* 0x000fe2000f8e0229 */
[----:B------:R-:W-:Y:S01]  /*06d0*/  LOP3.LUT R4, R0, 0x10, R2, 0xf8, !PT ;  /* 0x0000001000047812 */ /* 0x000fe200078ef802 */
[----:B------:R-:W-:Y:S01]  /*06e0*/  IMAD R2, R248, 0x800, R221 ;  /* 0x00000800f8027824 */ /* 0x000fe200078e02dd */
[----:B------:R-:W-:Y:S01]  /*06f0*/  SHF.R.U32.HI R0, RZ, 0x3, R0 ;  /* 0x00000003ff007819 */ /* 0x000fe20000011600 */
[----:B------:R-:W-:Y:S01]  /*0700*/  UIMAD UR57, UR43, UR48, URZ ;  /* 0x000000302b3972a4 */ /* 0x000fe2000f8e023f */
[----:B------:R-:W-:Y:S01]  /*0710*/  SEL R220, R222, 0xffffffc0, !P3 ;  /* 0xffffffc0dedc7807 */ /* 0x000fe20005800000 */
[----:B------:R-:W-:Y:S01]  /*0720*/  USHF.R.S32.HI UR59, URZ, 0x1f, UR52 ;  /* 0x0000001f3f3b7899 */ /* 0x000fe20008011434 */
[----:B------:R-:W-:Y:S01]  /*0730*/  LOP3.LUT R216, R216, R0, RZ, 0x3c, !PT ;  /* 0x00000000d8d87212 */ /* 0x000fe200078e3cff */
[----:B------:R-:W-:Y:S01]  /*0740*/  UIMAD UR56, UR7, UR56, URZ ;  /* 0x00000038073872a4 */ /* 0x000fe2000f8e023f */
[----:B------:R-:W-:Y:S01]  /*0750*/  SHF.R.S32.HI R231, RZ, 0x2, R231 ;  /* 0x00000002ffe77819 */ /* 0x000fe200000114e7 */
[----:B------:R-:W-:-:S02]  /*0760*/  @!UP5 UIMAD UR55, UR8, UR55, URZ ;  /* 0x000000370837d2a4 */ /* 0x000fc4000f8e023f */
[----:B------:R-:W-:Y:S01]  /*0770*/  IMAD.IADD R216, R2, 0x1, R216 ;  /* 0x0000000102d87824 */ /* 0x000fe200078e02d8 */
[----:B------:R-:W-:Y:S01]  /*0780*/  USHF.R.S32.HI UR54, URZ, 0x1f, UR50 ;  /* 0x0000001f3f367899 */ /* 0x000fe20008011432 */
[----:B------:R-:W-:Y:S01]  /*0790*/  IMAD.U32 R2, RZ, RZ, UR6 ;  /* 0x00000006ff027e24 */ /* 0x000fe2000f8e00ff */
[----:B------:R-:W-:Y:S01]  /*07a0*/  UIMAD UR6, UR40, UR14, UR41 ;  /* 0x0000000e280672a4 */ /* 0x000fe2000f8e0229 */
[----:B-1----:R-:W-:Y:S01]  /*07b0*/  LOP3.LUT R3, R5, 0x1, RZ, 0xc0, !PT ;  /* 0x0000000105037812 */ /* 0x002fe200078ec0ff */
[----:B------:R-:W-:Y:S01]  /*07c0*/  IMAD.SHL.U32 R217, R216, 0x2, RZ ;  /* 0x00000002d8d97824 */ /* 0x000fe200078e00ff */
[----:B------:R-:W-:Y:S01]  /*07d0*/  ULDC.U8 UR36, c[0x0][0x2d8] ;  /* 0x0000b60000247ab9 */ /* 0x000fe20000000000 */
[----:B------:R-:W-:Y:S01]  /*07e0*/  IMAD R231, R249, 0x10, R231 ;  /* 0x00000010f9e77824 */ /* 0x000fe200078e02e7 */
[----:B------:R-:W-:Y:S01]  /*07f0*/  ISETP.NE.U32.AND P0, PT, R3, 0x1, PT ;  /* 0x000000010300780c */ /* 0x000fe20003f05070 */
[----:B------:R-:W-:Y:S01]  /*0800*/  USHF.L.U32 UR45, UR6, 0x5, URZ ;  /* 0x00000005062d7899 */ /* 0x000fe2000800063f */
[----:B------:R-:W-:Y:S01]  /*0810*/  LOP3.LUT R3, R4, 0x8, R9, 0xf8, !PT ;  /* 0x0000000804037812 */ /* 0x000fe200078ef809 */
[----:B------:R-:W-:Y:S01]  /*0820*/  IMAD.SHL.U32 R4, R10, 0x20, RZ ;  /* 0x000000200a047824 */ /* 0x000fe200078e00ff */
[----:B------:R-:W-:Y:S01]  /*0830*/  R2P PR, R5, 0x6 ;  /* 0x0000000605007804 */ /* 0x000fe20000000000 */
[----:B------:R-:W-:Y:S01]  /*0840*/  USHF.R.S32.HI UR53, URZ, 0x1f, UR45 ;  /* 0x0000001f3f357899 */ /* 0x000fe2000801142d */
[----:B------:R-:W-:Y:S01]  /*0850*/  LOP3.LUT R221, R221, R3, R0, 0xf6, !PT ;  /* 0x00000003dddd7212 */ /* 0x000fe200078ef600 */
[----:B------:R-:W-:Y:S01]  /*0860*/  IMAD.SHL.U32 R3, R5, 0x40, RZ ;  /* 0x0000004005037824 */ /* 0x000fe200078e00ff */
[----:B------:R-:W-:Y:S01]  /*0870*/  SHF.R.S32.HI R0, RZ, 0x6, R12 ;  /* 0x00000006ff007819 */ /* 0x000fe2000001140c */
[C---:B------:R-:W-:Y:S01]  /*0880*/  IMAD.SHL.U32 R5, R7.reuse, 0x40, RZ ;  /* 0x0000004007057824 */ /* 0x040fe200078e00ff */
[----:B------:R-:W-:-:S02]  /*0890*/  LOP3.LUT P6, RZ, R7, 0x2, RZ, 0xc0, !PT ;  /* 0x0000000207ff7812 */ /* 0x000fc400078cc0ff */
[----:B------:R-:W-:Y:S01]  /*08a0*/  LOP3.LUT P5, RZ, R7, 0x4, RZ, 0xc0, !PT ;  /* 0x0000000407ff7812 */ /* 0x000fe200078ac0ff */
[----:B------:R-:W-:Y:S01]  /*08b0*/  IMAD R230, R0, 0x200, R8 ;  /* 0x0000020000e67824 */ /* 0x000fe200078e0208 */
[----:B------:R-:W-:Y:S01]  /*08c0*/  SEL R238, R238, 0x10, !P0 ;  /* 0x00000010eeee7807 */ /* 0x000fe20004000000 */
[----:B------:R-:W-:Y:S01]  /*08d0*/  IMAD.SHL.U32 R2, R0, 0x8, RZ ;  /* 0x0000000800027824 */ /* 0x000fe200078e00ff */
[----:B------:R-:W-:Y:S01]  /*08e0*/  LOP3.LUT R0, R3, 0x1c0, RZ, 0xc0, !PT ;  /* 0x000001c003007812 */ /* 0x000fe200078ec0ff */
[----:B------:R-:W-:Y:S01]  /*08f0*/  IMAD.SHL.U32 R230, R230, 0x2, RZ ;  /* 0x00000002e6e67824 */ /* 0x000fe200078e00ff */
[----:B------:R-:W-:Y:S02]  /*0900*/  SEL R222, R222, 0xffffffc0, !P5 ;  /* 0xffffffc0dede7807 */ /* 0x000fe40006800000 */
[----:B------:R-:W-:Y:S02]  /*0910*/  LOP3.LUT R2, R2, 0x18, RZ, 0xc0, !PT ;  /* 0x0000001802027812 */ /* 0x000fe400078ec0ff */
[----:B------:R-:W-:-:S02]  /*0920*/  SHF.R.U32.HI R3, RZ, 0x3, R0 ;  /* 0x00000003ff037819 */ /* 0x000fc40000011600 */
[----:B------:R-:W-:Y:S02]  /*0930*/  LOP3.LUT R8, R2, 0x20, R4, 0xf8, !PT ;  /* 0x0000002002087812 */ /* 0x000fe400078ef804 */
[----:B------:R-:W-:Y:S02]  /*0940*/  LOP3.LUT R6, R3, R0, R2, 0x1e, !PT ;  /* 0x0000000003067212 */ /* 0x000fe400078e1e02 */
[----:B------:R-:W-:Y:S01]  /*0950*/  LOP3.LUT R2, R0, 0x20, R252, 0xf8, !PT ;  /* 0x0000002000027812 */ /* 0x000fe200078ef8fc */
[----:B------:R-:W-:-:S03]  /*0960*/  IMAD.SHL.U32 R0, R13, 0x2, RZ ;  /* 0x000000020d007824 */ /* 0x000fc600078e00ff */
[----:B------:R-:W-:Y:S01]  /*0970*/  LOP3.LUT R3, R2, R3, RZ, 0x3c, !PT ;  /* 0x0000000302037212 */ /* 0x000fe200078e3cff */
[----:B------:R-:W-:Y:S01]  /*0980*/  IMAD.U32 R2, RZ, RZ, UR9 ;  /* 0x00000009ff027e24 */ /* 0x000fe2000f8e00ff */
[----:B------:R-:W-:Y:S01]  /*0990*/  USHF.R.S32.HI UR9, URZ, 0x1f, UR41 ;  /* 0x0000001f3f097899 */ /* 0x000fe20008011429 */
[--C-:B------:R-:W-:Y:S02]  /*09a0*/  IMAD R4, R249, 0x400, R0.reuse ;  /* 0x00000400f9047824 */ /* 0x100fe400078e0200 */
[----:B------:R-:W-:Y:S01]  /*09b0*/  IMAD R2, R224, 0x400, R0 ;  /* 0x00000400e0027824 */ /* 0x000fe200078e0200 */
[----:B------:R-:W-:Y:S01]  /*09c0*/  LOP3.LUT R0, R5, 0x1c0, RZ, 0xc0, !PT ;  /* 0x000001c005007812 */ /* 0x000fe200078ec0ff */
[----:B------:R-:W-:Y:S02]  /*09d0*/  IMAD.IADD R236, R4, 0x1, R3 ;  /* 0x0000000104ec7824 */ /* 0x000fe400078e0203 */
[----:B------:R-:W-:Y:S02]  /*09e0*/  IMAD.IADD R6, R2, 0x1, R6 ;  /* 0x0000000102067824 */ /* 0x000fe400078e0206 */
[----:B------:R-:W-:Y:S01]  /*09f0*/  IMAD.U32 R2, RZ, RZ, UR9 ;  /* 0x00000009ff027e24 */ /* 0x000fe2000f8e00ff */
[--C-:B------:R-:W-:Y:S01]  /*0a00*/  SHF.R.U32.HI R2, RZ, 0x3, R0.reuse ;  /* 0x00000003ff027819 */ /* 0x100fe20000011600 */
[----:B------:R-:W-:Y:S01]  /*0a10*/  IMAD.SHL.U32 R4, R10, 0x8, RZ ;  /* 0x000000080a047824 */ /* 0x000fe200078e00ff */
[----:B------:R-:W-:Y:S01]  /*0a20*/  LEA R244, R6, 0x10000, 0x1 ;  /* 0x0001000006f47811 */ /* 0x000fe200078e08ff */
[----:B------:R-:W-:Y:S01]  /*0a30*/  IMAD.SHL.U32 R3, R11, 0x40, RZ ;  /* 0x000000400b037824 */ /* 0x000fe200078e00ff */
[----:B------:R-:W-:Y:S01]  /*0a40*/  LOP3.LUT R5, R2, R8, R0, 0x1e, !PT ;  /* 0x0000000802057212 */ /* 0x000fe200078e1e00 */
[----:B------:R-:W-:Y:S01]  /*0a50*/  IMAD.SHL.U32 R236, R236, 0x2, RZ ;  /* 0x00000002ecec7824 */ /* 0x000fe200078e00ff */
[----:B------:R-:W-:-:S02]  /*0a60*/  LOP3.LUT R4, R0, 0x8, R4, 0xf8, !PT ;  /* 0x0000000800047812 */ /* 0x000fc400078ef804 */
[----:B------:R-:W-:Y:S01]  /*0a70*/  LOP3.LUT R0, R3, 0xfffffe00, RZ, 0xc0, !PT ;  /* 0xfffffe0003007812 */ /* 0x000fe200078ec0ff */
[----:B------:R-:W-:Y:S01]  /*0a80*/  IMAD.IADD R239, R236, 0x1, R238 ;  /* 0x00000001ecef7824 */ /* 0x000fe200078e02ee */
[----:B------:R-:W-:Y:S02]  /*0a90*/  LOP3.LUT R2, R4, R2, RZ, 0x3c, !PT ;  /* 0x0000000204027212 */ /* 0x000fe400078e3cff */
[----:B------:R-:W-:Y:S01]  /*0aa0*/  IADD3 R237, R236, 0x20, RZ ;  /* 0x00000020eced7810 */ /* 0x000fe20007ffe0ff */
[--C-:B------:R-:W-:Y:S01]  /*0ab0*/  IMAD R224, R224, 0x400, R0.reuse ;  /* 0x00000400e0e07824 */ /* 0x100fe200078e0200 */
[----:B------:R-:W-:Y:S01]  /*0ac0*/  @P1 IADD3 R237, R236, -0x20, RZ ;  /* 0xffffffe0eced1810 */ /* 0x000fe20007ffe0ff */
[----:B------:R-:W-:Y:S01]  /*0ad0*/  IMAD R218, R249, 0x400, R0 ;  /* 0x00000400f9da7824 */ /* 0x000fe200078e0200 */
[----:B------:R-:W-:Y:S01]  /*0ae0*/  LOP3.LUT R0, R5, R0, RZ, 0xfc, !PT ;  /* 0x0000000005007212 */ /* 0x000fe200078efcff */
[----:B------:R-:W-:Y:S01]  /*0af0*/  IMAD.IADD R224, R2, 0x1, R224 ;  /* 0x0000000102e07824 */ /* 0x000fe200078e02e0 */
[----:B------:R-:W-:Y:S01]  /*0b00*/  IADD3 R245, R244, 0x40, RZ ;  /* 0x00000040f4f57810 */ /* 0x000fe20007ffe0ff */
[----:B------:R-:W-:Y:S01]  /*0b10*/  IMAD.IADD R218, R218, 0x1, R2 ;  /* 0x00000001dada7824 */ /* 0x000fe200078e0202 */
[----:B------:R-:W-:Y:S01]  /*0b20*/  SEL R2, R226, 0xffffffe0, !P4 ;  /* 0xffffffe0e2027807 */ /* 0x000fe20006000000 */
[----:B------:R-:W-:Y:S01]  /*0b30*/  IMAD.SHL.U32 R0, R0, 0x2, RZ ;  /* 0x0000000200007824 */ /* 0x000fe200078e00ff */
[----:B------:R-:W-:Y:S01]  /*0b40*/  SEL R226, R226, 0xffffffe0, !P6 ;  /* 0xffffffe0e2e27807 */ /* 0x000fe20007000000 */
[----:B------:R-:W-:Y:S01]  /*0b50*/  IMAD.SHL.U32 R218, R218, 0x2, RZ ;  /* 0x00000002dada7824 */ /* 0x000fe200078e00ff */
[----:B------:R-:W-:Y:S01]  /*0b60*/  LEA R224, R224, 0x20000, 0x1 ;  /* 0x00020000e0e07811 */ /* 0x000fe200078e08ff */
[----:B------:R-:W-:Y:S01]  /*0b70*/  IMAD R2, R216, 0x2, R2 ;  /* 0x00000002d8027824 */ /* 0x000fe200078e0202 */
[----:B------:R-:W-:Y:S01]  /*0b80*/  @P2 IADD3 R245, R244, -0x40, RZ ;  /* 0xffffffc0f4f52810 */ /* 0x000fe20007ffe0ff */
[----:B------:R-:W-:-:S02]  /*0b90*/  IMAD.IADD R219, R218, 0x1, R226 ;  /* 0x00000001dadb7824 */ /* 0x000fc400078e02e2 */
[----:B------:R-:W-:Y:S02]  /*0ba0*/  IMAD.IADD R225, R222, 0x1, R224 ;  /* 0x00000001dee17824 */ /* 0x000fe400078e02e0 */
[----:B------:R-:W-:Y:S02]  /*0bb0*/  IMAD R216, R216, 0x2, R220 ;  /* 0x00000002d8d87824 */ /* 0x000fe400078e02dc */
[----:B------:R-:W-:Y:S02]  /*0bc0*/  IMAD.IADD R3, R220, 0x1, R2 ;  /* 0x00000001dc037824 */ /* 0x000fe400078e0202 */
[----:B------:R-:W-:Y:S02]  /*0bd0*/  IMAD R220, R221, 0x2, R220 ;  /* 0x00000002dddc7824 */ /* 0x000fe400078e02dc */
[----:B------:R-:W-:Y:S02]  /*0be0*/  IMAD.IADD R223, R218, 0x1, R222 ;  /* 0x00000001dadf7824 */ /* 0x000fe400078e02de */
[----:B------:R-:W-:-:S02]  /*0bf0*/  IMAD.IADD R227, R226, 0x1, R224 ;  /* 0x00000001e2e37824 */ /* 0x000fc400078e02e0 */
[----:B------:R-:W-:Y:S02]  /*0c00*/  IMAD.SHL.U32 R221, R221, 0x2, RZ ;  /* 0x00000002dddd7824 */ /* 0x000fe400078e00ff */
[----:B------:R-:W-:Y:S02]  /*0c10*/  IMAD.IADD R238, R238, 0x1, R237 ;  /* 0x00000001eeee7824 */ /* 0x000fe400078e02ed */
[----:B------:R-:W-:Y:S02]  /*0c20*/  IMAD.IADD R222, R219, 0x1, R222 ;  /* 0x00000001dbde7824 */ /* 0x000fe400078e02de */
[----:B------:R-:W-:Y:S02]  /*0c30*/  IMAD.IADD R226, R226, 0x1, R225 ;  /* 0x00000001e2e27824 */ /* 0x000fe400078e02e1 */
.L_x_1278:
[----:B------:R-:W-:Y:S02]  /*0c40*/  ULDC.64 UR6, c[0x0][0x240] ;  /* 0x0000900000067ab9 */ /* 0x000fe40000000a00 */
[----:B------:R-:W-:Y:S02]  /*0c50*/  UISETP.NE.U32.AND UP1, UPT, URZ, UR6, UPT ;  /* 0x000000063f00728c */ /* 0x000fe4000bf25070 */
[----:B------:R-:W-:-:S02]  /*0c60*/  USHF.L.U32 UR13, UR40, 0x2, URZ ;  /* 0x00000002280d7899 */ /* 0x000fc4000800063f */
        /* <DEDUP_REMOVED lines=50> */
.L_x_1248:
        /* <DEDUP_REMOVED lines=21> */
[----:B------:R-:W-:Y:S02]  /*10e0*/  UIADD3 UR9, UR14, 0x3f, URZ ;  /* 0x0000003f0e097890 */ /* 0x000fe4000fffe03f */
[----:B------:R-:W-:Y:S02]  /*10f0*/  ULDC.64 UR10, c[0x0][0x178] ;  /* 0x00005e00000a7ab9 */ /* 0x000fe40000000a00 */
[----:B------:R-:W-:Y:S02]  /*1100*/  UIMAD UR12, UR32, UR10, URZ ;  /* 0x0000000a200c72a4 */ /* 0x000fe4000f8e023f */
[----:B------:R-:W-:Y:S02]  /*1110*/  USHF.R.S32.HI UR13, URZ, 0x1f, UR9 ;  /* 0x0000001f3f0d7899 */ /* 0x000fe40008011409 */
[----:B------:R-:W-:Y:S02]  /*1120*/  UIMAD UR16, UR40, UR11, UR12 ;  /* 0x0000000b281072a4 */ /* 0x000fe4000f8e020c */
[----:B------:R-:W-:-:S02]  /*1130*/  ULEA.HI UR17, UR13, UR9, URZ, 0x6 ;  /* 0x000000090d117291 */ /* 0x000fc4000f8f303f */
[----:B------:R-:W-:Y:S02]  /*1140*/  UIMAD.WIDE.U32 UR6, UR40, UR10, URZ ;  /* 0x0000000a280672a5 */ /* 0x000fe4000f8e003f */
[----:B------:R-:W-:Y:S02]  /*1150*/  ULDC.64 UR12, c[0x0][0x190] ;  /* 0x00006400000c7ab9 */ /* 0x000fe40000000a00 */
[----:B------:R-:W-:Y:S02]  /*1160*/  UISETP.NE.AND UP3, UPT, UR15, -0x1, UPT ;  /* 0xffffffff0f00788c */ /* 0x000fe4000bf65270 */
[----:B------:R-:W-:Y:S02]  /*1170*/  UIMAD.WIDE.U32 UR10, UR15, UR12, URZ ;  /* 0x0000000c0f0a72a5 */ /* 0x000fe4000f8e003f */
[----:B------:R-:W-:Y:S02]  /*1180*/  ULDC UR18, c[0x0][0x2e4] ;  /* 0x0000b90000127ab9 */ /* 0x000fe40000000800 */
[----:B------:R-:W-:-:S02]  /*1190*/  USEL UR31, UR6, UR10, !UP3 ;  /* 0x0000000a061f7287 */ /* 0x000fc4000d800000 */
[----:B------:R-:W-:Y:S02]  /*11a0*/  UIADD3 UR6, UR14, 0x40, UR38 ;  /* 0x000000400e067890 */ /* 0x000fe4000fffe026 */
[----:B------:R-:W-:Y:S02]  /*11b0*/  UIADD3 UR30, UR7, UR16, URZ ;  /* 0x00000010071e7290 */ /* 0x000fe4000fffe03f */
[----:B------:R-:W-:Y:S02]  /*11c0*/  UIADD3 UR6, UR6, UR18, -UR8 ;  /* 0x0000001206067290 */ /* 0x000fe4000fffe808 */
[----:B-1----:R-:W-:Y:S02]  /*11d0*/  UISETP.NE.AND UP0, UPT, UR39, -0x1, UPT ;  /* 0xffffffff2700788c */ /* 0x002fe4000bf05270 */
[----:B------:R-:W-:Y:S02]  /*11e0*/  UIADD3 UR6, UR6, 0x3f, URZ ;  /* 0x0000003f06067890 */ /* 0x000fe4000fffe03f */
[----:B------:R-:W-:-:S02]  /*11f0*/  UIMAD UR9, UR15, UR13, URZ ;  /* 0x0000000d0f0972a4 */ /* 0x000fc4000f8e023f */
[----:B------:R-:W-:Y:S01]  /*1200*/  USHF.R.S32.HI UR7, URZ, 0x1f, UR6 ;  /* 0x0000001f3f077899 */ /* 0x000fe20008011406 */
[----:B------:R-:W-:Y:S01]  /*1210*/  PLOP3.LUT P0, PT, PT, PT, UP0, 0x80, 0x0 ;  /* 0x000000000000781c */ /* 0x000fe20003f0f008 */
[----:B------:R-:W-:Y:S02]  /*1220*/  @UP3 UIADD3 UR30, UR11, UR9, URZ ;  /* 0x000000090b1e3290 */ /* 0x000fe4000fffe03f */
[----:B------:R-:W-:Y:S02]  /*1230*/  ULEA.HI UR6, UR7, UR6, URZ, 0x6 ;  /* 0x0000000607067291 */ /* 0x000fe4000f8f303f */
[----:B------:R-:W-:Y:S02]  /*1240*/  USHF.R.S32.HI UR7, URZ, 0x6, UR17 ;  /* 0x000000063f077899 */ /* 0x000fe40008011411 */
[----:B------:R-:W-:Y:S02]  /*1250*/  USHF.R.S32.HI UR6, URZ, 0x6, UR6 ;  /* 0x000000063f067899 */ /* 0x000fe40008011406 */
[----:B------:R-:W-:-:S02]  /*1260*/  @UP0 UIADD3 UR9, UR37, UR39, URZ ;  /* 0x0000002725090290 */ /* 0x000fc4000fffe03f */
[----:B------:R-:W-:Y:S02]  /*1270*/  UISETP.LT.AND UP2, UPT, UR7, UR6, UPT ;  /* 0x000000060700728c */ /* 0x000fe4000bf41270 */
[----:B------:R-:W-:Y:S02]  /*1280*/  ULDC.64 UR10, c[0x0][0x198] ;  /* 0x00006600000a7ab9 */ /* 0x000fe40000000a00 */
        /* <DEDUP_REMOVED lines=19> */
.L_x_1250:
        /* <DEDUP_REMOVED lines=18> */
.L_x_1251:
[----:B------:R-:W3:Y:S01]  /*14e0*/  LDL R4, [R1] ;  /* 0x0000000001047983 */ /* 0x000ee20000100800 */
[----:B------:R-:W-:Y:S01]  /*14f0*/  ULDC.64 UR10, c[0x0][0x370] ;  /* 0x0000dc00000a7ab9 */ /* 0x000fe20000000a00 */
[----:B------:R-:W-:Y:S01]  /*1500*/  IABS R8, c[0x0][0x1c8] ;  /* 0x0000720000087a13 */ /* 0x000fe20000000000 */
[----:B------:R-:W-:Y:S01]  /*1510*/  @UP3 UIMAD.WIDE.U32 UR6, UR15, UR10, URZ ;  /* 0x0000000a0f0632a5 */ /* 0x000fe2000f8e003f */
[----:B--2---:R-:W-:Y:S01]  /*1520*/  IABS R7, UR41 ;  /* 0x0000002900077c13 */ /* 0x004fe20008000000 */
[----:B------:R-:W-:Y:S01]  /*1530*/  ULDC UR12, c[0x0][0x224] ;  /* 0x00008900000c7ab9 */ /* 0x000fe20000000800 */
[----:B------:R-:W1:Y:S01]  /*1540*/  S2UR UR17, SR_CTAID.X ;  /* 0x00000000001179c3 */ /* 0x000e620000002500 */
[----:B------:R-:W-:Y:S01]  /*1550*/  @UP3 UIMAD UR23, UR15, UR11, UR7 ;  /* 0x0000000b0f1732a4 */ /* 0x000fe2000f8e0207 */
[----:B------:R-:W-:Y:S01]  /*1560*/  ISETP.NE.AND P2, PT, RZ, c[0x0][0x1c8], PT ;  /* 0x00007200ff007a0c */ /* 0x000fe20003f45270 */
[----:B------:R-:W-:Y:S02]  /*1570*/  USHF.L.U32 UR19, UR40, 0x7, URZ ;  /* 0x0000000728137899 */ /* 0x000fe4000800063f */
[----:B------:R-:W-:-:S02]  /*1580*/  @UP3 UMOV UR22, UR6 ;  /* 0x0000000600163c82 */ /* 0x000fc40008000000 */
[----:B------:R-:W-:Y:S02]  /*1590*/  ULDC.64 UR6, c[0x0][0x368] ;  /* 0x0000da0000067ab9 */ /* 0x000fe40000000a00 */
[----:B------:R-:W-:Y:S02]  /*15a0*/  @!UP3 UIMAD UR9, UR32, UR6, URZ ;  /* 0x000000062009b2a4 */ /* 0x000fe4000f8e023f */
[----:B------:R-:W-:Y:S02]  /*15b0*/  ULDC.64 UR10, c[0x0][0x3d8] ;  /* 0x0000f600000a7ab9 */ /* 0x000fe40000000a00 */
[----:B------:R-:W-:Y:S02]  /*15c0*/  @!UP3 UIMAD UR9, UR40, UR7, UR9 ;  /* 0x000000072809b2a4 */ /* 0x000fe4000f8e0209 */
[----:B------:R-:W-:Y:S02]  /*15d0*/  @!UP3 UIMAD.WIDE.U32 UR6, UR40, UR6, URZ ;  /* 0x000000062806b2a5 */ /* 0x000fe4000f8e003f */
[----:B------:R-:W-:-:S02]  /*15e0*/  USHF.R.S32.HI UR20, URZ, 0x1f, UR38 ;  /* 0x0000001f3f147899 */ /* 0x000fc40008011426 */
[----:B------:R-:W-:Y:S02]  /*15f0*/  @!UP3 UIADD3 UR23, UR7, UR9, URZ ;  /* 0x000000090717b290 */ /* 0x000fe4000fffe03f */
[----:B------:R-:W-:Y:S02]  /*1600*/  UIMAD UR9, UR43, UR15, URZ ;  /* 0x0000000f2b0972a4 */ /* 0x000fe4000f8e023f */
[----:B------:R-:W-:Y:S02]  /*1610*/  @!UP3 UMOV UR22, UR6 ;  /* 0x000000060016bc82 */ /* 0x000fe40008000000 */
[----:B------:R-:W-:-:S04]  /*1620*/  UIMAD UR6, UR32, UR12, UR58 ;  /* 0x0000000c200672a4 */ /* 0x000fc8000f8e023a */
[----:B------:R-:W-:-:S04]  /*1630*/  UIADD3 UR6, UR49, UR6, URZ ;  /* 0x0000000631067290 */ /* 0x000fc8000fffe03f */
[----:B------:R-:W-:-:S04]  /*1640*/  UIMAD UR6, UR42, UR6, UR57 ;  /* 0x000000062a0672a4 */ /* 0x000fc8000f8e0239 */
[----:B------:R-:W-:Y:S02]  /*1650*/  UIADD3 UR13, UR47, UR6, URZ ;  /* 0x000000062f0d7290 */ /* 0x000fe4000fffe03f */
[----:B------:R-:W-:-:S04]  /*1660*/  UIMAD.WIDE.U32 UR6, UR42, UR15, URZ ;  /* 0x0000000f2a0672a5 */ /* 0x000fc8000f8e003f */
[----:B------:R-:W-:Y:S02]  /*1670*/  @UP3 UIADD3 UR13, UR7, UR9, URZ ;  /* 0x00000009070d3290 */ /* 0x000fe4000fffe03f */
[----:B------:R-:W-:Y:S02]  /*1680*/  USEL UR18, UR46, UR6, !UP3 ;  /* 0x000000062e127287 */ /* 0x000fe4000d800000 */
[----:B-1----:R-:W-:-:S03]  /*1690*/  UIMAD.WIDE.U32 UR6, UR17, UR10, URZ ;  /* 0x0000000a110672a5 */ /* 0x002fc6000f8e003f */
[----:B------:R-:W-:Y:S02]  /*16a0*/  ULDC UR10, c[0x0][0x234] ;  /* 0x00008d00000a7ab9 */ /* 0x000fe40000000800 */
[----:B------:R-:W-:Y:S02]  /*16b0*/  UIMAD UR11, UR17, UR11, UR7 ;  /* 0x0000000b110b72a4 */ /* 0x000fe4000f8e0207 */
[----:B------:R-:W-:Y:S02]  /*16c0*/  USEL UR17, UR6, URZ, UP6 ;  /* 0x0000003f06117287 */ /* 0x000fe4000b000000 */
[----:B------:R-:W-:Y:S02]  /*16d0*/  USHF.L.U64.HI UR6, UR40, 0x7, UR32 ;  /* 0x0000000728067899 */ /* 0x000fe40008010220 */
[----:B------:R-:W-:Y:S02]  /*16e0*/  USEL UR11, UR11, URZ, UP6 ;  /* 0x0000003f0b0b7287 */ /* 0x000fe4000b000000 */
[----:B------:R-:W-:-:S02]  /*16f0*/  USEL UR7, UR6, URZ, UP1 ;  /* 0x0000003f06077287 */ /* 0x000fc40008800000 */
[----:B------:R-:W-:-:S04]  /*1700*/  USEL UR6, UR19, URZ, UP1 ;  /* 0x0000003f13067287 */ /* 0x000fc80008800000 */
[----:B------:R-:W-:-:S04]  /*1710*/  UIADD3 UR6, UP1, UR16, UR6, URZ ;  /* 0x0000000610067290 */ /* 0x000fc8000ff3e03f */
[----:B------:R-:W-:Y:S02]  /*1720*/  UIADD3.X UR9, UR24, UR7, URZ, UP1, !UPT ;  /* 0x0000000718097290 */ /* 0x000fe40008ffe43f */
[----:B------:R-:W-:-:S04]  /*1730*/  UIMAD UR7, UR43, UR6, URZ ;  /* 0x000000062b0772a4 */ /* 0x000fc8000f8e023f */
[----:B------:R-:W-:Y:S02]  /*1740*/  UIMAD UR9, UR42, UR9, UR7 ;  /* 0x000000092a0972a4 */ /* 0x000fe4000f8e0207 */
[----:B------:R-:W-:Y:S01]  /*1750*/  @UP5 USEL UR7, UR60, UR15, !UP3 ;  /* 0x0000000f3c075287 */ /* 0x000fe2000d800000 */
[----:B---3--:R1:W2:Y:S02]  /*1760*/  R2UR UR12, R4 ;  /* 0x00000000040c73c2 */ /* 0x0082a400000e0000 */
[----:B-1----:R-:W1:Y:S08]  /*1770*/  I2F.RP R4, R8 ;  /* 0x0000000800047306 */ /* 0x002e700000209400 */
        /* <DEDUP_REMOVED lines=14> */
[----:B--2---:R-:W-:Y:S01]  /*1860*/  ISETP.LE.AND P1, PT, RZ, UR12, PT ;  /* 0x0000000cff007c0c */ /* 0x004fe2000bf23270 */
[----:B------:R-:W-:Y:S01]  /*1870*/  @UP5 UIMAD UR12, UR41, UR10, UR7 ;  /* 0x0000000a290c52a4 */ /* 0x000fe2000f8e0207 */
[----:B------:R-:W-:Y:S01]  /*1880*/  ISETP.GE.U32.AND P3, PT, R5, R8, PT ;  /* 0x000000080500720c */ /* 0x000fe20003f66070 */
[----:B------:R-:W-:-:S04]  /*1890*/  UIMAD.WIDE.U32 UR6, UR42, UR6, URZ ;  /* 0x000000062a0672a5 */ /* 0x000fc8000f8e003f */
[----:B------:R-:W-:Y:S02]  /*18a0*/  UIADD3 UR10, UR7, UR9, URZ ;  /* 0x00000009070a7290 */ /* 0x000fe4000fffe03f */
[----:B------:R-:W-:-:S06]  /*18b0*/  @!UP5 UMOV UR12, UR55 ;  /* 0x00000037000cdc82 */ /* 0x000fcc0008000000 */
        /* <DEDUP_REMOVED lines=11> */
.L_x_1252:
[----:B------:R-:W-:Y:S02]  /*1970*/  UMOV UR9, UR56 ;  /* 0x0000003800097c82 */ /* 0x000fe40008000000 */
.L_x_1253:
        /* <DEDUP_REMOVED lines=8> */
[----:B------:R-:W1:Y:S01]  /*1a00*/  S2R R24, SR_TID.X ;  /* 0x0000000000187919 */ /* 0x000e620000002100 */
[----:B------:R-:W-:Y:S01]  /*1a10*/  UMOV UR33, 0x4 ;  /* 0x0000000400217882 */ /* 0x000fe20000000000 */
[----:B------:R-:W-:Y:S01]  /*1a20*/  IMAD.WIDE.U32 R6, R5, c[0x0][0x190], R250 ;  /* 0x0000640005067a25 */ /* 0x000fe200078e00fa */
[----:B------:R-:W-:Y:S01]  /*1a30*/  UIADD3.X UR19, UR11, UR6, UR13, UP2, UP1 ;  /* 0x000000060b137290 */ /* 0x000fe200097e240d */
[----:B------:R-:W-:Y:S01]  /*1a40*/  BSSY B1, `(.L_x_1249) ;  /* 0x00007a5000017945 */ /* 0x000fe20003800000 */
[----:B------:R-:W-:Y:S01]  /*1a50*/  UIADD3 UR11, UR16, UR12, URZ ;  /* 0x0000000c100b7290 */ /* 0x000fe2000fffe03f */
[----:B------:R-:W-:Y:S01]  /*1a60*/  IMAD R9, R9, c[0x0][0x190], RZ ;  /* 0x0000640009097a24 */ /* 0x000fe200078e02ff */
[----:B------:R-:W-:Y:S01]  /*1a70*/  ULDC.64 UR6, c[0x0][0x1a8] ;  /* 0x00006a0000067ab9 */ /* 0x000fe20000000a00 */
[----:B------:R-:W-:Y:S01]  /*1a80*/  IADD3 R8, P1, R6, UR31, RZ ;  /* 0x0000001f06087c10 */ /* 0x000fe2000ff3e0ff */
[----:B------:R-:W-:Y:S01]  /*1a90*/  UIMAD UR6, UR15, UR6, URZ ;  /* 0x000000060f0672a4 */ /* 0x000fe2000f8e023f */
[----:B------:R-:W-:Y:S01]  /*1aa0*/  IMAD R5, R5, c[0x0][0x194], R9 ;  /* 0x0000650005057a24 */ /* 0x000fe200078e0209 */
[----:B------:R-:W-:Y:S01]  /*1ab0*/  ULDC UR17, c[0x0][0x2e8] ;  /* 0x0000ba0000117ab9 */ /* 0x000fe20000000800 */
[----:B------:R-:W-:Y:S01]  /*1ac0*/  IMAD.U32 R10, RZ, RZ, UR16 ;  /* 0x00000010ff0a7e24 */ /* 0x000fe2000f8e00ff */
[----:B------:R-:W-:-:S02]  /*1ad0*/  UIMAD UR18, UR41, UR7, UR6 ;  /* 0x00000007291272a4 */ /* 0x000fc4000f8e0206 */
[----:B------:R-:W-:Y:S01]  /*1ae0*/  IADD3.X R9, R7, UR30, R5, P1, !PT ;  /* 0x0000001e07097c10 */ /* 0x000fe20008ffe405 */
[----:B------:R-:W-:Y:S01]  /*1af0*/  ULDC.64 UR6, c[0x0][0x378] ;  /* 0x0000de0000067ab9 */ /* 0x000fe20000000a00 */
[----:B------:R-:W-:Y:S01]  /*1b00*/  IADD3 R6, P1, R250, UR22, RZ ;  /* 0x00000016fa067c10 */ /* 0x000fe2000ff3e0ff */
[----:B------:R-:W-:Y:S02]  /*1b10*/  UIMAD UR6, UR15, UR6, URZ ;  /* 0x000000060f0672a4 */ /* 0x000fe4000f8e023f */
[----:B------:R-:W-:Y:S01]  /*1b20*/  ULDC.64 UR30, c[0x0][0x3c8] ;  /* 0x0000f200001e7ab9 */ /* 0x000fe20000000a00 */
[----:B------:R-:W-:Y:S01]  /*1b30*/  IADD3.X R7, R251, UR23, RZ, P1, !PT ;  /* 0x00000017fb077c10 */ /* 0x000fe20008ffe4ff */
[----:B------:R-:W-:Y:S01]  /*1b40*/  UIMAD UR13, UR41, UR7, UR6 ;  /* 0x00000007290d72a4 */ /* 0x000fe2000f8e0206 */
[----:B-1----:R-:W-:Y:S02]  /*1b50*/  SHF.R.S32.HI R5, RZ, 0x1f, R24 ;  /* 0x0000001fff057819 */ /* 0x002fe40000011418 */
[----:B------:R-:W-:Y:S01]  /*1b60*/  ULDC.64 UR6, c[0x0][0x370] ;  /* 0x0000dc0000067ab9 */ /* 0x000fe20000000a00 */
[----:B------:R-:W-:Y:S01]  /*1b70*/  IMAD.WIDE.U32 R6, R10, c[0x0][0x370], R6 ;  /* 0x0000dc000a067a25 */ /* 0x000fe200078e0006 */
[----:B------:R-:W-:Y:S01]  /*1b80*/  UIMAD UR6, UR24, UR6, URZ ;  /* 0x00000006180672a4 */ /* 0x000fe2000f8e023f */
[----:B------:R-:W-:Y:S01]  /*1b90*/  LEA.HI R5, R5, R24, RZ, 0x5 ;  /* 0x0000001805057211 */ /* 0x000fe200078f28ff */
[----:B------:R-:W-:-:S02]  /*1ba0*/  ULDC.64 UR22, c[0x0][0x200] ;  /* 0x0000800000167ab9 */ /* 0x000fc40000000a00 */
[----:B------:R-:W-:Y:S01]  /*1bb0*/  UIMAD UR10, UR16, UR7, UR6 ;  /* 0x00000007100a72a4 */ /* 0x000fe2000f8e0206 */
[----:B------:R-:W-:Y:S01]  /*1bc0*/  LOP3.LUT R11, R5, 0xffffffe0, RZ, 0xc0, !PT ;  /* 0xffffffe0050b7812 */ /* 0x000fe200078ec0ff */
[----:B------:R-:W-:Y:S01]  /*1bd0*/  UIADD3 UR6, UR16, UR9, URZ ;  /* 0x0000000910067290 */ /* 0x000fe2000fffe03f */
[----:B------:R-:W-:Y:S01]  /*1be0*/  SHF.R.S32.HI R5, RZ, 0x5, R5 ;  /* 0x00000005ff057819 */ /* 0x000fe20000011405 */
[----:B------:R-:W-:Y:S02]  /*1bf0*/  UIADD3 UR9, UR25, -0x1, URZ ;  /* 0xffffffff19097890 */ /* 0x000fe4000fffe03f */
[----:B------:R-:W-:Y:S01]  /*1c00*/  UIMAD.WIDE UR6, UR6, UR33, UR30 ;  /* 0x00000021060672a5 */ /* 0x000fe2000f8e021e */
[----:B------:R-:W-:Y:S01]  /*1c10*/  IMAD.IADD R24, R24, 0x1, -R11 ;  /* 0x0000000118187824 */ /* 0x000fe200078e0a0b */
[----:B------:R-:W-:-:S03]  /*1c20*/  IADD3 R7, R7, UR10, RZ ;  /* 0x0000000a07077c10 */ /* 0x000fc6000fffe0ff */
[----:B------:R-:W-:Y:S02]  /*1c30*/  IMAD R5, R5, UR51, R24 ;  /* 0x0000003305057c24 */ /* 0x000fe4000f8e0218 */
[----:B------:R-:W-:Y:S02]  /*1c40*/  UMOV UR16, UR6 ;  /* 0x0000000600107c82 */ /* 0x000fe40008000000 */
[----:B------:R-:W-:Y:S01]  /*1c50*/  UIADD3 UR6, -UR8, UR14, UR38 ;  /* 0x0000000e08067290 */ /* 0x000fe2000fffe126 */
[C---:B------:R-:W-:Y:S01]  /*1c60*/  IADD3 R11, P1, R5.reuse, UR21, RZ ;  /* 0x00000015050b7c10 */ /* 0x040fe2000ff3e0ff */
[----:B------:R-:W-:Y:S02]  /*1c70*/  UMOV UR15, UR7 ;  /* 0x00000007000f7c82 */ /* 0x000fe40008000000 */
[----:B------:R-:W-:Y:S01]  /*1c80*/  UIADD3 UR6, UR6, -UR17, URZ ;  /* 0x8000001106067290 */ /* 0x000fe2000fffe03f */
[----:B------:R-:W-:Y:S01]  /*1c90*/  LEA.HI.X.SX32 R10, R5, UR19, 0x1, P1 ;  /* 0x00000013050a7c11 */ /* 0x000fe200088f0eff */
[----:B------:R-:W-:Y:S01]  /*1ca0*/  IMAD.U32 R5, RZ, RZ, UR41 ;  /* 0x00000029ff057e24 */ /* 0x000fe2000f8e00ff */
[----:B------:R-:W-:Y:S01]  /*1cb0*/  LEA R228, P1, R11, c[0x0][0x350], 0x2 ;  /* 0x0000d4000be47a11 */ /* 0x000fe200078210ff */
[----:B------:R-:W-:-:S02]  /*1cc0*/  USHF.R.S32.HI UR17, URZ, 0x1f, UR6 ;  /* 0x0000001f3f117899 */ /* 0x000fc40008011406 */
[----:B------:R-:W-:Y:S01]  /*1cd0*/  IMAD.WIDE.U32 R6, R5, c[0x0][0x378], R6 ;  /* 0x0000de0005067a25 */ /* 0x000fe200078e0006 */
[----:B------:R-:W-:Y:S01]  /*1ce0*/  LEA.HI.X R229, R11, c[0x0][0x354], R10, 0x2, P1 ;  /* 0x0000d5000be57a11 */ /* 0x000fe200008f140a */
[----:B------:R-:W-:Y:S02]  /*1cf0*/  ULEA.HI UR17, UR17, UR6, URZ, 0x6 ;  /* 0x0000000611117291 */ /* 0x000fe4000f8f303f */
[----:B------:R-:W-:Y:S01]  /*1d00*/  IMAD.WIDE.U32 R8, R5, c[0x0][0x1a8], R8 ;  /* 0x00006a0005087a25 */ /* 0x000fe200078e0008 */
[----:B------:R-:W-:Y:S01]  /*1d10*/  IADD3 R7, R7, UR13, RZ ;  /* 0x0000000d07077c10 */ /* 0x000fe2000fffe0ff */
[----:B------:R-:W-:Y:S02]  /*1d20*/  USHF.R.S32.HI UR17, URZ, 0x6, UR17 ;  /* 0x000000063f117899 */ /* 0x000fe40008011411 */
[----:B------:R-:W-:Y:S01]  /*1d30*/  IMAD R5, R25, c[0x0][0x370], RZ ;  /* 0x0000dc0019057a24 */ /* 0x000fe200078e02ff */
[----:B------:R-:W-:Y:S01]  /*1d40*/  IADD3 R9, R9, UR18, RZ ;  /* 0x0000001209097c10 */ /* 0x000fe2000fffe0ff */
[----:B------:R-:W-:Y:S01]  /*1d50*/  UISETP.LT.AND UP1, UPT, URZ, UR17, UPT ;  /* 0x000000113f00728c */ /* 0x000fe2000bf21270 */
[----:B------:R-:W-:Y:S01]  /*1d60*/  IMAD.WIDE.U32 R6, R243, c[0x0][0x370], R6 ;  /* 0x0000dc00f3067a25 */ /* 0x000fe200078e0006 */
[----:B------:R-:W-:Y:S01]  /*1d70*/  LEA R234, P3, R8, c[0x0][0x160], 0x1 ;  /* 0x0000580008ea7a11 */ /* 0x000fe200078608ff */
[----:B------:R-:W-:-:S02]  /*1d80*/  UIMAD.WIDE UR6, UR11, UR33, UR22 ;  /* 0x000000210b0672a5 */ /* 0x000fc4000f8e0216 */
[----:B------:R-:W-:Y:S01]  /*1d90*/  USEL UR17, URZ, UR17, !UP1 ;  /* 0x000000113f117287 */ /* 0x000fe2000c800000 */
[----:B------:R-:W-:Y:S01]  /*1da0*/  IMAD R5, R243, c[0x0][0x374], R5 ;  /* 0x0000dd00f3057a24 */ /* 0x000fe200078e0205 */
[----:B------:R-:W-:Y:S02]  /*1db0*/  LEA R232, P2, R6, c[0x0][0x330], 0x1 ;  /* 0x0000cc0006e87a11 */ /* 0x000fe400078408ff */
[----:B------:R-:W-:Y:S01]  /*1dc0*/  UISETP.GT.AND UP1, UPT, UR25, UR17, UPT ;  /* 0x000000111900728c */ /* 0x000fe2000bf24270 */
[----:B------:R-:W-:Y:S01]  /*1dd0*/  IMAD.IADD R5, R7, 0x1, R5 ;  /* 0x0000000107057824 */ /* 0x000fe200078e0205 */
[----:B------:R-:W-:-:S04]  /*1de0*/  LEA.HI.X R235, R8, c[0x0][0x164], R9, 0x1, P3 ;  /* 0x0000590008eb7a11 */ /* 0x000fc800018f0c09 */
[----:B------:R-:W-:Y:S02]  /*1df0*/  PLOP3.LUT P1, PT, PT, PT, UP1, 0x80, 0x0 ;  /* 0x000000000000781c */ /* 0x000fe40003f2f018 */
[----:B------:R-:W-:-:S11]  /*1e00*/  LEA.HI.X R233, R6, c[0x0][0x334], R5, 0x1, P2 ;  /* 0x0000cd0006e97a11 */ /* 0x000fd600010f0c05 */
        /* <DEDUP_REMOVED lines=19> */
.L_x_1255:
        /* <DEDUP_REMOVED lines=16> */
[----:B------:R-:W-:-:S03]  /*2040*/  UIADD3 UR11, UR7, UR9, URZ ;  /* 0x00000009070b7290 */ /* 0x000fc6000fffe03f */
[----:B------:R-:W-:Y:S02]  /*2050*/  UMOV UR9, UR6 ;  /* 0x0000000600097c82 */ /* 0x000fe40008000000 */
.L_x_1256:
[----:B------:R-:W-:Y:S01]  /*2060*/  ULDC.64 UR6, c[0x0][0x3a0] ;  /* 0x0000e80000067ab9 */ /* 0x000fe20000000a00 */
[----:B------:R-:W-:Y:S01]  /*2070*/  IMAD.U32 R4, RZ, RZ, UR38 ;  /* 0x00000026ff047e24 */ /* 0x000fe2000f8e00ff */
[----:B------:R-:W-:Y:S01]  /*2080*/  UIMAD UR6, UR20, UR6, URZ ;  /* 0x00000006140672a4 */ /* 0x000fe2000f8e023f */
[----:B------:R-:W-:Y:S01]  /*2090*/  BSSY B0, `(.L_x_1257) ;  /* 0x000001c000007945 */ /* 0x000fe20003800000 */
[----:B------:R-:W-:Y:S01]  /*20a0*/  UIMAD UR8, UR35, -0x40, UR8 ;  /* 0xffffffc0230878a4 */ /* 0x000fe2000f8e0208 */
[----:B------:R-:W-:Y:S01]  /*20b0*/  IMAD.WIDE.U32 R4, R4, c[0x0][0x3a0], R250 ;  /* 0x0000e80004047a25 */ /* 0x000fe200078e00fa */
[----:B------:R-:W-:Y:S02]  /*20c0*/  UIMAD UR6, UR38, UR7, UR6 ;  /* 0x00000007260672a4 */ /* 0x000fe4000f8e0206 */
[----:B------:R-:W-:Y:S02]  /*20d0*/  USHF.R.S32.HI UR10, URZ, 0x1f, UR41 ;  /* 0x0000001f3f0a7899 */ /* 0x000fe40008011429 */
[----:B------:R-:W-:-:S02]  /*20e0*/  IADD3 R6, P0, R4, UR14, RZ ;  /* 0x0000000e04067c10 */ /* 0x000fc4000ff1e0ff */
[----:B------:R-:W-:Y:S01]  /*20f0*/  MOV R4, UR6 ;  /* 0x0000000600047c02 */ /* 0x000fe20008000f00 */
[----:B------:R-:W-:Y:S01]  /*2100*/  ULDC.64 UR6, c[0x0][0x3b8] ;  /* 0x0000ee0000067ab9 */ /* 0x000fe20000000a00 */
[----:B------:R-:W-:Y:S01]  /*2110*/  ISETP.GE.AND P1, PT, R243, UR8, PT ;  /* 0x00000008f3007c0c */ /* 0x000fe2000bf26270 */
        /* <DEDUP_REMOVED lines=19> */
.L_x_1258:
[----:B------:R-:W-:Y:S05]  /*2250*/  BSYNC B0 ;  /* 0x0000000000007941 */ /* 0x000fea0003800000 */
.L_x_1257:
        /* <DEDUP_REMOVED lines=17> */
.L_x_1260:
[----:B------:R-:W-:Y:S05]  /*2370*/  BSYNC B0 ;  /* 0x0000000000007941 */ /* 0x000fea0003800000 */
.L_x_1259:
[----:B------:R-:W-:Y:S01]  /*2380*/  ULDC.64 UR6, c[0x0][0x3a8] ;  /* 0x0000ea0000067ab9 */ /* 0x000fe20000000a00 */
[----:B-1----:R-:W-:Y:S01]  /*2390*/  IMAD.U32 R4, RZ, RZ, UR38 ;  /* 0x00000026ff047e24 */ /* 0x002fe2000f8e00ff */
[----:B------:R-:W-:Y:S01]  /*23a0*/  UIMAD UR6, UR20, UR6, URZ ;  /* 0x00000006140672a4 */ /* 0x000fe2000f8e023f */
[----:B------:R-:W-:Y:S01]  /*23b0*/  BSSY B0, `(.L_x_1261) ;  /* 0x000001a000007945 */ /* 0x000fe20003800000 */
[----:B------:R-:W-:Y:S01]  /*23c0*/  USHF.R.S32.HI UR8, URZ, 0x1f, UR41 ;  /* 0x0000001f3f087899 */ /* 0x000fe20008011429 */
        /* <DEDUP_REMOVED lines=24> */
.L_x_1262:
[----:B------:R-:W-:Y:S05]  /*2550*/  BSYNC B0 ;  /* 0x0000000000007941 */ /* 0x000fea0003800000 */
.L_x_1261:
        /* <DEDUP_REMOVED lines=15> */
.L_x_1254:
[----:B------:R-:W-:Y:S01]  /*2650*/  ULDC.64 UR10, c[0x0][0x198] ;  /* 0x00006600000a7ab9 */ /* 0x000fe20000000a00 */
[----:B------:R-:W-:Y:S01]  /*2660*/  IMAD.U32 R6, RZ, RZ, UR38 ;  /* 0x00000026ff067e24 */ /* 0x000fe2000f8e00ff */
[----:B------:R-:W-:Y:S01]  /*2670*/  UIMAD UR10, UR20, UR10, URZ ;  /* 0x0000000a140a72a4 */ /* 0x000fe2000f8e023f */
[----:B------:R-:W-:Y:S01]  /*2680*/  IADD3 R11, R243, 0x20, RZ ;  /* 0x00000020f30b7810 */ /* 0x000fe20007ffe0ff */
[----:B------:R-:W-:Y:S01]  /*2690*/  ULDC.64 UR12, c[0x0][0x1a0] ;  /* 0x00006800000c7ab9 */ /* 0x000fe20000000a00 */
[----:B------:R-:W-:Y:S01]  /*26a0*/  IMAD.WIDE.U32 R6, R6, c[0x0][0x198], R250 ;  /* 0x0000660006067a25 */ /* 0x000fe200078e00fa */
[----:B------:R-:W-:-:S02]  /*26b0*/  UIMAD UR10, UR38, UR11, UR10 ;  /* 0x0000000b260a72a4 */ /* 0x000fc4000f8e020a */
[----:B------:R-:W-:Y:S01]  /*26c0*/  UIMAD UR12, UR20, UR12, URZ ;  /* 0x0000000c140c72a4 */ /* 0x000fe2000f8e023f */
[----:B------:R-:W-:Y:S01]  /*26d0*/  IMAD.MOV.U32 R12, RZ, RZ, 0x40 ;  /* 0x00000040ff0c7424 */ /* 0x000fe200078e00ff */
[----:B------:R-:W-:Y:S02]  /*26e0*/  IADD3 R8, P0, R6, UR28, RZ ;  /* 0x0000001c06087c10 */ /* 0x000fe4000ff1e0ff */
[----:B------:R-:W-:Y:S01]  /*26f0*/  IMAD.U32 R5, RZ, RZ, UR10 ;  /* 0x0000000aff057e24 */ /* 0x000fe2000f8e00ff */
[----:B------:R-:W-:Y:S01]  /*2700*/  UIMAD UR10, UR9, -0x40, UR14 ;  /* 0xffffffc0090a78a4 */ /* 0x000fe2000f8e020e */
[----:B------:R-:W-:Y:S01]  /*2710*/  MOV R6, UR38 ;  /* 0x0000002600067c02 */ /* 0x000fe20008000f00 */
[----:B------:R-:W-:Y:S01]  /*2720*/  IMAD.WIDE.U32 R16, R12, c[0x0][0x370], RZ ;  /* 0x0000dc000c107a25 */ /* 0x000fe200078e00ff */
[----:B------:R-:W-:Y:S01]  /*2730*/  UIMAD UR11, UR38, UR13, UR12 ;  /* 0x0000000d260b72a4 */ /* 0x000fe2000f8e020c */
[----:B------:R-:W-:Y:S02]  /*2740*/  IADD3.X R9, R7, UR29, R5, P0, !PT ;  /* 0x0000001d07097c10 */ /* 0x000fe400087fe405 */
[----:B------:R-:W-:Y:S01]  /*2750*/  ISETP.GE.AND P2, PT, R11, UR10, PT ;  /* 0x0000000a0b007c0c */ /* 0x000fe2000bf46270 */
[----:B------:R-:W-:-:S04]  /*2760*/  IMAD.WIDE.U32 R6, R6, c[0x0][0x1a0], R250 ;  /* 0x0000680006067a25 */ /* 0x000fc800078e00fa */
[C---:B------:R-:W-:Y:S01]  /*2770*/  IMAD R5, R15.reuse, c[0x0][0x1b0], RZ ;  /* 0x00006c000f057a24 */ /* 0x040fe200078e02ff */
[----:B------:R-:W-:Y:S01]  /*2780*/  IADD3 R10, P1, R6, UR26, RZ ;  /* 0x0000001a060a7c10 */ /* 0x000fe2000ff3e0ff */
[----:B------:R-:W-:Y:S02]  /*2790*/  IMAD R20, R12, c[0x0][0x374], RZ ;  /* 0x0000dd000c147a24 */ /* 0x000fe400078e02ff */
[----:B------:R-:W-:Y:S02]  /*27a0*/  IMAD R13, R4, c[0x0][0x1b4], R5 ;  /* 0x00006d00040d7a24 */ /* 0x000fe400078e0205 */
[----:B------:R-:W-:Y:S01]  /*27b0*/  IMAD.U32 R6, RZ, RZ, UR11 ;  /* 0x0000000bff067e24 */ /* 0x000fe2000f8e00ff */
[----:B------:R-:W-:Y:S01]  /*27c0*/  UIMAD UR11, UR35, -0x40, UR8 ;  /* 0xffffffc0230b78a4 */ /* 0x000fe2000f8e0208 */
[----:B------:R-:W-:Y:S01]  /*27d0*/  @!P2 IADD3 R14, P4, R232, R16, RZ ;  /* 0x00000010e80ea210 */ /* 0x000fe20007f9e0ff */
[----:B------:R-:W-:Y:S02]  /*27e0*/  IMAD R5, R15, c[0x0][0x1b8], RZ ;  /* 0x00006e000f057a24 */ /* 0x000fe400078e02ff */
[----:B------:R-:W-:Y:S01]  /*27f0*/  IMAD.WIDE.U32 R18, R12, c[0x0][0x190], RZ ;  /* 0x000064000c127a25 */ /* 0x000fe200078e00ff */
[----:B------:R-:W-:-:S02]  /*2800*/  @!P2 IADD3.X R15, R233, R17, R20, P4, !PT ;  /* 0x00000011e90fa210 */ /* 0x000fc400027fe414 */
[----:B------:R-:W-:Y:S02]  /*2810*/  PLOP3.LUT P4, PT, PT, PT, UP6, 0x80, 0x0 ;  /* 0x000000000000781c */ /* 0x000fe40003f8f068 */
[----:B------:R-:W-:Y:S02]  /*2820*/  ISETP.GE.AND P0, PT, R11, UR11, PT ;  /* 0x0000000b0b007c0c */ /* 0x000fe4000bf06270 */
[----:B------:R-:W-:Y:S01]  /*2830*/  IADD3.X R11, R7, UR27, R6, P1, !PT ;  /* 0x0000001b070b7c10 */ /* 0x000fe20008ffe406 */
[----:B------:R-:W-:Y:S01]  /*2840*/  IMAD.WIDE.U32 R6, R4, c[0x0][0x1b0], R8 ;  /* 0x00006c0004067a25 */ /* 0x000fe200078e0008 */
[----:B------:R-:W-:-:S03]  /*2850*/  ISETP.GE.AND P1, PT, R243, UR11, PT ;  /* 0x0000000bf3007c0c */ /* 0x000fc6000bf26270 */
[----:B------:R-:W-:Y:S01]  /*2860*/  IMAD R8, R12, c[0x0][0x194], RZ ;  /* 0x000065000c087a24 */ /* 0x000fe200078e02ff */
[----:B------:R-:W-:Y:S02]  /*2870*/  @!P2 IADD3 R12, P3, R234, R18, RZ ;  /* 0x00000012ea0ca210 */ /* 0x000fe40007f7e0ff */
[----:B------:R-:W-:Y:S02]  /*2880*/  IADD3 R7, R7, R13, RZ ;  /* 0x0000000d07077210 */ /* 0x000fe40007ffe0ff */
[----:B------:R-:W-:Y:S01]  /*2890*/  @!P2 IADD3.X R13, R235, R19, R8, P3, !PT ;  /* 0x00000013eb0da210 */ /* 0x000fe20001ffe408 */
[C---:B------:R-:W-:Y:S01]  /*28a0*/  IMAD R19, R4.reuse, c[0x0][0x1bc], R5 ;  /* 0x00006f0004137a24 */ /* 0x040fe200078e0205 */
[C---:B------:R-:W-:Y:S01]  /*28b0*/  @!P0 IADD3 R20, P3, R243.reuse, 0x20, RZ ;  /* 0x00000020f3148810 */ /* 0x040fe20007f7e0ff */
[----:B------:R-:W-:Y:S01]  /*28c0*/  IMAD.WIDE.U32 R4, R4, c[0x0][0x1b8], R10 ;  /* 0x00006e0004047a25 */ /* 0x000fe200078e000a */
[C---:B------:R-:W-:Y:S02]  /*28d0*/  @!P0 IADD3 R18, P5, R243.reuse, 0x20, RZ ;  /* 0x00000020f3128810 */ /* 0x040fe40007fbe0ff */
[----:B------:R-:W-:Y:S01]  /*28e0*/  @!P0 MOV R17, R7 ;  /* 0x0000000700118202 */ /* 0x000fe20000000f00 */
[----:B------:R-:W-:Y:S01]  /*28f0*/  @!P0 IMAD.X R8, RZ, RZ, R25, P3 ;  /* 0x000000ffff088224 */ /* 0x000fe200018e0619 */
[----:B------:R-:W-:Y:S01]  /*2900*/  ISETP.GE.AND P3, PT, R243, UR10, PT ;  /* 0x0000000af3007c0c */ /* 0x000fe2000bf66270 */
[----:B------:R-:W-:Y:S01]  /*2910*/  @P4 BAR.SYNC.DEFER_BLOCKING 0x0 ;  /* 0x0000000000004b1d */ /* 0x000fe20000010000 */
[----:B------:R-:W-:Y:S01]  /*2920*/  @!P1 IMAD R9, R25, c[0x0][0x198], RZ ;  /* 0x0000660019099a24 */ /* 0x000fe200078e02ff */
[----:B------:R-:W-:Y:S01]  /*2930*/  IADD3 R5, R5, R19, RZ ;  /* 0x0000001305057210 */ /* 0x000fe20007ffe0ff */
[----:B------:R-:W-:-:S02]  /*2940*/  @!P0 IMAD.MOV.U32 R16, RZ, RZ, R6 ;  /* 0x000000ffff108224 */ /* 0x000fc400078e0006 */
[C---:B------:R-:W-:Y:S02]  /*2950*/  @!P1 IMAD R19, R243.reuse, c[0x0][0x19c], R9 ;  /* 0x00006700f3139a24 */ /* 0x040fe400078e0209 */
[----:B------:R-:W-:Y:S02]  /*2960*/  @!P0 IMAD.X R11, RZ, RZ, R25, P5 ;  /* 0x000000ffff0b8224 */ /* 0x000fe400028e0619 */
[----:B------:R-:W-:Y:S01]  /*2970*/  @!P0 IMAD R10, R8, c[0x0][0x198], RZ ;  /* 0x00006600080a8a24 */ /* 0x000fe200078e02ff */
[----:B------:R-:W-:Y:S01]  /*2980*/  @!P0 MOV R8, R4 ;  /* 0x0000000400088202 */ /* 0x000fe20000000f00 */
[----:B------:R-:W-:-:S04]  /*2990*/  @!P1 IMAD.WIDE.U32 R6, R243, c[0x0][0x198], R6 ;  /* 0x00006600f3069a25 */ /* 0x000fc800078e0006 */
[----:B------:R-:W-:Y:S01]  /*29a0*/  @!P0 IMAD R11, R11, c[0x0][0x1a0], RZ ;  /* 0x000068000b0b8a24 */ /* 0x000fe200078e02ff */
[----:B------:R-:W-:Y:S01]  /*29b0*/  @!P1 IADD3 R7, R7, R19, RZ ;  /* 0x0000001307079210 */ /* 0x000fe20007ffe0ff */
[----:B------:R-:W-:Y:S01]  /*29c0*/  @!P0 IMAD R23, R20, c[0x0][0x19c], R10 ;  /* 0x0000670014178a24 */ /* 0x000fe200078e020a */
[----:B------:R-:W-:Y:S01]  /*29d0*/  @!P1 LEA R10, P5, R6, c[0x0][0x168], 0x1 ;  /* 0x00005a00060a9a11 */ /* 0x000fe200078a08ff */
[----:B------:R-:W-:Y:S02]  /*29e0*/  @!P0 IMAD R22, R18, c[0x0][0x1a4], R11 ;  /* 0x0000690012168a24 */ /* 0x000fe400078e020b */
[----:B------:R-:W-:Y:S01]  /*29f0*/  @!P0 IMAD.MOV.U32 R9, RZ, RZ, R5 ;  /* 0x000000ffff098224 */ /* 0x000fe200078e0005 */
[----:B------:R-:W-:Y:S01]  /*2a00*/  @!P1 LEA.HI.X R11, R6, c[0x0][0x16c], R7, 0x1, P5 ;  /* 0x00005b00060b9a11 */ /* 0x000fe200028f0c07 */
[----:B------:R-:W-:Y:S01]  /*2a10*/  @!P0 IMAD.WIDE.U32 R20, R20, c[0x0][0x198], R16 ;  /* 0x0000660014148a25 */ /* 0x000fe200078e0010 */
[----:B------:R1:W-:Y:S03]  /*2a20*/  @P3 STS.128 [R230+0x8000], RZ ;  /* 0x008000ffe6003388 */ /* 0x0003e60000000c00 */
[----:B------:R-:W-:Y:S01]  /*2a30*/  @!P1 IMAD R6, R25, c[0x0][0x1a0], RZ ;  /* 0x0000680019069a24 */ /* 0x000fe200078e02ff */
[----:B------:R1:W-:Y:S01]  /*2a40*/  @P3 STS.128 [R230+0xa000], RZ ;  /* 0x00a000ffe6003388 */ /* 0x0003e20000000c00 */
[----:B------:R-:W-:Y:S01]  /*2a50*/  @!P0 IMAD.WIDE.U32 R18, R18, c[0x0][0x1a0], R8 ;  /* 0x0000680012128a25 */ /* 0x000fe200078e0008 */
[----:B------:R-:W-:-:S02]  /*2a60*/  @!P0 LEA R8, P6, R20, c[0x0][0x168], 0x1 ;  /* 0x00005a0014088a11 */ /* 0x000fc400078c08ff */
[----:B------:R1:W-:Y:S01]  /*2a70*/  @P3 STS.128 [R230+0xc000], RZ ;  /* 0x00c000ffe6003388 */ /* 0x0003e20000000c00 */
[C---:B------:R-:W-:Y:S02]  /*2a80*/  @!P1 IMAD R6, R243.reuse, c[0x0][0x1a4], R6 ;  /* 0x00006900f3069a24 */ /* 0x040fe400078e0206 */
[----:B------:R-:W-:Y:S01]  /*2a90*/  @!P1 IMAD.WIDE.U32 R16, R243, c[0x0][0x1a0], R4 ;  /* 0x00006800f3109a25 */ /* 0x000fe200078e0004 */
[----:B------:R1:W-:Y:S01]  /*2aa0*/  @P3 STS.128 [R230+0xe000], RZ ;  /* 0x00e000ffe6003388 */ /* 0x0003e20000000c00 */
[----:B------:R-:W-:Y:S02]  /*2ab0*/  @!P0 LEA R4, P4, R18, c[0x0][0x170], 0x1 ;  /* 0x00005c0012048a11 */ /* 0x000fe400078808ff */
[----:B------:R-:W-:Y:S01]  /*2ac0*/  @!P0 IMAD.IADD R7, R21, 0x1, R23 ;  /* 0x0000000115078824 */ /* 0x000fe200078e0217 */
[----:B------:R-:W-:Y:S01]  /*2ad0*/  @!PT LDS RZ, [RZ] ;  /* 0x00000000fffff984 */ /* 0x000fe20000000800 */
[----:B------:R-:W-:Y:S01]  /*2ae0*/  @!PT LDS RZ, [RZ] ;  /* 0x00000000fffff984 */ /* 0x000fe20000000800 */
[----:B------:R-:W-:Y:S01]  /*2af0*/  @!PT LDS RZ, [RZ] ;  /* 0x00000000fffff984 */ /* 0x000fe20000000800 */
[----:B------:R1:W-:Y:S01]  /*2b00*/  @!P3 LDGSTS.E.BYPASS.LTC128B.128 [R230+0x8000], [R232.64] ;  /* 0x08000000e8e6bfae */ /* 0x0003e2000b901d44 */
[----:B------:R-:W-:Y:S01]  /*2b10*/  @!P1 IADD3 R5, R17, R6, RZ ;  /* 0x0000000611059210 */ /* 0x000fe20007ffe0ff */
[----:B------:R-:W-:Y:S01]  /*2b20*/  @!P0 IMAD.IADD R17, R19, 0x1, R22 ;  /* 0x0000000113118824 */ /* 0x000fe200078e0216 */
[----:B------:R-:W-:Y:S01]  /*2b30*/  @!P1 LEA R6, P5, R16, c[0x0][0x170], 0x1 ;  /* 0x00005c0010069a11 */ /* 0x000fe200078a08ff */
[----:B------:R1:W-:Y:S01]  /*2b40*/  @!P3 LDGSTS.E.BYPASS.LTC128B.128 [R230+0xa000], [R232.64+0x80] ;  /* 0x0a000080e8e6bfae */ /* 0x0003e2000b901d44 */
[----:B------:R-:W-:-:S02]  /*2b50*/  @!P0 LEA.HI.X R9, R20, c[0x0][0x16c], R7, 0x1, P6 ;  /* 0x00005b0014098a11 */ /* 0x000fc400030f0c07 */
[----:B------:R-:W-:Y:S01]  /*2b60*/  @!P1 LEA.HI.X R7, R16, c[0x0][0x174], R5, 0x1, P5 ;  /* 0x00005d0010079a11 */ /* 0x000fe200028f0c05 */
[----:B------:R1:W-:Y:S01]  /*2b70*/  @!P3 LDGSTS.E.BYPASS.LTC128B.128 [R230+0xc000], [R232.64+0x100] ;  /* 0x0c000100e8e6bfae */ /* 0x0003e2000b901d44 */
[----:B------:R-:W-:-:S03]  /*2b80*/  @!P0 LEA.HI.X R5, R18, c[0x0][0x174], R17, 0x1, P4 ;  /* 0x00005d0012058a11 */ /* 0x000fc600020f0c11 */
        /* <DEDUP_REMOVED lines=84> */
[----:B------:R-:W-:Y:S01]  /*30d0*/  UIADD3 UR18, UR38, UR14, URZ ;  /* 0x0000000e26127290 */ /* 0x000fe2000fffe03f */
[----:B--2---:R-:W-:Y:S01]  /*30e0*/  IADD3 R4, R231, 0x8, RZ ;  /* 0x00000008e7047810 */ /* 0x004fe20007ffe0ff */
[----:B------:R-:W-:Y:S01]  /*30f0*/  ULDC UR19, c[0x0][0x2e8] ;  /* 0x0000ba0000137ab9 */ /* 0x000fe20000000800 */
[----:B------:R-:W-:Y:S01]  /*3100*/  IMAD.MOV.U32 R240, RZ, RZ, 0x7f800000 ;  /* 0x7f800000fff07424 */ /* 0x000fe200078e00ff */
[----:B------:R-:W-:Y:S01]  /*3110*/  UIADD3 UR21, -UR8, 0x40, UR18 ;  /* 0x0000004008157890 */ /* 0x000fe2000fffe112 */
[----:B------:R-:W-:-:S02]  /*3120*/  ISETP.GE.AND P0, PT, R4, UR10, PT ;  /* 0x0000000a04007c0c */ /* 0x000fc4000bf06270 */
[----:B------:R-:W-:Y:S01]  /*3130*/  MOV R4, 0x4 ;  /* 0x0000000400047802 */ /* 0x000fe20000000f00 */
[----:B------:R-:W-:Y:S01]  /*3140*/  UIADD3 UR21, UR21, -UR19, URZ ;  /* 0x8000001315157290 */ /* 0x000fe2000fffe03f */
[----:B------:R-:W-:-:S03]  /*3150*/  MOV R241, 0x7f800000 ;  /* 0x7f80000000f17802 */ /* 0x000fc60000000f00 */
[----:B------:R-:W-:-:S05]  /*3160*/  IMAD.WIDE R4, R231, R4, UR6 ;  /* 0x00000006e7047e25 */ /* 0x000fca000f8e0204 */
[----:B------:R2:W5:Y:S04]  /*3170*/  @!P1 LDG.E R240, [R4.64] ;  /* 0x0000000404f09981 */ /* 0x000568000c1e1900 */
[----:B------:R2:W5:Y:S01]  /*3180*/  @!P0 LDG.E R241, [R4.64+0x20] ;  /* 0x0000200404f18981 */ /* 0x000562000c1e1900 */
        /* <DEDUP_REMOVED lines=64> */
[----:B------:R-:W-:-:S02]  /*3590*/  UIADD3 UR34, UR38, 0x40, URZ ;  /* 0x0000004026227890 */ /* 0x000fc4000fffe03f */
[----:B------:R-:W-:Y:S01]  /*35a0*/  ULDC UR12, c[0x0][0x2e4] ;  /* 0x0000b900000c7ab9 */ /* 0x000fe20000000800 */
[----:B----4-:R-:W-:Y:S02]  /*35b0*/  IADD3 R246, P1, P0, R6, UR45, R24 ;  /* 0x0000002d06f67c10 */ /* 0x010fe4000f83e018 */
[----:B------:R-:W-:Y:S02]  /*35c0*/  CS2R R24, SRZ ;  /* 0x0000000000187805 */ /* 0x000fe4000001ff00 */
[----:B------:R-:W-:Y:S01]  /*35d0*/  IADD3.X R247, R7, UR53, R4, P1, P0 ;  /* 0x0000003507f77c10 */ /* 0x000fe20008fe0404 */
[----:B---3--:R-:W2:Y:S08]  /*35e0*/  R2UR UR20, R8 ;  /* 0x00000000081473c2 */ /* 0x008eb000000e0000 */
[----:B------:R-:W3:Y:S01]  /*35f0*/  R2UR UR19, R9 ;  /* 0x00000000091373c2 */ /* 0x000ee200000e0000 */
[----:B--2---:R-:W-:-:S02]  /*3600*/  UIADD3 UR33, UR20, -0x61c88647, URZ ;  /* 0x9e3779b914217890 */ /* 0x004fc4000fffe03f */
[----:B------:R-:W-:Y:S02]  /*3610*/  UIADD3 UR31, UR20, 0x3c6ef372, URZ ;  /* 0x3c6ef372141f7890 */ /* 0x000fe4000fffe03f */
[----:B------:R-:W-:Y:S02]  /*3620*/  UIADD3 UR29, UR20, -0x255992d5, URZ ;  /* 0xdaa66d2b141d7890 */ /* 0x000fe4000fffe03f */
[----:B------:R-:W-:Y:S02]  /*3630*/  UIADD3 UR27, UR20, 0x78dde6e4, URZ ;  /* 0x78dde6e4141b7890 */ /* 0x000fe4000fffe03f */
[----:B---3--:R-:W-:Y:S02]  /*3640*/  UIADD3 UR32, UR19, -0x4498517b, URZ ;  /* 0xbb67ae8513207890 */ /* 0x008fe4000fffe03f */
[----:B------:R-:W-:Y:S02]  /*3650*/  UIADD3 UR30, UR19, 0x76cf5d0a, URZ ;  /* 0x76cf5d0a131e7890 */ /* 0x000fe4000fffe03f */
[----:B------:R-:W-:-:S02]  /*3660*/  UIADD3 UR28, UR19, 0x32370b8f, URZ ;  /* 0x32370b8f131c7890 */ /* 0x000fc4000fffe03f */
[----:B------:R-:W-:Y:S02]  /*3670*/  UIADD3 UR26, UR19, -0x126145ec, URZ ;  /* 0xed9eba14131a7890 */ /* 0x000fe4000fffe03f */
[----:B------:R-:W-:Y:S02]  /*3680*/  UIADD3 UR25, UR20, 0x1715609d, URZ ;  /* 0x1715609d14197890 */ /* 0x000fe4000fffe03f */
[----:B------:R-:W-:Y:S02]  /*3690*/  UIADD3 UR24, UR19, -0x56f99767, URZ ;  /* 0xa906689913187890 */ /* 0x000fe4000fffe03f */
[----:B------:R-:W-:Y:S02]  /*36a0*/  UIADD3 UR23, UR20, -0x4ab325aa, URZ ;  /* 0xb54cda5614177890 */ /* 0x000fe4000fffe03f */
[----:B-1----:R-:W-:Y:S02]  /*36b0*/  UIADD3 UR22, UR19, 0x646e171e, URZ ;  /* 0x646e171e13167890 */ /* 0x002fe4000fffe03f */
.L_x_1268:
        /* <DEDUP_REMOVED lines=135> */
.L_x_1264:
[----:B------:R-:W-:Y:S01]  /*3f30*/  IADD3 R84, R231, UR11, RZ ;  /* 0x0000000be7547c10 */ /* 0x000fe2000fffe0ff */
[----:B------:R-:W1:Y:S01]  /*3f40*/  S2R R89, SR_TID.X ;  /* 0x0000000000597919 */ /* 0x000e620000002100 */
[----:B------:R-:W-:Y:S02]  /*3f50*/  UIADD3 UR11, -UR10, UR8, -UR14 ;  /* 0x000000080a0b7290 */ /* 0x000fe4000fffe90e */
[C---:B------:R-:W-:Y:S01]  /*3f60*/  IADD3 R85, R84.reuse, 0x8, RZ ;  /* 0x0000000854557810 */ /* 0x040fe20007ffe0ff */
[----:B------:R-:W-:Y:S03]  /*3f70*/  UMOV UR12, UR10 ;  /* 0x0000000a000c7c82 */ /* 0x000fe60008000000 */
[C---:B------:R-:W-:Y:S02]  /*3f80*/  IADD3 R88, R84.reuse, UR11, RZ ;  /* 0x0000000b54587c10 */ /* 0x040fe4000fffe0ff */
[C---:B------:R-:W-:Y:S01]  /*3f90*/  IADD3 R86, R85.reuse, UR11, RZ ;  /* 0x0000000b55567c10 */ /* 0x040fe2000fffe0ff */
[----:B------:R-:W-:Y:S01]  /*3fa0*/  UIADD3 UR11, UR8, 0x1, -UR14 ;  /* 0x00000001080b7890 */ /* 0x000fe2000fffe80e */
[----:B------:R-:W-:Y:S02]  /*3fb0*/  IMNMX R88, RZ, R88, !PT ;  /* 0x00000058ff587217 */ /* 0x000fe40007800200 */
[----:B------:R-:W-:Y:S01]  /*3fc0*/  IMNMX R86, RZ, R86, !PT ;  /* 0x00000056ff567217 */ /* 0x000fe20007800200 */
[----:B------:R-:W-:Y:S06]  /*3fd0*/  UIADD3 UR11, UR11, UR44, URZ ;  /* 0x0000002c0b0b7290 */ /* 0x000fec000fffe03f */
[----:B------:R-:W-:Y:S01]  /*3fe0*/  IADD3 R87, R84, UR11, RZ ;  /* 0x0000000b54577c10 */ /* 0x000fe2000fffe0ff */
[----:B------:R-:W-:Y:S01]  /*3ff0*/  IMAD.U32 R84, RZ, RZ, UR35 ;  /* 0x00000023ff547e24 */ /* 0x000fe2000f8e00ff */
[----:B------:R-:W-:Y:S02]  /*4000*/  IADD3 R85, R85, UR11, RZ ;  /* 0x0000000b55557c10 */ /* 0x000fe4000fffe0ff */
[----:B------:R-:W-:Y:S01]  /*4010*/  IMNMX R87, R87, UR8, PT ;  /* 0x0000000857577c17 */ /* 0x000fe2000b800200 */
[----:B-1----:R-:W-:Y:S01]  /*4020*/  IMAD.SHL.U32 R89, R89, 0x2, RZ ;  /* 0x0000000259597824 */ /* 0x002fe200078e00ff */
[----:B------:R-:W-:Y:S04]  /*4030*/  IMNMX R85, R85, UR8, PT ;  /* 0x0000000855557c17 */ /* 0x000fe8000b800200 */
[----:B------:R-:W-:Y:S05]  /*4040*/  LOP3.LUT R89, R252, 0x6, R89, 0xf8, !PT ;  /* 0x00000006fc597812 */ /* 0x000fea00078ef859 */
[----:B------:R-:W-:Y:S05]  /*4050*/  IMAD R84, R84, 0x40, R89 ;  /* 0x0000004054547824 */ /* 0x000fea00078e0259 */
        /* <DEDUP_REMOVED lines=55> */
.L_x_1265:
        /* <DEDUP_REMOVED lines=11> */
[--C-:B------:R-:W-:Y:S02]  /*4480*/  FFMA.FTZ R9, R9, c[0x0][0x23c], -R84.reuse ;  /* 0x00008f0009097a23 */ /* 0x100fe40000010854 */
        /* <DEDUP_REMOVED lines=443> */
.L_x_1266:
        /* <DEDUP_REMOVED lines=84> */
[----:B------:R-:W-:Y:S01]  /*6580*/  IMAD.MOV.U32 R196, RZ, RZ, 0x4 ;  /* 0x00000004ffc47424 */ /* 0x000fe200078e00ff */
[-C--:B------:R-:W-:Y:S04]  /*6590*/  HMMA.16816.F32 R92, R212, R198.reuse, R92 ;  /* 0x000000c6d45c723c */ /* 0x080fe8000000185c */
[----:B------:R-:W-:Y:S04]  /*65a0*/  @P3 IMAD.WIDE R196, R231, R196, UR6 ;  /* 0x00000006e7c43e25 */ /* 0x000fe8000f8e02c4 */
[C---:B------:R-:W-:Y:S01]  /*65b0*/  HMMA.16816.F32 R96, R200.reuse, R198, R96 ;  /* 0x000000c6c860723c */ /* 0x040fe20000001860 */
[----:B------:R2:W5:Y:S05]  /*65c0*/  @P3 LDG.E R240, [R196.64] ;  /* 0x00000004c4f03981 */ /* 0x00056a000c1e1900 */
[----:B------:R2:W5:Y:S02]  /*65d0*/  @P3 LDG.E R241, [R196.64+0x20] ;  /* 0x00002004c4f13981 */ /* 0x000564000c1e1900 */
        /* <DEDUP_REMOVED lines=19> */
[C---:B------:R-:W-:Y:S03]  /*6710*/  IMAD.SHL.U32 R203, R242.reuse, 0x20, RZ ;  /* 0x00000020f2cb7824 */ /* 0x040fe600078e00ff */
[-C--:B-1----:R-:W-:Y:S01]  /*6720*/  LEA R4, P0, R201, R228.reuse, 0x2 ;  /* 0x000000e4c9047211 */ /* 0x082fe200078010ff */
[C---:B------:R-:W-:Y:S01]  /*6730*/  IMAD R202, R242.reuse, 0x30, RZ ;  /* 0x00000030f2ca7824 */ /* 0x040fe200078e02ff */
[-C--:B------:R-:W-:Y:S01]  /*6740*/  LEA R200, P1, R203, R228.reuse, 0x2 ;  /* 0x000000e4cbc87211 */ /* 0x080fe200078210ff */
[----:B------:R-:W-:Y:S01]  /*6750*/  IMAD R242, R242, 0x38, RZ ;  /* 0x00000038f2f27824 */ /* 0x000fe200078e02ff */
[-C--:B--2---:R-:W-:Y:S02]  /*6760*/  LEA.HI.X.SX32 R5, R201, R229.reuse, 0x2, P0 ;  /* 0x000000e5c9057211 */ /* 0x084fe400000f16ff */
[-C--:B------:R-:W-:Y:S02]  /*6770*/  LEA.HI.X.SX32 R201, R203, R229.reuse, 0x2, P1 ;  /* 0x000000e5cbc97211 */ /* 0x080fe400008f16ff */
[CC--:B---3--:R-:W-:Y:S01]  /*6780*/  LEA R198, P0, R206.reuse, R228.reuse, 0x2 ;  /* 0x000000e4cec67211 */ /* 0x0c8fe200078010ff */
[----:B------:R1:W-:Y:S03]  /*6790*/  RED.E.ADD.F32.FTZ.RN.STRONG.GPU [R4.64], R7 ;  /* 0x000000070400798e */ /* 0x0003e6000c10e784 */
[-C--:B------:R-:W-:Y:S02]  /*67a0*/  LEA.HI.X.SX32 R199, R206, R229.reuse, 0x2, P0 ;  /* 0x000000e5cec77211 */ /* 0x080fe400000f16ff */
[----:B------:R-:W-:Y:S01]  /*67b0*/  RED.E.ADD.F32.FTZ.RN.STRONG.GPU [R200.64], R8 ;  /* 0x00000008c800798e */ /* 0x000fe2000c10e784 */
[-C--:B------:R-:W-:Y:S04]  /*67c0*/  LEA R6, P0, R242, R228.reuse, 0x2 ;  /* 0x000000e4f2067211 */ /* 0x080fe800078010ff */
[----:B------:R2:W-:Y:S01]  /*67d0*/  RED.E.ADD.F32.FTZ.RN.STRONG.GPU [R198.64], R9 ;  /* 0x00000009c600798e */ /* 0x0005e2000c10e784 */
[-C--:B-1----:R-:W-:Y:S02]  /*67e0*/  LEA R4, P1, R202, R228.reuse, 0x2 ;  /* 0x000000e4ca047211 */ /* 0x082fe400078210ff */
        /* <DEDUP_REMOVED lines=297> */
.L_x_1267:
        /* <DEDUP_REMOVED lines=283> */
.L_x_1269:
        /* <DEDUP_REMOVED lines=19> */
.L_x_1270:
        /* <DEDUP_REMOVED lines=10> */
[----:B------:R-:W-:Y:S01]  /*8e00*/  USHF.R.S32.HI UR12, URZ, 0x1f, UR41 ;  /* 0x0000001f3f0c7899 */ /* 0x000fe20008011429 */
[----:B------:R-:W-:Y:S01]  /*8e10*/  ISETP.GE.AND P2, PT, R243, UR8, PT ;  /* 0x00000008f3007c0c */ /* 0x000fe2000bf46270 */
[----:B------:R-:W-:Y:S01]  /*8e20*/  UIMAD UR6, UR38, UR7, UR6 ;  /* 0x00000007260672a4 */ /* 0x000fe2000f8e0206 */
[----:B------:R-:W-:-:S02]  /*8e30*/  SHF.R.S32.HI R13, RZ, 0x1f, R243 ;  /* 0x0000001fff0d7819 */ /* 0x000fc400000114f3 */
[----:B------:R-:W-:-:S03]  /*8e40*/  IADD3 R4, P0, R4, UR14, RZ ;  /* 0x0000000e04047c10 */ /* 0x000fc6000ff1e0ff */
[----:B------:R-:W-:Y:S01]  /*8e50*/  IMAD.U32 R8, RZ, RZ, UR6 ;  /* 0x00000006ff087e24 */ /* 0x000fe2000f8e00ff */
[----:B------:R-:W-:Y:S02]  /*8e60*/  ULDC.64 UR6, c[0x0][0x3b8] ;  /* 0x0000ee0000067ab9 */ /* 0x000fe40000000a00 */
[----:B------:R-:W-:Y:S02]  /*8e70*/  UIMAD UR6, UR12, UR6, URZ ;  /* 0x000000060c0672a4 */ /* 0x000fe4000f8e023f */
        /* <DEDUP_REMOVED lines=34> */
.L_x_1272:
[----:B--23--:R-:W-:Y:S05]  /*90a0*/  BSYNC B0 ;  /* 0x0000000000007941 */ /* 0x00cfea0003800000 */
.L_x_1271:
        /* <DEDUP_REMOVED lines=17> */
.L_x_1274:
[----:B------:R-:W-:Y:S05]  /*91c0*/  BSYNC B0 ;  /* 0x0000000000007941 */ /* 0x000fea0003800000 */
.L_x_1273:
[----:B------:R-:W-:Y:S01]  /*91d0*/  ULDC.64 UR6, c[0x0][0x3a8] ;  /* 0x0000ea0000067ab9 */ /* 0x000fe20000000a00 */
[----:B--2---:R-:W-:Y:S01]  /*91e0*/  IMAD.U32 R4, RZ, RZ, UR38 ;  /* 0x00000026ff047e24 */ /* 0x004fe2000f8e00ff */
        /* <DEDUP_REMOVED lines=27> */
.L_x_1276:
[----:B------:R-:W-:Y:S05]  /*93a0*/  BSYNC B0 ;  /* 0x0000000000007941 */ /* 0x000fea0003800000 */
.L_x_1275:
        /* <DEDUP_REMOVED lines=14> */
.L_x_1263:
[----:B------:R-:W-:Y:S05]  /*9490*/  BSYNC B1 ;  /* 0x0000000000017941 */ /* 0x000fea0003800000 */
.L_x_1249:
        /* <DEDUP_REMOVED lines=11> */
.L_x_1277:
[----:B------:R-:W-:Y:S05]  /*9550*/  EXIT ;  /* 0x000000000000794d */ /* 0x000fea0003800000 */
.L_x_1279:
        /* <DEDUP_REMOVED lines=10> */
.L_x_2033:


//--------------------- .text._ZN5flash44flash_bwd_dq_dk_dv_loop_seqk_parallel_kernelI23Flash_bwd_kernel_traitsILi256ELi64ELi64ELi8ELi4ELi2ELi2ELb0ELb1EN7cutlass6half_tE19Flash_kernel_traitsILi256ELi64ELi64ELi8ES3_EELb0ELb0ELb1ELb0ELb0ELb1ELb1EEEvNS_16Flash_bwd_paramsE --------------------------
	.section	.text._ZN5flash44flash_bwd_dq_dk_dv_loop_seqk_parallel_kernelI23Flash_bwd_kernel_traitsILi256ELi64ELi64ELi8ELi4ELi2ELi2ELb0ELb1EN7cutlass6half_tE19Flash_kernel_traitsILi256ELi64ELi64ELi8ES3_EELb0ELb0ELb1ELb0ELb0ELb1ELb1EEEvNS_16Flash_bwd_paramsE,"ax",@progbits
	.sectioninfo	@"SHI_REGISTERS=254"
	.align	128
        .global         _ZN5flash44flash_bwd_dq_dk_dv_loop_seqk_parallel_kernelI23Flash_bwd_kernel_traitsILi256ELi64ELi64ELi8ELi4ELi2ELi2ELb0ELb1EN7cutlass6half_tE19Flash_kernel_traitsILi256ELi64ELi64ELi8ES3_EELb0ELb0ELb1ELb0ELb0ELb1ELb1EEEvNS_16Flash_bwd_paramsE
        .type           _ZN5flash44flash_bwd_dq_dk_dv_loop_seqk_parallel_kernelI23Flash_bwd_kernel_traitsILi256ELi64ELi64ELi8ELi4ELi2ELi2ELb0ELb1EN7cutlass6half_tE19Flash_kernel_traitsILi256ELi64ELi64ELi8ES3_EELb0ELb0ELb1ELb0ELb0ELb1ELb1EEEvNS_16Flash_bwd_paramsE,@function
        .size           _ZN5flash44flash_bwd_dq_dk_dv_loop_seqk_parallel_kernelI23Flash_bwd_kernel_traitsILi256ELi64ELi64ELi8ELi4ELi2ELi2ELb0ELb1EN7cutlass6half_tE19Flash_kernel_traitsILi256ELi64ELi64ELi8ES3_EELb0ELb0ELb1ELb0ELb0ELb1ELb1EEEvNS_16Flash_bwd_paramsE,(.L_x_2034 - _ZN5flash44flash_bwd_dq_dk_dv_loop_seqk_parallel_kernelI23Flash_bwd_kernel_traitsILi256ELi64ELi64ELi8ELi4ELi2ELi2ELb0ELb1EN7cutlass6half_tE19Flash_kernel_traitsILi256ELi64ELi64ELi8ES3_EELb0ELb0ELb1ELb0ELb0ELb1ELb1EEEvNS_16Flash_bwd_paramsE)
        .other          _ZN5flash44flash_bwd_dq_dk_dv_loop_seqk_parallel_kernelI23Flash_bwd_kernel_traitsILi256ELi64ELi64ELi8ELi4ELi2ELi2ELb0ELb1EN7cutlass6half_tE19Flash_kernel_traitsILi256ELi64ELi64ELi8ES3_EELb0ELb0ELb1ELb0ELb0ELb1ELb1EEEvNS_16Flash_bwd_paramsE,@"STO_CUDA_ENTRY STV_DEFAULT"
_ZN5flash44flash_bwd_dq_dk_dv_loop_seqk_parallel_kernelI23Flash_bwd_kernel_traitsILi256ELi64ELi64ELi8ELi4ELi2ELi2ELb0ELb1EN7cutlass6half_tE19Flash_kernel_traitsILi256ELi64ELi64ELi8ES3_EELb0ELb0ELb1ELb0ELb0ELb1ELb1EEEvNS_16Flash_bwd_paramsE:
.text._ZN5flash44flash_bwd_dq_dk_dv_loop_seqk_parallel_kernelI23Flash_bwd_kernel_traitsILi256ELi64ELi64ELi8ELi4ELi2ELi2ELb0ELb1EN7cutlass6half_tE19Flash_kernel_traitsILi256ELi64ELi64ELi8ES3_EELb0ELb0ELb1ELb0ELb0ELb1ELb1EEEvNS_16Flash_bwd_paramsE:
        /* <DEDUP_REMOVED lines=188> */
.L_x_1310:
        /* <DEDUP_REMOVED lines=53> */
.L_x_1280:
        /* <DEDUP_REMOVED lines=67> */
.L_x_1282:
        /* <DEDUP_REMOVED lines=18> */
.L_x_1283:
        /* <DEDUP_REMOVED lines=69> */
.L_x_1284:
[----:B------:R-:W-:Y:S02]  /*18b0*/  UMOV UR15, UR51 ;  /* 0x00000033000f7c82 */ /* 0x000fe40008000000 */
.L_x_1285:
        /* <DEDUP_REMOVED lines=98> */
.L_x_1287:
        /* <DEDUP_REMOVED lines=18> */
.L_x_1288:
        /* <DEDUP_REMOVED lines=29> */
.L_x_1290:
[----:B------:R-:W-:Y:S05]  /*21d0*/  BSYNC B0 ;  /* 0x0000000000007941 */ /* 0x000fea0003800000 */
.L_x_1289:
        /* <DEDUP_REMOVED lines=17> */
.L_x_1292:
[----:B------:R-:W-:Y:S05]  /*22f0*/  BSYNC B0 ;  /* 0x0000000000007941 */ /* 0x000fea0003800000 */
.L_x_1291:
        /* <DEDUP_REMOVED lines=27> */
.L_x_1294:
[----:B------:R-:W-:Y:S05]  /*24b0*/  BSYNC B0 ;  /* 0x0000000000007941 */ /* 0x000fea0003800000 */
.L_x_1293:
        /* <DEDUP_REMOVED lines=15> */
.L_x_1286:
        /* <DEDUP_REMOVED lines=245> */
.L_x_1300:
        /* <DEDUP_REMOVED lines=24> */
[----:B------:R-:W-:Y:S05]  /*3680*/  LDSM.16.M88.4 R84, [R223] ;  /* 0x00000000df54783b */ /* 0x000fea0000000200 */
[----:B------:R-:W2:Y:S02]  /*3690*/  LDSM.16.M88.4 R92, [R2+0x10000] ;  /* 0x01000000025c783b */ /* 0x000ea40000000200 */
[C---:B---3--:R-:W-:Y:S08]  /*36a0*/  HMMA.16816.F32 R4, R96.reuse, R100, R4 ;  /* 0x000000646004723c */ /* 0x048ff00000001804 */
[C---:B------:R-:W-:Y:S01]  /*36b0*/  HMMA.16816.F32 R8, R96.reuse, R102, R8 ;  /* 0x000000666008723c */ /* 0x040fe20000001808 */
[----:B------:R-:W3:Y:S07]  /*36c0*/  LDSM.16.M88.4 R100, [R2+0x10800] ;  /* 0x010800000264783b */ /* 0x000eee0000000200 */
        /* <DEDUP_REMOVED lines=14> */
[C---:B---3--:R-:W-:Y:S08]  /*37b0*/  HMMA.16816.F32 R12, R84.reuse, R100, R12 ;  /* 0x00000064540c723c */ /* 0x048ff0000000180c */
[----:B------:R-:W-:Y:S01]  /*37c0*/  HMMA.16816.F32 R16, R84, R102, R16 ;  /* 0x000000665410723c */ /* 0x000fe20000001810 */
[----:B------:R-:W-:Y:S05]  /*37d0*/  LDSM.16.M88.4 R84, [R224+0x2000] ;  /* 0x00200000e054783b */ /* 0x000fea0000000200 */
[----:B------:R-:W3:Y:S02]  /*37e0*/  LDSM.16.M88.4 R100, [R3+0x12000] ;  /* 0x012000000364783b */ /* 0x000ee40000000200 */
[C---:B----4-:R-:W-:Y:S08]  /*37f0*/  HMMA.16816.F32 R4, R96.reuse, R104, R4 ;  /* 0x000000686004723c */ /* 0x050ff00000001804 */
[C---:B------:R-:W-:Y:S01]  /*3800*/  HMMA.16816.F32 R8, R96.reuse, R106, R8 ;  /* 0x0000006a6008723c */ /* 0x040fe20000001808 */
[----:B------:R-:W4:Y:S07]  /*3810*/  LDSM.16.M88.4 R104, [R3+0x12800] ;  /* 0x012800000368783b */ /* 0x000f2e0000000200 */
[C---:B-1----:R-:W-:Y:S08]  /*3820*/  HMMA.16816.F32 R12, R96.reuse, R108, R12 ;  /* 0x0000006c600c723c */ /* 0x042ff0000000180c */
[----:B------:R-:W-:Y:S01]  /*3830*/  HMMA.16816.F32 R16, R96, R110, R16 ;  /* 0x0000006e6010723c */ /* 0x000fe20000001810 */
[----:B------:R-:W-:Y:S05]  /*3840*/  LDSM.16.M88.4 R96, [R2+0x12000] ;  /* 0x012000000260783b */ /* 0x000fea0000000200 */
[----:B------:R-:W-:Y:S02]  /*3850*/  LDSM.16.M88.4 R108, [R2+0x12800] ;  /* 0x01280000026c783b */ /* 0x000fe40000000200 */
[C---:B--2---:R-:W-:Y:S08]  /*3860*/  HMMA.16816.F32 R4, R88.reuse, R92, R4 ;  /* 0x0000005c5804723c */ /* 0x044ff00000001804 */
        /* <DEDUP_REMOVED lines=103> */
[----:B------:R-:W-:Y:S01]  /*3ee0*/  UIADD3 UR11, UR10, UR18, -UR6 ;  /* 0x000000120a0b7290 */ /* 0x000fe2000fffe806 */
[----:B------:R-:W-:Y:S01]  /*3ef0*/  MOV R9, R131 ;  /* 0x0000008300097202 */ /* 0x000fe20000000f00 */
[----:B------:R-:W-:Y:S01]  /*3f00*/  IMAD.U32 R4, RZ, RZ, UR20 ;  /* 0x00000014ff047e24 */ /* 0x000fe2000f8e00ff */
[----:B------:R-:W-:Y:S01]  /*3f10*/  MOV R13, R129 ;  /* 0x00000081000d7202 */ /* 0x000fe20000000f00 */
[----:B------:R-:W-:Y:S01]  /*3f20*/  IMAD.MOV.U32 R7, RZ, RZ, R196 ;  /* 0x000000ffff077224 */ /* 0x000fe200078e00c4 */
[----:B------:R-:W-:Y:S01]  /*3f30*/  MOV R17, R127 ;  /* 0x0000007f00117202 */ /* 0x000fe20000000f00 */
[----:B------:R-:W-:Y:S01]  /*3f40*/  IMAD.MOV.U32 R11, RZ, RZ, R130 ;  /* 0x000000ffff0b7224 */ /* 0x000fe200078e0082 */
[----:B------:R-:W-:Y:S01]  /*3f50*/  ISETP.LT.AND P0, PT, R4, UR6, PT ;  /* 0x0000000604007c0c */ /* 0x000fe2000bf01270 */
        /* <DEDUP_REMOVED lines=16> */
.L_x_1296:
[----:B--234-:R-:W-:Y:S01]  /*4060*/  IADD3 R11, R229, UR9, RZ ;  /* 0x00000009e50b7c10 */ /* 0x01cfe2000fffe0ff */
        /* <DEDUP_REMOVED lines=70> */
.L_x_1297:
[C---:B------:R-:W-:Y:S01]  /*44d0*/  FMUL.FTZ R6, R243.reuse, 1.4426950216293334961 ;  /* 0x3fb8aa3bf3067820 */ /* 0x040fe20000410000 */
[----:B------:R-:W-:Y:S01]  /*44e0*/  FSETP.NEU.FTZ.AND P0, PT, R243, -INF , PT ;  /* 0xff800000f300780b */ /* 0x000fe20003f1d000 */
[----:B------:R-:W-:Y:S01]  /*44f0*/  FMUL.FTZ R4, R244, 1.4426950216293334961 ;  /* 0x3fb8aa3bf4047820 */ /* 0x000fe20000410000 */
[----:B------:R-:W-:Y:S01]  /*4500*/  MOV R245, c[0x0][0x22c] ;  /* 0x00008b0000f57a02 */ /* 0x000fe20000000f00 */
[----:B------:R-:W-:Y:S01]  /*4510*/  FFMA.FTZ R119, -R119, R119, 1 ;  /* 0x3f80000077777423 */ /* 0x000fe20000010177 */
[----:B------:R-:W-:Y:S01]  /*4520*/  FSEL R6, R6, RZ, P0 ;  /* 0x000000ff06067208 */ /* 0x000fe20000000000 */
[----:B------:R-:W-:Y:S01]  /*4530*/  FFMA.FTZ R120, -R120, R120, 1 ;  /* 0x3f80000078787423 */ /* 0x000fe20000010178 */
[----:B------:R-:W-:Y:S01]  /*4540*/  FSETP.NEU.FTZ.AND P0, PT, R244, -INF , PT ;  /* 0xff800000f400780b */ /* 0x000fe20003f1d000 */
[----:B------:R-:W-:Y:S01]  /*4550*/  FFMA.FTZ R121, -R121, R121, 1 ;  /* 0x3f80000079797423 */ /* 0x000fe20000010179 */
[----:B------:R-:W-:Y:S01]  /*4560*/  UISETP.GT.AND UP0, UPT, UR7, UR17, UPT ;  /* 0x000000110700728c */ /* 0x000fe2000bf04270 */
[--C-:B------:R-:W-:Y:S01]  /*4570*/  FFMA.FTZ R213, R99, c[0x0][0x23c], -R6.reuse ;  /* 0x00008f0063d57a23 */ /* 0x100fe20000010806 */
[----:B------:R-:W-:Y:S01]  /*4580*/  FSEL R4, R4, RZ, P0 ;  /* 0x000000ff04047208 */ /* 0x000fe20000000000 */
[--C-:B------:R-:W-:Y:S02]  /*4590*/  FFMA.FTZ R212, R97, c[0x0][0x23c], -R6.reuse ;  /* 0x00008f0061d47a23 */ /* 0x100fe40000010806 */
[----:B------:R-:W-:Y:S01]  /*45a0*/  FFMA.FTZ R208, R91, c[0x0][0x23c], -R6 ;  /* 0x00008f005bd07a23 */ /* 0x000fe20000010806 */
[----:B------:R-:W-:Y:S01]  /*45b0*/  PLOP3.LUT P3, PT, PT, PT, UP0, 0x80, 0x0 ;  /* 0x000000000000781c */ /* 0x000fe20003f6f008 */
[--C-:B------:R-:W-:Y:S01]  /*45c0*/  FFMA.FTZ R211, R95, c[0x0][0x23c], -R4.reuse ;  /* 0x00008f005fd37a23 */ /* 0x100fe20000010804 */
[----:B------:R-:W-:Y:S01]  /*45d0*/  MUFU.EX2 R213, R213 ;  /* 0x000000d500d57308 */ /* 0x000fe20000000800 */
[----:B------:R-:W-:Y:S02]  /*45e0*/  FFMA.FTZ R210, R93, c[0x0][0x23c], -R4 ;  /* 0x00008f005dd27a23 */ /* 0x000fe40000010804 */
[----:B------:R-:W-:Y:S02]  /*45f0*/  FFMA.FTZ R207, R89, c[0x0][0x23c], -R6 ;  /* 0x00008f0059cf7a23 */ /* 0x000fe40000010806 */
[--C-:B------:R-:W-:Y:S02]  /*4600*/  FFMA.FTZ R202, R87, c[0x0][0x23c], -R4.reuse ;  /* 0x00008f0057ca7a23 */ /* 0x100fe40000010804 */
[--C-:B------:R-:W-:Y:S02]  /*4610*/  FFMA.FTZ R201, R85, c[0x0][0x23c], -R4.reuse ;  /* 0x00008f0055c97a23 */ /* 0x100fe40000010804 */
        /* <DEDUP_REMOVED lines=12> */
[----:B------:R-:W-:Y:S01]  /*46e0*/  FFMA.FTZ R123, -R123, R123, 1 ;  /* 0x3f8000007b7b7423 */ /* 0x000fe2000001017b */
[----:B------:R-:W-:Y:S01]  /*46f0*/  MUFU.EX2 R210, R210 ;  /* 0x000000d200d27308 */ /* 0x000fe20000000800 */
[----:B------:R-:W-:Y:S02]  /*4700*/  FMUL.FTZ R122, R122, c[0x0][0x2ec] ;  /* 0x0000bb007a7a7a20 */ /* 0x000fe40000410000 */
[----:B------:R-:W-:Y:S02]  /*4710*/  FMUL.FTZ R123, R123, c[0x0][0x2ec] ;  /* 0x0000bb007b7b7a20 */ /* 0x000fe40000410000 */
        /* <DEDUP_REMOVED lines=24> */
[----:B------:R-:W-:Y:S05]  /*48a0*/  IMAD R245, R245, c[0x0][0x1c0], RZ ;  /* 0x00007000f5f57a24 */ /* 0x000fea00078e02ff */
        /* <DEDUP_REMOVED lines=163> */
[C---:B------:R-:W-:Y:S02]  /*52e0*/  FADD.FTZ R11, -R117.reuse, R12 ;  /* 0x0000000c750b7221 */ /* 0x040fe40000010100 */
[----:B------:R-:W-:Y:S01]  /*52f0*/  FADD.FTZ R12, -R117, R13 ;  /* 0x0000000d750c7221 */ /* 0x000fe20000010100 */
[----:B------:R-:W-:Y:S01]  /*5300*/  STS [R236+0x20400], R7 ;  /* 0x02040007ec007388 */ /* 0x000fe20000000800 */
[C---:B------:R-:W-:Y:S02]  /*5310*/  FADD.FTZ R13, -R116.reuse, R14 ;  /* 0x0000000e740d7221 */ /* 0x040fe40000010100 */
[----:B------:R-:W-:Y:S02]  /*5320*/  FADD.FTZ R14, -R116, R15 ;  /* 0x0000000f740e7221 */ /* 0x000fe40000010100 */
[----:B------:R-:W-:Y:S02]  /*5330*/  FMUL.FTZ R85, R85, R122 ;  /* 0x0000007a55557220 */ /* 0x000fe40000410000 */
[----:B------:R-:W-:Y:S02]  /*5340*/  FMUL.FTZ R8, R8, R123 ;  /* 0x0000007b08087220 */ /* 0x000fe40000410000 */
[----:B------:R-:W-:Y:S02]  /*5350*/  FMUL.FTZ R9, R9, R124 ;  /* 0x0000007c09097220 */ /* 0x000fe40000410000 */
[----:B------:R-:W-:Y:S02]  /*5360*/  FMUL.FTZ R10, R10, R125 ;  /* 0x0000007d0a0a7220 */ /* 0x000fe40000410000 */
[----:B------:R-:W-:Y:S02]  /*5370*/  FMUL.FTZ R11, R206, R11 ;  /* 0x0000000bce0b7220 */ /* 0x000fe40000410000 */
[----:B------:R-:W-:Y:S01]  /*5380*/  FMUL.FTZ R12, R205, R12 ;  /* 0x0000000ccd0c7220 */ /* 0x000fe20000410000 */
[----:B------:R-:W-:Y:S01]  /*5390*/  F2FP.PACK_AB R88, R10, R9 ;  /* 0x000000090a58723e */ /* 0x000fe200000000ff */
[----:B------:R-:W-:Y:S02]  /*53a0*/  FMUL.FTZ R13, R200, R13 ;  /* 0x0000000dc80d7220 */ /* 0x000fe40000410000 */
[----:B------:R-:W-:Y:S02]  /*53b0*/  FMUL.FTZ R14, R199, R14 ;  /* 0x0000000ec70e7220 */ /* 0x000fe40000410000 */
[C---:B------:R-:W-:Y:S01]  /*53c0*/  FADD.FTZ R15, -R117.reuse, R16 ;  /* 0x00000010750f7221 */ /* 0x040fe20000010100 */
[----:B------:R-:W-:Y:S01]  /*53d0*/  STS [R239+0x20400], R88 ;  /* 0x02040058ef007388 */ /* 0x000fe20000000800 */
[----:B------:R-:W-:Y:S02]  /*53e0*/  FADD.FTZ R16, -R117, R17 ;  /* 0x0000001175107221 */ /* 0x000fe40000010100 */
[----:B------:R-:W-:Y:S01]  /*53f0*/  FADD.FTZ R17, -R116, R18 ;  /* 0x0000001274117221 */ /* 0x000fe20000010100 */
[----:B------:R-:W-:Y:S01]  /*5400*/  F2FP.PACK_AB R18, R8, R85 ;  /* 0x000000550812723e */ /* 0x000fe200000000ff */
        /* <DEDUP_REMOVED lines=135> */
.L_x_1298:
        /* <DEDUP_REMOVED lines=418> */
.L_x_1299:
        /* <DEDUP_REMOVED lines=218> */
.L_x_1301:
        /* <DEDUP_REMOVED lines=18> */
.L_x_1302:
        /* <DEDUP_REMOVED lines=51> */
.L_x_1304:
[----:B--23--:R-:W-:Y:S05]  /*8890*/  BSYNC B0 ;  /* 0x0000000000007941 */ /* 0x00cfea0003800000 */
.L_x_1303:
        /* <DEDUP_REMOVED lines=17> */
.L_x_1306:
[----:B------:R-:W-:Y:S05]  /*89b0*/  BSYNC B0 ;  /* 0x0000000000007941 */ /* 0x000fea0003800000 */
.L_x_1305:
        /* <DEDUP_REMOVED lines=28> */
.L_x_1308:
[----:B------:R-:W-:Y:S05]  /*8b80*/  BSYNC B0 ;  /* 0x0000000000007941 */ /* 0x000fea0003800000 */
.L_x_1307:
        /* <DEDUP_REMOVED lines=15> */
.L_x_1295:
[----:B------:R-:W-:Y:S05]  /*8c80*/  BSYNC B1 ;  /* 0x0000000000017941 */ /* 0x000fea0003800000 */
.L_x_1281:
        /* <DEDUP_REMOVED lines=11> */
.L_x_1309:
[----:B------:R-:W-:Y:S05]  /*8d40*/  EXIT ;  /* 0x000000000000794d */ /* 0x000fea0003800000 */
.L_x_1311:
        /* <DEDUP_REMOVED lines=11> */
.L_x_2034:


//--------------------- .text._ZN5flash44flash_bwd_dq_dk_dv_loop_seqk_parallel_kernelI23Flash_bwd_kernel_traitsILi256ELi64ELi64ELi8ELi4ELi2ELi2ELb0ELb1EN7cutlass6half_tE19Flash_kernel_traitsILi256ELi64ELi64ELi8ES3_EELb1ELb0ELb1ELb1ELb0ELb0ELb0EEEvNS_16Flash_bwd_paramsE --------------------------
	.section	.text._ZN5flash44flash_bwd_dq_dk_dv_loop_seqk_parallel_kernelI23Flash_bwd_kernel_traitsILi256ELi64ELi64ELi8ELi4ELi2ELi2ELb0ELb1EN7cutlass6half_tE19Flash_kernel_traitsILi256ELi64ELi64ELi8ES3_EELb1ELb0ELb1ELb1ELb0ELb0ELb0EEEvNS_16Flash_bwd_paramsE,"ax",@progbits
	.sectioninfo	@"SHI_REGISTERS=255"
	.align	128
        .global         _ZN5flash44flash_bwd_dq_dk_dv_loop_seqk_parallel_kernelI23Flash_bwd_kernel_traitsILi256ELi64ELi64ELi8ELi4ELi2ELi2ELb0ELb1EN7cutlass6half_tE19Flash_kernel_traitsILi256ELi64ELi64ELi8ES3_EELb1ELb0ELb1ELb1ELb0ELb0ELb0EEEvNS_16Flash_bwd_paramsE
        .type           _ZN5flash44flash_bwd_dq_dk_dv_loop_seqk_parallel_kernelI23Flash_bwd_kernel_traitsILi256ELi64ELi64ELi8ELi4ELi2ELi2ELb0ELb1EN7cutlass6half_tE19Flash_kernel_traitsILi256ELi64ELi64ELi8ES3_EELb1ELb0ELb1ELb1ELb0ELb0ELb0EEEvNS_16Flash_bwd_paramsE,@function
        .size           _ZN5flash44flash_bwd_dq_dk_dv_loop_seqk_parallel_kernelI23Flash_bwd_kernel_traitsILi256ELi64ELi64ELi8ELi4ELi2ELi2ELb0ELb1EN7cutlass6half_tE19Flash_kernel_traitsILi256ELi64ELi64ELi8ES3_EELb1ELb0ELb1ELb1ELb0ELb0ELb0EEEvNS_16Flash_bwd_paramsE,(.L_x_2035 - _ZN5flash44flash_bwd_dq_dk_dv_loop_seqk_parallel_kernelI23Flash_bwd_kernel_traitsILi256ELi64ELi64ELi8ELi4ELi2ELi2ELb0ELb1EN7cutlass6half_tE19Flash_kernel_traitsILi256ELi64ELi64ELi8ES3_EELb1ELb0ELb1ELb1ELb0ELb0ELb0EEEvNS_16Flash_bwd_paramsE)
        .other          _ZN5flash44flash_bwd_dq_dk_dv_loop_seqk_parallel_kernelI23Flash_bwd_kernel_traitsILi256ELi64ELi64ELi8ELi4ELi2ELi2ELb0ELb1EN7cutlass6half_tE19Flash_kernel_traitsILi256ELi64ELi64ELi8ES3_EELb1ELb0ELb1ELb1ELb0ELb0ELb0EEEvNS_16Flash_bwd_paramsE,@"STO_CUDA_ENTRY STV_DEFAULT"
_ZN5flash44flash_bwd_dq_dk_dv_loop_seqk_parallel_kernelI23Flash_bwd_kernel_traitsILi256ELi64ELi64ELi8ELi4ELi2ELi2ELb0ELb1EN7cutlass6half_tE19Flash_kernel_traitsILi256ELi64ELi64ELi8ES3_EELb1ELb0ELb1ELb1ELb0ELb0ELb0EEEvNS_16Flash_bwd_paramsE:
.text._ZN5flash44flash_bwd_dq_dk_dv_loop_seqk_parallel_kernelI23Flash_bwd_kernel_traitsILi256ELi64ELi64ELi8ELi4ELi2ELi2ELb0ELb1EN7cutlass6half_tE19Flash_kernel_traitsILi256ELi64ELi64ELi8ES3_EELb1ELb0ELb1ELb1ELb0ELb0ELb0EEEvNS_16Flash_bwd_paramsE:
        /* <DEDUP_REMOVED lines=27> */
[----:B------:R-:W-:-:S02]  /*01b0*/  USHF.R.S32.HI UR8, URZ, 0x1f, UR15 ;  /* 0x0000001f3f087899 */ /* 0x000fc4000801140f */
[----:B--2---:R-:W-:Y:S01]  /*01c0*/  UIMAD.WIDE.U32 UR44, UR35, UR15, URZ ;  /* 0x0000000f232c72a5 */ /* 0x004fe2000f8e003f */
[CC--:B------:R-:W-:Y:S01]  /*01d0*/  LEA.HI R0, R5.reuse, R6.reuse, RZ, 0x5 ;  /* 0x0000000605007211 */ /* 0x0c0fe200078f28ff */
[----:B------:R-:W-:Y:S01]  /*01e0*/  UIMAD.WIDE UR38, UR48, UR38, URZ ;  /* 0x00000026302672a5 */ /* 0x000fe2000f8e023f */
[CC--:B------:R-:W-:Y:S01]  /*01f0*/  LEA.HI R10, R5.reuse, R6.reuse, RZ, 0x3 ;  /* 0x00000006050a7211 */ /* 0x0c0fe200078f18ff */
[----:B------:R-:W-:Y:S01]  /*0200*/  USHF.L.U32 UR15, UR35, 0x7, URZ ;  /* 0x00000007230f7899 */ /* 0x000fe2000800063f */
[CC--:B------:R-:W-:Y:S01]  /*0210*/  LEA.HI R3, R5.reuse, R6.reuse, RZ, 0x4 ;  /* 0x0000000605037211 */ /* 0x0c0fe200078f20ff */
[----:B---3--:R-:W-:Y:S01]  /*0220*/  UIMAD UR49, UR36, UR48, URZ ;  /* 0x00000030243172a4 */ /* 0x008fe2000f8e023f */
[CC--:B------:R-:W-:Y:S01]  /*0230*/  LEA.HI R13, R5.reuse, R6.reuse, RZ, 0x7 ;  /* 0x00000006050d7211 */ /* 0x0c0fe200078f38ff */
[----:B------:R-:W-:Y:S01]  /*0240*/  UIMAD UR58, UR7, UR6, UR58 ;  /* 0x00000006073a72a4 */ /* 0x000fe2000f8e023a */
[CC--:B------:R-:W-:Y:S01]  /*0250*/  LEA.HI R14, R5.reuse, R6.reuse, RZ, 0x6 ;  /* 0x00000006050e7211 */ /* 0x0c0fe200078f30ff */
[----:B------:R-:W-:Y:S01]  /*0260*/  USHF.R.S32.HI UR9, URZ, 0x1f, UR35 ;  /* 0x0000001f3f097899 */ /* 0x000fe20008011423 */
[----:B------:R-:W-:Y:S01]  /*0270*/  LEA.HI R5, R5, R6, RZ, 0x2 ;  /* 0x0000000605057211 */ /* 0x000fe200078f10ff */
[----:B------:R-:W-:Y:S01]  /*0280*/  UIMAD UR48, UR48, UR12, URZ ;  /* 0x0000000c303072a4 */ /* 0x000fe2000f8e023f */
[----:B------:R-:W-:Y:S01]  /*0290*/  LOP3.LUT R2, R0, 0xffffffe0, RZ, 0xc0, !PT ;  /* 0xffffffe000027812 */ /* 0x000fe200078ec0ff */
[----:B------:R-:W-:Y:S01]  /*02a0*/  UIMAD UR6, UR35, UR13, UR36 ;  /* 0x0000000d230672a4 */ /* 0x000fe2000f8e0224 */
[----:B------:R-:W-:Y:S01]  /*02b0*/  LOP3.LUT R4, R5, 0x7ffffffc, RZ, 0xc0, !PT ;  /* 0x7ffffffc05047812 */ /* 0x000fe200078ec0ff */
[----:B------:R-:W-:Y:S01]  /*02c0*/  ULDC UR14, c[0x0][0x1c0] ;  /* 0x00007000000e7ab9 */ /* 0x000fe20000000800 */
        /* <DEDUP_REMOVED lines=11> */
[----:B------:R-:W-:Y:S01]  /*0380*/  ULDC UR11, c[0x0][0x1c0] ;  /* 0x00007000000b7ab9 */ /* 0x000fe20000000800 */
[----:B------:R-:W-:Y:S01]  /*0390*/  LEA.HI R3, R3, R4, RZ, 0x1 ;  /* 0x0000000403037211 */ /* 0x000fe200078f08ff */
[----:B------:R-:W-:Y:S01]  /*03a0*/  UIMAD UR55, UR8, UR35, URZ ;  /* 0x00000023083772a4 */ /* 0x000fe2000f8e023f */
[----:B------:R-:W-:Y:S01]  /*03b0*/  LOP3.LUT R0, R0, 0xfffffffe, RZ, 0xc0, !PT ;  /* 0xfffffffe00007812 */ /* 0x000fe200078ec0ff */
[----:B------:R-:W-:Y:S01]  /*03c0*/  UIMAD UR7, UR35, UR11, UR36 ;  /* 0x0000000b230772a4 */ /* 0x000fe2000f8e0224 */
[----:B------:R-:W-:Y:S01]  /*03d0*/  LOP3.LUT R3, R3, 0xfffffffe, RZ, 0xc0, !PT ;  /* 0xfffffffe03037812 */ /* 0x000fe200078ec0ff */
[----:B------:R-:W-:Y:S01]  /*03e0*/  @!UP5 UIMAD UR8, UR35, UR14, UR36 ;  /* 0x0000000e2308d2a4 */ /* 0x000fe2000f8e0224 */
[----:B------:R-:W-:Y:S01]  /*03f0*/  LEA.HI R6, R6, R2, RZ, 0x2 ;  /* 0x0000000206067211 */ /* 0x000fe200078f10ff */
[----:B------:R-:W-:Y:S01]  /*0400*/  IMAD.IADD R216, R2, 0x1, -R0 ;  /* 0x0000000102d87824 */ /* 0x000fe200078e0a00 */
[----:B------:R-:W-:Y:S01]  /*0410*/  SHF.R.S32.HI R0, RZ, 0x1f, R5 ;  /* 0x0000001fff007819 */ /* 0x000fe20000011405 */
[----:B------:R-:W-:Y:S01]  /*0420*/  IMAD.IADD R11, R4, 0x1, -R3 ;  /* 0x00000001040b7824 */ /* 0x000fe200078e0a03 */
[----:B------:R-:W-:Y:S01]  /*0430*/  SHF.R.S32.HI R3, RZ, 0x2, R5 ;  /* 0x00000002ff037819 */ /* 0x000fe20000011405 */
[----:B------:R-:W-:Y:S01]  /*0440*/  USHF.L.U32 UR47, UR48, 0x6, URZ ;  /* 0x00000006302f7899 */ /* 0x000fe2000800063f */
[----:B------:R-:W-:Y:S01]  /*0450*/  LOP3.LUT R6, R6, 0xfffffffc, RZ, 0xc0, !PT ;  /* 0xfffffffc06067812 */ /* 0x000fe200078ec0ff */
[----:B------:R-:W-:Y:S01]  /*0460*/  IMAD.SHL.U32 R213, R11, 0x200, RZ ;  /* 0x000002000bd57824 */ /* 0x000fe200078e00ff */
[----:B------:R-:W-:Y:S01]  /*0470*/  LEA.HI R0, R0, R3, RZ, 0x3 ;  /* 0x0000000300007211 */ /* 0x000fe200078f18ff */
[----:B------:R-:W-:Y:S01]  /*0480*/  USHF.L.U32 UR46, UR6, 0x5, URZ ;  /* 0x00000005062e7899 */ /* 0x000fe2000800063f */
[----:B------:R-:W-:Y:S01]  /*0490*/  SHF.R.S32.HI R241, RZ, 0x3, R10 ;  /* 0x00000003fff17819 */ /* 0x000fe2000001140a */
[----:B------:R-:W-:Y:S01]  /*04a0*/  IMAD.IADD R249, R2, 0x1, -R6 ;  /* 0x0000000102f97824 */ /* 0x000fe200078e0a06 */
[----:B------:R-:W-:Y:S01]  /*04b0*/  LOP3.LUT R0, R0, 0xfffffff8, RZ, 0xc0, !PT ;  /* 0xfffffff800007812 */ /* 0x000fe200078ec0ff */
[----:B------:R-:W-:Y:S01]  /*04c0*/  ULDC UR52, c[0x0][0x214] ;  /* 0x0000850000347ab9 */ /* 0x000fe20000000800 */
[----:B------:R-:W-:Y:S01]  /*04d0*/  SHF.R.S32.HI R5, RZ, 0x1f, R8 ;  /* 0x0000001fff057819 */ /* 0x000fe20000011408 */
[----:B------:R-:W-:Y:S01]  /*04e0*/  IMAD.SHL.U32 R2, R241, 0x40, RZ ;  /* 0x00000040f1027824 */ /* 0x000fe200078e00ff */
[----:B------:R-:W-:Y:S01]  /*04f0*/  SHF.R.S32.HI R6, RZ, 0x7, R13 ;  /* 0x00000007ff067819 */ /* 0x000fe2000001140d */
[----:B------:R-:W-:Y:S01]  /*0500*/  IMAD.IADD R4, R3, 0x1, -R0 ;  /* 0x0000000103047824 */ /* 0x000fe200078e0a00 */
[----:B------:R-:W-:Y:S01]  /*0510*/  SHF.R.S32.HI R3, RZ, 0x1f, R9 ;  /* 0x0000001fff037819 */ /* 0x000fe20000011409 */
[----:B------:R-:W-:Y:S01]  /*0520*/  IMAD.U32 R252, RZ, RZ, UR15 ;  /* 0x0000000ffffc7e24 */ /* 0x000fe2000f8e00ff */
[----:B------:R-:W-:Y:S01]  /*0530*/  LOP3.LUT R0, R2, 0x1c0, RZ, 0xc0, !PT ;  /* 0x000001c002007812 */ /* 0x000fe200078ec0ff */
[----:B------:R-:W-:Y:S01]  /*0540*/  IMAD.U32 R251, RZ, RZ, UR9 ;  /* 0x00000009fffb7e24 */ /* 0x000fe2000f8e00ff */
[----:B------:R-:W-:Y:S01]  /*0550*/  LEA.HI R12, R5, R8, RZ, 0x3 ;  /* 0x00000008050c7211 */ /* 0x000fe200078f18ff */
[----:B------:R-:W-:Y:S01]  /*0560*/  ULDC UR59, c[0x0][0x1c8] ;  /* 0x00007200003b7ab9 */ /* 0x000fe20000000800 */
[----:B------:R-:W-:Y:S01]  /*0570*/  LOP3.LUT R2, R0, 0x38, R228, 0xf8, !PT ;  /* 0x0000003800027812 */ /* 0x000fe200078ef8e4 */
[----:B------:R-:W-:Y:S01]  /*0580*/  ULDC.U8 UR10, c[0x0][0x3d0] ;  /* 0x0000f400000a7ab9 */ /* 0x000fe20000000000 */
[----:B------:R-:W-:Y:S01]  /*0590*/  SHF.R.U32.HI R0, RZ, 0x3, R0 ;  /* 0x00000003ff007819 */ /* 0x000fe20000011600 */
[----:B------:R-:W-:Y:S01]  /*05a0*/  ULDC UR53, c[0x0][0x224] ;  /* 0x0000890000357ab9 */ /* 0x000fe20000000800 */
[----:B------:R-:W-:Y:S01]  /*05b0*/  LEA.HI R230, R3, R9, RZ, 0x2 ;  /* 0x0000000903e67211 */ /* 0x000fe200078f10ff */
[----:B------:R-:W-:Y:S01]  /*05c0*/  @UP5 UIMAD UR57, UR35, UR52, URZ ;  /* 0x00000034233952a4 */ /* 0x000fe2000f8e023f */
[----:B------:R-:W-:Y:S01]  /*05d0*/  LOP3.LUT R9, R2, R0, RZ, 0x3c, !PT ;  /* 0x0000000002097212 */ /* 0x000fe200078e3cff */
[----:B------:R-:W-:Y:S01]  /*05e0*/  IMAD.SHL.U32 R0, R7, 0x40, RZ ;  /* 0x0000004007007824 */ /* 0x000fe200078e00ff */
[----:B------:R-:W-:Y:S01]  /*05f0*/  LOP3.LUT R2, R12, 0xfffffff8, RZ, 0xc0, !PT ;  /* 0xfffffff80c027812 */ /* 0x000fe200078ec0ff */
[----:B------:R-:W-:Y:S01]  /*0600*/  UMOV UR40, URZ ;  /* 0x0000003f00287c82 */ /* 0x000fe20008000000 */
[----:B------:R-:W-:Y:S01]  /*0610*/  LOP3.LUT R3, R4, 0x1, RZ, 0xc0, !PT ;  /* 0x0000000104037812 */ /* 0x000fe200078ec0ff */
[----:B------:R-:W-:Y:S01]  /*0620*/  ULDC.64 UR4, c[0x0][0x118] ;  /* 0x0000460000047ab9 */ /* 0x000fe20000000a00 */
[----:B------:R-:W-:Y:S01]  /*0630*/  LOP3.LUT R0, R0, 0x1c0, RZ, 0xc0, !PT ;  /* 0x000001c000007812 */ /* 0x000fe200078ec0ff */
[----:B------:R-:W-:Y:S01]  /*0640*/  IMAD.IADD R8, R8, 0x1, -R2 ;  /* 0x0000000108087824 */ /* 0x000fe200078e0a02 */
[----:B------:R-:W-:Y:S01]  /*0650*/  ISETP.NE.U32.AND P0, PT, R3, 0x1, PT ;  /* 0x000000010300780c */ /* 0x000fe20003f05070 */
[----:B------:R-:W-:Y:S01]  /*0660*/  IMAD.SHL.U32 R2, R216, 0x10, RZ ;  /* 0x00000010d8027824 */ /* 0x000fe200078e00ff */
[----:B------:R-:W-:Y:S01]  /*0670*/  LOP3.LUT R208, R0, 0x8, R10, 0xf8, !PT ;  /* 0x0000000800d07812 */ /* 0x000fe200078ef80a */
[----:B------:R-:W-:Y:S01]  /*0680*/  IMAD.SHL.U32 R3, R4, 0x40, RZ ;  /* 0x0000004004037824 */ /* 0x000fe200078e00ff */
[----:B------:R-:W-:Y:S01]  /*0690*/  LOP3.LUT P4, RZ, R7, 0x4, RZ, 0xc0, !PT ;  /* 0x0000000407ff7812 */ /* 0x000fe2000788c0ff */
[----:B------:R-:W-:Y:S01]  /*06a0*/  ULOP3.LUT UR59, UR36, UR59, URZ, 0x3c, !UPT ;  /* 0x0000003b243b7292 */ /* 0x000fe2000f8e3c3f */
        /* <DEDUP_REMOVED lines=8> */
[----:B------:R-:W-:Y:S01]  /*0730*/  LOP3.LUT P3, RZ, R7, 0x2, RZ, 0xc0, !PT ;  /* 0x0000000207ff7812 */ /* 0x000fe2000786c0ff */
[----:B------:R-:W-:Y:S01]  /*0740*/  UIMAD.WIDE.U32 UR42, UR38, UR44, URZ ;  /* 0x0000002c262a72a5 */ /* 0x000fe2000f8e003f */
[----:B------:R-:W-:Y:S01]  /*0750*/  LOP3.LUT R213, R213, R5, R0, 0xf6, !PT ;  /* 0x00000005d5d57212 */ /* 0x000fe200078ef600 */
[----:B------:R-:W-:Y:S01]  /*0760*/  IMAD.IADD R208, R2, 0x1, R208 ;  /* 0x0000000102d07824 */ /* 0x000fe200078e02d0 */
[----:B------:R-:W-:Y:S01]  /*0770*/  SHF.R.S32.HI R2, RZ, 0x6, R14 ;  /* 0x00000006ff027819 */ /* 0x000fe2000001140e */
[----:B------:R-:W-:Y:S01]  /*0780*/  IMAD.SHL.U32 R5, R6, 0x20, RZ ;  /* 0x0000002006057824 */ /* 0x000fe200078e00ff */
[----:B------:R-:W-:Y:S01]  /*0790*/  LOP3.LUT R0, R3, 0x1c0, RZ, 0xc0, !PT ;  /* 0x000001c003007812 */ /* 0x000fe200078ec0ff */
[----:B------:R-:W-:Y:S01]  /*07a0*/  IMAD.SHL.U32 R209, R208, 0x2, RZ ;  /* 0x00000002d0d17824 */ /* 0x000fe200078e00ff */
[----:B------:R-:W-:Y:S01]  /*07b0*/  R2P PR, R4, 0x6 ;  /* 0x0000000604007804 */ /* 0x000fe20000000000 */
[C---:B------:R-:W-:Y:S01]  /*07c0*/  IMAD R9, R2.reuse, 0x200, R9 ;  /* 0x0000020002097824 */ /* 0x040fe200078e0209 */
[----:B------:R-:W-:Y:S01]  /*07d0*/  SHF.R.U32.HI R3, RZ, 0x3, R0 ;  /* 0x00000003ff037819 */ /* 0x000fe20000011600 */
[----:B------:R-:W-:Y:S01]  /*07e0*/  IMAD.SHL.U32 R2, R2, 0x8, RZ ;  /* 0x0000000802027824 */ /* 0x000fe200078e00ff */
[C---:B------:R-:W-:Y:S01]  /*07f0*/  LOP3.LUT P6, RZ, R8.reuse, 0x4, RZ, 0xc0, !PT ;  /* 0x0000000408ff7812 */ /* 0x040fe200078cc0ff */
[----:B------:R-:W-:Y:S01]  /*0800*/  IMAD.SHL.U32 R4, R11, 0x20, RZ ;  /* 0x000000200b047824 */ /* 0x000fe200078e00ff */
[----:B------:R-:W-:Y:S01]  /*0810*/  LOP3.LUT P5, RZ, R8, 0x2, RZ, 0xc0, !PT ;  /* 0x0000000208ff7812 */ /* 0x000fe200078ac0ff */
        /* <DEDUP_REMOVED lines=55> */
[----:B------:R-:W-:Y:S01]  /*0b90*/  USHF.R.S32.HI UR50, URZ, 0x1f, UR46 ;  /* 0x0000001f3f327899 */ /* 0x000fe2000801142e */
[----:B------:R-:W-:Y:S01]  /*0ba0*/  IMAD R212, R213, 0x2, R212 ;  /* 0x00000002d5d47824 */ /* 0x000fe200078e02d4 */
[----:B------:R-:W-:Y:S01]  /*0bb0*/  ULDC UR41, c[0x0][0x2e8] ;  /* 0x0000ba0000297ab9 */ /* 0x000fe20000000800 */
[----:B------:R-:W-:-:S02]  /*0bc0*/  IMAD.IADD R215, R210, 0x1, R214 ;  /* 0x00000001d2d77824 */ /* 0x000fc400078e02d6 */
[C---:B------:R-:W-:Y:S02]  /*0bd0*/  IMAD.IADD R219, R218.reuse, 0x1, R216 ;  /* 0x00000001dadb7824 */ /* 0x040fe400078e02d8 */
[----:B------:R-:W-:Y:S02]  /*0be0*/  IMAD.SHL.U32 R213, R213, 0x2, RZ ;  /* 0x00000002d5d57824 */ /* 0x000fe400078e00ff */
[----:B------:R-:W-:Y:S02]  /*0bf0*/  IMAD.IADD R233, R233, 0x1, R232 ;  /* 0x00000001e9e97824 */ /* 0x000fe400078e02e8 */
[----:B------:R-:W-:Y:S02]  /*0c00*/  IMAD.IADD R214, R211, 0x1, R214 ;  /* 0x00000001d3d67824 */ /* 0x000fe400078e02d6 */
[----:B------:R-:W-:Y:S02]  /*0c10*/  IMAD.IADD R218, R218, 0x1, R217 ;  /* 0x00000001dada7824 */ /* 0x000fe400078e02d9 */
.L_x_1358:
        /* <DEDUP_REMOVED lines=21> */
[----:B------:R1:W2:Y:S01]  /*0d70*/  @P2 LDG.E R9, [R4.64] ;  /* 0x0000000404092981 */ /* 0x0002a2000c1e1900 */
[----:B------:R-:W-:Y:S01]  /*0d80*/  UIADD3 UR8, UP0, UR13, UR8, URZ ;  /* 0x000000080d087290 */ /* 0x000fe2000ff1e03f */
[----:B------:R-:W-:Y:S02]  /*0d90*/  PLOP3.LUT P0, PT, PT, PT, UP3, 0x80, 0x0 ;  /* 0x000000000000781c */ /* 0x000fe40003f0f038 */
[----:B------:R1:W3:Y:S01]  /*0da0*/  @P2 LDG.E R8, [R4.64+0x4] ;  /* 0x0000040404082981 */ /* 0x0002e2000c1e1900 */
[----:B------:R-:W-:Y:S01]  /*0db0*/  PLOP3.LUT P1, PT, PT, PT, UP2, 0x80, 0x0 ;  /* 0x000000000000781c */ /* 0x000fe20003f2f028 */
[----:B------:R-:W-:Y:S01]  /*0dc0*/  UIADD3.X UR9, UR12, UR9, URZ, UP0, !UPT ;  /* 0x000000090c097290 */ /* 0x000fe200087fe43f */
[----:B------:R-:W-:-:S02]  /*0dd0*/  IMAD.U32 R6, RZ, RZ, UR6 ;  /* 0x00000006ff067e24 */ /* 0x000fc4000f8e00ff */
        /* <DEDUP_REMOVED lines=34> */
.L_x_1312:
        /* <DEDUP_REMOVED lines=25> */
[----:B------:R-:W-:Y:S02]  /*1190*/  UIMAD.WIDE.U32 UR6, UR35, UR12, URZ ;  /* 0x0000000c230672a5 */ /* 0x000fe4000f8e003f */
[----:B------:R-:W-:-:S02]  /*11a0*/  UIMAD UR14, UR35, UR13, UR9 ;  /* 0x0000000d230e72a4 */ /* 0x000fc4000f8e0209 */
[----:B------:R-:W-:Y:S02]  /*11b0*/  ULEA.HI UR11, UR11, UR8, URZ, 0x6 ;  /* 0x000000080b0b7291 */ /* 0x000fe4000f8f303f */
        /* <DEDUP_REMOVED lines=8> */
[----:B------:R-:W-:Y:S02]  /*1240*/  UISETP.NE.AND UP0, UPT, UR30, -0x1, UPT ;  /* 0xffffffff1e00788c */ /* 0x000fe4000bf05270 */
        /* <DEDUP_REMOVED lines=20> */
[----:B------:R-:W-:-:S04]  /*1390*/  UIMAD UR8, UR8, UR6, URZ ;  /* 0x00000006080872a4 */ /* 0x000fc8000f8e023f */
[----:B------:R-:W-:-:S03]  /*13a0*/  UIMAD UR11, UR24, UR7, UR8 ;  /* 0x00000007180b72a4 */ /* 0x000fc6000f8e0208 */
[----:B------:R-:W-:Y:S02]  /*13b0*/  ULDC.64 UR8, c[0x0][0x180] ;  /* 0x0000600000087ab9 */ /* 0x000fe40000000a00 */
[----:B------:R-:W-:-:S04]  /*13c0*/  UIMAD UR7, UR37, UR8, URZ ;  /* 0x00000008250772a4 */ /* 0x000fc8000f8e023f */
[----:B------:R-:W-:Y:S02]  /*13d0*/  UIMAD UR9, UR35, UR9, UR7 ;  /* 0x00000009230972a4 */ /* 0x000fe4000f8e0207 */
[----:B------:R-:W-:-:S04]  /*13e0*/  UIMAD.WIDE.U32 UR6, UR24, UR6, URZ ;  /* 0x00000006180672a5 */ /* 0x000fc8000f8e003f */
[----:B------:R-:W-:-:S04]  /*13f0*/  UIADD3 UR7, UR7, UR11, URZ ;  /* 0x0000000b07077290 */ /* 0x000fc8000fffe03f */
[----:B------:R-:W-:-:S04]  /*1400*/  UIMAD.WIDE.U32 UR6, UR35, UR8, UR6 ;  /* 0x00000008230672a5 */ /* 0x000fc8000f8e0006 */
[----:B------:R-:W-:-:S03]  /*1410*/  UIADD3 UR29, UR7, UR9, URZ ;  /* 0x00000009071d7290 */ /* 0x000fc6000fffe03f */
[----:B------:R-:W-:Y:S02]  /*1420*/  UMOV UR27, UR6 ;  /* 0x00000006001b7c82 */ /* 0x000fe40008000000 */
.L_x_1314:
        /* <DEDUP_REMOVED lines=43> */
.L_x_1315:
[----:B------:R-:W-:Y:S01]  /*16e0*/  ULDC.64 UR8, c[0x0][0x370] ;  /* 0x0000dc0000087ab9 */ /* 0x000fe20000000a00 */
[----:B------:R-:W-:Y:S01]  /*16f0*/  PLOP3.LUT P0, PT, PT, PT, UP5, 0x80, 0x0 ;  /* 0x000000000000781c */ /* 0x000fe20003f0f058 */
[----:B------:R-:W-:Y:S02]  /*1700*/  @UP3 UIMAD.WIDE.U32 UR6, UR16, UR8, URZ ;  /* 0x00000008100632a5 */ /* 0x000fe4000f8e003f */
[----:B------:R-:W-:Y:S02]  /*1710*/  ULDC UR12, c[0x0][0x224] ;  /* 0x00008900000c7ab9 */ /* 0x000fe40000000800 */
[----:B------:R-:W-:-:S03]  /*1720*/  @UP3 UIMAD UR22, UR16, UR9, UR7 ;  /* 0x00000009101632a4 */ /* 0x000fc6000f8e0207 */
[----:B------:R-:W-:Y:S02]  /*1730*/  @UP3 UMOV UR18, UR6 ;  /* 0x0000000600123c82 */ /* 0x000fe40008000000 */
[----:B------:R-:W-:Y:S02]  /*1740*/  ULDC.64 UR6, c[0x0][0x368] ;  /* 0x0000da0000067ab9 */ /* 0x000fe40000000a00 */
[----:B------:R-:W-:-:S04]  /*1750*/  @!UP3 UIMAD UR8, UR37, UR6, URZ ;  /* 0x000000062508b2a4 */ /* 0x000fc8000f8e023f */
[----:B------:R-:W-:Y:S02]  /*1760*/  @!UP3 UIMAD UR8, UR35, UR7, UR8 ;  /* 0x000000072308b2a4 */ /* 0x000fe4000f8e0208 */
[----:B------:R-:W-:-:S04]  /*1770*/  @!UP3 UIMAD.WIDE.U32 UR6, UR35, UR6, URZ ;  /* 0x000000062306b2a5 */ /* 0x000fc8000f8e003f */
[----:B------:R-:W-:-:S03]  /*1780*/  @!UP3 UIADD3 UR22, UR7, UR8, URZ ;  /* 0x000000080716b290 */ /* 0x000fc6000fffe03f */
[----:B------:R-:W-:Y:S02]  /*1790*/  ULDC.64 UR8, c[0x0][0x3d8] ;  /* 0x0000f60000087ab9 */ /* 0x000fe40000000a00 */
        /* <DEDUP_REMOVED lines=11> */
[----:B------:R-:W-:Y:S02]  /*1850*/  USHF.L.U32 UR12, UR35, 0x7, URZ ;  /* 0x00000007230c7899 */ /* 0x000fe4000800063f */
[----:B------:R-:W-:Y:S02]  /*1860*/  @UP3 UIADD3 UR13, UR9, UR7, URZ ;  /* 0x00000007090d3290 */ /* 0x000fe4000fffe03f */
[----:B------:R-:W-:-:S02]  /*1870*/  USEL UR7, UR6, URZ, UP1 ;  /* 0x0000003f06077287 */ /* 0x000fc40008800000 */
[----:B------:R-:W-:Y:S02]  /*1880*/  USEL UR6, UR12, URZ, UP1 ;  /* 0x0000003f0c067287 */ /* 0x000fe40008800000 */
[----:B------:R-:W-:Y:S02]  /*1890*/  USEL UR20, UR42, UR8, !UP3 ;  /* 0x000000082a147287 */ /* 0x000fe4000d800000 */
[----:B------:R-:W-:Y:S02]  /*18a0*/  UIADD3 UR6, UP1, UR17, UR6, URZ ;  /* 0x0000000611067290 */ /* 0x000fe4000ff3e03f */
[----:B------:R-:W-:Y:S02]  /*18b0*/  ULDC UR12, c[0x0][0x234] ;  /* 0x00008d00000c7ab9 */ /* 0x000fe40000000800 */
[----:B------:R-:W-:Y:S02]  /*18c0*/  UIADD3.X UR8, UR21, UR7, URZ, UP1, !UPT ;  /* 0x0000000715087290 */ /* 0x000fe40008ffe43f */
[----:B------:R-:W-:-:S02]  /*18d0*/  UIMAD UR7, UR39, UR6, URZ ;  /* 0x00000006270772a4 */ /* 0x000fc4000f8e023f */
[----:B------:R-:W-:Y:S02]  /*18e0*/  USEL UR11, UR11, URZ, UP6 ;  /* 0x0000003f0b0b7287 */ /* 0x000fe4000b000000 */
        /* <DEDUP_REMOVED lines=12> */
.L_x_1316:
[----:B------:R-:W-:-:S04]  /*19b0*/  UMOV UR12, UR53 ;  /* 0x00000035000c7c82 */ /* 0x000fc80008000000 */
.L_x_1317:
[----:B------:R-:W-:Y:S01]  /*19c0*/  UIADD3 UR6, UP4, UP3, UR6, UR47, UR49 ;  /* 0x0000002f06067290 */ /* 0x000fe2000fb9e031 */
[----:B------:R-:W1:Y:S01]  /*19d0*/  S2R R25, SR_TID.X ;  /* 0x0000000000197919 */ /* 0x000e620000002100 */
[----:B------:R-:W-:Y:S01]  /*19e0*/  IMAD.U32 R5, RZ, RZ, UR5 ;  /* 0x00000005ff057e24 */ /* 0x000fe2000f8e00ff */
[----:B------:R-:W-:Y:S01]  /*19f0*/  UIADD3 UR16, UR17, UR14, URZ ;  /* 0x0000000e11107290 */ /* 0x000fe2000fffe03f */
[----:B------:R-:W-:Y:S01]  /*1a00*/  IMAD.U32 R4, RZ, RZ, UR4 ;  /* 0x00000004ff047e24 */ /* 0x000fe2000f8e00ff */
[----:B------:R-:W-:Y:S01]  /*1a10*/  UIADD3 UR31, UP2, UP1, UR19, UR6, UR20 ;  /* 0x00000006131f7290 */ /* 0x000fe2000f95e014 */
[----:B------:R-:W-:Y:S01]  /*1a20*/  IADD3 R14, P0, R241, UR17, RZ ;  /* 0x00000011f10e7c10 */ /* 0x000fe2000ff1e0ff */
[----:B------:R-:W-:Y:S01]  /*1a30*/  UIADD3.X UR6, UR9, UR51, UR56, UP4, UP3 ;  /* 0x0000003309067290 */ /* 0x000fe2000a7e6438 */
[----:B------:R-:W-:Y:S01]  /*1a40*/  SHF.R.S32.HI R229, RZ, 0x1f, R228 ;  /* 0x0000001fffe57819 */ /* 0x000fe200000114e4 */
[----:B------:R-:W-:Y:S01]  /*1a50*/  ULDC.64 UR4, c[0x0][0x3c8] ;  /* 0x0000f20000047ab9 */ /* 0x000fe20000000a00 */
        /* <DEDUP_REMOVED lines=8> */
[----:B------:R-:W-:Y:S01]  /*1ae0*/  IMAD.U32 R12, RZ, RZ, UR36 ;  /* 0x00000024ff0c7e24 */ /* 0x000fe2000f8e00ff */
[----:B------:R-:W-:Y:S01]  /*1af0*/  BSSY B1, `(.L_x_1313) ;  /* 0x000097a000017945 */ /* 0x000fe20003800000 */
[----:B------:R-:W-:Y:S01]  /*1b00*/  IMAD R17, R14, c[0x0][0x194], R8 ;  /* 0x000065000e117a24 */ /* 0x000fe200078e0208 */
[----:B------:R-:W-:-:S03]  /*1b10*/  UIMAD UR9, UR36, UR7, UR6 ;  /* 0x00000007240972a4 */ /* 0x000fc6000f8e0206 */
[----:B------:R-:W-:Y:S01]  /*1b20*/  ULDC.64 UR6, c[0x0][0x370] ;  /* 0x0000dc0000067ab9 */ /* 0x000fe20000000a00 */
[----:B-1----:R-:W-:Y:S01]  /*1b30*/  SHF.R.S32.HI R26, RZ, 0x1f, R25 ;  /* 0x0000001fff1a7819 */ /* 0x002fe20000011419 */
[----:B------:R-:W-:-:S03]  /*1b40*/  UIMAD UR6, UR21, UR6, URZ ;  /* 0x00000006150672a4 */ /* 0x000fc6000f8e023f */
[----:B------:R-:W-:Y:S01]  /*1b50*/  LEA.HI R6, R26, R25, RZ, 0x5 ;  /* 0x000000191a067211 */ /* 0x000fe200078f28ff */
[----:B------:R-:W-:-:S03]  /*1b60*/  UIMAD UR11, UR17, UR7, UR6 ;  /* 0x00000007110b72a4 */ /* 0x000fc6000f8e0206 */
[----:B------:R-:W-:Y:S02]  /*1b70*/  ULDC.64 UR6, c[0x0][0x378] ;  /* 0x0000de0000067ab9 */ /* 0x000fe40000000a00 */
[----:B------:R-:W-:-:S04]  /*1b80*/  UIMAD UR6, UR60, UR6, URZ ;  /* 0x000000063c0672a4 */ /* 0x000fc8000f8e023f */
[----:B------:R-:W-:Y:S02]  /*1b90*/  UIMAD UR8, UR36, UR7, UR6 ;  /* 0x00000007240872a4 */ /* 0x000fe4000f8e0206 */
[----:B------:R-:W-:-:S03]  /*1ba0*/  UIADD3 UR6, UR17, UR12, URZ ;  /* 0x0000000c11067290 */ /* 0x000fc6000fffe03f */
[----:B------:R-:W-:Y:S02]  /*1bb0*/  ULDC UR12, c[0x0][0x2e8] ;  /* 0x0000ba00000c7ab9 */ /* 0x000fe40000000800 */
[----:B------:R-:W-:Y:S01]  /*1bc0*/  UIMAD.WIDE UR6, UR6, UR14, UR4 ;  /* 0x0000000e060672a5 */ /* 0x000fe2000f8e0204 */
[----:B------:R1:W2:Y:S06]  /*1bd0*/  R2UR UR4, R4 ;  /* 0x00000000040473c2 */ /* 0x0002ac00000e0000 */
[----:B------:R-:W-:Y:S02]  /*1be0*/  UMOV UR20, UR6 ;  /* 0x0000000600147c82 */ /* 0x000fe40008000000 */
[----:B------:R-:W-:Y:S01]  /*1bf0*/  UIADD3 UR6, -UR10, UR15, UR26 ;  /* 0x0000000f0a067290 */ /* 0x000fe2000fffe11a */
[----:B------:R3:W4:Y:S01]  /*1c00*/  R2UR UR5, R5 ;  /* 0x00000000050573c2 */ /* 0x00072200000e0000 */
[----:B------:R-:W-:-:S02]  /*1c10*/  UMOV UR19, UR7 ;  /* 0x0000000700137c82 */ /* 0x000fc40008000000 */
[----:B------:R-:W-:Y:S02]  /*1c20*/  UIADD3 UR6, UR6, -UR12, URZ ;  /* 0x8000000c06067290 */ /* 0x000fe4000fffe03f */
[----:B------:R-:W-:Y:S02]  /*1c30*/  UIADD3 UR12, UR34, -0x1, URZ ;  /* 0xffffffff220c7890 */ /* 0x000fe4000fffe03f */
[----:B------:R-:W-:-:S04]  /*1c40*/  USHF.R.S32.HI UR21, URZ, 0x1f, UR6 ;  /* 0x0000001f3f157899 */ /* 0x000fc80008011406 */
[----:B------:R-:W-:Y:S01]  /*1c50*/  ULEA.HI UR21, UR21, UR6, URZ, 0x6 ;  /* 0x0000000615157291 */ /* 0x000fe2000f8f303f */
[----:B-1----:R-:W-:-:S03]  /*1c60*/  LOP3.LUT R4, R6, 0xffffffe0, RZ, 0xc0, !PT ;  /* 0xffffffe006047812 */ /* 0x002fc600078ec0ff */
[----:B------:R-:W-:Y:S01]  /*1c70*/  USHF.R.S32.HI UR21, URZ, 0x6, UR21 ;  /* 0x000000063f157899 */ /* 0x000fe20008011415 */
[----:B------:R-:W-:Y:S01]  /*1c80*/  SHF.R.S32.HI R6, RZ, 0x5, R6 ;  /* 0x00000005ff067819 */ /* 0x000fe20000011406 */
[----:B------:R-:W-:Y:S01]  /*1c90*/  ULDC.64 UR6, c[0x0][0x200] ;  /* 0x0000800000067ab9 */ /* 0x000fe20000000a00 */
[----:B------:R-:W-:Y:S01]  /*1ca0*/  IMAD.IADD R21, R25, 0x1, -R4 ;  /* 0x0000000119157824 */ /* 0x000fe200078e0a04 */
[----:B------:R-:W-:Y:S01]  /*1cb0*/  IADD3 R4, P2, R228, UR18, RZ ;  /* 0x00000012e4047c10 */ /* 0x000fe2000ff5e0ff */
[----:B------:R-:W-:Y:S02]  /*1cc0*/  UISETP.LT.AND UP1, UPT, URZ, UR21, UPT ;  /* 0x000000153f00728c */ /* 0x000fe4000bf21270 */
[----:B------:R-:W-:Y:S01]  /*1cd0*/  IMAD R6, R6, UR48, R21 ;  /* 0x0000003006067c24 */ /* 0x000fe2000f8e0215 */
[----:B---3--:R-:W-:Y:S01]  /*1ce0*/  IADD3.X R5, R229, UR22, RZ, P2, !PT ;  /* 0x00000016e5057c10 */ /* 0x008fe200097fe4ff */
[----:B------:R-:W-:Y:S02]  /*1cf0*/  USEL UR21, URZ, UR21, !UP1 ;  /* 0x000000153f157287 */ /* 0x000fe4000c800000 */
[----:B------:R-:W-:Y:S01]  /*1d00*/  UIMAD.WIDE UR16, UR16, UR14, UR6 ;  /* 0x0000000e101072a5 */ /* 0x000fe2000f8e0206 */
[----:B------:R-:W-:Y:S01]  /*1d10*/  IADD3 R10, P0, R6, UR31, RZ ;  /* 0x0000001f060a7c10 */ /* 0x000fe2000ff1e0ff */
[----:B------:R-:W-:Y:S01]  /*1d20*/  IMAD.WIDE.U32 R4, R7, c[0x0][0x370], R4 ;  /* 0x0000dc0007047a25 */ /* 0x000fe200078e0004 */
[----:B------:R-:W-:-:S02]  /*1d30*/  UISETP.GT.AND UP1, UPT, UR34, UR21, UPT ;  /* 0x000000152200728c */ /* 0x000fc4000bf24270 */
[----:B------:R-:W-:Y:S01]  /*1d40*/  LEA.HI.X.SX32 R11, R6, UR13, 0x1, P0 ;  /* 0x0000000d060b7c11 */ /* 0x000fe200080f0eff */
[----:B------:R-:W-:Y:S01]  /*1d50*/  IMAD.WIDE.U32 R6, R14, c[0x0][0x190], R228 ;  /* 0x000064000e067a25 */ /* 0x000fe200078e00e4 */
[----:B------:R-:W-:-:S04]  /*1d60*/  IADD3 R5, R5, UR11, RZ ;  /* 0x0000000b05057c10 */ /* 0x000fc8000fffe0ff */
[----:B------:R-:W-:Y:S01]  /*1d70*/  IADD3 R8, P0, R6, UR33, RZ ;  /* 0x0000002106087c10 */ /* 0x000fe2000ff1e0ff */
[----:B------:R-:W-:-:S03]  /*1d80*/  IMAD.WIDE.U32 R4, R9, c[0x0][0x378], R4 ;  /* 0x0000de0009047a25 */ /* 0x000fc600078e0004 */
[----:B------:R-:W-:Y:S01]  /*1d90*/  IADD3.X R9, R7, UR32, R17, P0, !PT ;  /* 0x0000002007097c10 */ /* 0x000fe200087fe411 */
[----:B------:R-:W-:Y:S01]  /*1da0*/  IMAD.MOV.U32 R6, RZ, RZ, R4 ;  /* 0x000000ffff067224 */ /* 0x000fe200078e0004 */
[----:B------:R-:W-:Y:S02]  /*1db0*/  LEA R220, P0, R10, c[0x0][0x350], 0x2 ;  /* 0x0000d4000adc7a11 */ /* 0x000fe400078010ff */
[----:B------:R-:W-:Y:S01]  /*1dc0*/  IADD3 R7, R5, UR8, RZ ;  /* 0x0000000805077c10 */ /* 0x000fe2000fffe0ff */
[----:B------:R-:W-:Y:S01]  /*1dd0*/  IMAD R5, R24, c[0x0][0x370], RZ ;  /* 0x0000dc0018057a24 */ /* 0x000fe200078e02ff */
[----:B------:R-:W-:Y:S01]  /*1de0*/  LEA.HI.X R221, R10, c[0x0][0x354], R11, 0x2, P0 ;  /* 0x0000d5000add7a11 */ /* 0x000fe200000f140b */
[----:B------:R-:W-:Y:S01]  /*1df0*/  IMAD.WIDE.U32 R12, R12, c[0x0][0x1a8], R8 ;  /* 0x00006a000c0c7a25 */ /* 0x000fe200078e0008 */
[----:B------:R-:W-:-:S03]  /*1e00*/  PLOP3.LUT P0, PT, PT, PT, UP1, 0x80, 0x0 ;  /* 0x000000000000781c */ /* 0x000fc60003f0f018 */
[----:B------:R-:W-:Y:S01]  /*1e10*/  IMAD R4, R241, c[0x0][0x374], R5 ;  /* 0x0000dd00f1047a24 */ /* 0x000fe200078e0205 */
[----:B------:R-:W-:Y:S01]  /*1e20*/  IADD3 R18, R13, UR9, RZ ;  /* 0x000000090d127c10 */ /* 0x000fe2000fffe0ff */
[----:B------:R-:W-:Y:S01]  /*1e30*/  IMAD.WIDE.U32 R6, R241, c[0x0][0x370], R6 ;  /* 0x0000dc00f1067a25 */ /* 0x000fe200078e0006 */
[----:B------:R-:W-:-:S03]  /*1e40*/  LEA R225, P3, R12, c[0x0][0x160], 0x1 ;  /* 0x000058000ce17a11 */ /* 0x000fc600078608ff */
[----:B------:R-:W-:Y:S01]  /*1e50*/  IMAD.IADD R11, R7, 0x1, R4 ;  /* 0x00000001070b7824 */ /* 0x000fe200078e0204 */
[----:B------:R-:W-:Y:S02]  /*1e60*/  LEA R224, P2, R6, c[0x0][0x330], 0x1 ;  /* 0x0000cc0006e07a11 */ /* 0x000fe400078408ff */
[----:B------:R-:W-:Y:S02]  /*1e70*/  LEA.HI.X R226, R12, c[0x0][0x164], R18, 0x1, P3 ;  /* 0x000059000ce27a11 */ /* 0x000fe400018f0c12 */
        /* <DEDUP_REMOVED lines=20> */
.L_x_1319:
        /* <DEDUP_REMOVED lines=18> */
.L_x_1320:
        /* <DEDUP_REMOVED lines=8> */
[----:B------:R-:W-:Y:S02]  /*2160*/  IADD3 R6, P0, R4, UR14, RZ ;  /* 0x0000000e04067c10 */ /* 0x000fe4000ff1e0ff */
        /* <DEDUP_REMOVED lines=26> */
.L_x_1322:
[----:B------:R-:W-:Y:S05]  /*2310*/  BSYNC B0 ;  /* 0x0000000000007941 */ /* 0x000fea0003800000 */
.L_x_1321:
        /* <DEDUP_REMOVED lines=21> */
.L_x_1324:
[----:B------:R-:W-:Y:S05]  /*2470*/  BSYNC B0 ;  /* 0x0000000000007941 */ /* 0x000fea0003800000 */
.L_x_1323:
        /* <DEDUP_REMOVED lines=31> */
.L_x_1326:
[----:B------:R-:W-:Y:S05]  /*2670*/  BSYNC B0 ;  /* 0x0000000000007941 */ /* 0x000fea0003800000 */
.L_x_1325:
        /* <DEDUP_REMOVED lines=20> */
.L_x_1318:
        /* <DEDUP_REMOVED lines=50> */
.L_x_1329:
[----:B------:R-:W-:Y:S05]  /*2ae0*/  BSYNC B0 ;  /* 0x0000000000007941 */ /* 0x000fea0003800000 */
.L_x_1328:
        /* <DEDUP_REMOVED lines=48> */
.L_x_1331:
[----:B------:R-:W-:Y:S05]  /*2df0*/  BSYNC B0 ;  /* 0x0000000000007941 */ /* 0x000fea0003800000 */
.L_x_1330:
        /* <DEDUP_REMOVED lines=44> */
.L_x_1333:
[----:B------:R-:W-:Y:S05]  /*30c0*/  BSYNC B0 ;  /* 0x0000000000007941 */ /* 0x000fea0003800000 */
.L_x_1332:
        /* <DEDUP_REMOVED lines=45> */
.L_x_1335:
[----:B------:R-:W-:Y:S05]  /*33a0*/  BSYNC B0 ;  /* 0x0000000000007941 */ /* 0x000fea0003800000 */
.L_x_1334:
[C---:B--23--:R-:W-:Y:S01]  /*33b0*/  IADD3 R4, R230.reuse, 0x8, RZ ;  /* 0x00000008e6047810 */ /* 0x04cfe20007ffe0ff */
[----:B------:R-:W-:Y:S01]  /*33c0*/  USHF.R.S32.HI UR7, URZ, 0x1f, UR26 ;  /* 0x0000001f3f077899 */ /* 0x000fe2000801141a */
[----:B------:R-:W-:Y:S01]  /*33d0*/  ISETP.GE.AND P1, PT, R230, UR6, PT ;  /* 0x00000006e6007c0c */ /* 0x000fe2000bf26270 */
        /* <DEDUP_REMOVED lines=72> */
.L_x_1337:
[----:B---3--:R-:W-:Y:S05]  /*3860*/  BSYNC B0 ;  /* 0x0000000000007941 */ /* 0x008fea0003800000 */
.L_x_1336:
        /* <DEDUP_REMOVED lines=55> */
.L_x_1339:
[----:B------:R-:W-:Y:S05]  /*3be0*/  BSYNC B0 ;  /* 0x0000000000007941 */ /* 0x000fea0003800000 */
.L_x_1338:
        /* <DEDUP_REMOVED lines=62> */
.L_x_1341:
[----:B------:R-:W-:Y:S05]  /*3fd0*/  BSYNC B0 ;  /* 0x0000000000007941 */ /* 0x000fea0003800000 */
.L_x_1340:
        /* <DEDUP_REMOVED lines=53> */
.L_x_1343:
[----:B------:R-:W-:Y:S05]  /*4330*/  BSYNC B0 ;  /* 0x0000000000007941 */ /* 0x000fea0003800000 */
.L_x_1342:
[----:B------:R-:W-:Y:S01]  /*4340*/  ULDC.64 UR8, c[0x0][0x318] ;  /* 0x0000c60000087ab9 */ /* 0x000fe20000000a00 */
[----:B------:R-:W-:Y:S01]  /*4350*/  IMAD.MOV.U32 R10, RZ, RZ, c[0x0][0x308] ;  /* 0x0000c200ff0a7624 */ /* 0x000fe200078e00ff */
[----:B------:R-:W-:Y:S01]  /*4360*/  UISETP.NE.U32.AND UP1, UPT, URZ, UR8, UPT ;  /* 0x000000083f00728c */ /* 0x000fe2000bf25070 */
[----:B------:R-:W-:Y:S01]  /*4370*/  IMAD.MOV.U32 R11, RZ, RZ, c[0x0][0x30c] ;  /* 0x0000c300ff0b7624 */ /* 0x000fe200078e00ff */
[----:B------:R-:W-:Y:S01]  /*4380*/  ULDC.64 UR22, c[0x0][0x320] ;  /* 0x0000c80000167ab9 */ /* 0x000fe20000000a00 */
[----:B--2---:R-:W2:Y:S01]  /*4390*/  S2R R13, SR_TID.X ;  /* 0x00000000000d7919 */ /* 0x004ea20000002100 */
[----:B------:R-:W-:Y:S01]  /*43a0*/  UISETP.NE.AND.EX UP1, UPT, URZ, UR9, UPT, UP1 ;  /* 0x000000093f00728c */ /* 0x000fe2000bf25310 */
[----:B------:R-:W-:Y:S01]  /*43b0*/  LEA.HI R6, R26, R25, RZ, 0x7 ;  /* 0x000000191a067211 */ /* 0x000fe200078f38ff */
[----:B------:R-:W-:Y:S01]  /*43c0*/  IMAD.U32 R7, RZ, RZ, UR25 ;  /* 0x00000019ff077e24 */ /* 0x000fe2000f8e00ff */
[----:B------:R-:W0:Y:S03]  /*43d0*/  LDGDEPBAR ;  /* 0x00000000000079af */ /* 0x000e260000000000 */
        /* <DEDUP_REMOVED lines=11> */
[----:B---3--:R1:W3:Y:S04]  /*4490*/  @P0 LDG.E R8, [R4.64] ;  /* 0x0000000404080981 */ /* 0x0082e8000c1e1900 */
[----:B-1--4-:R1:W4:Y:S04]  /*44a0*/  LDG.E.64 R4, [R10.64+0x8] ;  /* 0x000008040a047981 */ /* 0x012328000c1e1b00 */
[----:B-1----:R-:W4:Y:S01]  /*44b0*/  LDG.E.64 R10, [R10.64] ;  /* 0x000000040a0a7981 */ /* 0x002f22000c1e1b00 */
[----:B------:R-:W3:Y:S01]  /*44c0*/  @P0 MUFU.RCP R12, c[0x0][0x238] ;  /* 0x00008e00000c0b08 */ /* 0x000ee20000001000 */
[----:B------:R-:W-:Y:S01]  /*44d0*/  SHF.R.S32.HI R6, RZ, 0x7, R6 ;  /* 0x00000007ff067819 */ /* 0x000fe20000011406 */
[----:B--2---:R-:W-:Y:S01]  /*44e0*/  IMAD.SHL.U32 R13, R13, 0x2, RZ ;  /* 0x000000020d0d7824 */ /* 0x004fe200078e00ff */
[----:B------:R-:W-:Y:S01]  /*44f0*/  UIADD3 UR7, UR26, UR15, URZ ;  /* 0x0000000f1a077290 */ /* 0x000fe2000fffe03f */
[----:B------:R-:W-:Y:S01]  /*4500*/  IMAD.U32 R223, RZ, RZ, UR25 ;  /* 0x00000019ffdf7e24 */ /* 0x000fe2000f8e00ff */
[----:B------:R-:W-:Y:S01]  /*4510*/  SHF.L.U32 R9, R6, 0x5, RZ ;  /* 0x0000000506097819 */ /* 0x000fe200000006ff */
[----:B------:R-:W-:Y:S01]  /*4520*/  CS2R R190, SRZ ;  /* 0x0000000000be7805 */ /* 0x000fe2000001ff00 */
[----:B------:R-:W-:Y:S01]  /*4530*/  UIADD3 UR7, -UR10, 0x40, UR7 ;  /* 0x000000400a077890 */ /* 0x000fe2000fffe107 */
[----:B------:R-:W-:Y:S01]  /*4540*/  CS2R R188, SRZ ;  /* 0x0000000000bc7805 */ /* 0x000fe2000001ff00 */
[----:B------:R-:W-:Y:S01]  /*4550*/  LOP3.LUT R9, R9, 0x6, R13, 0xf8, !PT ;  /* 0x0000000609097812 */ /* 0x000fe200078ef80d */
[----:B------:R-:W-:Y:S01]  /*4560*/  CS2R R194, SRZ ;  /* 0x0000000000c27805 */ /* 0x000fe2000001ff00 */
[----:B------:R-:W-:Y:S01]  /*4570*/  LEA R13, R7, R6, 0x1 ;  /* 0x00000006070d7211 */ /* 0x000fe200078e08ff */
[----:B------:R-:W-:Y:S01]  /*4580*/  CS2R R192, SRZ ;  /* 0x0000000000c07805 */ /* 0x000fe2000001ff00 */
[----:B------:R-:W-:Y:S01]  /*4590*/  SHF.R.S32.HI R7, RZ, 0x1f, R21 ;  /* 0x0000001fff077819 */ /* 0x000fe20000011415 */
[----:B------:R-:W-:Y:S01]  /*45a0*/  IMAD R223, R223, 0x40, R9 ;  /* 0x00000040dfdf7824 */ /* 0x000fe200078e0209 */
        /* <DEDUP_REMOVED lines=60> */
[----:B------:R-:W-:Y:S02]  /*4970*/  UMOV UR6, URZ ;  /* 0x0000003f00067c82 */ /* 0x000fe40008000000 */
[----:B------:R-:W-:Y:S02]  /*4980*/  UIADD3 UR22, UR7, -UR13, URZ ;  /* 0x8000000d07167290 */ /* 0x000fe4000fffe03f */
[----:B------:R-:W-:Y:S01]  /*4990*/  ULDC UR18, c[0x0][0x2e4] ;  /* 0x0000b90000127ab9 */ /* 0x000fe20000000800 */
        /* <DEDUP_REMOVED lines=9> */
[----:B------:R-:W1:Y:S08]  /*4a30*/  R2UR UR14, R11 ;  /* 0x000000000b0e73c2 */ /* 0x000e7000000e0000 */
[----:B------:R2:W3:Y:S01]  /*4a40*/  R2UR UR11, R10 ;  /* 0x000000000a0b73c2 */ /* 0x0004e200000e0000 */
[----:B-1----:R-:W-:-:S04]  /*4a50*/  LOP3.LUT R4, R13, UR14, RZ, 0x3c, !PT ;  /* 0x0000000e0d047c12 */ /* 0x002fc8000f8e3cff */
[----:B--23--:R-:W-:-:S03]  /*4a60*/  LOP3.LUT R246, R4, R245, RZ, 0x3c, !PT ;  /* 0x000000f504f67212 */ /* 0x00cfc600078e3cff */
.L_x_1348:
[----:B------:R-:W0:Y:S01]  /*4a70*/  LDGDEPBAR ;  /* 0x00000000000079af */ /* 0x000e220000000000 */
[----:B------:R-:W-:Y:S02]  /*4a80*/  USHF.L.U32 UR7, UR12, 0x6, URZ ;  /* 0x000000060c077899 */ /* 0x000fe4000800063f */
[----:B------:R-:W-:Y:S02]  /*4a90*/  ULDC UR8, c[0x0][0x2e4] ;  /* 0x0000b90000087ab9 */ /* 0x000fe40000000800 */
        /* <DEDUP_REMOVED lines=35> */
[C---:B------:R-:W-:Y:S07]  /*4cd0*/  HMMA.16816.F32 R12, R84.reuse, R112, R12 ;  /* 0x00000070540c723c */ /* 0x040fee000000180c */
[----:B------:R-:W-:Y:S01]  /*4ce0*/  IMAD.U32 R112, RZ, RZ, UR20 ;  /* 0x00000014ff707e24 */ /* 0x000fe2000f8e00ff */
[----:B------:R-:W-:Y:S01]  /*4cf0*/  HMMA.16816.F32 R16, R84, R114, R16 ;  /* 0x000000725410723c */ /* 0x000fe20000001810 */
[----:B------:R-:W-:Y:S03]  /*4d00*/  LDSM.16.M88.4 R84, [R215+0x2000] ;  /* 0x00200000d754783b */ /* 0x000fe60000000200 */
[----:B------:R-:W-:Y:S04]  /*4d10*/  IMAD.U32 R113, RZ, RZ, UR19 ;  /* 0x00000013ff717e24 */ /* 0x000fe8000f8e00ff */
        /* <DEDUP_REMOVED lines=11> */
[C---:B------:R-:W-:Y:S01]  /*4dd0*/  LEA R108, P0, R230.reuse, R112, 0x2 ;  /* 0x00000070e66c7211 */ /* 0x040fe200078010ff */
[----:B------:R-:W-:Y:S01]  /*4de0*/  HMMA.16816.F32 R16, R92, R110, R16 ;  /* 0x0000006e5c10723c */ /* 0x000fe20000001810 */
[----:B------:R-:W4:Y:S03]  /*4df0*/  LDSM.16.M88.4 R92, [R3+0x12800] ;  /* 0x01280000035c783b */ /* 0x000f260000000200 */
[----:B------:R-:W-:Y:S02]  /*4e00*/  LEA.HI.X.SX32 R109, R230, R113, 0x2, P0 ;  /* 0x00000071e66d7211 */ /* 0x000fe400000f16ff */
[----:B------:R-:W-:Y:S02]  /*4e10*/  LDSM.16.M88.4 R112, [R209+0x14000] ;  /* 0x01400000d170783b */ /* 0x000fe40000000200 */
[C---:B--2---:R-:W-:Y:S03]  /*4e20*/  HMMA.16816.F32 R4, R84.reuse, R96, R4 ;  /* 0x000000605404723c */ /* 0x044fe60000001804 */
[----:B-----5:R2:W5:Y:S05]  /*4e30*/  LDG.E R117, [R108.64] ;  /* 0x000000046c757981 */ /* 0x02056a000c1e1900 */
[C---:B------:R-:W-:Y:S01]  /*4e40*/  HMMA.16816.F32 R8, R84.reuse, R98, R8 ;  /* 0x000000625408723c */ /* 0x040fe20000001808 */
[----:B------:R2:W5:Y:S05]  /*4e50*/  LDG.E R116, [R108.64+0x20] ;  /* 0x000020046c747981 */ /* 0x00056a000c1e1900 */
[----:B------:R-:W-:Y:S02]  /*4e60*/  LDSM.16.M88.4 R96, [R2+0x14000] ;  /* 0x014000000260783b */ /* 0x000fe40000000200 */
[C---:B---3--:R-:W-:Y:S08]  /*4e70*/  HMMA.16816.F32 R12, R84.reuse, R88, R12 ;  /* 0x00000058540c723c */ /* 0x048ff0000000180c */
[----:B------:R-:W-:Y:S01]  /*4e80*/  HMMA.16816.F32 R16, R84, R90, R16 ;  /* 0x0000005a5410723c */ /* 0x000fe20000001810 */
[----:B------:R-:W-:Y:S05]  /*4e90*/  LDSM.16.M88.4 R84, [R209+0x14800] ;  /* 0x01480000d154783b */ /* 0x000fea0000000200 */
[----:B------:R-:W-:Y:S02]  /*4ea0*/  LDSM.16.M88.4 R88, [R211+0x4000] ;  /* 0x00400000d358783b */ /* 0x000fe40000000200 */
[C---:B-1----:R-:W-:Y:S03]  /*4eb0*/  HMMA.16816.F32 R4, R100.reuse, R104, R4 ;  /* 0x000000686404723c */ /* 0x042fe60000001804 */
[----:B--2---:R-:W1:Y:S05]  /*4ec0*/  LDSM.16.M88.4 R108, [R210+0x4000] ;  /* 0x00400000d26c783b */ /* 0x004e6a0000000200 */
[C---:B------:R-:W-:Y:S01]  /*4ed0*/  HMMA.16816.F32 R8, R100.reuse, R106, R8 ;  /* 0x0000006a6408723c */ /* 0x040fe20000001808 */
[----:B------:R-:W-:Y:S07]  /*4ee0*/  LDSM.16.M88.4 R104, [R208+0x14000] ;  /* 0x01400000d068783b */ /* 0x000fee0000000200 */
[C---:B----4-:R-:W-:Y:S08]  /*4ef0*/  HMMA.16816.F32 R12, R100.reuse, R92, R12 ;  /* 0x0000005c640c723c */ /* 0x050ff0000000180c */
[----:B------:R-:W-:Y:S01]  /*4f00*/  HMMA.16816.F32 R16, R100, R94, R16 ;  /* 0x0000005e6410723c */ /* 0x000fe20000001810 */
[----:B------:R-:W2:Y:S05]  /*4f10*/  LDSM.16.M88.4 R92, [R2+0x14800] ;  /* 0x01480000025c783b */ /* 0x000eaa0000000200 */
[----:B------:R-:W3:Y:S02]  /*4f20*/  LDSM.16.M88.4 R100, [R215+0x4000] ;  /* 0x00400000d764783b */ /* 0x000ee40000000200 */
[C---:B-1----:R-:W-:Y:S08]  /*4f30*/  HMMA.16816.F32 R4, R108.reuse, R112, R4 ;  /* 0x000000706c04723c */ /* 0x042ff00000001804 */
[C---:B------:R-:W-:Y:S01]  /*4f40*/  HMMA.16816.F32 R8, R108.reuse, R114, R8 ;  /* 0x000000726c08723c */ /* 0x040fe20000001808 */
[----:B------:R-:W-:Y:S07]  /*4f50*/  LDSM.16.M88.4 R112, [R3+0x14000] ;  /* 0x014000000370783b */ /* 0x000fee0000000200 */
[C---:B------:R-:W-:Y:S08]  /*4f60*/  HMMA.16816.F32 R12, R108.reuse, R84, R12 ;  /* 0x000000546c0c723c */ /* 0x040ff0000000180c */
        /* <DEDUP_REMOVED lines=18> */
[C---:B------:R-:W-:Y:S08]  /*5090*/  HMMA.16816.F32 R8, R108.reuse, R114, R8 ;  /* 0x000000726c08723c */ /* 0x040ff00000001808 */
[C---:B--2---:R-:W-:Y:S08]  /*50a0*/  HMMA.16816.F32 R12, R108.reuse, R88, R12 ;  /* 0x000000586c0c723c */ /* 0x044ff0000000180c */
[----:B------:R-:W-:Y:S01]  /*50b0*/  HMMA.16816.F32 R16, R108, R90, R16 ;  /* 0x0000005a6c10723c */ /* 0x000fe20000001810 */
[----:B------:R-:W2:Y:S07]  /*50c0*/  LDSM.16.M88.4 R88, [R2+0x16800] ;  /* 0x016800000258783b */ /* 0x000eae0000000200 */
[C---:B------:R-:W-:Y:S08]  /*50d0*/  HMMA.16816.F32 R4, R92.reuse, R96, R4 ;  /* 0x000000605c04723c */ /* 0x040ff00000001804 */
[C---:B------:R-:W-:Y:S01]  /*50e0*/  HMMA.16816.F32 R8, R92.reuse, R98, R8 ;  /* 0x000000625c08723c */ /* 0x040fe20000001808 */
[----:B------:R-:W-:Y:S07]  /*50f0*/  LDSM.16.M88.4 R96, [R208+0x16800] ;  /* 0x01680000d060783b */ /* 0x000fee0000000200 */
[C---:B-1----:R-:W-:Y:S08]  /*5100*/  HMMA.16816.F32 R12, R92.reuse, R84, R12 ;  /* 0x000000545c0c723c */ /* 0x042ff0000000180c */
[----:B------:R-:W-:Y:S01]  /*5110*/  HMMA.16816.F32 R16, R92, R86, R16 ;  /* 0x000000565c10723c */ /* 0x000fe20000001810 */
[----:B------:R-:W-:Y:S05]  /*5120*/  LDSM.16.M88.4 R84, [R215+0x6000] ;  /* 0x00600000d754783b */ /* 0x000fea0000000200 */
[----:B------:R-:W1:Y:S02]  /*5130*/  LDSM.16.M88.4 R92, [R208+0x16000] ;  /* 0x01600000d05c783b */ /* 0x000e640000000200 */
[C---:B---3--:R-:W-:Y:S07]  /*5140*/  HMMA.16816.F32 R4, R100.reuse, R104, R4 ;  /* 0x000000686404723c */ /* 0x048fee0000001804 */
[----:B------:R-:W-:Y:S01]  /*5150*/  IADD3 R104, R247, UR7, RZ ;  /* 0x00000007f7687c10 */ /* 0x000fe2000fffe0ff */
[C---:B------:R-:W-:Y:S04]  /*5160*/  HMMA.16816.F32 R8, R100.reuse, R106, R8 ;  /* 0x0000006a6408723c */ /* 0x040fe80000001808 */
[----:B------:R-:W-:Y:S02]  /*5170*/  IABS R105, R104 ;  /* 0x0000006800697213 */ /* 0x000fe40000000000 */
[----:B------:R-:W-:Y:S02]  /*5180*/  IADD3 R108, R104, 0x8, RZ ;  /* 0x00000008686c7810 */ /* 0x000fe40007ffe0ff */
[C---:B--2---:R-:W-:Y:S03]  /*5190*/  HMMA.16816.F32 R12, R100.reuse, R88, R12 ;  /* 0x00000058640c723c */ /* 0x044fe6000000180c */
[----:B------:R-:W-:Y:S02]  /*51a0*/  ISETP.GE.AND P1, PT, R108, RZ, PT ;  /* 0x000000ff6c00720c */ /* 0x000fe40003f26270 */
[C---:B------:R-:W-:Y:S02]  /*51b0*/  IADD3 R107, R104.reuse, -0x1, RZ ;  /* 0xffffffff686b7810 */ /* 0x040fe40007ffe0ff */
[----:B------:R-:W-:Y:S01]  /*51c0*/  IMAD.MOV.U32 R88, RZ, RZ, R105 ;  /* 0x000000ffff587224 */ /* 0x000fe200078e0069 */
[----:B------:R-:W-:Y:S01]  /*51d0*/  HMMA.16816.F32 R16, R100, R90, R16 ;  /* 0x0000005a6410723c */ /* 0x000fe20000001810 */
[----:B------:R-:W-:Y:S02]  /*51e0*/  LDSM.16.M88.4 R100, [R3+0x16000] ;  /* 0x016000000364783b */ /* 0x000fe40000000200 */
[----:B------:R2:W-:Y:S01]  /*51f0*/  I2F R110, R88 ;  /* 0x00000058006e7306 */ /* 0x0005e20000201400 */
[C---:B------:R-:W-:Y:S02]  /*5200*/  IADD3 R105, R104.reuse, 0x7, RZ ;  /* 0x0000000768697810 */ /* 0x040fe40007ffe0ff */
[C---:B------:R-:W-:Y:S02]  /*5210*/  IADD3 R106, R104.reuse, -0x8, RZ ;  /* 0xfffffff8686a7810 */ /* 0x040fe40007ffe0ff */
[----:B------:R-:W-:Y:S04]  /*5220*/  ISETP.GE.AND P0, PT, R105, RZ, PT ;  /* 0x000000ff6900720c */ /* 0x000fe80003f06270 */
[C---:B------:R-:W-:Y:S01]  /*5230*/  @!P1 IADD3 R108, -R104.reuse, -0x8, RZ ;  /* 0xfffffff8686c9810 */ /* 0x040fe20007ffe1ff */
[C---:B-1----:R-:W-:Y:S03]  /*5240*/  HMMA.16816.F32 R4, R84.reuse, R92, R4 ;  /* 0x0000005c5404723c */ /* 0x042fe60000001804 */
[----:B------:R-:W1:Y:S02]  /*5250*/  I2F R109, R108 ;  /* 0x0000006c006d7306 */ /* 0x000e640000201400 */
[----:B------:R-:W-:Y:S03]  /*5260*/  ISETP.GE.AND P1, PT, R107, RZ, PT ;  /* 0x000000ff6b00720c */ /* 0x000fe60003f26270 */
[----:B------:R-:W-:Y:S01]  /*5270*/  @!P0 IADD3 R105, -R104, -0x7, RZ ;  /* 0xfffffff968698810 */ /* 0x000fe20007ffe1ff */
[C---:B------:R-:W-:Y:S01]  /*5280*/  HMMA.16816.F32 R8, R84.reuse, R94, R8 ;  /* 0x0000005e5408723c */ /* 0x040fe20000001808 */
[----:B------:R-:W-:Y:S02]  /*5290*/  LDSM.16.M88.4 R92, [R3+0x16800] ;  /* 0x01680000035c783b */ /* 0x000fe40000000200 */
[----:B------:R-:W-:Y:S01]  /*52a0*/  ISETP.GE.AND P0, PT, R106, RZ, PT ;  /* 0x000000ff6a00720c */ /* 0x000fe20003f06270 */
[----:B------:R3:W4:Y:S02]  /*52b0*/  I2F R108, R105 ;  /* 0x00000069006c7306 */ /* 0x0007240000201400 */
[----:B--2---:R-:W2:Y:S02]  /*52c0*/  LDSM.16.M88.4 R88, [R214+0x6000] ;  /* 0x00600000d658783b */ /* 0x004ea40000000200 */
[C---:B------:R-:W-:Y:S04]  /*52d0*/  HMMA.16816.F32 R12, R84.reuse, R96, R12 ;  /* 0x00000060540c723c */ /* 0x040fe8000000180c */
[C---:B------:R-:W-:Y:S03]  /*52e0*/  @!P1 IADD3 R107, -R104.reuse, 0x1, RZ ;  /* 0x00000001686b9810 */ /* 0x040fe60007ffe1ff */
[C---:B------:R-:W-:Y:S01]  /*52f0*/  IADD3 R96, R104.reuse, -0x10, RZ ;  /* 0xfffffff068607810 */ /* 0x040fe20007ffe0ff */
[----:B------:R-:W-:Y:S02]  /*5300*/  HMMA.16816.F32 R16, R84, R98, R16 ;  /* 0x000000625410723c */ /* 0x000fe40000001810 */
[----:B------:R-:W1:Y:S02]  /*5310*/  I2F R107, R107 ;  /* 0x0000006b006b7306 */ /* 0x000e640000201400 */
[----:B------:R-:W-:Y:S02]  /*5320*/  @!P0 IADD3 R106, -R104, 0x8, RZ ;  /* 0x00000008686a8810 */ /* 0x000fe40007ffe1ff */
[----:B------:R-:W-:Y:S02]  /*5330*/  ISETP.GE.AND P0, PT, R96, RZ, PT ;  /* 0x000000ff6000720c */ /* 0x000fe40003f06270 */
[C---:B------:R-:W-:Y:S04]  /*5340*/  IADD3 R85, R104.reuse, -0x11, RZ ;  /* 0xffffffef68557810 */ /* 0x040fe80007ffe0ff */
[----:B------:R-:W1:Y:S01]  /*5350*/  I2F R106, R106 ;  /* 0x0000006a006a7306 */ /* 0x000e620000201400 */
[C---:B---3--:R-:W-:Y:S02]  /*5360*/  IADD3 R105, R104.reuse, -0x9, RZ ;  /* 0xfffffff768697810 */ /* 0x048fe40007ffe0ff */
[C---:B------:R-:W-:Y:S02]  /*5370*/  IADD3 R84, R104.reuse, -0x18, RZ ;  /* 0xffffffe868547810 */ /* 0x040fe40007ffe0ff */
[----:B------:R-:W-:Y:S02]  /*5380*/  ISETP.GE.AND P1, PT, R105, RZ, PT ;  /* 0x000000ff6900720c */ /* 0x000fe40003f26270 */
[C---:B------:R-:W-:Y:S02]  /*5390*/  IADD3 R86, R104.reuse, -0x19, RZ ;  /* 0xffffffe768567810 */ /* 0x040fe40007ffe0ff */
[----:B------:R-:W-:Y:S02]  /*53a0*/  ISETP.GE.AND P2, PT, R85, RZ, PT ;  /* 0x000000ff5500720c */ /* 0x000fe40003f46270 */
[----:B------:R-:W-:Y:S02]  /*53b0*/  @!P0 IADD3 R96, -R104, 0x10, RZ ;  /* 0x0000001068608810 */ /* 0x000fe40007ffe1ff */
[----:B------:R-:W-:Y:S04]  /*53c0*/  ISETP.GE.AND P0, PT, R86, RZ, PT ;  /* 0x000000ff5600720c */ /* 0x000fe80003f06270 */
[----:B------:R-:W-:Y:S01]  /*53d0*/  I2F R96, R96 ;  /* 0x0000006000607306 */ /* 0x000fe20000201400 */
[C---:B--2---:R-:W-:Y:S05]  /*53e0*/  HMMA.16816.F32 R4, R88.reuse, R100, R4 ;  /* 0x000000645804723c */ /* 0x044fea0000001804 */
[----:B------:R-:W-:Y:S02]  /*53f0*/  @!P1 IADD3 R105, -R104, 0x9, RZ ;  /* 0x0000000968699810 */ /* 0x000fe40007ffe1ff */
[----:B------:R-:W-:Y:S01]  /*5400*/  ISETP.GE.AND P1, PT, R84, RZ, PT ;  /* 0x000000ff5400720c */ /* 0x000fe20003f26270 */
[C---:B------:R-:W-:Y:S03]  /*5410*/  HMMA.16816.F32 R8, R88.reuse, R102, R8 ;  /* 0x000000665808723c */ /* 0x040fe60000001808 */
[----:B------:R-:W2:Y:S01]  /*5420*/  I2F R105, R105 ;  /* 0x0000006900697306 */ /* 0x000ea20000201400 */
[C---:B------:R-:W-:Y:S02]  /*5430*/  @!P2 IADD3 R85, -R104.reuse, 0x11, RZ ;  /* 0x000000116855a810 */ /* 0x040fe40007ffe1ff */
[C---:B------:R-:W-:Y:S02]  /*5440*/  @!P0 IADD3 R86, -R104.reuse, 0x19, RZ ;  /* 0x0000001968568810 */ /* 0x040fe40007ffe1ff */
[C---:B------:R-:W-:Y:S01]  /*5450*/  HMMA.16816.F32 R12, R88.reuse, R92, R12 ;  /* 0x0000005c580c723c */ /* 0x040fe2000000180c */
[----:B------:R-:W-:Y:S03]  /*5460*/  PLOP3.LUT P0, PT, PT, PT, UP0, 0x80, 0x0 ;  /* 0x000000000000781c */ /* 0x000fe60003f0f008 */
[----:B------:R-:W-:Y:S01]  /*5470*/  @!P1 IADD3 R84, -R104, 0x18, RZ ;  /* 0x0000001868549810 */ /* 0x000fe20007ffe1ff */
[----:B------:R-:W3:Y:S03]  /*5480*/  I2F R85, R85 ;  /* 0x0000005500557306 */ /* 0x000ee60000201400 */
[----:B-1----:R-:W-:Y:S01]  /*5490*/  FFMA.FTZ R6, R109, -UR6, R6 ;  /* 0x800000066d067c23 */ /* 0x002fe20008010006 */
[----:B------:R-:W-:Y:S03]  /*54a0*/  HMMA.16816.F32 R16, R88, R94, R16 ;  /* 0x0000005e5810723c */ /* 0x000fe60000001810 */
[----:B----4-:R-:W-:Y:S02]  /*54b0*/  FFMA.FTZ R7, R108, -UR6, R7 ;  /* 0x800000066c077c23 */ /* 0x010fe40008010007 */
[C---:B------:R-:W-:Y:S01]  /*54c0*/  FFMA.FTZ R5, R107.reuse, -UR6, R5 ;  /* 0x800000066b057c23 */ /* 0x040fe20008010005 */
[----:B------:R-:W1:Y:S01]  /*54d0*/  I2F R84, R84 ;  /* 0x0000005400547306 */ /* 0x000e620000201400 */
[C---:B------:R-:W-:Y:S02]  /*54e0*/  FFMA.FTZ R4, R110.reuse, -UR6, R4 ;  /* 0x800000066e047c23 */ /* 0x040fe40008010004 */
[----:B------:R-:W-:Y:S03]  /*54f0*/  FFMA.FTZ R11, R107, -UR6, R11 ;  /* 0x800000066b0b7c23 */ /* 0x000fe6000801000b */
[----:B------:R-:W-:Y:S02]  /*5500*/  FFMA.FTZ R10, R110, -UR6, R10 ;  /* 0x800000066e0a7c23 */ /* 0x000fe4000801000a */
[C---:B------:R-:W-:Y:S02]  /*5510*/  FFMA.FTZ R8, R106.reuse, -UR6, R8 ;  /* 0x800000066a087c23 */ /* 0x040fe40008010008 */
[C---:B--2---:R-:W-:Y:S01]  /*5520*/  FFMA.FTZ R9, R105.reuse, -UR6, R9 ;  /* 0x8000000669097c23 */ /* 0x044fe20008010009 */
[----:B------:R-:W2:Y:S01]  /*5530*/  I2F R86, R86 ;  /* 0x0000005600567306 */ /* 0x000ea20000201400 */
[----:B------:R-:W-:Y:S02]  /*5540*/  FFMA.FTZ R14, R106, -UR6, R14 ;  /* 0x800000066a0e7c23 */ /* 0x000fe4000801000e */
[----:B------:R-:W-:Y:S02]  /*5550*/  FFMA.FTZ R15, R105, -UR6, R15 ;  /* 0x80000006690f7c23 */ /* 0x000fe4000801000f */
[C---:B------:R-:W-:Y:S02]  /*5560*/  FFMA.FTZ R12, R96.reuse, -UR6, R12 ;  /* 0x80000006600c7c23 */ /* 0x040fe4000801000c */
[C---:B---3--:R-:W-:Y:S02]  /*5570*/  FFMA.FTZ R13, R85.reuse, -UR6, R13 ;  /* 0x80000006550d7c23 */ /* 0x048fe4000801000d */
[----:B------:R-:W-:Y:S02]  /*5580*/  FFMA.FTZ R18, R96, -UR6, R18 ;  /* 0x8000000660127c23 */ /* 0x000fe40008010012 */
[----:B------:R-:W-:Y:S02]  /*5590*/  FFMA.FTZ R19, R85, -UR6, R19 ;  /* 0x8000000655137c23 */ /* 0x000fe40008010013 */
[----:B-1----:R-:W-:Y:S02]  /*55a0*/  FFMA.FTZ R16, R84, -UR6, R16 ;  /* 0x8000000654107c23 */ /* 0x002fe40008010010 */
[----:B--2---:R-:W-:Y:S01]  /*55b0*/  FFMA.FTZ R17, R86, -UR6, R17 ;  /* 0x8000000656117c23 */ /* 0x004fe20008010011 */
        /* <DEDUP_REMOVED lines=13> */
.L_x_1344:
[----:B------:R-:W-:Y:S01]  /*5690*/  IADD3 R84, R230, UR7, RZ ;  /* 0x00000007e6547c10 */ /* 0x000fe2000fffe0ff */
[----:B------:R-:W-:Y:S01]  /*56a0*/  UIADD3 UR7, -UR8, UR10, -UR15 ;  /* 0x0000000a08077290 */ /* 0x000fe2000fffe90f */
[C---:B------:R-:W-:Y:S01]  /*56b0*/  IADD3 R93, R223.reuse, 0x1, RZ ;  /* 0x00000001df5d7810 */ /* 0x040fe20007ffe0ff */
[----:B------:R-:W-:Y:S01]  /*56c0*/  UMOV UR18, UR8 ;  /* 0x0000000800127c82 */ /* 0x000fe20008000000 */
[C---:B------:R-:W-:Y:S02]  /*56d0*/  IADD3 R85, R84.reuse, 0x8, RZ ;  /* 0x0000000854557810 */ /* 0x040fe40007ffe0ff */
[----:B------:R-:W-:Y:S02]  /*56e0*/  IADD3 R92, R223, 0x8, RZ ;  /* 0x00000008df5c7810 */ /* 0x000fe40007ffe0ff */
[C---:B------:R-:W-:Y:S02]  /*56f0*/  IADD3 R86, R84.reuse, UR7, RZ ;  /* 0x0000000754567c10 */ /* 0x040fe4000fffe0ff */
[----:B------:R-:W-:Y:S01]  /*5700*/  IADD3 R96, R85, UR7, RZ ;  /* 0x0000000755607c10 */ /* 0x000fe2000fffe0ff */
[----:B------:R-:W-:Y:S01]  /*5710*/  UIADD3 UR7, UR10, 0x1, -UR15 ;  /* 0x000000010a077890 */ /* 0x000fe2000fffe80f */
[C---:B------:R-:W-:Y:S02]  /*5720*/  IADD3 R91, R223.reuse, 0x9, RZ ;  /* 0x00000009df5b7810 */ /* 0x040fe40007ffe0ff */
[C---:B------:R-:W-:Y:S01]  /*5730*/  IADD3 R90, R223.reuse, 0x10, RZ ;  /* 0x00000010df5a7810 */ /* 0x040fe20007ffe0ff */
[----:B------:R-:W-:Y:S01]  /*5740*/  UIADD3 UR7, UR7, UR41, URZ ;  /* 0x0000002907077290 */ /* 0x000fe2000fffe03f */
[C---:B------:R-:W-:Y:S02]  /*5750*/  IADD3 R89, R223.reuse, 0x11, RZ ;  /* 0x00000011df597810 */ /* 0x040fe40007ffe0ff */
[C---:B------:R-:W-:Y:S02]  /*5760*/  IADD3 R88, R223.reuse, 0x18, RZ ;  /* 0x00000018df587810 */ /* 0x040fe40007ffe0ff */
[C---:B------:R-:W-:Y:S02]  /*5770*/  IADD3 R87, R223.reuse, 0x19, RZ ;  /* 0x00000019df577810 */ /* 0x040fe40007ffe0ff */
[----:B------:R-:W-:Y:S02]  /*5780*/  IADD3 R94, R84, UR7, RZ ;  /* 0x00000007545e7c10 */ /* 0x000fe4000fffe0ff */
[----:B------:R-:W-:Y:S02]  /*5790*/  IMNMX R84, RZ, R86, !PT ;  /* 0x00000056ff547217 */ /* 0x000fe40007800200 */
[----:B------:R-:W-:Y:S02]  /*57a0*/  IMNMX R86, R94, UR10, PT ;  /* 0x0000000a5e567c17 */ /* 0x000fe4000b800200 */
[-C--:B------:R-:W-:Y:S02]  /*57b0*/  ISETP.GE.AND P0, PT, R223, R84.reuse, PT ;  /* 0x00000054df00720c */ /* 0x080fe40003f06270 */
[----:B------:R-:W-:Y:S02]  /*57c0*/  ISETP.GE.AND P6, PT, R93, R84, PT ;  /* 0x000000545d00720c */ /* 0x000fe40003fc6270 */
[----:B------:R-:W-:Y:S02]  /*57d0*/  IADD3 R95, R85, UR7, RZ ;  /* 0x00000007555f7c10 */ /* 0x000fe4000fffe0ff */
        /* <DEDUP_REMOVED lines=48> */
.L_x_1345:
[----:B------:R-:W-:Y:S01]  /*5ae0*/  IMAD.U32 R84, RZ, RZ, UR12 ;  /* 0x0000000cff547e24 */ /* 0x000fe2000f8e00ff */
[----:B------:R-:W-:Y:S01]  /*5af0*/  UIADD3 UR7, UR11, -0x61c88647, URZ ;  /* 0x9e3779b90b077890 */ /* 0x000fe2000fffe03f */
[----:B------:R-:W-:Y:S01]  /*5b00*/  IMAD.WIDE.U32 R86, R246, -0x326172a9, RZ ;  /* 0xcd9e8d57f6567825 */ /* 0x000fe200078e00ff */
[----:B------:R-:W-:Y:S01]  /*5b10*/  FSETP.NEU.FTZ.AND P0, PT, R235, -INF , PT ;  /* 0xff800000eb00780b */ /* 0x000fe20003f1d000 */
[----:B------:R-:W-:Y:S02]  /*5b20*/  UISETP.GT.AND UP1, UPT, UR12, UR21, UPT ;  /* 0x000000150c00728c */ /* 0x000fe4000bf24270 */
[----:B------:R-:W-:Y:S02]  /*5b30*/  IMAD R84, R84, 0x4, R249 ;  /* 0x0000000454547824 */ /* 0x000fe400078e02f9 */
[----:B------:R-:W-:Y:S02]  /*5b40*/  IMAD.MOV.U32 R240, RZ, RZ, c[0x0][0x22c] ;  /* 0x00008b00fff07624 */ /* 0x000fe400078e00ff */
[----:B------:R-:W-:Y:S04]  /*5b50*/  IMAD.WIDE.U32 R84, R84, -0x326172a9, RZ ;  /* 0xcd9e8d5754547825 */ /* 0x000fe800078e00ff */
[----:B------:R-:W-:Y:S01]  /*5b60*/  IMAD R240, R240, c[0x0][0x1c0], RZ ;  /* 0x00007000f0f07a24 */ /* 0x000fe200078e02ff */
[----:B------:R-:W-:Y:S01]  /*5b70*/  LOP3.LUT R90, R87, UR7, R84, 0x96, !PT ;  /* 0x00000007575a7c12 */ /* 0x000fe2000f8e9654 */
[----:B------:R-:W-:Y:S01]  /*5b80*/  UIADD3 UR7, UR14, -0x4498517b, URZ ;  /* 0xbb67ae850e077890 */ /* 0x000fe2000fffe03f */
[----:B------:R-:W-:Y:S03]  /*5b90*/  LOP3.LUT R84, R85, UR11, R248, 0x96, !PT ;  /* 0x0000000b55547c12 */ /* 0x000fe6000f8e96f8 */
[----:B------:R-:W-:Y:S04]  /*5ba0*/  IMAD.WIDE.U32 R90, R90, -0x2daee0ad, RZ ;  /* 0xd2511f535a5a7825 */ /* 0x000fe800078e00ff */
[----:B------:R-:W-:Y:S05]  /*5bb0*/  IMAD.WIDE.U32 R84, R84, -0x2daee0ad, RZ ;  /* 0xd2511f5354547825 */ /* 0x000fea00078e00ff */
[----:B------:R-:W-:Y:S01]  /*5bc0*/  LOP3.LUT R85, R85, UR7, R244, 0x96, !PT ;  /* 0x0000000755557c12 */ /* 0x000fe2000f8e96f4 */
[----:B------:R-:W-:Y:S06]  /*5bd0*/  UIADD3 UR7, UR14, 0x76cf5d0a, URZ ;  /* 0x76cf5d0a0e077890 */ /* 0x000fec000fffe03f */
[----:B------:R-:W-:Y:S01]  /*5be0*/  LOP3.LUT R88, R91, UR7, R84, 0x96, !PT ;  /* 0x000000075b587c12 */ /* 0x000fe2000f8e9654 */
[----:B------:R-:W-:Y:S01]  /*5bf0*/  UIADD3 UR7, UR11, 0x3c6ef372, URZ ;  /* 0x3c6ef3720b077890 */ /* 0x000fe2000fffe03f */
[----:B------:R-:W-:Y:S04]  /*5c00*/  IMAD.WIDE.U32 R84, R85, -0x326172a9, RZ ;  /* 0xcd9e8d5755547825 */ /* 0x000fe800078e00ff */
[----:B------:R-:W-:Y:S01]  /*5c10*/  IMAD.WIDE.U32 R88, R88, -0x326172a9, RZ ;  /* 0xcd9e8d5758587825 */ /* 0x000fe200078e00ff */
[----:B------:R-:W-:Y:S01]  /*5c20*/  LOP3.LUT R85, R85, UR7, R86, 0x96, !PT ;  /* 0x0000000755557c12 */ /* 0x000fe2000f8e9656 */
[----:B------:R-:W-:Y:S06]  /*5c30*/  UIADD3 UR7, UR11, -0x255992d5, URZ ;  /* 0xdaa66d2b0b077890 */ /* 0x000fec000fffe03f */
        /* <DEDUP_REMOVED lines=11> */
[----:B------:R-:W-:Y:S06]  /*5cf0*/  UIADD3 UR7, UR11, 0x1715609d, URZ ;  /* 0x1715609d0b077890 */ /* 0x000fec000fffe03f */
[----:B------:R-:W-:Y:S01]  /*5d00*/  LOP3.LUT R88, R91, UR7, R84, 0x96, !PT ;  /* 0x000000075b587c12 */ /* 0x000fe2000f8e9654 */
[----:B------:R-:W-:Y:S01]  /*5d10*/  UIADD3 UR7, UR14, -0x56f99767, URZ ;  /* 0xa90668990e077890 */ /* 0x000fe2000fffe03f */
[----:B------:R-:W-:Y:S04]  /*5d20*/  IMAD.WIDE.U32 R84, R85, -0x2daee0ad, RZ ;  /* 0xd2511f5355547825 */ /* 0x000fe800078e00ff */
[----:B------:R-:W-:Y:S01]  /*5d30*/  IMAD.WIDE.U32 R88, R88, -0x2daee0ad, RZ ;  /* 0xd2511f5358587825 */ /* 0x000fe200078e00ff */
[----:B------:R-:W-:Y:S01]  /*5d40*/  LOP3.LUT R86, R85, UR7, R86, 0x96, !PT ;  /* 0x0000000755567c12 */ /* 0x000fe2000f8e9656 */
[----:B------:R-:W-:Y:S02]  /*5d50*/  UIADD3 UR7, UR14, 0x646e171e, URZ ;  /* 0x646e171e0e077890 */ /* 0x000fe4000fffe03f */
[----:B------:R-:W-:Y:S02]  /*5d60*/  FMUL.FTZ R91, R236, 1.4426950216293334961 ;  /* 0x3fb8aa3bec5b7820 */ /* 0x000fe40000410000 */
[----:B------:R-:W-:Y:S02]  /*5d70*/  IMAD.WIDE.U32 R86, R86, -0x326172a9, RZ ;  /* 0xcd9e8d5756567825 */ /* 0x000fe400078e00ff */
[----:B------:R-:W-:Y:S01]  /*5d80*/  LOP3.LUT R85, R89, UR7, R84, 0x96, !PT ;  /* 0x0000000759557c12 */ /* 0x000fe2000f8e9654 */
[----:B------:R-:W-:Y:S01]  /*5d90*/  UIADD3 UR7, UR11, -0x4ab325aa, URZ ;  /* 0xb54cda560b077890 */ /* 0x000fe2000fffe03f */
[----:B------:R-:W-:Y:S05]  /*5da0*/  FMUL.FTZ R84, R235, 1.4426950216293334961 ;  /* 0x3fb8aa3beb547820 */ /* 0x000fea0000410000 */
[----:B------:R-:W-:Y:S02]  /*5db0*/  FSEL R84, R84, RZ, P0 ;  /* 0x000000ff54547208 */ /* 0x000fe40000000000 */
[----:B------:R-:W-:Y:S02]  /*5dc0*/  FSETP.NEU.FTZ.AND P0, PT, R236, -INF , PT ;  /* 0xff800000ec00780b */ /* 0x000fe40003f1d000 */
[----:B------:R-:W-:Y:S01]  /*5dd0*/  LOP3.LUT R90, R87, UR7, R90, 0x96, !PT ;  /* 0x00000007575a7c12 */ /* 0x000fe2000f8e965a */
[--C-:B------:R-:W-:Y:S01]  /*5de0*/  FFMA.FTZ R16, R16, c[0x0][0x23c], -R84.reuse ;  /* 0x00008f0010107a23 */ /* 0x100fe20000010854 */
[----:B------:R-:W-:Y:S01]  /*5df0*/  ULDC.U8 UR7, c[0x0][0x2d8] ;  /* 0x0000b60000077ab9 */ /* 0x000fe20000000000 */
[--C-:B------:R-:W-:Y:S02]  /*5e00*/  FFMA.FTZ R8, R8, c[0x0][0x23c], -R84.reuse ;  /* 0x00008f0008087a23 */ /* 0x100fe40000010854 */
[----:B------:R1:W-:Y:S01]  /*5e10*/  MUFU.EX2 R129, R16 ;  /* 0x0000001000817308 */ /* 0x0003e20000000800 */
[--C-:B------:R-:W-:Y:S02]  /*5e20*/  FFMA.FTZ R12, R12, c[0x0][0x23c], -R84.reuse ;  /* 0x00008f000c0c7a23 */ /* 0x100fe40000010854 */
[--C-:B------:R-:W-:Y:S02]  /*5e30*/  FFMA.FTZ R4, R4, c[0x0][0x23c], -R84.reuse ;  /* 0x00008f0004047a23 */ /* 0x100fe40000010854 */
[--C-:B------:R-:W-:Y:S02]  /*5e40*/  FFMA.FTZ R5, R5, c[0x0][0x23c], -R84.reuse ;  /* 0x00008f0005057a23 */ /* 0x100fe40000010854 */
[--C-:B------:R-:W-:Y:S02]  /*5e50*/  FFMA.FTZ R9, R9, c[0x0][0x23c], -R84.reuse ;  /* 0x00008f0009097a23 */ /* 0x100fe40000010854 */
[--C-:B------:R-:W-:Y:S01]  /*5e60*/  FFMA.FTZ R13, R13, c[0x0][0x23c], -R84.reuse ;  /* 0x00008f000d0d7a23 */ /* 0x100fe20000010854 */
[----:B------:R2:W-:Y:S01]  /*5e70*/  MUFU.EX2 R126, R8 ;  /* 0x00000008007e7308 */ /* 0x0005e20000000800 */
[----:B------:R-:W-:Y:S09]  /*5e80*/  FFMA.FTZ R84, R17, c[0x0][0x23c], -R84 ;  /* 0x00008f0011547a23 */ /* 0x000ff20000010854 */
[----:B------:R3:W-:Y:S01]  /*5e90*/  MUFU.EX2 R127, R12 ;  /* 0x0000000c007f7308 */ /* 0x0007e20000000800 */
[----:B-1----:R-:W-:Y:S05]  /*5ea0*/  FSEL R16, R91, RZ, P0 ;  /* 0x000000ff5b107208 */ /* 0x002fea0000000000 */
[--C-:B------:R-:W-:Y:S04]  /*5eb0*/  FFMA.FTZ R7, R7, c[0x0][0x23c], -R16.reuse ;  /* 0x00008f0007077a23 */ /* 0x100fe80000010810 */
[----:B------:R1:W-:Y:S01]  /*5ec0*/  MUFU.EX2 R124, R4 ;  /* 0x00000004007c7308 */ /* 0x0003e20000000800 */
[--C-:B------:R-:W-:Y:S02]  /*5ed0*/  FFMA.FTZ R6, R6, c[0x0][0x23c], -R16.reuse ;  /* 0x00008f0006067a23 */ /* 0x100fe40000010810 */
[--C-:B------:R-:W-:Y:S01]  /*5ee0*/  FFMA.FTZ R19, R19, c[0x0][0x23c], -R16.reuse ;  /* 0x00008f0013137a23 */ /* 0x100fe20000010810 */
[----:B--2---:R-:W-:Y:S01]  /*5ef0*/  LOP3.LUT R8, R88, 0xff, RZ, 0xc0, !PT ;  /* 0x000000ff58087812 */ /* 0x004fe200078ec0ff */
[--C-:B------:R-:W-:Y:S02]  /*5f00*/  FFMA.FTZ R11, R11, c[0x0][0x23c], -R16.reuse ;  /* 0x00008f000b0b7a23 */ /* 0x100fe40000010810 */
[--C-:B------:R-:W-:Y:S01]  /*5f10*/  FFMA.FTZ R10, R10, c[0x0][0x23c], -R16.reuse ;  /* 0x00008f000a0a7a23 */ /* 0x100fe20000010810 */
[----:B------:R-:W-:Y:S01]  /*5f20*/  ISETP.LE.U32.AND P6, PT, R8, UR7, PT ;  /* 0x0000000708007c0c */ /* 0x000fe2000bfc3070 */
[--C-:B------:R-:W-:Y:S01]  /*5f30*/  FFMA.FTZ R15, R15, c[0x0][0x23c], -R16.reuse ;  /* 0x00008f000f0f7a23 */ /* 0x100fe20000010810 */
[----:B------:R2:W-:Y:S01]  /*5f40*/  MUFU.EX2 R125, R7 ;  /* 0x00000007007d7308 */ /* 0x0005e20000000800 */
[----:B------:R-:W-:Y:S01]  /*5f50*/  LOP3.LUT R8, R86, 0xff, RZ, 0xc0, !PT ;  /* 0x000000ff56087812 */ /* 0x000fe200078ec0ff */
[----:B------:R-:W-:Y:S01]  /*5f60*/  FFMA.FTZ R14, R14, c[0x0][0x23c], -R16 ;  /* 0x00008f000e0e7a23 */ /* 0x000fe20000010810 */
[----:B---3--:R-:W-:Y:S01]  /*5f70*/  SHF.R.U32.HI R12, RZ, 0x10, R88 ;  /* 0x00000010ff0c7819 */ /* 0x008fe20000011658 */
[----:B------:R-:W-:Y:S01]  /*5f80*/  FFMA.FTZ R16, R18, c[0x0][0x23c], -R16 ;  /* 0x00008f0012107a23 */ /* 0x000fe20000010810 */
[----:B------:R-:W-:Y:S05]  /*5f90*/  ISETP.LE.U32.AND P5, PT, R8, UR7, PT ;  /* 0x0000000708007c0c */ /* 0x000fea000bfa3070 */
[----:B------:R3:W-:Y:S01]  /*5fa0*/  MUFU.EX2 R122, R6 ;  /* 0x00000006007a7308 */ /* 0x0007e20000000800 */
[----:B-1----:R-:W-:Y:S04]  /*5fb0*/  LOP3.LUT R4, R85, 0xff, RZ, 0xc0, !PT ;  /* 0x000000ff55047812 */ /* 0x002fe800078ec0ff */
[----:B------:R-:W-:Y:S05]  /*5fc0*/  ISETP.LE.U32.AND P3, PT, R4, UR7, PT ;  /* 0x0000000704007c0c */ /* 0x000fea000bf63070 */
[----:B------:R-:W-:Y:S01]  /*5fd0*/  MUFU.EX2 R120, R5 ;  /* 0x0000000500787308 */ /* 0x000fe20000000800 */
[----:B------:R-:W-:Y:S02]  /*5fe0*/  LOP3.LUT R4, R12, 0xff, RZ, 0xc0, !PT ;  /* 0x000000ff0c047812 */ /* 0x000fe400078ec0ff */
[----:B------:R-:W-:Y:S02]  /*5ff0*/  LOP3.LUT R12, R86, 0xffff, RZ, 0xc0, !PT ;  /* 0x0000ffff560c7812 */ /* 0x000fe400078ec0ff */
[----:B--2---:R-:W-:Y:S02]  /*6000*/  SHF.R.U32.HI R7, RZ, 0x18, R88 ;  /* 0x00000018ff077819 */ /* 0x004fe40000011658 */
[----:B------:R-:W-:Y:S02]  /*6010*/  ISETP.LE.U32.AND P1, PT, R4, UR7, PT ;  /* 0x0000000704007c0c */ /* 0x000fe4000bf23070 */
[----:B------:R-:W-:Y:S01]  /*6020*/  SHF.R.U32.HI R4, RZ, 0x18, R90 ;  /* 0x00000018ff047819 */ /* 0x000fe2000001165a */
[----:B------:R-:W-:Y:S01]  /*6030*/  MUFU.EX2 R128, R19 ;  /* 0x0000001300807308 */ /* 0x000fe20000000800 */
[----:B------:R-:W-:Y:S02]  /*6040*/  ISETP.LE.U32.AND P0, PT, R7, UR7, PT ;  /* 0x0000000707007c0c */ /* 0x000fe4000bf03070 */
[----:B------:R-:W-:Y:S02]  /*6050*/  LOP3.LUT R88, R88, 0xffff, RZ, 0xc0, !PT ;  /* 0x0000ffff58587812 */ /* 0x000fe400078ec0ff */
[--C-:B---3--:R-:W-:Y:S02]  /*6060*/  SHF.R.U32.HI R6, RZ, 0x18, R85.reuse ;  /* 0x00000018ff067819 */ /* 0x108fe40000011655 */
[--C-:B------:R-:W-:Y:S02]  /*6070*/  SHF.R.U32.HI R7, RZ, 0x18, R86.reuse ;  /* 0x00000018ff077819 */ /* 0x100fe40000011656 */
[----:B------:R-:W-:Y:S01]  /*6080*/  ISETP.LE.U32.AND P2, PT, R6, UR7, PT ;  /* 0x0000000706007c0c */ /* 0x000fe2000bf43070 */
[----:B------:R-:W-:Y:S01]  /*6090*/  MUFU.EX2 R123, R9 ;  /* 0x00000009007b7308 */ /* 0x000fe20000000800 */
[----:B------:R-:W-:Y:S02]  /*60a0*/  LOP3.LUT R6, R90, 0xff, RZ, 0xc0, !PT ;  /* 0x000000ff5a067812 */ /* 0x000fe400078ec0ff */
[----:B------:R-:W-:Y:S02]  /*60b0*/  SHF.R.U32.HI R86, RZ, 0x10, R86 ;  /* 0x00000010ff567819 */ /* 0x000fe40000011656 */
[----:B------:R-:W-:Y:S05]  /*60c0*/  ISETP.LE.U32.AND P4, PT, R7, UR7, PT ;  /* 0x0000000707007c0c */ /* 0x000fea000bf83070 */
[----:B------:R-:W-:Y:S10]  /*60d0*/  MUFU.EX2 R113, R11 ;  /* 0x0000000b00717308 */ /* 0x000ff40000000800 */
[----:B------:R-:W-:Y:S10]  /*60e0*/  MUFU.EX2 R112, R10 ;  /* 0x0000000a00707308 */ /* 0x000ff40000000800 */
[----:B------:R-:W-:Y:S10]  /*60f0*/  MUFU.EX2 R121, R15 ;  /* 0x0000000f00797308 */ /* 0x000ff40000000800 */
[----:B------:R-:W-:Y:S10]  /*6100*/  MUFU.EX2 R115, R13 ;  /* 0x0000000d00737308 */ /* 0x000ff40000000800 */
[----:B------:R-:W-:Y:S10]  /*6110*/  MUFU.EX2 R114, R14 ;  /* 0x0000000e00727308 */ /* 0x000ff40000000800 */
[----:B------:R-:W-:Y:S10]  /*6120*/  MUFU.EX2 R119, R84 ;  /* 0x0000005400777308 */ /* 0x000ff40000000800 */
[----:B------:R-:W1:Y:S02]  /*6130*/  MUFU.EX2 R118, R16 ;  /* 0x0000001000767308 */ /* 0x000e640000000800 */
[----:B-1----:R-:W-:Y:S02]  /*6140*/  @!P1 FADD.FTZ R118, -R118, -RZ ;  /* 0x800000ff76769221 */ /* 0x002fe40000010100 */
[----:B------:R-:W-:Y:S01]  /*6150*/  @!P6 FADD.FTZ R129, -R129, -RZ ;  /* 0x800000ff8181e221 */ /* 0x000fe20000010100 */
[----:B------:R-:W-:Y:S01]  /*6160*/  ISETP.LE.U32.AND P6, PT, R4, UR7, PT ;  /* 0x0000000704007c0c */ /* 0x000fe2000bfc3070 */
[----:B------:R-:W-:Y:S01]  /*6170*/  @!P3 FADD.FTZ R127, -R127, -RZ ;  /* 0x800000ff7f7fb221 */ /* 0x000fe20000010100 */
[----:B------:R-:W-:Y:S01]  /*6180*/  SHF.R.U32.HI R4, RZ, 0x10, R90 ;  /* 0x00000010ff047819 */ /* 0x000fe2000001165a */
[----:B------:R-:W-:Y:S01]  /*6190*/  @!P0 FADD.FTZ R128, -R128, -RZ ;  /* 0x800000ff80808221 */ /* 0x000fe20000010100 */
[----:B------:R-:W-:Y:S01]  /*61a0*/  LOP3.LUT R90, R90, 0xffff, RZ, 0xc0, !PT ;  /* 0x0000ffff5a5a7812 */ /* 0x000fe200078ec0ff */
[----:B------:R-:W-:Y:S01]  /*61b0*/  @!P5 FADD.FTZ R126, -R126, -RZ ;  /* 0x800000ff7e7ed221 */ /* 0x000fe20000010100 */
[----:B------:R-:W-:Y:S01]  /*61c0*/  LOP3.LUT R5, R4, 0xff, RZ, 0xc0, !PT ;  /* 0x000000ff04057812 */ /* 0x000fe200078ec0ff */
[----:B------:R-:W-:Y:S01]  /*61d0*/  @!P4 FADD.FTZ R113, -R113, -RZ ;  /* 0x800000ff7171c221 */ /* 0x000fe20000010100 */
[----:B------:R-:W-:Y:S01]  /*61e0*/  SHF.R.U32.HI R90, RZ, 0x8, R90 ;  /* 0x00000008ff5a7819 */ /* 0x000fe2000001165a */
[----:B------:R-:W-:Y:S01]  /*61f0*/  @!P2 FADD.FTZ R121, -R121, -RZ ;  /* 0x800000ff7979a221 */ /* 0x000fe20000010100 */
[----:B------:R-:W-:Y:S02]  /*6200*/  SHF.R.U32.HI R4, RZ, 0x8, R12 ;  /* 0x00000008ff047819 */ /* 0x000fe4000001160c */
[----:B------:R-:W-:Y:S01]  /*6210*/  ISETP.LE.U32.AND P3, PT, R5, UR7, PT ;  /* 0x0000000705007c0c */ /* 0x000fe2000bf63070 */
[----:B------:R-:W-:Y:S01]  /*6220*/  @!P6 FADD.FTZ R125, -R125, -RZ ;  /* 0x800000ff7d7de221 */ /* 0x000fe20000010100 */
[----:B------:R-:W-:Y:S02]  /*6230*/  LOP3.LUT R5, R90, 0xffff, RZ, 0xc0, !PT ;  /* 0x0000ffff5a057812 */ /* 0x000fe400078ec0ff */
[----:B------:R-:W-:Y:S02]  /*6240*/  ISETP.LE.U32.AND P0, PT, R6, UR7, PT ;  /* 0x0000000706007c0c */ /* 0x000fe4000bf03070 */
[----:B------:R-:W-:Y:S02]  /*6250*/  ISETP.LE.U32.AND P6, PT, R5, UR7, PT ;  /* 0x0000000705007c0c */ /* 0x000fe4000bfc3070 */
[----:B------:R-:W-:Y:S02]  /*6260*/  LOP3.LUT R4, R4, 0xffff, RZ, 0xc0, !PT ;  /* 0x0000ffff04047812 */ /* 0x000fe400078ec0ff */
[----:B------:R-:W-:Y:S02]  /*6270*/  SHF.R.U32.HI R6, RZ, 0x10, R85 ;  /* 0x00000010ff067819 */ /* 0x000fe40000011655 */
[----:B------:R-:W-:Y:S01]  /*6280*/  ISETP.LE.U32.AND P5, PT, R4, UR7, PT ;  /* 0x0000000704007c0c */ /* 0x000fe2000bfa3070 */
[----:B------:R-:W-:Y:S01]  /*6290*/  @!P3 FADD.FTZ R122, -R122, -RZ ;  /* 0x800000ff7a7ab221 */ /* 0x000fe20000010100 */
[----:B------:R-:W-:Y:S02]  /*62a0*/  SHF.R.U32.HI R5, RZ, 0x8, R88 ;  /* 0x00000008ff057819 */ /* 0x000fe40000011658 */
[----:B------:R-:W-:Y:S01]  /*62b0*/  LOP3.LUT R85, R85, 0xffff, RZ, 0xc0, !PT ;  /* 0x0000ffff55557812 */ /* 0x000fe200078ec0ff */
[----:B------:R-:W-:Y:S01]  /*62c0*/  @!P0 FADD.FTZ R124, -R124, -RZ ;  /* 0x800000ff7c7c8221 */ /* 0x000fe20000010100 */
[----:B------:R-:W-:Y:S01]  /*62d0*/  LOP3.LUT R4, R6, 0xff, RZ, 0xc0, !PT ;  /* 0x000000ff06047812 */ /* 0x000fe200078ec0ff */
[----:B------:R-:W-:Y:S01]  /*62e0*/  @!P6 FADD.FTZ R120, -R120, -RZ ;  /* 0x800000ff7878e221 */ /* 0x000fe20000010100 */
[----:B------:R-:W-:Y:S02]  /*62f0*/  LOP3.LUT R6, R86, 0xff, RZ, 0xc0, !PT ;  /* 0x000000ff56067812 */ /* 0x000fe400078ec0ff */
[----:B------:R-:W-:Y:S02]  /*6300*/  ISETP.LE.U32.AND P0, PT, R4, UR7, PT ;  /* 0x0000000704007c0c */ /* 0x000fe4000bf03070 */
[----:B------:R-:W-:Y:S01]  /*6310*/  SHF.R.U32.HI R4, RZ, 0x8, R85 ;  /* 0x00000008ff047819 */ /* 0x000fe20000011655 */
[----:B------:R-:W-:Y:S01]  /*6320*/  @!P5 FADD.FTZ R123, -R123, -RZ ;  /* 0x800000ff7b7bd221 */ /* 0x000fe20000010100 */
[----:B------:R-:W-:Y:S02]  /*6330*/  LOP3.LUT R5, R5, 0xffff, RZ, 0xc0, !PT ;  /* 0x0000ffff05057812 */ /* 0x000fe400078ec0ff */
[----:B------:R-:W-:Y:S02]  /*6340*/  LOP3.LUT R4, R4, 0xffff, RZ, 0xc0, !PT ;  /* 0x0000ffff04047812 */ /* 0x000fe400078ec0ff */
[----:B------:R-:W-:Y:S02]  /*6350*/  ISETP.LE.U32.AND P3, PT, R5, UR7, PT ;  /* 0x0000000705007c0c */ /* 0x000fe4000bf63070 */
[----:B------:R-:W-:Y:S02]  /*6360*/  F2FP.RELU.PACK_AB R5, R125, R122 ;  /* 0x0000007a7d05723e */ /* 0x000fe400000008ff */
[----:B------:R-:W-:Y:S01]  /*6370*/  ISETP.LE.U32.AND P5, PT, R6, UR7, PT ;  /* 0x0000000706007c0c */ /* 0x000fe2000bfa3070 */
[----:B------:R-:W-:Y:S01]  /*6380*/  @!P0 FADD.FTZ R114, -R114, -RZ ;  /* 0x800000ff72728221 */ /* 0x000fe20000010100 */
[----:B------:R-:W-:Y:S01]  /*6390*/  F2FP.RELU.PACK_AB R6, R120, R124 ;  /* 0x0000007c7806723e */ /* 0x000fe200000008ff */
[----:B------:R1:W-:Y:S01]  /*63a0*/  STS [R231+0x22400], R5 ;  /* 0x02240005e7007388 */ /* 0x0003e20000000800 */
[----:B------:R-:W-:Y:S02]  /*63b0*/  ISETP.LE.U32.AND P6, PT, R4, UR7, PT ;  /* 0x0000000704007c0c */ /* 0x000fe4000bfc3070 */
[----:B------:R-:W-:Y:S01]  /*63c0*/  F2FP.RELU.PACK_AB R4, R123, R126 ;  /* 0x0000007e7b04723e */ /* 0x000fe200000008ff */
[----:B------:R2:W-:Y:S01]  /*63d0*/  STS [R231+0x22000], R6 ;  /* 0x02200006e7007388 */ /* 0x0005e20000000800 */
[----:B------:R-:W-:Y:S01]  /*63e0*/  FSETP.GE.FTZ.AND P2, PT, R120, RZ, PT ;  /* 0x000000ff7800720b */ /* 0x000fe20003f56000 */
[----:B------:R-:W-:Y:S01]  /*63f0*/  @!P3 FADD.FTZ R119, -R119, -RZ ;  /* 0x800000ff7777b221 */ /* 0x000fe20000010100 */
[----:B------:R-:W-:Y:S01]  /*6400*/  FSETP.GE.FTZ.AND P3, PT, R124, RZ, PT ;  /* 0x000000ff7c00720b */ /* 0x000fe20003f76000 */
[----:B------:R3:W-:Y:S01]  /*6410*/  STS [R234+0x22000], R4 ;  /* 0x02200004ea007388 */ /* 0x0007e20000000800 */
[----:B------:R-:W-:Y:S01]  /*6420*/  FSETP.GE.FTZ.AND P1, PT, R122, RZ, PT ;  /* 0x000000ff7a00720b */ /* 0x000fe20003f36000 */
[----:B------:R-:W-:Y:S01]  /*6430*/  @!P5 FADD.FTZ R112, -R112, -RZ ;  /* 0x800000ff7070d221 */ /* 0x000fe20000010100 */
[----:B------:R-:W-:Y:S03]  /*6440*/  FSETP.GE.FTZ.AND P0, PT, R125, RZ, PT ;  /* 0x000000ff7d00720b */ /* 0x000fe60003f16000 */
[----:B------:R-:W-:Y:S01]  /*6450*/  @!P6 FADD.FTZ R115, -R115, -RZ ;  /* 0x800000ff7373e221 */ /* 0x000fe20000010100 */
[----:B------:R-:W-:Y:S04]  /*6460*/  F2FP.RELU.PACK_AB R8, R113, R112 ;  /* 0x000000707108723e */ /* 0x000fe800000008ff */
[----:B------:R-:W-:Y:S01]  /*6470*/  F2FP.RELU.PACK_AB R7, R115, R127 ;  /* 0x0000007f7307723e */ /* 0x000fe200000008ff */
[----:B------:R-:W-:Y:S04]  /*6480*/  STS [R234+0x22400], R8 ;  /* 0x02240008ea007388 */ /* 0x000fe80000000800 */
[----:B------:R-:W-:Y:S01]  /*6490*/  STS [R232+0x22000], R7 ;  /* 0x02200007e8007388 */ /* 0x000fe20000000800 */
[----:B-1----:R-:W-:Y:S02]  /*64a0*/  F2FP.RELU.PACK_AB R5, R119, R129 ;  /* 0x000000817705723e */ /* 0x002fe400000008ff */
        /* <DEDUP_REMOVED lines=134> */
[----:B------:R-:W-:Y:S01]  /*6d10*/  FADD.FTZ R8, -R117, R9 ;  /* 0x0000000975087221 */ /* 0x000fe20000010100 */
        /* <DEDUP_REMOVED lines=216> */
.L_x_1346:
        /* <DEDUP_REMOVED lines=101> */
[C---:B------:R-:W-:Y:S02]  /*80f0*/  IMAD R201, R240.reuse, 0x18, RZ ;  /* 0x00000018f0c97824 */ /* 0x040fe400078e02ff */
[CC--:B------:R-:W-:Y:S03]  /*8100*/  LEA R198, P2, R205.reuse, R220.reuse, 0x2 ;  /* 0x000000dccdc67211 */ /* 0x0c0fe600078410ff */
[C---:B------:R-:W-:Y:S01]  /*8110*/  IMAD.SHL.U32 R203, R240.reuse, 0x20, RZ ;  /* 0x00000020f0cb7824 */ /* 0x040fe200078e00ff */
[-C--:B------:R-:W-:Y:S01]  /*8120*/  LEA.HI.X.SX32 R199, R205, R221.reuse, 0x2, P2 ;  /* 0x000000ddcdc77211 */ /* 0x080fe200010f16ff */
[C---:B------:R-:W-:Y:S02]  /*8130*/  IMAD R206, R240.reuse, 0x28, RZ ;  /* 0x00000028f0ce7824 */ /* 0x040fe400078e02ff */
[C---:B------:R-:W-:Y:S01]  /*8140*/  IMAD R202, R240.reuse, 0x30, RZ ;  /* 0x00000030f0ca7824 */ /* 0x040fe200078e02ff */
[-C--:B------:R-:W-:Y:S01]  /*8150*/  LEA R200, P2, R203, R220.reuse, 0x2 ;  /* 0x000000dccbc87211 */ /* 0x080fe200078410ff */
[----:B------:R-:W-:Y:S01]  /*8160*/  IMAD R240, R240, 0x38, RZ ;  /* 0x00000038f0f07824 */ /* 0x000fe200078e02ff */
        /* <DEDUP_REMOVED lines=10> */
[-C--:B------:R-:W-:Y:S02]  /*8210*/  LEA.HI.X.SX32 R199, R206, R221.reuse, 0x2, P0 ;  /* 0x000000ddcec77211 */ /* 0x080fe400000f16ff */
[-C--:B------:R-:W-:Y:S03]  /*8220*/  LEA R6, P0, R240, R220.reuse, 0x2 ;  /* 0x000000dcf0067211 */ /* 0x080fe600078010ff */
        /* <DEDUP_REMOVED lines=343> */
.L_x_1347:
[----:B------:R-:W-:Y:S02]  /*97a0*/  UISETP.GT.AND UP0, UPT, UR12, UR21, UPT ;  /* 0x000000150c00728c */ /* 0x000fe4000bf04270 */
[----:B------:R-:W-:Y:S04]  /*97b0*/  UIADD3 UR7, UR12, -0x1, URZ ;  /* 0xffffffff0c077890 */ /* 0x000fe8000fffe03f */
[----:B------:R-:W-:Y:S03]  /*97c0*/  PLOP3.LUT P0, PT, PT, PT, UP0, 0x80, 0x0 ;  /* 0x000000000000781c */ /* 0x000fe60003f0f008 */
[----:B------:R-:W-:Y:S10]  /*97d0*/  UMOV UR12, UR7 ;  /* 0x00000007000c7c82 */ /* 0x000ff40008000000 */
[----:B------:R-:W-:-:S05]  /*97e0*/  @P0 BRA `(.L_x_1348) ;  /* 0xffffb28000000947 */ /* 0x000fca000383ffff */
[----:B------:R-:W-:Y:S01]  /*97f0*/  BAR.SYNC.DEFER_BLOCKING 0x0 ;  /* 0x0000000000007b1d */ /* 0x000fe20000010000 */
[----:B------:R-:W-:Y:S01]  /*9800*/  FMUL.FTZ R84, R64, c[0x0][0x2dc] ;  /* 0x0000b70040547a20 */ /* 0x000fe20000410000 */
[----:B------:R-:W-:Y:S01]  /*9810*/  UISETP.NE.AND UP0, UPT, UR30, -0x1, UPT ;  /* 0xffffffff1e00788c */ /* 0x000fe2000bf05270 */
[----:B------:R-:W-:-:S02]  /*9820*/  FMUL.FTZ R64, R62, c[0x0][0x2dc] ;  /* 0x0000b7003e407a20 */ /* 0x000fc40000410000 */
[----:B-1----:R-:W-:Y:S01]  /*9830*/  FMUL.FTZ R12, R63, c[0x0][0x2dc] ;  /* 0x0000b7003f0c7a20 */ /* 0x002fe20000410000 */
[----:B------:R-:W-:Y:S01]  /*9840*/  ULDC.64 UR12, c[0x0][0x3a0] ;  /* 0x0000e800000c7ab9 */ /* 0x000fe20000000a00 */
[----:B------:R-:W-:Y:S01]  /*9850*/  FMUL.FTZ R85, R58, c[0x0][0x2dc] ;  /* 0x0000b7003a557a20 */ /* 0x000fe20000410000 */
[----:B------:R-:W-:Y:S01]  /*9860*/  PLOP3.LUT P0, PT, PT, PT, UP0, 0x80, 0x0 ;  /* 0x000000000000781c */ /* 0x000fe20003f0f008 */
[----:B------:R-:W-:Y:S01]  /*9870*/  FMUL.FTZ R16, R59, c[0x0][0x2dc] ;  /* 0x0000b7003b107a20 */ /* 0x000fe20000410000 */
[----:B------:R-:W-:Y:S01]  /*9880*/  F2FP.PACK_AB R12, R12, R64 ;  /* 0x000000400c0c723e */ /* 0x000fe200000000ff */
[----:B------:R-:W-:Y:S02]  /*9890*/  FMUL.FTZ R15, R65, c[0x0][0x2dc] ;  /* 0x0000b700410f7a20 */ /* 0x000fe40000410000 */
        /* <DEDUP_REMOVED lines=267> */
.L_x_1349:
        /* <DEDUP_REMOVED lines=19> */
.L_x_1350:
        /* <DEDUP_REMOVED lines=56> */
.L_x_1352:
[----:B--23--:R-:W-:Y:S05]  /*ae00*/  BSYNC B0 ;  /* 0x0000000000007941 */ /* 0x00cfea0003800000 */
.L_x_1351:
        /* <DEDUP_REMOVED lines=21> */
.L_x_1354:
[----:B------:R-:W-:Y:S05]  /*af60*/  BSYNC B0 ;  /* 0x0000000000007941 */ /* 0x000fea0003800000 */
.L_x_1353:
        /* <DEDUP_REMOVED lines=31> */
.L_x_1356:
[----:B------:R-:W-:Y:S05]  /*b160*/  BSYNC B0 ;  /* 0x0000000000007941 */ /* 0x000fea0003800000 */
.L_x_1355:
        /* <DEDUP_REMOVED lines=18> */
.L_x_1327:
[----:B------:R-:W-:Y:S05]  /*b290*/  BSYNC B1 ;  /* 0x0000000000017941 */ /* 0x000fea0003800000 */
.L_x_1313:
        /* <DEDUP_REMOVED lines=12> */
.L_x_1357:
[----:B------:R-:W-:Y:S05]  /*b360*/  EXIT ;  /* 0x000000000000794d */ /* 0x000fea0003800000 */
.L_x_1359:
        /* <DEDUP_REMOVED lines=9> */
.L_x_2035:


//--------------------- .text._ZN5flash44flash_bwd_dq_dk_dv_loop_seqk_parallel_kernelI23Flash_bwd_kernel_traitsILi256ELi64ELi64ELi8ELi4ELi2ELi2ELb0ELb1EN7cutlass6half_tE19Flash_kernel_traitsILi256ELi64ELi64ELi8ES3_EELb0ELb0ELb1ELb1ELb0ELb0ELb1EEEvNS_16Flash_bwd_paramsE --------------------------
	.section	.text._ZN5flash44flash_bwd_dq_dk_dv_loop_seqk_parallel_kernelI23Flash_bwd_kernel_traitsILi256ELi64ELi64ELi8ELi4ELi2ELi2ELb0ELb1EN7cutlass6half_tE19Flash_kernel_traitsILi256ELi64ELi64ELi8ES3_EELb0ELb0ELb1ELb1ELb0ELb0ELb1EEEvNS_16Flash_bwd_paramsE,"ax",@progbits
	.sectioninfo	@"SHI_REGISTERS=255"
	.align	128
        .global         _ZN5flash44flash_bwd_dq_dk_dv_loop_seqk_parallel_kernelI23Flash_bwd_kernel_traitsILi256ELi64ELi64ELi8ELi4ELi2ELi2ELb0ELb1EN7cutlass6half_tE19Flash_kernel_traitsILi256ELi64ELi64ELi8ES3_EELb0ELb0ELb1ELb1ELb0ELb0ELb1EEEvNS_16Flash_bwd_paramsE
        .type           _ZN5flash44flash_bwd_dq_dk_dv_loop_seqk_parallel_kernelI23Flash_bwd_kernel_traitsILi256ELi64ELi64ELi8ELi4ELi2ELi2ELb0ELb1EN7cutlass6half_tE19Flash_kernel_traitsILi256ELi64ELi64ELi8ES3_EELb0ELb0ELb1ELb1ELb0ELb0ELb1EEEvNS_16Flash_bwd_paramsE,@function
        .size           _ZN5flash44flash_bwd_dq_dk_dv_loop_seqk_parallel_kernelI23Flash_bwd_kernel_traitsILi256ELi64ELi64ELi8ELi4ELi2ELi2ELb0ELb1EN7cutlass6half_tE19Flash_kernel_traitsILi256ELi64ELi64ELi8ES3_EELb0ELb0ELb1ELb1ELb0ELb0ELb1EEEvNS_16Flash_bwd_paramsE,(.L_x_2036 - _ZN5flash44flash_bwd_dq_dk_dv_loop_seqk_parallel_kernelI23Flash_bwd_kernel_traitsILi256ELi64ELi64ELi8ELi4ELi2ELi2ELb0ELb1EN7cutlass6half_tE19Flash_kernel_traitsILi256ELi64ELi64ELi8ES3_EELb0ELb0ELb1ELb1ELb0ELb0ELb1EEEvNS_16Flash_bwd_paramsE)
        .other          _ZN5flash44flash_bwd_dq_dk_dv_loop_seqk_parallel_kernelI23Flash_bwd_kernel_traitsILi256ELi64ELi64ELi8ELi4ELi2ELi2ELb0ELb1EN7cutlass6half_tE19Flash_kernel_traitsILi256ELi64ELi64ELi8ES3_EELb0ELb0ELb1ELb1ELb0ELb0ELb1EEEvNS_16Flash_bwd_paramsE,@"STO_CUDA_ENTRY STV_DEFAULT"
_ZN5flash44flash_bwd_dq_dk_dv_loop_seqk_parallel_kernelI23Flash_bwd_kernel_traitsILi256ELi64ELi64ELi8ELi4ELi2ELi2ELb0ELb1EN7cutlass6half_tE19Flash_kernel_traitsILi256ELi64ELi64ELi8ES3_EELb0ELb0ELb1ELb1ELb0ELb0ELb1EEEvNS_16Flash_bwd_paramsE:
.text._ZN5flash44flash_bwd_dq_dk_dv_loop_seqk_parallel_kernelI23Flash_bwd_kernel_traitsILi256ELi64ELi64ELi8ELi4ELi2ELi2ELb0ELb1EN7cutlass6half_tE19Flash_kernel_traitsILi256ELi64ELi64ELi8ES3_EELb0ELb0ELb1ELb1ELb0ELb0ELb1EEEvNS_16Flash_bwd_paramsE:
        /* <DEDUP_REMOVED lines=191> */
.L_x_1406:
        /* <DEDUP_REMOVED lines=62> */
.L_x_1360:
        /* <DEDUP_REMOVED lines=67> */
.L_x_1362:
        /* <DEDUP_REMOVED lines=41> */
.L_x_1363:
        /* <DEDUP_REMOVED lines=45> */
.L_x_1364:
[----:B------:R-:W-:Y:S02]  /*1960*/  UMOV UR13, UR52 ;  /* 0x00000034000d7c82 */ /* 0x000fe40008000000 */
.L_x_1365:
        /* <DEDUP_REMOVED lines=97> */
.L_x_1367:
        /* <DEDUP_REMOVED lines=18> */
.L_x_1368:
        /* <DEDUP_REMOVED lines=34> */
.L_x_1370:
[----:B------:R-:W-:Y:S05]  /*22c0*/  BSYNC B0 ;  /* 0x0000000000007941 */ /* 0x000fea0003800000 */
.L_x_1369:
        /* <DEDUP_REMOVED lines=21> */
.L_x_1372:
[----:B------:R-:W-:Y:S05]  /*2420*/  BSYNC B0 ;  /* 0x0000000000007941 */ /* 0x000fea0003800000 */
.L_x_1371:
        /* <DEDUP_REMOVED lines=31> */
.L_x_1374:
[----:B------:R-:W-:Y:S05]  /*2620*/  BSYNC B0 ;  /* 0x0000000000007941 */ /* 0x000fea0003800000 */
.L_x_1373:
        /* <DEDUP_REMOVED lines=20> */
.L_x_1366:
        /* <DEDUP_REMOVED lines=49> */
.L_x_1377:
[----:B------:R-:W-:Y:S05]  /*2a80*/  BSYNC B0 ;  /* 0x0000000000007941 */ /* 0x000fea0003800000 */
.L_x_1376:
        /* <DEDUP_REMOVED lines=48> */
.L_x_1379:
[----:B------:R-:W-:Y:S05]  /*2d90*/  BSYNC B0 ;  /* 0x0000000000007941 */ /* 0x000fea0003800000 */
.L_x_1378:
        /* <DEDUP_REMOVED lines=43> */
.L_x_1381:
[----:B------:R-:W-:Y:S05]  /*3050*/  BSYNC B0 ;  /* 0x0000000000007941 */ /* 0x000fea0003800000 */
.L_x_1380:
        /* <DEDUP_REMOVED lines=45> */
.L_x_1383:
[----:B------:R-:W-:Y:S05]  /*3330*/  BSYNC B0 ;  /* 0x0000000000007941 */ /* 0x000fea0003800000 */
.L_x_1382:
        /* <DEDUP_REMOVED lines=79> */
.L_x_1385:
[----:B------:R-:W-:Y:S05]  /*3830*/  BSYNC B0 ;  /* 0x0000000000007941 */ /* 0x000fea0003800000 */
.L_x_1384:
        /* <DEDUP_REMOVED lines=55> */
.L_x_1387:
[----:B------:R-:W-:Y:S05]  /*3bb0*/  BSYNC B0 ;  /* 0x0000000000007941 */ /* 0x000fea0003800000 */
.L_x_1386:
        /* <DEDUP_REMOVED lines=62> */
.L_x_1389:
[----:B------:R-:W-:Y:S05]  /*3fa0*/  BSYNC B0 ;  /* 0x0000000000007941 */ /* 0x000fea0003800000 */
.L_x_1388:
        /* <DEDUP_REMOVED lines=54> */
.L_x_1391:
[----:B------:R-:W-:Y:S05]  /*4310*/  BSYNC B0 ;  /* 0x0000000000007941 */ /* 0x000fea0003800000 */
.L_x_1390:
        /* <DEDUP_REMOVED lines=95> */
.L_x_1396:
[----:B------:R-:W0:Y:S01]  /*4910*/  LDGDEPBAR ;  /* 0x00000000000079af */ /* 0x000e220000000000 */
[----:B------:R-:W-:Y:S01]  /*4920*/  IADD3 R112, P0, R247, UR18, RZ ;  /* 0x00000012f7707c10 */ /* 0x000fe2000ff1e0ff */
[----:B------:R-:W-:Y:S02]  /*4930*/  USHF.L.U32 UR9, UR8, 0x6, URZ ;  /* 0x0000000608097899 */ /* 0x000fe4000800063f */
[----:B------:R-:W-:Y:S01]  /*4940*/  ULDC UR10, c[0x0][0x2e4] ;  /* 0x0000b900000a7ab9 */ /* 0x000fe20000000800 */
[----:B------:R-:W-:Y:S01]  /*4950*/  IADD3.X R113, R246, UR17, RZ, P0, !PT ;  /* 0x00000011f6717c10 */ /* 0x000fe200087fe4ff */
[----:B------:R-:W-:Y:S01]  /*4960*/  UISETP.GE.AND UP0, UPT, UR9, UR21, UPT ;  /* 0x000000150900728c */ /* 0x000fe2000bf06270 */
[----:B------:R-:W-:Y:S04]  /*4970*/  DEPBAR.LE SB0, 0x0 ;  /* 0x000080000000791a */ /* 0x000fe80000000000 */
[----:B------:R-:W-:Y:S08]  /*4980*/  BAR.SYNC.DEFER_BLOCKING 0x0 ;  /* 0x0000000000007b1d */ /* 0x000ff00000010000 */
[----:B------:R-:W-:Y:S08]  /*4990*/  LDSM.16.M88.4 R84, [R223] ;  /* 0x00000000df54783b */ /* 0x000ff00000000200 */
[----:B-1----:R-:W1:Y:S08]  /*49a0*/  LDSM.16.M88.4 R88, [R222+0x10000] ;  /* 0x01000000de58783b */ /* 0x002e700000000200 */
[----:B------:R-:W2:Y:S08]  /*49b0*/  LDSM.16.M88.4 R92, [R222+0x10800] ;  /* 0x01080000de5c783b */ /* 0x000eb00000000200 */
[----:B------:R-:W-:Y:S08]  /*49c0*/  LDSM.16.M88.4 R96, [R221] ;  /* 0x00000000dd60783b */ /* 0x000ff00000000200 */
[----:B------:R-:W3:Y:S08]  /*49d0*/  LDSM.16.M88.4 R100, [R212+0x10000] ;  /* 0x01000000d464783b */ /* 0x000ef00000000200 */
[----:B------:R-:W4:Y:S01]  /*49e0*/  LDSM.16.M88.4 R104, [R212+0x10800] ;  /* 0x01080000d468783b */ /* 0x000f220000000200 */
[C---:B-1----:R-:W-:Y:S07]  /*49f0*/  HMMA.16816.F32 R4, R84.reuse, R88, RZ ;  /* 0x000000585404723c */ /* 0x042fee00000018ff */
[----:B------:R-:W-:Y:S01]  /*4a00*/  LDSM.16.M88.4 R108, [R3+0x10000] ;  /* 0x01000000036c783b */ /* 0x000fe20000000200 */
[C---:B------:R-:W-:Y:S07]  /*4a10*/  HMMA.16816.F32 R8, R84.reuse, R90, RZ ;  /* 0x0000005a5408723c */ /* 0x040fee00000018ff */
[----:B------:R-:W1:Y:S01]  /*4a20*/  LDSM.16.M88.4 R88, [R220] ;  /* 0x00000000dc58783b */ /* 0x000e620000000200 */
[C---:B--2---:R-:W-:Y:S07]  /*4a30*/  HMMA.16816.F32 R12, R84.reuse, R92, RZ ;  /* 0x0000005c540c723c */ /* 0x044fee00000018ff */
[----:B-----5:R2:W5:Y:S04]  /*4a40*/  LDG.E R117, [R112.64] ;  /* 0x0000000470757981 */ /* 0x020568000c1e1900 */
[----:B------:R2:W5:Y:S01]  /*4a50*/  LDG.E R116, [R112.64+0x20] ;  /* 0x0000200470747981 */ /* 0x000562000c1e1900 */
[----:B------:R-:W-:Y:S03]  /*4a60*/  HMMA.16816.F32 R16, R84, R94, RZ ;  /* 0x0000005e5410723c */ /* 0x000fe600000018ff */
[----:B------:R-:W1:Y:S05]  /*4a70*/  LDSM.16.M88.4 R84, [R3+0x10800] ;  /* 0x010800000354783b */ /* 0x000e6a0000000200 */
[C---:B---3--:R-:W-:Y:S03]  /*4a80*/  HMMA.16816.F32 R4, R96.reuse, R100, R4 ;  /* 0x000000646004723c */ /* 0x048fe60000001804 */
[----:B------:R-:W-:Y:S05]  /*4a90*/  LDSM.16.M88.4 R92, [R219] ;  /* 0x00000000db5c783b */ /* 0x000fea0000000200 */
[C---:B------:R-:W-:Y:S03]  /*4aa0*/  HMMA.16816.F32 R8, R96.reuse, R102, R8 ;  /* 0x000000666008723c */ /* 0x040fe60000001808 */
[----:B------:R-:W3:Y:S01]  /*4ab0*/  LDSM.16.M88.4 R100, [R2+0x10000] ;  /* 0x010000000264783b */ /* 0x000ee20000000200 */
[----:B--2---:R-:W-:Y:S04]  /*4ac0*/  IADD3 R113, R240, UR9, RZ ;  /* 0x00000009f0717c10 */ /* 0x004fe8000fffe0ff */
[C---:B----4-:R-:W-:Y:S04]  /*4ad0*/  HMMA.16816.F32 R12, R96.reuse, R104, R12 ;  /* 0x00000068600c723c */ /* 0x050fe8000000180c */
[C---:B------:R-:W-:Y:S02]  /*4ae0*/  IADD3 R115, R113.reuse, 0x7, RZ ;  /* 0x0000000771737810 */ /* 0x040fe40007ffe0ff */
[----:B------:R-:W-:Y:S02]  /*4af0*/  IADD3 R114, R113, 0x8, RZ ;  /* 0x0000000871727810 */ /* 0x000fe40007ffe0ff */
[----:B------:R-:W-:Y:S01]  /*4b00*/  HMMA.16816.F32 R16, R96, R106, R16 ;  /* 0x0000006a6010723c */ /* 0x000fe20000001810 */
[----:B------:R-:W2:Y:S02]  /*4b10*/  LDSM.16.M88.4 R96, [R2+0x10800] ;  /* 0x010800000260783b */ /* 0x000ea40000000200 */
[----:B------:R-:W-:Y:S02]  /*4b20*/  ISETP.GE.AND P0, PT, R115, RZ, PT ;  /* 0x000000ff7300720c */ /* 0x000fe40003f06270 */
[----:B------:R-:W-:Y:S02]  /*4b30*/  ISETP.GE.AND P1, PT, R114, RZ, PT ;  /* 0x000000ff7200720c */ /* 0x000fe40003f26270 */
[C---:B------:R-:W-:Y:S01]  /*4b40*/  IADD3 R119, R113.reuse, -0x8, RZ ;  /* 0xfffffff871777810 */ /* 0x040fe20007ffe0ff */
[C---:B-1----:R-:W-:Y:S01]  /*4b50*/  HMMA.16816.F32 R4, R88.reuse, R108, R4 ;  /* 0x0000006c5804723c */ /* 0x042fe20000001804 */
[----:B------:R-:W-:Y:S04]  /*4b60*/  LDSM.16.M88.4 R104, [R223+0x2000] ;  /* 0x00200000df68783b */ /* 0x000fe80000000200 */
[C---:B------:R-:W-:Y:S02]  /*4b70*/  IADD3 R118, R113.reuse, -0x1, RZ ;  /* 0xffffffff71767810 */ /* 0x040fe40007ffe0ff */
[C---:B------:R-:W-:Y:S01]  /*4b80*/  IADD3 R121, R113.reuse, -0x10, RZ ;  /* 0xfffffff071797810 */ /* 0x040fe20007ffe0ff */
[C---:B------:R-:W-:Y:S01]  /*4b90*/  HMMA.16816.F32 R8, R88.reuse, R110, R8 ;  /* 0x0000006e5808723c */ /* 0x040fe20000001808 */
[----:B------:R-:W1:Y:S03]  /*4ba0*/  LDSM.16.M88.4 R108, [R222+0x12000] ;  /* 0x01200000de6c783b */ /* 0x000e660000000200 */
[----:B------:R-:W-:Y:S02]  /*4bb0*/  @!P0 IADD3 R115, -R113, -0x7, RZ ;  /* 0xfffffff971738810 */ /* 0x000fe40007ffe1ff */
[----:B------:R-:W-:Y:S02]  /*4bc0*/  ISETP.GE.AND P0, PT, R119, RZ, PT ;  /* 0x000000ff7700720c */ /* 0x000fe40003f06270 */
[C---:B------:R-:W-:Y:S02]  /*4bd0*/  HMMA.16816.F32 R12, R88.reuse, R84, R12 ;  /* 0x00000054580c723c */ /* 0x040fe4000000180c */
[----:B------:R-:W-:Y:S02]  /*4be0*/  I2F R115, R115 ;  /* 0x0000007300737306 */ /* 0x000fe40000201400 */
[C---:B------:R-:W-:Y:S02]  /*4bf0*/  @!P1 IADD3 R114, -R113.reuse, -0x8, RZ ;  /* 0xfffffff871729810 */ /* 0x040fe40007ffe1ff */
[----:B------:R-:W-:Y:S02]  /*4c00*/  ISETP.GE.AND P1, PT, R118, RZ, PT ;  /* 0x000000ff7600720c */ /* 0x000fe40003f26270 */
[----:B------:R-:W-:Y:S01]  /*4c10*/  HMMA.16816.F32 R16, R88, R86, R16 ;  /* 0x000000565810723c */ /* 0x000fe20000001810 */
[----:B------:R-:W4:Y:S03]  /*4c20*/  LDSM.16.M88.4 R84, [R222+0x12800] ;  /* 0x01280000de54783b */ /* 0x000f260000000200 */
[C---:B------:R-:W-:Y:S01]  /*4c30*/  IADD3 R120, R113.reuse, -0x9, RZ ;  /* 0xfffffff771787810 */ /* 0x040fe20007ffe0ff */
[----:B------:R-:W-:Y:S01]  /*4c40*/  I2F R114, R114 ;  /* 0x0000007200727306 */ /* 0x000fe20000201400 */
[----:B------:R-:W-:Y:S02]  /*4c50*/  @!P0 IADD3 R119, -R113, 0x8, RZ ;  /* 0x0000000871778810 */ /* 0x000fe40007ffe1ff */
[C---:B---3--:R-:W-:Y:S01]  /*4c60*/  HMMA.16816.F32 R4, R92.reuse, R100, R4 ;  /* 0x000000645c04723c */ /* 0x048fe20000001804 */
[----:B------:R-:W-:Y:S04]  /*4c70*/  LDSM.16.M88.4 R88, [R221+0x2000] ;  /* 0x00200000dd58783b */ /* 0x000fe80000000200 */
[----:B------:R-:W-:Y:S02]  /*4c80*/  ISETP.GE.AND P0, PT, R121, RZ, PT ;  /* 0x000000ff7900720c */ /* 0x000fe40003f06270 */
[C---:B------:R-:W-:Y:S01]  /*4c90*/  @!P1 IADD3 R118, -R113.reuse, 0x1, RZ ;  /* 0x0000000171769810 */ /* 0x040fe20007ffe1ff */
[C---:B------:R-:W-:Y:S01]  /*4ca0*/  HMMA.16816.F32 R8, R92.reuse, R102, R8 ;  /* 0x000000665c08723c */ /* 0x040fe20000001808 */
[----:B------:R-:W3:Y:S01]  /*4cb0*/  LDSM.16.M88.4 R100, [R212+0x12000] ;  /* 0x01200000d464783b */ /* 0x000ee20000000200 */
[----:B------:R-:W-:Y:S01]  /*4cc0*/  I2F R119, R119 ;  /* 0x0000007700777306 */ /* 0x000fe20000201400 */
[----:B------:R-:W-:Y:S02]  /*4cd0*/  ISETP.GE.AND P1, PT, R120, RZ, PT ;  /* 0x000000ff7800720c */ /* 0x000fe40003f26270 */
[C---:B------:R-:W-:Y:S02]  /*4ce0*/  IADD3 R126, R113.reuse, -0x19, RZ ;  /* 0xffffffe7717e7810 */ /* 0x040fe40007ffe0ff */
[----:B------:R-:W-:Y:S01]  /*4cf0*/  IADD3 R123, R113, -0x11, RZ ;  /* 0xffffffef717b7810 */ /* 0x000fe20007ffe0ff */
[C---:B--2---:R-:W-:Y:S03]  /*4d00*/  HMMA.16816.F32 R12, R92.reuse, R96, R12 ;  /* 0x000000605c0c723c */ /* 0x044fe6000000180c */
[----:B------:R-:W-:Y:S01]  /*4d10*/  ISETP.GE.AND P2, PT, R123, RZ, PT ;  /* 0x000000ff7b00720c */ /* 0x000fe20003f46270 */
[----:B------:R-:W-:Y:S01]  /*4d20*/  I2F R118, R118 ;  /* 0x0000007600767306 */ /* 0x000fe20000201400 */
[C---:B------:R-:W-:Y:S02]  /*4d30*/  IADD3 R122, R113.reuse, -0x18, RZ ;  /* 0xffffffe8717a7810 */ /* 0x040fe40007ffe0ff */
[C---:B------:R-:W-:Y:S01]  /*4d40*/  @!P0 IADD3 R121, -R113.reuse, 0x10, RZ ;  /* 0x0000001071798810 */ /* 0x040fe20007ffe1ff */
[----:B------:R-:W-:Y:S01]  /*4d50*/  HMMA.16816.F32 R16, R92, R98, R16 ;  /* 0x000000625c10723c */ /* 0x000fe20000001810 */
[----:B------:R-:W2:Y:S02]  /*4d60*/  LDSM.16.M88.4 R92, [R212+0x12800] ;  /* 0x01280000d45c783b */ /* 0x000ea40000000200 */
[----:B------:R-:W-:Y:S02]  /*4d70*/  ISETP.GE.AND P0, PT, R126, RZ, PT ;  /* 0x000000ff7e00720c */ /* 0x000fe40003f06270 */
[C---:B------:R-:W-:Y:S01]  /*4d80*/  @!P1 IADD3 R120, -R113.reuse, 0x9, RZ ;  /* 0x0000000971789810 */ /* 0x040fe20007ffe1ff */
[----:B------:R-:W-:Y:S01]  /*4d90*/  I2F R121, R121 ;  /* 0x0000007900797306 */ /* 0x000fe20000201400 */
[----:B------:R-:W-:Y:S01]  /*4da0*/  ISETP.GE.AND P1, PT, R122, RZ, PT ;  /* 0x000000ff7a00720c */ /* 0x000fe20003f26270 */
[C---:B-1----:R-:W-:Y:S01]  /*4db0*/  HMMA.16816.F32 R4, R104.reuse, R108, R4 ;  /* 0x0000006c6804723c */ /* 0x042fe20000001804 */
[----:B------:R-:W-:Y:S04]  /*4dc0*/  LDSM.16.M88.4 R96, [R220+0x2000] ;  /* 0x00200000dc60783b */ /* 0x000fe80000000200 */
[----:B------:R-:W-:Y:S02]  /*4dd0*/  IABS R112, R113 ;  /* 0x0000007100707213 */ /* 0x000fe40000000000 */
[C---:B------:R-:W-:Y:S01]  /*4de0*/  @!P2 IADD3 R123, -R113.reuse, 0x11, RZ ;  /* 0x00000011717ba810 */ /* 0x040fe20007ffe1ff */
[C---:B------:R-:W-:Y:S01]  /*4df0*/  HMMA.16816.F32 R8, R104.reuse, R110, R8 ;  /* 0x0000006e6808723c */ /* 0x040fe20000001808 */
[----:B------:R-:W1:Y:S01]  /*4e00*/  LDSM.16.M88.4 R108, [R3+0x12000] ;  /* 0x01200000036c783b */ /* 0x000e620000000200 */
[----:B------:R-:W-:Y:S02]  /*4e10*/  I2F R120, R120 ;  /* 0x0000007800787306 */ /* 0x000fe40000201400 */
[C---:B------:R-:W-:Y:S02]  /*4e20*/  @!P0 IADD3 R126, -R113.reuse, 0x19, RZ ;  /* 0x00000019717e8810 */ /* 0x040fe40007ffe1ff */
[----:B------:R-:W-:Y:S02]  /*4e30*/  @!P1 IADD3 R122, -R113, 0x18, RZ ;  /* 0x00000018717a9810 */ /* 0x000fe40007ffe1ff */
[C---:B----4-:R-:W-:Y:S01]  /*4e40*/  HMMA.16816.F32 R12, R104.reuse, R84, R12 ;  /* 0x00000054680c723c */ /* 0x050fe2000000180c */
[----:B------:R-:W-:Y:S03]  /*4e50*/  PLOP3.LUT P0, PT, PT, PT, UP0, 0x80, 0x0 ;  /* 0x000000000000781c */ /* 0x000fe60003f0f008 */
[----:B------:R4:W-:Y:S04]  /*4e60*/  I2F R113, R126 ;  /* 0x0000007e00717306 */ /* 0x0009e80000201400 */
[----:B------:R-:W-:Y:S01]  /*4e70*/  HMMA.16816.F32 R16, R104, R86, R16 ;  /* 0x000000566810723c */ /* 0x000fe20000001810 */
[----:B------:R-:W4:Y:S05]  /*4e80*/  LDSM.16.M88.4 R84, [R3+0x12800] ;  /* 0x012800000354783b */ /* 0x000f2a0000000200 */
[----:B------:R-:W-:Y:S02]  /*4e90*/  I2F R112, R112 ;  /* 0x0000007000707306 */ /* 0x000fe40000201400 */
[C---:B---3--:R-:W-:Y:S01]  /*4ea0*/  HMMA.16816.F32 R4, R88.reuse, R100, R4 ;  /* 0x000000645804723c */ /* 0x048fe20000001804 */
[----:B------:R-:W-:Y:S07]  /*4eb0*/  LDSM.16.M88.4 R104, [R2+0x12000] ;  /* 0x012000000268783b */ /* 0x000fee0000000200 */
[C---:B------:R-:W-:Y:S01]  /*4ec0*/  HMMA.16816.F32 R8, R88.reuse, R102, R8 ;  /* 0x000000665808723c */ /* 0x040fe20000001808 */
[----:B------:R-:W3:Y:S01]  /*4ed0*/  LDSM.16.M88.4 R100, [R219+0x2000] ;  /* 0x00200000db64783b */ /* 0x000ee20000000200 */
[----:B------:R-:W-:Y:S06]  /*4ee0*/  I2F R122, R122 ;  /* 0x0000007a007a7306 */ /* 0x000fec0000201400 */
[C---:B--2---:R-:W-:Y:S04]  /*4ef0*/  HMMA.16816.F32 R12, R88.reuse, R92, R12 ;  /* 0x0000005c580c723c */ /* 0x044fe8000000180c */
[----:B------:R-:W-:Y:S04]  /*4f00*/  I2F R123, R123 ;  /* 0x0000007b007b7306 */ /* 0x000fe80000201400 */
[----:B------:R-:W-:Y:S01]  /*4f10*/  HMMA.16816.F32 R16, R88, R94, R16 ;  /* 0x0000005e5810723c */ /* 0x000fe20000001810 */
[----:B------:R-:W2:Y:S07]  /*4f20*/  LDSM.16.M88.4 R88, [R2+0x12800] ;  /* 0x012800000258783b */ /* 0x000eae0000000200 */
[C---:B-1----:R-:W-:Y:S01]  /*4f30*/  HMMA.16816.F32 R4, R96.reuse, R108, R4 ;  /* 0x0000006c6004723c */ /* 0x042fe20000001804 */
[----:B------:R-:W-:Y:S07]  /*4f40*/  LDSM.16.M88.4 R92, [R223+0x4000] ;  /* 0x00400000df5c783b */ /* 0x000fee0000000200 */
[C---:B------:R-:W-:Y:S01]  /*4f50*/  HMMA.16816.F32 R8, R96.reuse, R110, R8 ;  /* 0x0000006e6008723c */ /* 0x040fe20000001808 */
[----:B------:R-:W1:Y:S07]  /*4f60*/  LDSM.16.M88.4 R108, [R222+0x14000] ;  /* 0x01400000de6c783b */ /* 0x000e6e0000000200 */
[C---:B----4-:R-:W-:Y:S08]  /*4f70*/  HMMA.16816.F32 R12, R96.reuse, R84, R12 ;  /* 0x00000054600c723c */ /* 0x050ff0000000180c */
[----:B------:R-:W-:Y:S01]  /*4f80*/  HMMA.16816.F32 R16, R96, R86, R16 ;  /* 0x000000566010723c */ /* 0x000fe20000001810 */
[----:B------:R-:W4:Y:S07]  /*4f90*/  LDSM.16.M88.4 R84, [R222+0x14800] ;  /* 0x01480000de54783b */ /* 0x000f2e0000000200 */
[C---:B---3--:R-:W-:Y:S01]  /*4fa0*/  HMMA.16816.F32 R4, R100.reuse, R104, R4 ;  /* 0x000000686404723c */ /* 0x048fe20000001804 */
[----:B------:R-:W-:Y:S07]  /*4fb0*/  LDSM.16.M88.4 R96, [R221+0x4000] ;  /* 0x00400000dd60783b */ /* 0x000fee0000000200 */
[C---:B------:R-:W-:Y:S01]  /*4fc0*/  HMMA.16816.F32 R8, R100.reuse, R106, R8 ;  /* 0x0000006a6408723c */ /* 0x040fe20000001808 */
[----:B------:R-:W3:Y:S07]  /*4fd0*/  LDSM.16.M88.4 R104, [R212+0x14000] ;  /* 0x01400000d468783b */ /* 0x000eee0000000200 */
[C---:B--2---:R-:W-:Y:S08]  /*4fe0*/  HMMA.16816.F32 R12, R100.reuse, R88, R12 ;  /* 0x00000058640c723c */ /* 0x044ff0000000180c */
        /* <DEDUP_REMOVED lines=32> */
[C---:B------:R-:W-:Y:S08]  /*51f0*/  HMMA.16816.F32 R8, R96.reuse, R110, R8 ;  /* 0x0000006e6008723c */ /* 0x040ff00000001808 */
[C---:B----4-:R-:W-:Y:S08]  /*5200*/  HMMA.16816.F32 R12, R96.reuse, R84, R12 ;  /* 0x00000054600c723c */ /* 0x050ff0000000180c */
[----:B------:R-:W-:Y:S01]  /*5210*/  HMMA.16816.F32 R16, R96, R86, R16 ;  /* 0x000000566010723c */ /* 0x000fe20000001810 */
[----:B------:R-:W1:Y:S07]  /*5220*/  LDSM.16.M88.4 R84, [R220+0x6000] ;  /* 0x00600000dc54783b */ /* 0x000e6e0000000200 */
[C---:B---3--:R-:W-:Y:S01]  /*5230*/  HMMA.16816.F32 R4, R100.reuse, R104, R4 ;  /* 0x000000686404723c */ /* 0x048fe20000001804 */
[----:B------:R-:W3:Y:S07]  /*5240*/  LDSM.16.M88.4 R96, [R3+0x16800] ;  /* 0x016800000360783b */ /* 0x000eee0000000200 */
[C---:B------:R-:W-:Y:S08]  /*5250*/  HMMA.16816.F32 R8, R100.reuse, R106, R8 ;  /* 0x0000006a6408723c */ /* 0x040ff00000001808 */
[C---:B--2---:R-:W-:Y:S08]  /*5260*/  HMMA.16816.F32 R12, R100.reuse, R88, R12 ;  /* 0x00000058640c723c */ /* 0x044ff0000000180c */
[----:B------:R-:W-:Y:S01]  /*5270*/  HMMA.16816.F32 R16, R100, R90, R16 ;  /* 0x0000005a6410723c */ /* 0x000fe20000001810 */
[----:B------:R-:W-:Y:S08]  /*5280*/  LDSM.16.M88.4 R88, [R219+0x6000] ;  /* 0x00600000db58783b */ /* 0x000ff00000000200 */
[----:B------:R-:W2:Y:S01]  /*5290*/  LDSM.16.M88.4 R100, [R2+0x16000] ;  /* 0x016000000264783b */ /* 0x000ea20000000200 */
[C---:B-1----:R-:W-:Y:S08]  /*52a0*/  HMMA.16816.F32 R4, R84.reuse, R92, R4 ;  /* 0x0000005c5404723c */ /* 0x042ff00000001804 */
[C---:B------:R-:W-:Y:S08]  /*52b0*/  HMMA.16816.F32 R8, R84.reuse, R94, R8 ;  /* 0x0000005e5408723c */ /* 0x040ff00000001808 */
[C---:B---3--:R-:W-:Y:S08]  /*52c0*/  HMMA.16816.F32 R12, R84.reuse, R96, R12 ;  /* 0x00000060540c723c */ /* 0x048ff0000000180c */
[----:B------:R-:W-:Y:S01]  /*52d0*/  HMMA.16816.F32 R16, R84, R98, R16 ;  /* 0x000000625410723c */ /* 0x000fe20000001810 */
[----:B------:R-:W1:Y:S07]  /*52e0*/  LDSM.16.M88.4 R84, [R2+0x16800] ;  /* 0x016800000254783b */ /* 0x000e6e0000000200 */
[C---:B--2---:R-:W-:Y:S08]  /*52f0*/  HMMA.16816.F32 R4, R88.reuse, R100, R4 ;  /* 0x000000645804723c */ /* 0x044ff00000001804 */
[C---:B------:R-:W-:Y:S11]  /*5300*/  HMMA.16816.F32 R8, R88.reuse, R102, R8 ;  /* 0x000000665808723c */ /* 0x040ff60000001808 */
[----:B------:R-:W-:Y:S05]  /*5310*/  @!UPT UIADD3 URZ, URZ, URZ, URZ ;  /* 0x0000003f3f3ff290 */ /* 0x000fea000fffe03f */
[----:B------:R-:W-:Y:S01]  /*5320*/  FMUL.FTZ R124, R7, c[0x0][0x2ec] ;  /* 0x0000bb00077c7a20 */ /* 0x000fe20000410000 */
[C---:B-1----:R-:W-:Y:S03]  /*5330*/  HMMA.16816.F32 R12, R88.reuse, R84, R12 ;  /* 0x00000054580c723c */ /* 0x042fe6000000180c */
[----:B------:R-:W-:Y:S02]  /*5340*/  FMUL.FTZ R125, R6, c[0x0][0x2ec] ;  /* 0x0000bb00067d7a20 */ /* 0x000fe40000410000 */
[----:B------:R-:W1:Y:S01]  /*5350*/  MUFU.TANH R124, R124 ;  /* 0x0000007c007c7308 */ /* 0x000e620000002400 */
[----:B------:R-:W-:Y:S02]  /*5360*/  FMUL.FTZ R127, R4, c[0x0][0x2ec] ;  /* 0x0000bb00047f7a20 */ /* 0x000fe40000410000 */
[----:B------:R-:W-:Y:S01]  /*5370*/  FMUL.FTZ R129, R5, c[0x0][0x2ec] ;  /* 0x0000bb0005817a20 */ /* 0x000fe20000410000 */
[----:B------:R-:W-:Y:S03]  /*5380*/  HMMA.16816.F32 R16, R88, R86, R16 ;  /* 0x000000565810723c */ /* 0x000fe60000001810 */
[----:B------:R-:W-:Y:S03]  /*5390*/  FMUL.FTZ R131, R10, c[0x0][0x2ec] ;  /* 0x0000bb000a837a20 */ /* 0x000fe60000410000 */
[----:B------:R-:W2:Y:S01]  /*53a0*/  MUFU.TANH R125, R125 ;  /* 0x0000007d007d7308 */ /* 0x000ea20000002400 */
[----:B------:R-:W-:Y:S02]  /*53b0*/  FMUL.FTZ R199, R11, c[0x0][0x2ec] ;  /* 0x0000bb000bc77a20 */ /* 0x000fe40000410000 */
[----:B------:R-:W-:Y:S03]  /*53c0*/  FMUL.FTZ R126, R8, c[0x0][0x2ec] ;  /* 0x0000bb00087e7a20 */ /* 0x000fe60000410000 */
[----:B------:R-:W-:Y:S04]  /*53d0*/  FMUL.FTZ R197, R9, c[0x0][0x2ec] ;  /* 0x0000bb0009c57a20 */ /* 0x000fe80000410000 */
[----:B------:R-:W3:Y:S01]  /*53e0*/  MUFU.TANH R127, R127 ;  /* 0x0000007f007f7308 */ /* 0x000ee20000002400 */
[----:B------:R-:W-:Y:S02]  /*53f0*/  FMUL.FTZ R198, R14, c[0x0][0x2ec] ;  /* 0x0000bb000ec67a20 */ /* 0x000fe40000410000 */
[----:B------:R-:W-:Y:S02]  /*5400*/  FMUL.FTZ R203, R15, c[0x0][0x2ec] ;  /* 0x0000bb000fcb7a20 */ /* 0x000fe40000410000 */
[----:B------:R-:W-:Y:S02]  /*5410*/  FMUL.FTZ R202, R12, c[0x0][0x2ec] ;  /* 0x0000bb000cca7a20 */ /* 0x000fe40000410000 */
[----:B------:R-:W-:Y:S02]  /*5420*/  FMUL.FTZ R128, R13, c[0x0][0x2ec] ;  /* 0x0000bb000d807a20 */ /* 0x000fe40000410000 */
[----:B------:R-:W-:Y:S01]  /*5430*/  FMUL.FTZ R201, R16, c[0x0][0x2ec] ;  /* 0x0000bb0010c97a20 */ /* 0x000fe20000410000 */
[----:B------:R-:W4:Y:S01]  /*5440*/  MUFU.TANH R129, R129 ;  /* 0x0000008100817308 */ /* 0x000f220000002400 */
[----:B------:R-:W-:Y:S02]  /*5450*/  FMUL.FTZ R196, R18, c[0x0][0x2ec] ;  /* 0x0000bb0012c47a20 */ /* 0x000fe40000410000 */
[----:B------:R-:W-:Y:S02]  /*5460*/  FMUL.FTZ R200, R19, c[0x0][0x2ec] ;  /* 0x0000bb0013c87a20 */ /* 0x000fe40000410000 */
[----:B------:R-:W-:Y:S02]  /*5470*/  FMUL.FTZ R130, R17, c[0x0][0x2ec] ;  /* 0x0000bb0011827a20 */ /* 0x000fe40000410000 */
[----:B-1----:R-:W-:Y:S02]  /*5480*/  FFMA.FTZ R115, R115, -UR6, R124 ;  /* 0x8000000673737c23 */ /* 0x002fe4000801007c */
[----:B------:R-:W-:Y:S01]  /*5490*/  FFMA.FTZ R210, -R124, R124, 1 ;  /* 0x3f8000007cd27423 */ /* 0x000fe2000001017c */
[----:B------:R-:W1:Y:S01]  /*54a0*/  MUFU.TANH R131, R131 ;  /* 0x0000008300837308 */ /* 0x000e620000002400 */
[----:B--2---:R-:W-:Y:S02]  /*54b0*/  FFMA.FTZ R243, -R125, R125, 1 ;  /* 0x3f8000007df37423 */ /* 0x004fe4000001017d */
[----:B------:R-:W-:Y:S02]  /*54c0*/  FFMA.FTZ R114, R114, -UR6, R125 ;  /* 0x8000000672727c23 */ /* 0x000fe4000801007d */
[----:B---3--:R-:W-:Y:S02]  /*54d0*/  FFMA.FTZ R252, -R127, R127, 1 ;  /* 0x3f8000007ffc7423 */ /* 0x008fe4000001017f */
[----:B------:R-:W-:Y:S02]  /*54e0*/  FFMA.FTZ R127, R112, -UR6, R127 ;  /* 0x80000006707f7c23 */ /* 0x000fe4000801007f */
[----:B------:R-:W-:Y:S01]  /*54f0*/  FMUL.FTZ R243, R243, c[0x0][0x2ec] ;  /* 0x0000bb00f3f37a20 */ /* 0x000fe20000410000 */
[----:B------:R-:W2:Y:S01]  /*5500*/  MUFU.TANH R199, R199 ;  /* 0x000000c700c77308 */ /* 0x000ea20000002400 */
[----:B------:R-:W-:Y:S02]  /*5510*/  FMUL.FTZ R210, R210, c[0x0][0x2ec] ;  /* 0x0000bb00d2d27a20 */ /* 0x000fe40000410000 */
[----:B------:R-:W-:Y:S02]  /*5520*/  FMUL.FTZ R252, R252, c[0x0][0x2ec] ;  /* 0x0000bb00fcfc7a20 */ /* 0x000fe40000410000 */
[----:B----4-:R-:W-:Y:S02]  /*5530*/  FFMA.FTZ R211, -R129, R129, 1 ;  /* 0x3f80000081d37423 */ /* 0x010fe40000010181 */
[----:B------:R-:W-:Y:S02]  /*5540*/  FFMA.FTZ R129, R118, -UR6, R129 ;  /* 0x8000000676817c23 */ /* 0x000fe40008010081 */
[----:B------:R-:W-:Y:S01]  /*5550*/  FMUL.FTZ R211, R211, c[0x0][0x2ec] ;  /* 0x0000bb00d3d37a20 */ /* 0x000fe20000410000 */
[----:B------:R-:W3:Y:S01]  /*5560*/  MUFU.TANH R126, R126 ;  /* 0x0000007e007e7308 */ /* 0x000ee20000002400 */
[----:B-1----:R-:W-:Y:S04]  /*5570*/  FFMA.FTZ R208, -R131, R131, 1 ;  /* 0x3f80000083d07423 */ /* 0x002fe80000010183 */
[----:B------:R-:W-:Y:S05]  /*5580*/  FMUL.FTZ R208, R208, c[0x0][0x2ec] ;  /* 0x0000bb00d0d07a20 */ /* 0x000fea0000410000 */
[----:B------:R-:W1:Y:S01]  /*5590*/  MUFU.TANH R197, R197 ;  /* 0x000000c500c57308 */ /* 0x000e620000002400 */
[----:B--2---:R-:W-:Y:S02]  /*55a0*/  FFMA.FTZ R102, R118, -UR6, R199 ;  /* 0x8000000676667c23 */ /* 0x004fe400080100c7 */
[----:B------:R-:W-:Y:S07]  /*55b0*/  FFMA.FTZ R206, -R199, R199, 1 ;  /* 0x3f800000c7ce7423 */ /* 0x000fee00000101c7 */
[----:B------:R-:W2:Y:S01]  /*55c0*/  MUFU.TANH R198, R198 ;  /* 0x000000c600c67308 */ /* 0x000ea20000002400 */
[----:B------:R-:W-:Y:S02]  /*55d0*/  FMUL.FTZ R206, R206, c[0x0][0x2ec] ;  /* 0x0000bb00cece7a20 */ /* 0x000fe40000410000 */
[----:B---3--:R-:W-:Y:S02]  /*55e0*/  FFMA.FTZ R209, -R126, R126, 1 ;  /* 0x3f8000007ed17423 */ /* 0x008fe4000001017e */
[----:B------:R-:W-:Y:S02]  /*55f0*/  FFMA.FTZ R126, R119, -UR6, R126 ;  /* 0x80000006777e7c23 */ /* 0x000fe4000801007e */
[----:B------:R-:W-:Y:S03]  /*5600*/  FMUL.FTZ R209, R209, c[0x0][0x2ec] ;  /* 0x0000bb00d1d17a20 */ /* 0x000fe60000410000 */
[----:B------:R-:W3:Y:S01]  /*5610*/  MUFU.TANH R203, R203 ;  /* 0x000000cb00cb7308 */ /* 0x000ee20000002400 */
[----:B-1----:R-:W-:Y:S04]  /*5620*/  FFMA.FTZ R207, -R197, R197, 1 ;  /* 0x3f800000c5cf7423 */ /* 0x002fe800000101c5 */
[----:B------:R-:W-:Y:S05]  /*5630*/  FMUL.FTZ R207, R207, c[0x0][0x2ec] ;  /* 0x0000bb00cfcf7a20 */ /* 0x000fea0000410000 */
[----:B------:R3:W1:Y:S01]  /*5640*/  MUFU.TANH R109, R202 ;  /* 0x000000ca006d7308 */ /* 0x0006620000002400 */
[----:B--2---:R-:W-:Y:S02]  /*5650*/  FFMA.FTZ R119, R119, -UR6, R198 ;  /* 0x8000000677777c23 */ /* 0x004fe400080100c6 */
[----:B------:R-:W-:Y:S07]  /*5660*/  FFMA.FTZ R204, -R198, R198, 1 ;  /* 0x3f800000c6cc7423 */ /* 0x000fee00000101c6 */
[----:B------:R2:W-:Y:S01]  /*5670*/  MUFU.TANH R103, R128 ;  /* 0x0000008000677308 */ /* 0x0005e20000002400 */
[----:B------:R-:W-:Y:S09]  /*5680*/  FMUL.FTZ R204, R204, c[0x0][0x2ec] ;  /* 0x0000bb00cccc7a20 */ /* 0x000ff20000410000 */
[----:B------:R-:W4:Y:S01]  /*5690*/  MUFU.TANH R201, R201 ;  /* 0x000000c900c97308 */ /* 0x000f220000002400 */
[----:B---3--:R-:W-:Y:S02]  /*56a0*/  FFMA.FTZ R202, -R203, R203, 1 ;  /* 0x3f800000cbca7423 */ /* 0x008fe400000101cb */
[----:B-1----:R-:W-:Y:S02]  /*56b0*/  FFMA.FTZ R205, -R109, R109, 1 ;  /* 0x3f8000006dcd7423 */ /* 0x002fe4000001016d */
[----:B------:R-:W-:Y:S02]  /*56c0*/  FFMA.FTZ R109, R121, -UR6, R109 ;  /* 0x80000006796d7c23 */ /* 0x000fe4000801006d */
[----:B------:R-:W-:Y:S03]  /*56d0*/  FMUL.FTZ R202, R202, c[0x0][0x2ec] ;  /* 0x0000bb00caca7a20 */ /* 0x000fe60000410000 */
[----:B------:R-:W1:Y:S01]  /*56e0*/  MUFU.TANH R196, R196 ;  /* 0x000000c400c47308 */ /* 0x000e620000002400 */
[----:B------:R-:W-:Y:S02]  /*56f0*/  FMUL.FTZ R205, R205, c[0x0][0x2ec] ;  /* 0x0000bb00cdcd7a20 */ /* 0x000fe40000410000 */
[----:B--2---:R-:W-:Y:S07]  /*5700*/  FFMA.FTZ R128, R112, -UR6, R131 ;  /* 0x8000000670807c23 */ /* 0x004fee0008010083 */
[----:B------:R2:W3:Y:S01]  /*5710*/  MUFU.TANH R124, R130 ;  /* 0x00000082007c7308 */ /* 0x0004e20000002400 */
[----:B----4-:R-:W-:Y:S02]  /*5720*/  FFMA.FTZ R101, R122, -UR6, R201 ;  /* 0x800000067a657c23 */ /* 0x010fe400080100c9 */
[----:B------:R-:W-:Y:S04]  /*5730*/  FFMA.FTZ R201, -R201, R201, 1 ;  /* 0x3f800000c9c97423 */ /* 0x000fe800000101c9 */
[----:B------:R-:W-:Y:S03]  /*5740*/  FMUL.FTZ R201, R201, c[0x0][0x2ec] ;  /* 0x0000bb00c9c97a20 */ /* 0x000fe60000410000 */
[----:B------:R-:W4:Y:S01]  /*5750*/  MUFU.TANH R200, R200 ;  /* 0x000000c800c87308 */ /* 0x000f220000002400 */
[----:B-1----:R-:W-:Y:S02]  /*5760*/  FFMA.FTZ R112, R121, -UR6, R196 ;  /* 0x8000000679707c23 */ /* 0x002fe400080100c4 */
[----:B------:R-:W-:Y:S02]  /*5770*/  FFMA.FTZ R196, -R196, R196, 1 ;  /* 0x3f800000c4c47423 */ /* 0x000fe400000101c4 */
[C---:B--2---:R-:W-:Y:S02]  /*5780*/  FFMA.FTZ R130, R120.reuse, -UR6, R197 ;  /* 0x8000000678827c23 */ /* 0x044fe400080100c5 */
[----:B------:R-:W-:Y:S02]  /*5790*/  FFMA.FTZ R120, R120, -UR6, R203 ;  /* 0x8000000678787c23 */ /* 0x000fe400080100cb */
[----:B------:R-:W-:Y:S02]  /*57a0*/  FFMA.FTZ R203, -R103, R103, 1 ;  /* 0x3f80000067cb7423 */ /* 0x000fe40000010167 */
[----:B---3--:R-:W-:Y:S02]  /*57b0*/  FFMA.FTZ R199, -R124, R124, 1 ;  /* 0x3f8000007cc77423 */ /* 0x008fe4000001017c */
[----:B------:R-:W-:Y:S02]  /*57c0*/  FFMA.FTZ R103, R123, -UR6, R103 ;  /* 0x800000067b677c23 */ /* 0x000fe40008010067 */
[----:B----4-:R-:W-:Y:S02]  /*57d0*/  FFMA.FTZ R198, -R200, R200, 1 ;  /* 0x3f800000c8c67423 */ /* 0x010fe400000101c8 */
[----:B------:R-:W-:Y:S02]  /*57e0*/  FFMA.FTZ R113, R113, -UR6, R124 ;  /* 0x8000000671717c23 */ /* 0x000fe4000801007c */
[----:B------:R-:W-:Y:S02]  /*57f0*/  FFMA.FTZ R118, R123, -UR6, R200 ;  /* 0x800000067b767c23 */ /* 0x000fe400080100c8 */
[----:B------:R-:W-:Y:S02]  /*5800*/  FMUL.FTZ R203, R203, c[0x0][0x2ec] ;  /* 0x0000bb00cbcb7a20 */ /* 0x000fe40000410000 */
[----:B------:R-:W-:Y:S02]  /*5810*/  FMUL.FTZ R200, R196, c[0x0][0x2ec] ;  /* 0x0000bb00c4c87a20 */ /* 0x000fe40000410000 */
[----:B------:R-:W-:Y:S02]  /*5820*/  FMUL.FTZ R199, R199, c[0x0][0x2ec] ;  /* 0x0000bb00c7c77a20 */ /* 0x000fe40000410000 */
[----:B------:R-:W-:Y:S01]  /*5830*/  FMUL.FTZ R198, R198, c[0x0][0x2ec] ;  /* 0x0000bb00c6c67a20 */ /* 0x000fe20000410000 */
        /* <DEDUP_REMOVED lines=13> */
.L_x_1392:
        /* <DEDUP_REMOVED lines=71> */
.L_x_1393:
[C---:B------:R-:W-:Y:S01]  /*5d80*/  FMUL.FTZ R4, R248.reuse, 1.4426950216293334961 ;  /* 0x3fb8aa3bf8047820 */ /* 0x040fe20000410000 */
[----:B------:R-:W-:Y:S01]  /*5d90*/  FSETP.NEU.FTZ.AND P0, PT, R248, -INF , PT ;  /* 0xff800000f800780b */ /* 0x000fe20003f1d000 */
[C---:B------:R-:W-:Y:S01]  /*5da0*/  FMUL.FTZ R5, R249.reuse, 1.4426950216293334961 ;  /* 0x3fb8aa3bf9057820 */ /* 0x040fe20000410000 */
[----:B------:R-:W-:Y:S02]  /*5db0*/  UISETP.GT.AND UP0, UPT, UR8, UR20, UPT ;  /* 0x000000140800728c */ /* 0x000fe4000bf04270 */
[----:B------:R-:W-:Y:S02]  /*5dc0*/  FSEL R4, R4, RZ, P0 ;  /* 0x000000ff04047208 */ /* 0x000fe40000000000 */
[----:B------:R-:W-:Y:S02]  /*5dd0*/  FSETP.NEU.FTZ.AND P0, PT, R249, -INF , PT ;  /* 0xff800000f900780b */ /* 0x000fe40003f1d000 */
[----:B------:R-:W-:Y:S01]  /*5de0*/  PLOP3.LUT P1, PT, PT, PT, UP0, 0x80, 0x0 ;  /* 0x000000000000781c */ /* 0x000fe20003f2f008 */
[--C-:B------:R-:W-:Y:S01]  /*5df0*/  FFMA.FTZ R197, R127, c[0x0][0x23c], -R4.reuse ;  /* 0x00008f007fc57a23 */ /* 0x100fe20000010804 */
[----:B------:R-:W-:Y:S01]  /*5e00*/  FSEL R5, R5, RZ, P0 ;  /* 0x000000ff05057208 */ /* 0x000fe20000000000 */
[--C-:B------:R-:W-:Y:S02]  /*5e10*/  FFMA.FTZ R196, R129, c[0x0][0x23c], -R4.reuse ;  /* 0x00008f0081c47a23 */ /* 0x100fe40000010804 */
[--C-:B------:R-:W-:Y:S02]  /*5e20*/  FFMA.FTZ R131, R126, c[0x0][0x23c], -R4.reuse ;  /* 0x00008f007e837a23 */ /* 0x100fe40000010804 */
[--C-:B------:R-:W-:Y:S01]  /*5e30*/  FFMA.FTZ R125, R114, c[0x0][0x23c], -R5.reuse ;  /* 0x00008f00727d7a23 */ /* 0x100fe20000010805 */
[----:B------:R-:W-:Y:S01]  /*5e40*/  MUFU.EX2 R197, R197 ;  /* 0x000000c500c57308 */ /* 0x000fe20000000800 */
[--C-:B------:R-:W-:Y:S02]  /*5e50*/  FFMA.FTZ R124, R115, c[0x0][0x23c], -R5.reuse ;  /* 0x00008f00737c7a23 */ /* 0x100fe40000010805 */
[--C-:B------:R-:W-:Y:S02]  /*5e60*/  FFMA.FTZ R122, R102, c[0x0][0x23c], -R5.reuse ;  /* 0x00008f00667a7a23 */ /* 0x100fe40000010805 */
        /* <DEDUP_REMOVED lines=147> */
[C---:B-1----:R-:W-:Y:S08]  /*67a0*/  HMMA.16816.F32 R12, R100.reuse, R84, R12 ;  /* 0x00000054640c723c */ /* 0x042ff0000000180c */
[----:B------:R-:W-:Y:S08]  /*67b0*/  HMMA.16816.F32 R16, R100, R86, R16 ;  /* 0x000000566410723c */ /* 0x000ff00000001810 */
[C---:B------:R-:W-:Y:S08]  /*67c0*/  HMMA.16816.F32 R4, R108.reuse, R112, R4 ;  /* 0x000000706c04723c */ /* 0x040ff00000001804 */
        /* <DEDUP_REMOVED lines=14> */
[----:B------:R-:W-:Y:S02]  /*68b0*/  FADD.FTZ R8, -R117, R8 ;  /* 0x0000000875087221 */ /* 0x000fe40000010100 */
[----:B------:R-:W-:Y:S02]  /*68c0*/  FMUL.FTZ R7, R210, R7 ;  /* 0x00000007d2077220 */ /* 0x000fe40000410000 */
[----:B------:R-:W-:Y:S01]  /*68d0*/  FMUL.FTZ R6, R243, R6 ;  /* 0x00000006f3067220 */ /* 0x000fe20000410000 */
[----:B------:R-:W-:Y:S01]  /*68e0*/  MOV R243, c[0x0][0x22c] ;  /* 0x00008b0000f37a02 */ /* 0x000fe20000000f00 */
        /* <DEDUP_REMOVED lines=10> */
[C---:B------:R-:W-:Y:S01]  /*6990*/  FADD.FTZ R14, -R116.reuse, R14 ;  /* 0x0000000e740e7221 */ /* 0x040fe20000010100 */
[----:B------:R-:W-:Y:S01]  /*69a0*/  STS [R235+0x20000], R196 ;  /* 0x020000c4eb007388 */ /* 0x000fe20000000800 */
[----:B------:R-:W-:Y:S02]  /*69b0*/  FADD.FTZ R15, -R116, R15 ;  /* 0x0000000f740f7221 */ /* 0x000fe40000010100 */
        /* <DEDUP_REMOVED lines=13> */
[C---:B------:R-:W-:Y:S02]  /*6a90*/  FADD.FTZ R18, -R116.reuse, R18 ;  /* 0x0000001274127221 */ /* 0x040fe40000010100 */
[----:B------:R-:W-:Y:S01]  /*6aa0*/  FADD.FTZ R19, -R116, R19 ;  /* 0x0000001374137221 */ /* 0x000fe20000010100 */
        /* <DEDUP_REMOVED lines=13> */
[----:B------:R-:W-:Y:S02]  /*6b80*/  FMUL.FTZ R198, R198, R19 ;  /* 0x00000013c6c67220 */ /* 0x000fe40000410000 */
[----:B------:R-:W-:Y:S02]  /*6b90*/  FMUL.FTZ R16, R201, R16 ;  /* 0x00000010c9107220 */ /* 0x000fe40000410000 */
[----:B------:R-:W-:Y:S01]  /*6ba0*/  FMUL.FTZ R199, R199, R126 ;  /* 0x0000007ec7c77220 */ /* 0x000fe20000410000 */
[----:B------:R-:W-:Y:S01]  /*6bb0*/  STS [R237+0x20400], R202 ;  /* 0x020400caed007388 */ /* 0x000fe20000000800 */
[----:B------:R-:W-:Y:S02]  /*6bc0*/  FMUL.FTZ R119, R200, R119 ;  /* 0x00000077c8777220 */ /* 0x000fe40000410000 */
[----:B------:R-:W-:Y:S01]  /*6bd0*/  IMAD R243, R243, c[0x0][0x1c0], RZ ;  /* 0x00007000f3f37a24 */ /* 0x000fe200078e02ff */
[----:B------:R-:W-:Y:S02]  /*6be0*/  F2FP.PACK_AB R94, R199, R16 ;  /* 0x00000010c75e723e */ /* 0x000fe400000000ff */
[----:B------:R-:W-:Y:S03]  /*6bf0*/  F2FP.PACK_AB R96, R198, R119 ;  /* 0x00000077c660723e */ /* 0x000fe600000000ff */
        /* <DEDUP_REMOVED lines=159> */
.L_x_1394:
        /* <DEDUP_REMOVED lines=463> */
.L_x_1395:
        /* <DEDUP_REMOVED lines=218> */
.L_x_1397:
        /* <DEDUP_REMOVED lines=18> */
.L_x_1398:
        /* <DEDUP_REMOVED lines=55> */
.L_x_1400:
[----:B---34-:R-:W-:Y:S05]  /*a510*/  BSYNC B0 ;  /* 0x0000000000007941 */ /* 0x018fea0003800000 */
.L_x_1399:
        /* <DEDUP_REMOVED lines=21> */
.L_x_1402:
[----:B------:R-:W-:Y:S05]  /*a670*/  BSYNC B0 ;  /* 0x0000000000007941 */ /* 0x000fea0003800000 */
.L_x_1401:
        /* <DEDUP_REMOVED lines=30> */
.L_x_1404:
[----:B------:R-:W-:Y:S05]  /*a860*/  BSYNC B0 ;  /* 0x0000000000007941 */ /* 0x000fea0003800000 */
.L_x_1403:
        /* <DEDUP_REMOVED lines=18> */
.L_x_1375:
[----:B------:R-:W-:Y:S05]  /*a990*/  BSYNC B1 ;  /* 0x0000000000017941 */ /* 0x000fea0003800000 */
.L_x_1361:
        /* <DEDUP_REMOVED lines=12> */
.L_x_1405:
[----:B------:R-:W-:Y:S05]  /*aa60*/  EXIT ;  /* 0x000000000000794d */ /* 0x000fea0003800000 */
.L_x_1407:
        /* <DEDUP_REMOVED lines=9> */
.L_x_2036:


//--------------------- .text._ZN5flash25flash_bwd_dot_do_o_kernelILb0E23Flash_bwd_kernel_traitsILi256ELi64ELi64ELi8ELi4ELi2ELi2ELb0ELb1EN7cutlass6half_tE19Flash_kernel_traitsILi256ELi64ELi64ELi8ES3_EEEEvNS_16Flash_bwd_paramsE --------------------------
	.section	.text._ZN5flash25flash_bwd_dot_do_o_kernelILb0E23Flash_bwd_kernel_traitsILi256ELi64ELi64ELi8ELi4ELi2ELi2ELb0ELb1EN7cutlass6half_tE19Flash_kernel_traitsILi256ELi64ELi64ELi8ES3_EEEEvNS_16Flash_bwd_paramsE,"ax",@progbits
	.sectioninfo	@"SHI_REGISTERS=78"
	.align	128
        .global         _ZN5flash25flash_bwd_dot_do_o_kernelILb0E23Flash_bwd_kernel_traitsILi256ELi64ELi64ELi8ELi4ELi2ELi2ELb0ELb1EN7cutlass6half_tE19Flash_kernel_traitsILi256ELi64ELi64ELi8ES3_EEEEvNS_16Flash_bwd_paramsE
        .type           _ZN5flash25flash_bwd_dot_do_o_kernelILb0E23Flash_bwd_kernel_traitsILi256ELi64ELi64ELi8ELi4ELi2ELi2ELb0ELb1EN7cutlass6half_tE19Flash_kernel_traitsILi256ELi64ELi64ELi8ES3_EEEEvNS_16Flash_bwd_paramsE,@function
        .size           _ZN5flash25flash_bwd_dot_do_o_kernelILb0E23Flash_bwd_kernel_traitsILi256ELi64ELi64ELi8ELi4ELi2ELi2ELb0ELb1EN7cutlass6half_tE19Flash_kernel_traitsILi256ELi64ELi64ELi8ES3_EEEEvNS_16Flash_bwd_paramsE,(.L_x_2037 - _ZN5flash25flash_bwd_dot_do_o_kernelILb0E23Flash_bwd_kernel_traitsILi256ELi64ELi64ELi8ELi4ELi2ELi2ELb0ELb1EN7cutlass6half_tE19Flash_kernel_traitsILi256ELi64ELi64ELi8ES3_EEEEvNS_16Flash_bwd_paramsE)
        .other          _ZN5flash25flash_bwd_dot_do_o_kernelILb0E23Flash_bwd_kernel_traitsILi256ELi64ELi64ELi8ELi4ELi2ELi2ELb0ELb1EN7cutlass6half_tE19Flash_kernel_traitsILi256ELi64ELi64ELi8ES3_EEEEvNS_16Flash_bwd_paramsE,@"STO_CUDA_ENTRY STV_DEFAULT"
_ZN5flash25flash_bwd_dot_do_o_kernelILb0E23Flash_bwd_kernel_traitsILi256ELi64ELi64ELi8ELi4ELi2ELi2ELb0ELb1EN7cutlass6half_tE19Flash_kernel_traitsILi256ELi64ELi64ELi8ES3_EEEEvNS_16Flash_bwd_paramsE:
.text._ZN5flash25flash_bwd_dot_do_o_kernelILb0E23Flash_bwd_kernel_traitsILi256ELi64ELi64ELi8ELi4ELi2ELi2ELb0ELb1EN7cutlass6half_tE19Flash_kernel_traitsILi256ELi64ELi64ELi8ES3_EEEEvNS_16Flash_bwd_paramsE:
        /* <DEDUP_REMOVED lines=47> */
.L_x_1408:
[----:B01----:R-:W-:-:S04]  /*02f0*/  IMAD R2, R6, c[0x0][0x1c0], R11 ;  /* 0x0000700006027a24 */ /* 0x003fc800078e020b */
[----:B------:R-:W-:-:S03]  /*0300*/  IMAD R2, R2, c[0x0][0x224], RZ ;  /* 0x0000890002027a24 */ /* 0x000fc600078e02ff */
.L_x_1409:
        /* <DEDUP_REMOVED lines=62> */
.L_x_1411:
[----:B------:R-:W-:Y:S05]  /*06f0*/  BSYNC B0 ;  /* 0x0000000000007941 */ /* 0x000fea0003800000 */
.L_x_1410:
        /* <DEDUP_REMOVED lines=41> */
.L_x_1413:
[----:B------:R-:W-:Y:S05]  /*0990*/  BSYNC B0 ;  /* 0x0000000000007941 */ /* 0x000fea0003800000 */
.L_x_1412:
        /* <DEDUP_REMOVED lines=42> */
.L_x_1415:
[----:B------:R-:W-:Y:S05]  /*0c40*/  BSYNC B0 ;  /* 0x0000000000007941 */ /* 0x000fea0003800000 */
.L_x_1414:
        /* <DEDUP_REMOVED lines=36> */
.L_x_1417:
[----:B------:R-:W-:Y:S05]  /*0e90*/  BSYNC B0 ;  /* 0x0000000000007941 */ /* 0x000fea0003800000 */
.L_x_1416:
        /* <DEDUP_REMOVED lines=216> */
.L_x_1418:
        /* <DEDUP_REMOVED lines=14> */
.L_x_2037:


//--------------------- .text._ZN5flash25flash_bwd_dot_do_o_kernelILb1E23Flash_bwd_kernel_traitsILi256ELi64ELi64ELi8ELi4ELi2ELi2ELb0ELb1EN7cutlass6half_tE19Flash_kernel_traitsILi256ELi64ELi64ELi8ES3_EEEEvNS_16Flash_bwd_paramsE --------------------------
	.section	.text._ZN5flash25flash_bwd_dot_do_o_kernelILb1E23Flash_bwd_kernel_traitsILi256ELi64ELi64ELi8ELi4ELi2ELi2ELb0ELb1EN7cutlass6half_tE19Flash_kernel_traitsILi256ELi64ELi64ELi8ES3_EEEEvNS_16Flash_bwd_paramsE,"ax",@progbits
	.sectioninfo	@"SHI_REGISTERS=83"
	.align	128
        .global         _ZN5flash25flash_bwd_dot_do_o_kernelILb1E23Flash_bwd_kernel_traitsILi256ELi64ELi64ELi8ELi4ELi2ELi2ELb0ELb1EN7cutlass6half_tE19Flash_kernel_traitsILi256ELi64ELi64ELi8ES3_EEEEvNS_16Flash_bwd_paramsE
        .type           _ZN5flash25flash_bwd_dot_do_o_kernelILb1E23Flash_bwd_kernel_traitsILi256ELi64ELi64ELi8ELi4ELi2ELi2ELb0ELb1EN7cutlass6half_tE19Flash_kernel_traitsILi256ELi64ELi64ELi8ES3_EEEEvNS_16Flash_bwd_paramsE,@function
        .size           _ZN5flash25flash_bwd_dot_do_o_kernelILb1E23Flash_bwd_kernel_traitsILi256ELi64ELi64ELi8ELi4ELi2ELi2ELb0ELb1EN7cutlass6half_tE19Flash_kernel_traitsILi256ELi64ELi64ELi8ES3_EEEEvNS_16Flash_bwd_paramsE,(.L_x_2038 - _ZN5flash25flash_bwd_dot_do_o_kernelILb1E23Flash_bwd_kernel_traitsILi256ELi64ELi64ELi8ELi4ELi2ELi2ELb0ELb1EN7cutlass6half_tE19Flash_kernel_traitsILi256ELi64ELi64ELi8ES3_EEEEvNS_16Flash_bwd_paramsE)
        .other          _ZN5flash25flash_bwd_dot_do_o_kernelILb1E23Flash_bwd_kernel_traitsILi256ELi64ELi64ELi8ELi4ELi2ELi2ELb0ELb1EN7cutlass6half_tE19Flash_kernel_traitsILi256ELi64ELi64ELi8ES3_EEEEvNS_16Flash_bwd_paramsE,@"STO_CUDA_ENTRY STV_DEFAULT"
_ZN5flash25flash_bwd_dot_do_o_kernelILb1E23Flash_bwd_kernel_traitsILi256ELi64ELi64ELi8ELi4ELi2ELi2ELb0ELb1EN7cutlass6half_tE19Flash_kernel_traitsILi256ELi64ELi64ELi8ES3_EEEEvNS_16Flash_bwd_paramsE:
.text._ZN5flash25flash_bwd_dot_do_o_kernelILb1E23Flash_bwd_kernel_traitsILi256ELi64ELi64ELi8ELi4ELi2ELi2ELb0ELb1EN7cutlass6half_tE19Flash_kernel_traitsILi256ELi64ELi64ELi8ES3_EEEEvNS_16Flash_bwd_paramsE:
        /* <DEDUP_REMOVED lines=81> */
.L_x_1419:
[----:B-1----:R-:W-:-:S04]  /*0510*/  IMAD R8, R17, c[0x0][0x1c0], R4 ;  /* 0x0000700011087a24 */ /* 0x002fc800078e0204 */
[----:B------:R-:W-:-:S03]  /*0520*/  IMAD R8, R8, c[0x0][0x224], RZ ;  /* 0x0000890008087a24 */ /* 0x000fc600078e02ff */
.L_x_1420:
        /* <DEDUP_REMOVED lines=73> */
.L_x_1422:
[----:B------:R-:W-:Y:S05]  /*09c0*/  BSYNC B0 ;  /* 0x0000000000007941 */ /* 0x000fea0003800000 */
.L_x_1421:
        /* <DEDUP_REMOVED lines=32> */
.L_x_1424:
[----:B------:R-:W-:Y:S05]  /*0bd0*/  BSYNC B0 ;  /* 0x0000000000007941 */ /* 0x000fea0003800000 */
.L_x_1423:
        /* <DEDUP_REMOVED lines=42> */
.L_x_1426:
[----:B------:R-:W-:Y:S05]  /*0e80*/  BSYNC B0 ;  /* 0x0000000000007941 */ /* 0x000fea0003800000 */
.L_x_1425:
        /* <DEDUP_REMOVED lines=38> */
.L_x_1428:
[----:B------:R-:W-:Y:S05]  /*10f0*/  BSYNC B0 ;  /* 0x0000000000007941 */ /* 0x000fea0003800000 */
.L_x_1427:
        /* <DEDUP_REMOVED lines=239> */
.L_x_1429:
        /* <DEDUP_REMOVED lines=9> */
.L_x_2038:


//--------------------- .text._ZN5flash27flash_bwd_convert_dq_kernelI23Flash_bwd_kernel_traitsILi256ELi64ELi64ELi8ELi4ELi2ELi2ELb0ELb0EN7cutlass6half_tE19Flash_kernel_traitsILi256ELi64ELi64ELi8ES3_EEEEvNS_16Flash_bwd_paramsEi --------------------------
	.section	.text._ZN5flash27flash_bwd_convert_dq_kernelI23Flash_bwd_kernel_traitsILi256ELi64ELi64ELi8ELi4ELi2ELi2ELb0ELb0EN7cutlass6half_tE19Flash_kernel_traitsILi256ELi64ELi64ELi8ES3_EEEEvNS_16Flash_bwd_paramsEi,"ax",@progbits
	.sectioninfo	@"SHI_REGISTERS=96"
	.align	128
        .global         _ZN5flash27flash_bwd_convert_dq_kernelI23Flash_bwd_kernel_traitsILi256ELi64ELi64ELi8ELi4ELi2ELi2ELb0ELb0EN7cutlass6half_tE19Flash_kernel_traitsILi256ELi64ELi64ELi8ES3_EEEEvNS_16Flash_bwd_paramsEi
        .type           _ZN5flash27flash_bwd_convert_dq_kernelI23Flash_bwd_kernel_traitsILi256ELi64ELi64ELi8ELi4ELi2ELi2ELb0ELb0EN7cutlass6half_tE19Flash_kernel_traitsILi256ELi64ELi64ELi8ES3_EEEEvNS_16Flash_bwd_paramsEi,@function
        .size           _ZN5flash27flash_bwd_convert_dq_kernelI23Flash_bwd_kernel_traitsILi256ELi64ELi64ELi8ELi4ELi2ELi2ELb0ELb0EN7cutlass6half_tE19Flash_kernel_traitsILi256ELi64ELi64ELi8ES3_EEEEvNS_16Flash_bwd_paramsEi,(.L_x_2039 - _ZN5flash27flash_bwd_convert_dq_kernelI23Flash_bwd_kernel_traitsILi256ELi64ELi64ELi8ELi4ELi2ELi2ELb0ELb0EN7cutlass6half_tE19Flash_kernel_traitsILi256ELi64ELi64ELi8ES3_EEEEvNS_16Flash_bwd_paramsEi)
        .other          _ZN5flash27flash_bwd_convert_dq_kernelI23Flash_bwd_kernel_traitsILi256ELi64ELi64ELi8ELi4ELi2ELi2ELb0ELb0EN7cutlass6half_tE19Flash_kernel_traitsILi256ELi64ELi64ELi8ES3_EEEEvNS_16Flash_bwd_paramsEi,@"STO_CUDA_ENTRY STV_DEFAULT"
_ZN5flash27flash_bwd_convert_dq_kernelI23Flash_bwd_kernel_traitsILi256ELi64ELi64ELi8ELi4ELi2ELi2ELb0ELb0EN7cutlass6half_tE19Flash_kernel_traitsILi256ELi64ELi64ELi8ES3_EEEEvNS_16Flash_bwd_paramsEi:
.text._ZN5flash27flash_bwd_convert_dq_kernelI23Flash_bwd_kernel_traitsILi256ELi64ELi64ELi8ELi4ELi2ELi2ELb0ELb0EN7cutlass6half_tE19Flash_kernel_traitsILi256ELi64ELi64ELi8ES3_EEEEvNS_16Flash_bwd_paramsEi:
        /* <DEDUP_REMOVED lines=185> */
.L_x_1431:
        /* <DEDUP_REMOVED lines=171> */
.L_x_1430:
        /* <DEDUP_REMOVED lines=181> */
.L_x_1433:
[----:B------:R-:W-:Y:S05]  /*2190*/  BSYNC B0 ;  /* 0x0000000000007941 */ /* 0x000fea0003800000 */
.L_x_1432:
        /* <DEDUP_REMOVED lines=22> */
.L_x_1434:
        /* <DEDUP_REMOVED lines=16> */
.L_x_2039:


//--------------------- .text._ZN5flash44flash_bwd_dq_dk_dv_loop_seqk_parallel_kernelI23Flash_bwd_kernel_traitsILi256ELi64ELi64ELi8ELi4ELi2ELi2ELb0ELb0EN7cutlass6half_tE19Flash_kernel_traitsILi256ELi64ELi64ELi8ES3_EELb1ELb0ELb0ELb0ELb0ELb0ELb0EEEvNS_16Flash_bwd_paramsE --------------------------
	.section	.text._ZN5flash44flash_bwd_dq_dk_dv_loop_seqk_parallel_kernelI23Flash_bwd_kernel_traitsILi256ELi64ELi64ELi8ELi4ELi2ELi2ELb0ELb0EN7cutlass6half_tE19Flash_kernel_traitsILi256ELi64ELi64ELi8ES3_EELb1ELb0ELb0ELb0ELb0ELb0ELb0EEEvNS_16Flash_bwd_paramsE,"ax",@progbits
	.sectioninfo	@"SHI_REGISTERS=255"
	.align	128
        .global         _ZN5flash44flash_bwd_dq_dk_dv_loop_seqk_parallel_kernelI23Flash_bwd_kernel_traitsILi256ELi64ELi64ELi8ELi4ELi2ELi2ELb0ELb0EN7cutlass6half_tE19Flash_kernel_traitsILi256ELi64ELi64ELi8ES3_EELb1ELb0ELb0ELb0ELb0ELb0ELb0EEEvNS_16Flash_bwd_paramsE
        .type           _ZN5flash44flash_bwd_dq_dk_dv_loop_seqk_parallel_kernelI23Flash_bwd_kernel_traitsILi256ELi64ELi64ELi8ELi4ELi2ELi2ELb0ELb0EN7cutlass6half_tE19Flash_kernel_traitsILi256ELi64ELi64ELi8ES3_EELb1ELb0ELb0ELb0ELb0ELb0ELb0EEEvNS_16Flash_bwd_paramsE,@function
        .size           _ZN5flash44flash_bwd_dq_dk_dv_loop_seqk_parallel_kernelI23Flash_bwd_kernel_traitsILi256ELi64ELi64ELi8ELi4ELi2ELi2ELb0ELb0EN7cutlass6half_tE19Flash_kernel_traitsILi256ELi64ELi64ELi8ES3_EELb1ELb0ELb0ELb0ELb0ELb0ELb0EEEvNS_16Flash_bwd_paramsE,(.L_x_2040 - _ZN5flash44flash_bwd_dq_dk_dv_loop_seqk_parallel_kernelI23Flash_bwd_kernel_traitsILi256ELi64ELi64ELi8ELi4ELi2ELi2ELb0ELb0EN7cutlass6half_tE19Flash_kernel_traitsILi256ELi64ELi64ELi8ES3_EELb1ELb0ELb0ELb0ELb0ELb0ELb0EEEvNS_16Flash_bwd_paramsE)
        .other          _ZN5flash44flash_bwd_dq_dk_dv_loop_seqk_parallel_kernelI23Flash_bwd_kernel_traitsILi256ELi64ELi64ELi8ELi4ELi2ELi2ELb0ELb0EN7cutlass6half_tE19Flash_kernel_traitsILi256ELi64ELi64ELi8ES3_EELb1ELb0ELb0ELb0ELb0ELb0ELb0EEEvNS_16Flash_bwd_paramsE,@"STO_CUDA_ENTRY STV_DEFAULT"
_ZN5flash44flash_bwd_dq_dk_dv_loop_seqk_parallel_kernelI23Flash_bwd_kernel_traitsILi256ELi64ELi64ELi8ELi4ELi2ELi2ELb0ELb0EN7cutlass6half_tE19Flash_kernel_traitsILi256ELi64ELi64ELi8ES3_EELb1ELb0ELb0ELb0ELb0ELb0ELb0EEEvNS_16Flash_bwd_paramsE:
.text._ZN5flash44flash_bwd_dq_dk_dv_loop_seqk_parallel_kernelI23Flash_bwd_kernel_traitsILi256ELi64ELi64ELi8ELi4ELi2ELi2ELb0ELb0EN7cutlass6half_tE19Flash_kernel_traitsILi256ELi64ELi64ELi8ES3_EELb1ELb0ELb0ELb0ELb0ELb0ELb0EEEvNS_16Flash_bwd_paramsE:
        /* <DEDUP_REMOVED lines=16> */
[----:B------:R-:W-:Y:S01]  /*0100*/  IMAD.MOV.U32 R248, RZ, RZ, -0x10 ;  /* 0xfffffff0fff87424 */ /* 0x000fe200078e00ff */
[----:B------:R-:W-:Y:S02]  /*0110*/  ULDC.U8 UR10, c[0x0][0x3d0] ;  /* 0x0000f400000a7ab9 */ /* 0x000fe40000000000 */
[----:B------:R-:W-:Y:S01]  /*0120*/  ULDC.U8 UR9, c[0x0][0x328] ;  /* 0x0000ca0000097ab9 */ /* 0x000fe20000000000 */
[----:B------:R-:W3:Y:S01]  /*0130*/  S2UR UR36, SR_CTAID.Z ;  /* 0x00000000002479c3 */ /* 0x000ee20000002700 */
[----:B------:R-:W-:-:S02]  /*0140*/  UISETP.NE.AND UP2, UPT, UR10, URZ, UPT ;  /* 0x0000003f0a00728c */ /* 0x000fc4000bf45270 */
[----:B------:R-:W-:Y:S02]  /*0150*/  UISETP.NE.AND UP1, UPT, UR9, URZ, UPT ;  /* 0x0000003f0900728c */ /* 0x000fe4000bf25270 */
[----:B------:R-:W-:Y:S02]  /*0160*/  UMOV UR7, 0x80 ;  /* 0x0000008000077882 */ /* 0x000fe40000000000 */
[----:B------:R-:W-:Y:S02]  /*0170*/  ULDC UR6, c[0x0][0x210] ;  /* 0x0000840000067ab9 */ /* 0x000fe40000000800 */
[----:B------:R-:W-:Y:S02]  /*0180*/  ULDC UR58, c[0x0][0x234] ;  /* 0x00008d00003a7ab9 */ /* 0x000fe40000000800 */
[----:B------:R-:W-:Y:S02]  /*0190*/  UIMAD UR58, UR7, UR6, UR58 ;  /* 0x00000006073a72a4 */ /* 0x000fe4000f8e023a */
[----:B------:R-:W-:Y:S01]  /*01a0*/  ULDC UR48, c[0x0][0x22c] ;  /* 0x00008b0000307ab9 */ /* 0x000fe20000000800 */
[----:B-1----:R-:W-:Y:S01]  /*01b0*/  SHF.R.S32.HI R5, RZ, 0x1f, R11 ;  /* 0x0000001fff057819 */ /* 0x002fe2000001140b */
[----:B--2---:R-:W-:-:S02]  /*01c0*/  UIMAD.WIDE.U32 UR44, UR35, UR15, URZ ;  /* 0x0000000f232c72a5 */ /* 0x004fc4000f8e003f */
[----:B------:R-:W-:Y:S01]  /*01d0*/  USHF.L.U32 UR15, UR35, 0x7, URZ ;  /* 0x00000007230f7899 */ /* 0x000fe2000800063f */
[CC--:B------:R-:W-:Y:S01]  /*01e0*/  LEA.HI R0, R5.reuse, R11.reuse, RZ, 0x5 ;  /* 0x0000000b05007211 */ /* 0x0c0fe200078f28ff */
[----:B------:R-:W-:Y:S01]  /*01f0*/  USHF.R.S32.HI UR10, URZ, 0x1f, UR35 ;  /* 0x0000001f3f0a7899 */ /* 0x000fe20008011423 */
[CC--:B------:R-:W-:Y:S01]  /*0200*/  LEA.HI R10, R5.reuse, R11.reuse, RZ, 0x3 ;  /* 0x0000000b050a7211 */ /* 0x0c0fe200078f18ff */
[----:B------:R-:W-:Y:S01]  /*0210*/  ULDC UR38, c[0x0][0x1c0] ;  /* 0x0000700000267ab9 */ /* 0x000fe20000000800 */
[CC--:B------:R-:W-:Y:S01]  /*0220*/  LEA.HI R3, R5.reuse, R11.reuse, RZ, 0x4 ;  /* 0x0000000b05037211 */ /* 0x0c0fe200078f20ff */
[----:B---3--:R-:W-:Y:S01]  /*0230*/  USHF.R.S32.HI UR9, URZ, 0x1f, UR36 ;  /* 0x0000001f3f097899 */ /* 0x008fe20008011424 */
[CC--:B------:R-:W-:Y:S01]  /*0240*/  LEA.HI R12, R5.reuse, R11.reuse, RZ, 0x7 ;  /* 0x0000000b050c7211 */ /* 0x0c0fe200078f38ff */
[----:B------:R-:W-:Y:S01]  /*0250*/  USHF.R.S32.HI UR6, URZ, 0x1f, UR36 ;  /* 0x0000001f3f067899 */ /* 0x000fe20008011424 */
[CC--:B------:R-:W-:Y:S01]  /*0260*/  LEA.HI R13, R5.reuse, R11.reuse, RZ, 0x6 ;  /* 0x0000000b050d7211 */ /* 0x0c0fe200078f30ff */
[----:B------:R-:W-:Y:S01]  /*0270*/  ULDC UR12, c[0x0][0x1c0] ;  /* 0x00007000000c7ab9 */ /* 0x000fe20000000800 */
[----:B------:R-:W-:Y:S01]  /*0280*/  LEA.HI R5, R5, R11, RZ, 0x2 ;  /* 0x0000000b05057211 */ /* 0x000fe200078f10ff */
[----:B------:R-:W-:Y:S01]  /*0290*/  ULDC UR13, c[0x0][0x1c0] ;  /* 0x00007000000d7ab9 */ /* 0x000fe20000000800 */
[----:B------:R-:W-:Y:S01]  /*02a0*/  LOP3.LUT R2, R0, 0xffffffe0, RZ, 0xc0, !PT ;  /* 0xffffffe000027812 */ /* 0x000fe200078ec0ff */
[----:B------:R-:W-:Y:S01]  /*02b0*/  UIMAD.WIDE UR38, UR48, UR38, URZ ;  /* 0x00000026302672a5 */ /* 0x000fe2000f8e023f */
[----:B------:R-:W-:Y:S01]  /*02c0*/  LOP3.LUT R4, R10, 0xfffffff8, RZ, 0xc0, !PT ;  /* 0xfffffff80a047812 */ /* 0x000fe200078ec0ff */
[----:B------:R-:W-:Y:S01]  /*02d0*/  UIMAD UR49, UR36, UR48, URZ ;  /* 0x00000030243172a4 */ /* 0x000fe2000f8e023f */
[----:B------:R-:W-:Y:S01]  /*02e0*/  LOP3.LUT R6, R5, 0x7ffffffc, RZ, 0xc0, !PT ;  /* 0x7ffffffc05067812 */ /* 0x000fe200078ec0ff */
[C---:B------:R-:W-:Y:S01]  /*02f0*/  IMAD.IADD R9, R11.reuse, 0x1, -R2 ;  /* 0x000000010b097824 */ /* 0x040fe200078e0a02 */
[----:B------:R-:W-:Y:S01]  /*0300*/  SHF.R.S32.HI R2, RZ, 0x5, R0 ;  /* 0x00000005ff027819 */ /* 0x000fe20000011400 */
[C---:B------:R-:W-:Y:S01]  /*0310*/  IMAD.IADD R7, R11.reuse, 0x1, -R4 ;  /* 0x000000010b077824 */ /* 0x040fe200078e0a04 */
[----:B------:R-:W-:Y:S01]  /*0320*/  SHF.R.S32.HI R4, RZ, 0x4, R3 ;  /* 0x00000004ff047819 */ /* 0x000fe20000011403 */
[----:B------:R-:W-:Y:S01]  /*0330*/  IMAD.IADD R15, R11, 0x1, -R6 ;  /* 0x000000010b0f7824 */ /* 0x000fe200078e0a06 */
[----:B------:R-:W-:Y:S01]  /*0340*/  LOP3.LUT R8, R3, 0xfffffff0, RZ, 0xc0, !PT ;  /* 0xfffffff003087812 */ /* 0x000fe200078ec0ff */
[----:B------:R-:W-:Y:S01]  /*0350*/  IMAD.SHL.U32 R244, R7, 0x8, RZ ;  /* 0x0000000807f47824 */ /* 0x000fe200078e00ff */
[----:B------:R-:W-:Y:S01]  /*0360*/  SHF.R.S32.HI R6, RZ, 0x1f, R0 ;  /* 0x0000001fff067819 */ /* 0x000fe20000011400 */
[----:B------:R-:W-:Y:S01]  /*0370*/  UIMAD UR48, UR48, UR12, URZ ;  /* 0x0000000c303072a4 */ /* 0x000fe2000f8e023f */
[----:B------:R-:W-:Y:S01]  /*0380*/  LEA.HI R0, R0, R2, RZ, 0x1 ;  /* 0x0000000200007211 */ /* 0x000fe200078f08ff */
[----:B------:R-:W-:Y:S01]  /*0390*/  IMAD.IADD R8, R11, 0x1, -R8 ;  /* 0x000000010b087824 */ /* 0x000fe200078e0a08 */
[----:B------:R-:W-:Y:S01]  /*03a0*/  LEA.HI R3, R3, R4, RZ, 0x1 ;  /* 0x0000000403037211 */ /* 0x000fe200078f08ff */
[----:B------:R-:W-:Y:S01]  /*03b0*/  ULDC UR14, c[0x0][0x1c0] ;  /* 0x00007000000e7ab9 */ /* 0x000fe20000000800 */
[----:B------:R-:W-:Y:S01]  /*03c0*/  LEA.HI R6, R6, R2, RZ, 0x2 ;  /* 0x0000000206067211 */ /* 0x000fe200078f10ff */
[----:B------:R-:W-:Y:S01]  /*03d0*/  ULDC UR11, c[0x0][0x1c0] ;  /* 0x00007000000b7ab9 */ /* 0x000fe20000000800 */
[----:B------:R-:W-:Y:S01]  /*03e0*/  LOP3.LUT R0, R0, 0xfffffffe, RZ, 0xc0, !PT ;  /* 0xfffffffe00007812 */ /* 0x000fe200078ec0ff */
[----:B------:R-:W-:Y:S01]  /*03f0*/  UIMAD UR55, UR8, UR35, URZ ;  /* 0x00000023083772a4 */ /* 0x000fe2000f8e023f */
[----:B------:R-:W-:Y:S01]  /*0400*/  LOP3.LUT R3, R3, 0xfffffffe, RZ, 0xc0, !PT ;  /* 0xfffffffe03037812 */ /* 0x000fe200078ec0ff */
[----:B------:R-:W-:Y:S01]  /*0410*/  UIMAD UR7, UR35, UR11, UR36 ;  /* 0x0000000b230772a4 */ /* 0x000fe2000f8e0224 */
[----:B------:R-:W-:Y:S01]  /*0420*/  LOP3.LUT R6, R6, 0xfffffffc, RZ, 0xc0, !PT ;  /* 0xfffffffc06067812 */ /* 0x000fe200078ec0ff */
[----:B------:R-:W-:Y:S01]  /*0430*/  IMAD.IADD R227, R2, 0x1, -R0 ;  /* 0x0000000102e37824 */ /* 0x000fe200078e0a00 */
[----:B------:R-:W-:Y:S01]  /*0440*/  SHF.R.S32.HI R0, RZ, 0x1f, R5 ;  /* 0x0000001fff007819 */ /* 0x000fe20000011405 */
[----:B------:R-:W-:Y:S01]  /*0450*/  IMAD.IADD R11, R4, 0x1, -R3 ;  /* 0x00000001040b7824 */ /* 0x000fe200078e0a03 */
[----:B------:R-:W-:Y:S01]  /*0460*/  SHF.R.S32.HI R3, RZ, 0x2, R5 ;  /* 0x00000002ff037819 */ /* 0x000fe20000011405 */
[----:B------:R-:W-:Y:S01]  /*0470*/  IMAD.IADD R16, R2, 0x1, -R6 ;  /* 0x0000000102107824 */ /* 0x000fe200078e0a06 */
[----:B------:R-:W-:Y:S01]  /*0480*/  SHF.R.S32.HI R2, RZ, 0x3, R10 ;  /* 0x00000003ff027819 */ /* 0x000fe2000001140a */
[----:B------:R-:W-:Y:S01]  /*0490*/  IMAD.SHL.U32 R221, R11, 0x200, RZ ;  /* 0x000002000bdd7824 */ /* 0x000fe200078e00ff */
[----:B------:R-:W-:Y:S01]  /*04a0*/  LEA.HI R0, R0, R3, RZ, 0x3 ;  /* 0x0000000300007211 */ /* 0x000fe200078f18ff */
[----:B------:R-:W-:Y:S01]  /*04b0*/  @!UP1 UIMAD UR8, UR35, UR14, UR36 ;  /* 0x0000000e230892a4 */ /* 0x000fe2000f8e0224 */
[----:B------:R-:W-:Y:S01]  /*04c0*/  SHF.R.S32.HI R5, RZ, 0x1f, R8 ;  /* 0x0000001fff057819 */ /* 0x000fe20000011408 */
[----:B------:R-:W-:Y:S01]  /*04d0*/  IMAD.SHL.U32 R2, R2, 0x40, RZ ;  /* 0x0000004002027824 */ /* 0x000fe200078e00ff */
[----:B------:R-:W-:Y:S01]  /*04e0*/  LOP3.LUT R0, R0, 0xfffffff8, RZ, 0xc0, !PT ;  /* 0xfffffff800007812 */ /* 0x000fe200078ec0ff */
[----:B------:R-:W-:Y:S01]  /*04f0*/  STL [R1+0x58], R16 ;  /* 0x0000581001007387 */ /* 0x000fe20000100800 */
[C---:B------:R-:W-:Y:S01]  /*0500*/  LOP3.LUT P4, RZ, R7.reuse, 0x4, RZ, 0xc0, !PT ;  /* 0x0000000407ff7812 */ /* 0x040fe2000788c0ff */
[----:B------:R-:W-:Y:S01]  /*0510*/  USHF.L.U32 UR47, UR48, 0x6, URZ ;  /* 0x00000006302f7899 */ /* 0x000fe2000800063f */
[----:B------:R-:W-:Y:S01]  /*0520*/  LOP3.LUT P3, RZ, R7, 0x2, RZ, 0xc0, !PT ;  /* 0x0000000207ff7812 */ /* 0x000fe2000786c0ff */
[----:B------:R-:W-:Y:S01]  /*0530*/  IMAD.IADD R4, R3, 0x1, -R0 ;  /* 0x0000000103047824 */ /* 0x000fe200078e0a00 */
[----:B------:R-:W-:Y:S01]  /*0540*/  LOP3.LUT R0, R2, 0x1c0, RZ, 0xc0, !PT ;  /* 0x000001c002007812 */ /* 0x000fe200078ec0ff */
[----:B------:R-:W-:Y:S01]  /*0550*/  ULDC UR52, c[0x0][0x214] ;  /* 0x0000850000347ab9 */ /* 0x000fe20000000800 */
[----:B------:R-:W-:Y:S01]  /*0560*/  SHF.R.S32.HI R3, RZ, 0x1f, R9 ;  /* 0x0000001fff037819 */ /* 0x000fe20000011409 */
[----:B------:R-:W-:Y:S01]  /*0570*/  ULDC UR59, c[0x0][0x1c8] ;  /* 0x00007200003b7ab9 */ /* 0x000fe20000000800 */
[----:B------:R-:W-:Y:S01]  /*0580*/  SHF.R.U32.HI R2, RZ, 0x3, R0 ;  /* 0x00000003ff027819 */ /* 0x000fe20000011600 */
[----:B------:R-:W-:Y:S01]  /*0590*/  ULDC UR53, c[0x0][0x224] ;  /* 0x0000890000357ab9 */ /* 0x000fe20000000800 */
[----:B------:R-:W-:Y:S01]  /*05a0*/  LOP3.LUT R0, R0, 0x38, R244, 0xf8, !PT ;  /* 0x0000003800007812 */ /* 0x000fe200078ef8f4 */
        /* <DEDUP_REMOVED lines=9> */
[----:B------:R-:W-:Y:S01]  /*0640*/  SHF.R.S32.HI R7, RZ, 0x7, R12 ;  /* 0x00000007ff077819 */ /* 0x000fe2000001140c */
[----:B------:R-:W-:Y:S01]  /*0650*/  ULDC.U8 UR29, c[0x0][0x2d8] ;  /* 0x0000b600001d7ab9 */ /* 0x000fe20000000000 */
[----:B------:R-:W-:Y:S01]  /*0660*/  LOP3.LUT R0, R0, 0x1c0, RZ, 0xc0, !PT ;  /* 0x000001c000007812 */ /* 0x000fe200078ec0ff */
[----:B------:R-:W-:Y:S01]  /*0670*/  IMAD.IADD R8, R8, 0x1, -R2 ;  /* 0x0000000108087824 */ /* 0x000fe200078e0a02 */
[----:B------:R-:W-:Y:S01]  /*0680*/  LOP3.LUT R3, R4, 0x1, RZ, 0xc0, !PT ;  /* 0x0000000104037812 */ /* 0x000fe200078ec0ff */
[----:B------:R-:W-:Y:S01]  /*0690*/  IMAD.SHL.U32 R2, R227, 0x10, RZ ;  /* 0x00000010e3027824 */ /* 0x000fe200078e00ff */
[----:B------:R-:W-:Y:S01]  /*06a0*/  LOP3.LUT R217, R0, 0x8, R10, 0xf8, !PT ;  /* 0x0000000800d97812 */ /* 0x000fe200078ef80a */
[----:B------:R-:W-:Y:S01]  /*06b0*/  ULOP3.LUT UR59, UR36, UR59, URZ, 0x3c, !UPT ;  /* 0x0000003b243b7292 */ /* 0x000fe2000f8e3c3f */
[----:B------:R-:W-:Y:S01]  /*06c0*/  ISETP.NE.U32.AND P0, PT, R3, 0x1, PT ;  /* 0x000000010300780c */ /* 0x000fe20003f05070 */
[----:B------:R-:W-:Y:S01]  /*06d0*/  IMAD.SHL.U32 R3, R4, 0x40, RZ ;  /* 0x0000004004037824 */ /* 0x000fe200078e00ff */
[----:B------:R-:W-:Y:S01]  /*06e0*/  LOP3.LUT R5, R0, 0x10, R2, 0xf8, !PT ;  /* 0x0000001000057812 */ /* 0x000fe200078ef802 */
[----:B------:R-:W-:Y:S01]  /*06f0*/  IMAD R2, R7, 0x800, R221 ;  /* 0x0000080007027824 */ /* 0x000fe200078e02dd */
[----:B------:R-:W-:Y:S01]  /*0700*/  SHF.R.U32.HI R0, RZ, 0x3, R0 ;  /* 0x00000003ff007819 */ /* 0x000fe20000011600 */
[----:B------:R-:W-:Y:S01]  /*0710*/  USHF.R.S32.HI UR61, URZ, 0x1f, UR35 ;  /* 0x0000001f3f3d7899 */ /* 0x000fe20008011423 */
[----:B------:R-:W-:Y:S01]  /*0720*/  R2P PR, R4, 0x6 ;  /* 0x0000000604007804 */ /* 0x000fe20000000000 */
[----:B------:R-:W-:Y:S01]  /*0730*/  USHF.R.S32.HI UR60, URZ, 0x1f, UR36 ;  /* 0x0000001f3f3c7899 */ /* 0x000fe20008011424 */
[----:B------:R-:W-:Y:S01]  /*0740*/  LOP3.LUT R217, R217, R0, RZ, 0x3c, !PT ;  /* 0x00000000d9d97212 */ /* 0x000fe200078e3cff */
[----:B------:R-:W-:Y:S01]  /*0750*/  UIMAD.WIDE.U32 UR42, UR38, UR44, URZ ;  /* 0x0000002c262a72a5 */ /* 0x000fe2000f8e003f */
[----:B------:R-:W-:Y:S01]  /*0760*/  LOP3.LUT R5, R5, 0x8, R10, 0xf8, !PT ;  /* 0x0000000805057812 */ /* 0x000fe200078ef80a */
[----:B------:R-:W-:Y:S01]  /*0770*/  IMAD.U32 R10, RZ, RZ, UR6 ;  /* 0x00000006ff0a7e24 */ /* 0x000fe2000f8e00ff */
[----:B------:R-:W-:Y:S01]  /*0780*/  SEL R220, R220, 0xffffffc0, !P4 ;  /* 0xffffffc0dcdc7807 */ /* 0x000fe20006000000 */
[----:B------:R-:W-:Y:S01]  /*0790*/  IMAD.IADD R217, R2, 0x1, R217 ;  /* 0x0000000102d97824 */ /* 0x000fe200078e02d9 */
[----:B------:R-:W-:Y:S01]  /*07a0*/  SHF.R.S32.HI R2, RZ, 0x6, R13 ;  /* 0x00000006ff027819 */ /* 0x000fe2000001140d */
[----:B------:R-:W-:Y:S01]  /*07b0*/  UIMAD UR6, UR35, UR13, UR36 ;  /* 0x0000000d230672a4 */ /* 0x000fe2000f8e0224 */
[----:B------:R-:W-:Y:S01]  /*07c0*/  LOP3.LUT R221, R221, R5, R0, 0xf6, !PT ;  /* 0x00000005dddd7212 */ /* 0x000fe200078ef600 */
[----:B------:R-:W-:Y:S01]  /*07d0*/  IMAD.SHL.U32 R5, R7, 0x20, RZ ;  /* 0x0000002007057824 */ /* 0x000fe200078e00ff */
[----:B------:R-:W-:Y:S01]  /*07e0*/  LOP3.LUT R0, R3, 0x1c0, RZ, 0xc0, !PT ;  /* 0x000001c003007812 */ /* 0x000fe200078ec0ff */
[----:B------:R-:W-:Y:S01]  /*07f0*/  IMAD R4, R2, 0x200, R6 ;  /* 0x0000020002047824 */ /* 0x000fe200078e0206 */
[----:B------:R-:W-:Y:S01]  /*0800*/  SEL R248, R248, 0x10, !P0 ;  /* 0x00000010f8f87807 */ /* 0x000fe20004000000 */
[----:B------:R-:W-:Y:S01]  /*0810*/  IMAD.SHL.U32 R2, R2, 0x8, RZ ;  /* 0x0000000802027824 */ /* 0x000fe200078e00ff */
[----:B------:R-:W-:Y:S01]  /*0820*/  SHF.R.U32.HI R3, RZ, 0x3, R0 ;  /* 0x00000003ff037819 */ /* 0x000fe20000011600 */
[----:B------:R-:W-:Y:S01]  /*0830*/  IMAD.SHL.U32 R218, R217, 0x2, RZ ;  /* 0x00000002d9da7824 */ /* 0x000fe200078e00ff */
[----:B------:R1:W-:Y:S01]  /*0840*/  STL [R1+0x5c], R4 ;  /* 0x00005c0401007387 */ /* 0x0003e20000100800 */
[----:B------:R-:W-:Y:S01]  /*0850*/  USHF.L.U32 UR46, UR6, 0x5, URZ ;  /* 0x00000005062e7899 */ /* 0x000fe2000800063f */
[----:B------:R-:W-:Y:S01]  /*0860*/  LOP3.LUT R2, R2, 0x18, RZ, 0xc0, !PT ;  /* 0x0000001802027812 */ /* 0x000fe200078ec0ff */
[----:B------:R-:W-:-:S02]  /*0870*/  UIMAD UR54, UR39, UR44, URZ ;  /* 0x0000002c273672a4 */ /* 0x000fc4000f8e023f */
[----:B------:R-:W-:Y:S02]  /*0880*/  USHF.R.S32.HI UR56, URZ, 0x1f, UR49 ;  /* 0x0000001f3f387899 */ /* 0x000fe40008011431 */
[----:B------:R-:W-:Y:S02]  /*0890*/  UIMAD UR53, UR7, UR53, URZ ;  /* 0x00000035073572a4 */ /* 0x000fe4000f8e023f */
[----:B------:R-:W-:Y:S02]  /*08a0*/  @!UP1 UIMAD UR52, UR8, UR52, URZ ;  /* 0x00000034083492a4 */ /* 0x000fe4000f8e023f */
[----:B------:R-:W-:Y:S02]  /*08b0*/  USHF.R.S32.HI UR51, URZ, 0x1f, UR47 ;  /* 0x0000001f3f337899 */ /* 0x000fe4000801142f */
[----:B------:R-:W-:Y:S02]  /*08c0*/  USHF.R.S32.HI UR50, URZ, 0x1f, UR46 ;  /* 0x0000001f3f327899 */ /* 0x000fe4000801142e */
[----:B------:R-:W-:Y:S01]  /*08d0*/  UMOV UR41, 0xffff8000 ;  /* 0xffff800000297882 */ /* 0x000fe20000000000 */
[----:B-1----:R-:W-:-:S05]  /*08e0*/  IMAD.SHL.U32 R4, R11, 0x20, RZ ;  /* 0x000000200b047824 */ /* 0x002fca00078e00ff */
[----:B------:R-:W-:Y:S02]  /*08f0*/  LOP3.LUT R6, R2, 0x20, R4, 0xf8, !PT ;  /* 0x0000002002067812 */ /* 0x000fe400078ef804 */
[----:B------:R-:W-:Y:S02]  /*0900*/  LOP3.LUT R4, R0, 0x20, R5, 0xf8, !PT ;  /* 0x0000002000047812 */ /* 0x000fe400078ef805 */
[----:B------:R-:W-:Y:S01]  /*0910*/  LOP3.LUT R5, R3, R0, R2, 0x1e, !PT ;  /* 0x0000000003057212 */ /* 0x000fe200078e1e02 */
[----:B------:R-:W-:Y:S01]  /*0920*/  IMAD.SHL.U32 R0, R15, 0x2, RZ ;  /* 0x000000020f007824 */ /* 0x000fe200078e00ff */
[----:B------:R-:W-:Y:S01]  /*0930*/  LOP3.LUT R3, R4, R3, RZ, 0x3c, !PT ;  /* 0x0000000304037212 */ /* 0x000fe200078e3cff */
[----:B------:R-:W-:Y:S02]  /*0940*/  IMAD.U32 R2, RZ, RZ, UR10 ;  /* 0x0000000aff027e24 */ /* 0x000fe4000f8e00ff */
[----:B------:R-:W-:Y:S02]  /*0950*/  IMAD.U32 R4, RZ, RZ, UR9 ;  /* 0x00000009ff047e24 */ /* 0x000fe4000f8e00ff */
[----:B------:R-:W-:-:S02]  /*0960*/  IMAD R2, R16, 0x400, R0 ;  /* 0x0000040010027824 */ /* 0x000fc400078e0200 */
[----:B------:R-:W-:Y:S02]  /*0970*/  IMAD.SHL.U32 R4, R8, 0x40, RZ ;  /* 0x0000004008047824 */ /* 0x000fe400078e00ff */
[----:B------:R-:W-:Y:S02]  /*0980*/  IMAD R0, R227, 0x400, R0 ;  /* 0x00000400e3007824 */ /* 0x000fe400078e0200 */
[----:B------:R-:W-:Y:S01]  /*0990*/  IMAD.IADD R246, R2, 0x1, R3 ;  /* 0x0000000102f67824 */ /* 0x000fe200078e0203 */
[----:B------:R-:W-:Y:S01]  /*09a0*/  LOP3.LUT R2, R4, 0x1c0, RZ, 0xc0, !PT ;  /* 0x000001c004027812 */ /* 0x000fe200078ec0ff */
[----:B------:R-:W-:Y:S02]  /*09b0*/  IMAD.IADD R7, R0, 0x1, R5 ;  /* 0x0000000100077824 */ /* 0x000fe400078e0205 */
[----:B------:R-:W-:Y:S01]  /*09c0*/  IMAD.SHL.U32 R0, R11, 0x8, RZ ;  /* 0x000000080b007824 */ /* 0x000fe200078e00ff */
[----:B------:R-:W-:Y:S01]  /*09d0*/  SHF.R.U32.HI R3, RZ, 0x3, R2 ;  /* 0x00000003ff037819 */ /* 0x000fe20000011602 */
[----:B------:R-:W-:-:S02]  /*09e0*/  IMAD.SHL.U32 R4, R9, 0x40, RZ ;  /* 0x0000004009047824 */ /* 0x000fc400078e00ff */
[----:B------:R-:W-:Y:S01]  /*09f0*/  IMAD.SHL.U32 R246, R246, 0x2, RZ ;  /* 0x00000002f6f67824 */ /* 0x000fe200078e00ff */
[----:B------:R-:W-:Y:S02]  /*0a00*/  LOP3.LUT R5, R2, 0x8, R0, 0xf8, !PT ;  /* 0x0000000802057812 */ /* 0x000fe400078ef800 */
[----:B------:R-:W-:Y:S01]  /*0a10*/  LOP3.LUT R0, R4, 0xfffffe00, RZ, 0xc0, !PT ;  /* 0xfffffe0004007812 */ /* 0x000fe200078ec0ff */
[----:B------:R-:W-:Y:S01]  /*0a20*/  IMAD.IADD R249, R246, 0x1, R248 ;  /* 0x00000001f6f97824 */ /* 0x000fe200078e02f8 */
[----:B------:R-:W-:Y:S02]  /*0a30*/  LOP3.LUT R2, R3, R6, R2, 0x1e, !PT ;  /* 0x0000000603027212 */ /* 0x000fe400078e1e02 */
[----:B------:R-:W-:Y:S01]  /*0a40*/  LOP3.LUT R3, R5, R3, RZ, 0x3c, !PT ;  /* 0x0000000305037212 */ /* 0x000fe200078e3cff */
[--C-:B------:R-:W-:Y:S01]  /*0a50*/  IMAD R233, R16, 0x400, R0.reuse ;  /* 0x0000040010e97824 */ /* 0x100fe200078e0200 */
[----:B------:R-:W-:Y:S01]  /*0a60*/  LOP3.LUT R232, R2, R0, RZ, 0xfc, !PT ;  /* 0x0000000002e87212 */ /* 0x000fe200078efcff */
[----:B------:R-:W-:Y:S01]  /*0a70*/  IMAD R227, R227, 0x400, R0 ;  /* 0x00000400e3e37824 */ /* 0x000fe200078e0200 */
[----:B------:R-:W-:Y:S01]  /*0a80*/  SHF.R.S32.HI R0, RZ, 0x2, R14 ;  /* 0x00000002ff007819 */ /* 0x000fe2000001140e */
[----:B------:R-:W-:Y:S01]  /*0a90*/  IMAD.IADD R233, R233, 0x1, R3 ;  /* 0x00000001e9e97824 */ /* 0x000fe200078e0203 */
[----:B------:R-:W-:Y:S01]  /*0aa0*/  LEA R2, R7, 0x18000, 0x1 ;  /* 0x0001800007027811 */ /* 0x000fe200078e08ff */
[----:B------:R-:W-:Y:S01]  /*0ab0*/  IMAD.IADD R227, R3, 0x1, R227 ;  /* 0x0000000103e37824 */ /* 0x000fe200078e02e3 */
[----:B------:R-:W-:Y:S01]  /*0ac0*/  IADD3 R247, R246, 0x20, RZ ;  /* 0x00000020f6f77810 */ /* 0x000fe20007ffe0ff */
[----:B------:R-:W-:Y:S01]  /*0ad0*/  IMAD R0, R16, 0x10, R0 ;  /* 0x0000001010007824 */ /* 0x000fe200078e0200 */
[----:B------:R-:W-:Y:S01]  /*0ae0*/  @P1 IADD3 R247, R246, -0x20, RZ ;  /* 0xffffffe0f6f71810 */ /* 0x000fe20007ffe0ff */
[----:B------:R-:W-:Y:S01]  /*0af0*/  IMAD.MOV.U32 R3, RZ, RZ, 0x20 ;  /* 0x00000020ff037424 */ /* 0x000fe200078e00ff */
[----:B------:R-:W-:-:S02]  /*0b00*/  LEA R227, R227, 0x28000, 0x1 ;  /* 0x00028000e3e37811 */ /* 0x000fc400078e08ff */
[----:B------:R1:W-:Y:S01]  /*0b10*/  STL [R1+0x8], R0 ;  /* 0x0000080001007387 */ /* 0x0003e20000100800 */
[----:B------:R-:W-:Y:S01]  /*0b20*/  IMAD.IADD R248, R248, 0x1, R247 ;  /* 0x00000001f8f87824 */ /* 0x000fe200078e02f7 */
[----:B------:R-:W-:Y:S02]  /*0b30*/  SEL R3, R3, 0xffffffe0, !P3 ;  /* 0xffffffe003037807 */ /* 0x000fe40005800000 */
[----:B------:R2:W-:Y:S03]  /*0b40*/  STL [R1+0x4c], R2 ;  /* 0x00004c0201007387 */ /* 0x0005e60000100800 */
[C---:B------:R-:W-:Y:S02]  /*0b50*/  IMAD R3, R217.reuse, 0x2, R3 ;  /* 0x00000002d9037824 */ /* 0x040fe400078e0203 */
[----:B------:R-:W-:Y:S02]  /*0b60*/  IMAD R217, R217, 0x2, R220 ;  /* 0x00000002d9d97824 */ /* 0x000fe400078e02dc */
[----:B------:R-:W-:-:S02]  /*0b70*/  IMAD.IADD R216, R220, 0x1, R3 ;  /* 0x00000001dcd87824 */ /* 0x000fc400078e0203 */
[C---:B------:R-:W-:Y:S02]  /*0b80*/  IMAD R220, R221.reuse, 0x2, R220 ;  /* 0x00000002dddc7824 */ /* 0x040fe400078e02dc */
[----:B------:R-:W-:Y:S01]  /*0b90*/  IMAD.SHL.U32 R221, R221, 0x2, RZ ;  /* 0x00000002dddd7824 */ /* 0x000fe200078e00ff */
[C---:B-1----:R-:W-:Y:S02]  /*0ba0*/  IADD3 R0, R2.reuse, 0x40, RZ ;  /* 0x0000004002007810 */ /* 0x042fe40007ffe0ff */
[----:B------:R-:W-:-:S05]  /*0bb0*/  @P2 IADD3 R0, R2, -0x40, RZ ;  /* 0xffffffc002002810 */ /* 0x000fca0007ffe0ff */
[----:B------:R2:W-:Y:S02]  /*0bc0*/  STL [R1+0x50], R0 ;  /* 0x0000500001007387 */ /* 0x0005e40000100800 */
.L_x_1481:
        /* <DEDUP_REMOVED lines=24> */
[----:B--2---:R1:W2:Y:S01]  /*0d50*/  @P2 LDG.E R2, [R4.64+0x4] ;  /* 0x0000040404022981 */ /* 0x0042a2000c1e1900 */
[----:B------:R-:W-:Y:S01]  /*0d60*/  UIADD3.X UR9, UR12, UR9, URZ, UP0, !UPT ;  /* 0x000000090c097290 */ /* 0x000fe200087fe43f */
[----:B------:R-:W-:Y:S01]  /*0d70*/  PLOP3.LUT P0, PT, PT, PT, UP3, 0x80, 0x0 ;  /* 0x000000000000781c */ /* 0x000fe20003f0f038 */
[----:B------:R-:W-:Y:S02]  /*0d80*/  IMAD.U32 R6, RZ, RZ, UR6 ;  /* 0x00000006ff067e24 */ /* 0x000fe4000f8e00ff */
[----:B------:R-:W-:-:S10]  /*0d90*/  IMAD.U32 R7, RZ, RZ, UR7 ;  /* 0x00000007ff077e24 */ /* 0x000fd4000f8e00ff */
[----:B----4-:R-:W4:Y:S01]  /*0da0*/  @P0 LDG.E R6, [R6.64] ;  /* 0x0000000406060981 */ /* 0x010f22000c1e1900 */
[----:B-1----:R-:W-:Y:S02]  /*0db0*/  IMAD.U32 R4, RZ, RZ, UR8 ;  /* 0x00000008ff047e24 */ /* 0x002fe4000f8e00ff */
[----:B------:R-:W-:-:S05]  /*0dc0*/  IMAD.U32 R5, RZ, RZ, UR9 ;  /* 0x00000009ff057e24 */ /* 0x000fca000f8e00ff */
[----:B-----5:R-:W5:Y:S01]  /*0dd0*/  @!P1 LDG.E R0, [R4.64] ;  /* 0x0000000404009981 */ /* 0x020f62000c1e1900 */
        /* <DEDUP_REMOVED lines=12> */
[----:B--2---:R-:W1:Y:S08]  /*0ea0*/  @P2 R2UR UR7, R2 ;  /* 0x00000000020723c2 */ /* 0x004e7000000e0000 */
[----:B----4-:R2:W3:Y:S08]  /*0eb0*/  @P0 R2UR UR30, R6 ;  /* 0x00000000061e03c2 */ /* 0x0104f000000e0000 */
[----:B-----5:R4:W2:Y:S01]  /*0ec0*/  @!P1 R2UR UR31, R0 ;  /* 0x00000000001f93c2 */ /* 0x0208a200000e0000 */
[----:B------:R-:W-:-:S04]  /*0ed0*/  ISETP.NE.U32.AND P1, PT, RZ, c[0x0][0x248], PT ;  /* 0x00009200ff007a0c */ /* 0x000fc80003f25070 */
[----:B------:R-:W-:Y:S01]  /*0ee0*/  ISETP.NE.AND.EX P1, PT, RZ, c[0x0][0x24c], PT, P1 ;  /* 0x00009300ff007a0c */ /* 0x000fe20003f25310 */
[----:B-1----:R-:W-:-:S07]  /*0ef0*/  @UP5 UIADD3 UR32, UR7, -UR14, URZ ;  /* 0x8000000e07205290 */ /* 0x002fce000fffe03f */
[----:B------:R-:W-:Y:S01]  /*0f00*/  @!UP5 ULDC UR32, c[0x0][0x214] ;  /* 0x000085000020dab9 */ /* 0x000fe20000000800 */
[----:B----4-:R-:W-:-:S04]  /*0f10*/  LEA.HI R0, R25, R26, RZ, 0x3 ;  /* 0x0000001a19007211 */ /* 0x010fc800078f18ff */
[----:B------:R-:W-:Y:S01]  /*0f20*/  SHF.R.S32.HI R14, RZ, 0x3, R0 ;  /* 0x00000003ff0e7819 */ /* 0x000fe20000011400 */
[----:B------:R-:W-:-:S03]  /*0f30*/  IMAD.U32 R0, RZ, RZ, UR6 ;  /* 0x00000006ff007e24 */ /* 0x000fc6000f8e00ff */
[----:B------:R-:W-:Y:S02]  /*0f40*/  IADD3 R19, P0, R14, UR6, RZ ;  /* 0x000000060e137c10 */ /* 0x000fe4000ff1e0ff */
[----:B------:R-:W-:-:S04]  /*0f50*/  SHF.R.S32.HI R23, RZ, 0x1f, R14 ;  /* 0x0000001fff177819 */ /* 0x000fc8000001140e */
[----:B------:R-:W-:Y:S01]  /*0f60*/  LEA.HI.X.SX32 R20, R0, R23, 0x1, P0 ;  /* 0x0000001700147211 */ /* 0x000fe200000f0eff */
[----:B------:R-:W-:Y:S05]  /*0f70*/  @!P1 BRA `(.L_x_1435) ;  /* 0x0000007000009947 */ /* 0x000fea0003800000 */
[----:B--23--:R-:W-:-:S13]  /*0f80*/  PLOP3.LUT P0, PT, PT, PT, UP4, 0x80, 0x0 ;  /* 0x000000000000781c */ /* 0x00cfda0003f0f048 */
[----:B------:R-:W2:Y:S04]  /*0f90*/  @P0 LDG.E R0, [R4.64+0x4] ;  /* 0x0000040404000981 */ /* 0x000ea8000c1e1900 */
[----:B------:R-:W3:Y:S01]  /*0fa0*/  @!P0 LDG.E R4, [R4.64] ;  /* 0x0000000404048981 */ /* 0x000ee2000c1e1900 */
[----:B--2---:R-:W1:Y:S02]  /*0fb0*/  @P0 R2UR UR6, R0 ;  /* 0x00000000000603c2 */ /* 0x004e6400000e0000 */
[----:B-1----:R-:W-:-:S11]  /*0fc0*/  @UP4 UIADD3 UR8, UR6, -UR31, URZ ;  /* 0x8000001f06084290 */ /* 0x002fd6000fffe03f */
[----:B---3--:R1:W2:Y:S01]  /*0fd0*/  @!P0 R2UR UR8, R4 ;  /* 0x00000000040883c2 */ /* 0x0082a200000e0000 */
[----:B------:R-:W-:-:S07]  /*0fe0*/  DEPBAR.LE SB1, 0x0, {2} ;  /* 0x000090040000791a */ /* 0x000fce0000000000 */
.L_x_1435:
[----:B--23--:R-:W-:Y:S02]  /*0ff0*/  ULDC.64 UR6, c[0x0][0x258] ;  /* 0x0000960000067ab9 */ /* 0x00cfe40000000a00 */
        /* <DEDUP_REMOVED lines=21> */
[----:B------:R-:W-:Y:S02]  /*1150*/  UIMAD UR7, UR37, UR8, URZ ;  /* 0x00000008250772a4 */ /* 0x000fe4000f8e023f */
[----:B------:R-:W-:Y:S02]  /*1160*/  UISETP.NE.AND UP0, UPT, UR31, -0x1, UPT ;  /* 0xffffffff1f00788c */ /* 0x000fe4000bf05270 */
[----:B------:R-:W-:Y:S02]  /*1170*/  UISETP.NE.AND UP3, UPT, UR14, -0x1, UPT ;  /* 0xffffffff0e00788c */ /* 0x000fe4000bf65270 */
[----:B------:R-:W-:Y:S02]  /*1180*/  ULDC.64 UR12, c[0x0][0x190] ;  /* 0x00006400000c7ab9 */ /* 0x000fe40000000a00 */
[----:B------:R-:W-:Y:S01]  /*1190*/  UIMAD.WIDE.U32 UR10, UR35, UR8, URZ ;  /* 0x00000008230a72a5 */ /* 0x000fe2000f8e003f */
[----:B------:R-:W-:Y:S01]  /*11a0*/  PLOP3.LUT P0, PT, PT, PT, UP0, 0x80, 0x0 ;  /* 0x000000000000781c */ /* 0x000fe20003f0f008 */
[----:B------:R-:W-:-:S02]  /*11b0*/  UIMAD UR7, UR35, UR9, UR7 ;  /* 0x00000009230772a4 */ /* 0x000fc4000f8e0207 */
[----:B------:R-:W-:Y:S02]  /*11c0*/  UIMAD.WIDE.U32 UR8, UR14, UR12, URZ ;  /* 0x0000000c0e0872a5 */ /* 0x000fe4000f8e003f */
[----:B------:R-:W-:Y:S02]  /*11d0*/  UIADD3 UR12, UR32, 0x3f, URZ ;  /* 0x0000003f200c7890 */ /* 0x000fe4000fffe03f */
[----:B------:R-:W-:Y:S02]  /*11e0*/  USEL UR27, UR10, UR8, !UP3 ;  /* 0x000000080a1b7287 */ /* 0x000fe4000d800000 */
[----:B------:R-:W-:Y:S02]  /*11f0*/  UIMAD UR13, UR14, UR13, URZ ;  /* 0x0000000d0e0d72a4 */ /* 0x000fe4000f8e023f */
[----:B------:R-:W-:Y:S02]  /*1200*/  UIADD3 UR26, UR11, UR7, URZ ;  /* 0x000000070b1a7290 */ /* 0x000fe4000fffe03f */
[----:B------:R-:W-:-:S02]  /*1210*/  USHF.R.S32.HI UR8, URZ, 0x1f, UR12 ;  /* 0x0000001f3f087899 */ /* 0x000fc4000801140c */
[----:B------:R-:W-:Y:S02]  /*1220*/  @UP0 UIADD3 UR7, UR30, UR31, URZ ;  /* 0x0000001f1e070290 */ /* 0x000fe4000fffe03f */
[----:B------:R-:W-:Y:S02]  /*1230*/  ULDC.64 UR10, c[0x0][0x198] ;  /* 0x00006600000a7ab9 */ /* 0x000fe40000000a00 */
[----:B------:R-:W-:Y:S02]  /*1240*/  @UP3 UIADD3 UR26, UR9, UR13, URZ ;  /* 0x0000000d091a3290 */ /* 0x000fe4000fffe03f */
[----:B------:R-:W-:Y:S02]  /*1250*/  ULEA.HI UR34, UR8, UR12, URZ, 0x6 ;  /* 0x0000000c08227291 */ /* 0x000fe4000f8f303f */
[----:B------:R-:W-:-:S04]  /*1260*/  @UP0 UIMAD.WIDE.U32 UR8, UR7, UR10, URZ ;  /* 0x0000000a070802a5 */ /* 0x000fc8000f8e003f */
[----:B------:R-:W-:Y:S02]  /*1270*/  @UP0 UIMAD UR24, UR7, UR11, UR9 ;  /* 0x0000000b071802a4 */ /* 0x000fe4000f8e0209 */
[----:B------:R-:W-:Y:S02]  /*1280*/  ULOP3.LUT UR7, UR34, 0xffffffc0, URZ, 0xc0, !UPT ;  /* 0xffffffc022077892 */ /* 0x000fe4000f8ec03f */
[----:B------:R-:W-:Y:S02]  /*1290*/  @UP0 UMOV UR21, UR8 ;  /* 0x0000000800150c82 */ /* 0x000fe40008000000 */
[----:B------:R-:W-:-:S04]  /*12a0*/  UIADD3 UR16, UR7, -0x40, URZ ;  /* 0xffffffc007107890 */ /* 0x000fc8000fffe03f */
[----:B------:R-:W-:Y:S01]  /*12b0*/  USHF.R.S32.HI UR33, URZ, 0x1f, UR16 ;  /* 0x0000001f3f217899 */ /* 0x000fe20008011410 */
        /* <DEDUP_REMOVED lines=13> */
.L_x_1437:
        /* <DEDUP_REMOVED lines=42> */
.L_x_1438:
        /* <DEDUP_REMOVED lines=45> */
.L_x_1439:
[----:B------:R-:W-:-:S03]  /*1900*/  UMOV UR11, UR53 ;  /* 0x00000035000b7c82 */ /* 0x000fc60008000000 */
.L_x_1440:
[----:B------:R-:W-:Y:S01]  /*1910*/  LEA.HI R0, R25, R26, RZ, 0x5 ;  /* 0x0000001a19007211 */ /* 0x000fe200078f28ff */
[----:B------:R-:W-:Y:S01]  /*1920*/  UIADD3 UR8, UP5, UP4, UR8, UR47, UR49 ;  /* 0x0000002f08087290 */ /* 0x000fe2000fcbe031 */
[----:B------:R-:W-:Y:S01]  /*1930*/  IADD3 R12, P0, R14, UR16, RZ ;  /* 0x000000100e0c7c10 */ /* 0x000fe2000ff1e0ff */
[----:B------:R-:W-:Y:S01]  /*1940*/  IMAD.U32 R6, RZ, RZ, UR16 ;  /* 0x00000010ff067e24 */ /* 0x000fe2000f8e00ff */
[----:B------:R-:W-:Y:S01]  /*1950*/  LOP3.LUT R2, R0, 0xffffffe0, RZ, 0xc0, !PT ;  /* 0xffffffe000027812 */ /* 0x000fe200078ec0ff */
[----:B------:R-:W-:Y:S01]  /*1960*/  UIADD3 UR17, UP3, UP0, UR17, UR8, UR25 ;  /* 0x0000000811117290 */ /* 0x000fe2000f87e019 */
[----:B------:R-:W-:Y:S01]  /*1970*/  SHF.R.S32.HI R0, RZ, 0x5, R0 ;  /* 0x00000005ff007819 */ /* 0x000fe20000011400 */
[----:B------:R-:W-:Y:S01]  /*1980*/  UIADD3.X UR7, UR10, UR51, UR56, UP5, UP4 ;  /* 0x000000330a077290 */ /* 0x000fe2000afe8438 */
[----:B------:R-:W-:Y:S01]  /*1990*/  IADD3.X R13, R23, UR33, RZ, P0, !PT ;  /* 0x00000021170d7c10 */ /* 0x000fe200087fe4ff */
[----:B------:R-:W-:Y:S01]  /*19a0*/  IMAD.IADD R21, R26, 0x1, -R2 ;  /* 0x000000011a157824 */ /* 0x000fe200078e0a02 */
[----:B------:R-:W-:Y:S01]  /*19b0*/  SHF.R.S32.HI R245, RZ, 0x1f, R244 ;  /* 0x0000001ffff57819 */ /* 0x000fe200000114f4 */
[----:B------:R-:W-:Y:S01]  /*19c0*/  UIADD3.X UR12, UR12, UR7, UR15, UP3, UP0 ;  /* 0x000000070c0c7290 */ /* 0x000fe20009fe040f */
[----:B------:R-:W-:Y:S01]  /*19d0*/  IADD3 R4, P1, R244, UR18, RZ ;  /* 0x00000012f4047c10 */ /* 0x000fe2000ff3e0ff */
[----:B------:R-:W-:Y:S01]  /*19e0*/  IMAD R0, R0, UR48, R21 ;  /* 0x0000003000007c24 */ /* 0x000fe2000f8e0215 */
[----:B------:R-:W-:Y:S01]  /*19f0*/  ULDC.64 UR8, c[0x0][0x370] ;  /* 0x0000dc0000087ab9 */ /* 0x000fe20000000a00 */
[----:B------:R-:W-:Y:S01]  /*1a00*/  IMAD.U32 R8, RZ, RZ, UR36 ;  /* 0x00000024ff087e24 */ /* 0x000fe2000f8e00ff */
[----:B------:R-:W-:Y:S01]  /*1a10*/  UISETP.GE.AND UP0, UPT, UR32, 0x1, UPT ;  /* 0x000000012000788c */ /* 0x000fe2000bf06270 */
[----:B------:R-:W-:Y:S01]  /*1a20*/  IADD3.X R5, R245, UR19, RZ, P1, !PT ;  /* 0x00000013f5057c10 */ /* 0x000fe20008ffe4ff */
[----:B------:R-:W-:Y:S01]  /*1a30*/  UIMAD UR7, UR33, UR8, URZ ;  /* 0x00000008210772a4 */ /* 0x000fe2000f8e023f */
[C---:B------:R-:W-:Y:S01]  /*1a40*/  IADD3 R2, P0, R0.reuse, UR17, RZ ;  /* 0x0000001100027c10 */ /* 0x040fe2000ff1e0ff */
[----:B------:R-:W-:Y:S01]  /*1a50*/  USHF.R.S32.HI UR14, URZ, 0x1f, UR36 ;  /* 0x0000001f3f0e7899 */ /* 0x000fe20008011424 */
[----:B------:R-:W-:Y:S01]  /*1a60*/  BSSY B1, `(.L_x_1436) ;  /* 0x0000a4a000017945 */ /* 0x000fe20003800000 */
[----:B------:R-:W-:Y:S01]  /*1a70*/  UIMAD UR10, UR16, UR9, UR7 ;  /* 0x00000009100a72a4 */ /* 0x000fe2000f8e0207 */
[----:B------:R-:W-:Y:S01]  /*1a80*/  LEA.HI.X.SX32 R10, R0, UR12, 0x1, P0 ;  /* 0x0000000c000a7c11 */ /* 0x000fe200080f0eff */
[----:B------:R-:W-:Y:S01]  /*1a90*/  IMAD.WIDE.U32 R4, R6, c[0x0][0x370], R4 ;  /* 0x0000dc0006047a25 */ /* 0x000fe200078e0004 */
[----:B------:R-:W-:Y:S01]  /*1aa0*/  LEA R234, P0, R2, c[0x0][0x350], 0x2 ;  /* 0x0000d40002ea7a11 */ /* 0x000fe200078010ff */
[----:B------:R-:W-:-:S02]  /*1ab0*/  ULDC.64 UR8, c[0x0][0x378] ;  /* 0x0000de0000087ab9 */ /* 0x000fc40000000a00 */
[----:B------:R-:W-:Y:S01]  /*1ac0*/  UIMAD UR7, UR14, UR8, URZ ;  /* 0x000000080e0772a4 */ /* 0x000fe2000f8e023f */
[----:B------:R-:W-:Y:S01]  /*1ad0*/  LEA.HI.X R235, R2, c[0x0][0x354], R10, 0x2, P0 ;  /* 0x0000d50002eb7a11 */ /* 0x000fe200000f140a */
[----:B------:R-:W-:Y:S01]  /*1ae0*/  IMAD R0, R13, c[0x0][0x190], RZ ;  /* 0x000064000d007a24 */ /* 0x000fe200078e02ff */
[----:B------:R-:W-:Y:S01]  /*1af0*/  PLOP3.LUT P0, PT, PT, PT, UP0, 0x80, 0x0 ;  /* 0x000000000000781c */ /* 0x000fe20003f0f008 */
[C---:B------:R-:W-:Y:S01]  /*1b00*/  IMAD.WIDE.U32 R6, R12.reuse, c[0x0][0x190], R244 ;  /* 0x000064000c067a25 */ /* 0x040fe200078e00f4 */
[----:B------:R-:W-:Y:S01]  /*1b10*/  IADD3 R5, R5, UR10, RZ ;  /* 0x0000000a05057c10 */ /* 0x000fe2000fffe0ff */
[----:B------:R-:W-:Y:S02]  /*1b20*/  UIMAD UR14, UR36, UR9, UR7 ;  /* 0x00000009240e72a4 */ /* 0x000fe4000f8e0207 */
[----:B------:R-:W-:Y:S01]  /*1b30*/  UIADD3 UR8, UR16, UR11, URZ ;  /* 0x0000000b10087290 */ /* 0x000fe2000fffe03f */
[----:B------:R-:W-:Y:S01]  /*1b40*/  IMAD R15, R12, c[0x0][0x194], R0 ;  /* 0x000065000c0f7a24 */ /* 0x000fe200078e0200 */
[----:B------:R-:W-:Y:S01]  /*1b50*/  UIADD3 UR7, UR16, UR13, URZ ;  /* 0x0000000d10077290 */ /* 0x000fe2000fffe03f */
[----:B------:R-:W-:Y:S01]  /*1b60*/  IMAD.WIDE.U32 R4, R8, c[0x0][0x378], R4 ;  /* 0x0000de0008047a25 */ /* 0x000fe200078e0004 */
[----:B------:R-:W-:Y:S01]  /*1b70*/  UMOV UR15, 0x4 ;  /* 0x00000004000f7882 */ /* 0x000fe20000000000 */
[----:B------:R-:W-:Y:S01]  /*1b80*/  IADD3 R8, P1, R6, UR27, RZ ;  /* 0x0000001b06087c10 */ /* 0x000fe2000ff3e0ff */
[----:B------:R-:W-:-:S02]  /*1b90*/  ULDC.64 UR12, c[0x0][0x3c8] ;  /* 0x0000f200000c7ab9 */ /* 0x000fc40000000a00 */
        /* <DEDUP_REMOVED lines=9> */
[----:B------:R-:W-:Y:S01]  /*1c30*/  USHF.R.S32.HI UR7, URZ, 0x1f, UR36 ;  /* 0x0000001f3f077899 */ /* 0x000fe20008011424 */
[C---:B------:R-:W-:Y:S01]  /*1c40*/  IADD3 R28, R244.reuse, 0x40, RZ ;  /* 0x00000040f41c7810 */ /* 0x040fe20007ffe0ff */
[----:B------:R-:W-:Y:S01]  /*1c50*/  UMOV UR12, UR8 ;  /* 0x00000008000c7c82 */ /* 0x000fe20008000000 */
[----:B------:R-:W-:Y:S01]  /*1c60*/  IADD3 R27, R244, 0xc0, RZ ;  /* 0x000000c0f41b7810 */ /* 0x000fe20007ffe0ff */
[----:B------:R-:W-:Y:S01]  /*1c70*/  UMOV UR11, UR9 ;  /* 0x00000009000b7c82 */ /* 0x000fe20008000000 */
[----:B------:R-:W-:Y:S01]  /*1c80*/  IMAD.U32 R10, RZ, RZ, UR36 ;  /* 0x00000024ff0a7e24 */ /* 0x000fe2000f8e00ff */
[----:B------:R-:W-:Y:S01]  /*1c90*/  ULDC.64 UR8, c[0x0][0x1a8] ;  /* 0x00006a0000087ab9 */ /* 0x000fe20000000a00 */
[----:B------:R1:W-:Y:S01]  /*1ca0*/  STL [R1], R28 ;  /* 0x0000001c01007387 */ /* 0x0003e20000100800 */
[----:B------:R-:W-:Y:S01]  /*1cb0*/  UIMAD UR13, UR7, UR8, URZ ;  /* 0x00000008070d72a4 */ /* 0x000fe2000f8e023f */
[----:B------:R-:W-:Y:S01]  /*1cc0*/  IMAD R0, R23, c[0x0][0x370], RZ ;  /* 0x0000dc0017007a24 */ /* 0x000fe200078e02ff */
[----:B------:R-:W-:Y:S01]  /*1cd0*/  BSSY B0, `(.L_x_1442) ;  /* 0x0000045000007945 */ /* 0x000fe20003800000 */
[----:B------:R-:W-:Y:S01]  /*1ce0*/  UMOV UR7, UR10 ;  /* 0x0000000a00077c82 */ /* 0x000fe20008000000 */
[----:B------:R1:W-:Y:S01]  /*1cf0*/  STL [R1+0x4], R27 ;  /* 0x0000041b01007387 */ /* 0x0003e20000100800 */
[----:B------:R-:W-:Y:S01]  /*1d00*/  UIMAD UR10, UR7, -0x40, UR32 ;  /* 0xffffffc0070a78a4 */ /* 0x000fe2000f8e0220 */
[----:B------:R-:W-:Y:S01]  /*1d10*/  IMAD.WIDE.U32 R6, R14, c[0x0][0x370], R4 ;  /* 0x0000dc000e067a25 */ /* 0x000fe200078e0004 */
[----:B------:R-:W-:Y:S01]  /*1d20*/  ULEA.HI UR8, UR7, UR7, URZ, 0x1 ;  /* 0x0000000707087291 */ /* 0x000fe2000f8f083f */
[----:B------:R-:W-:Y:S01]  /*1d30*/  @P0 BAR.SYNC.DEFER_BLOCKING 0x0 ;  /* 0x0000000000000b1d */ /* 0x000fe20000010000 */
[----:B------:R-:W-:Y:S01]  /*1d40*/  UIMAD UR13, UR36, UR9, UR13 ;  /* 0x00000009240d72a4 */ /* 0x000fe2000f8e020d */
[----:B------:R-:W-:Y:S01]  /*1d50*/  IMAD.WIDE.U32 R10, R10, c[0x0][0x1a8], R8 ;  /* 0x00006a000a0a7a25 */ /* 0x000fe200078e0008 */
[----:B------:R-:W-:Y:S01]  /*1d60*/  ISETP.GE.AND P6, PT, R14, UR10, PT ;  /* 0x0000000a0e007c0c */ /* 0x000fe2000bfc6270 */
[----:B------:R-:W-:Y:S01]  /*1d70*/  ULOP3.LUT UR8, UR8, 0xfffffffe, URZ, 0xc0, !UPT ;  /* 0xfffffffe08087892 */ /* 0x000fe2000f8ec03f */
[----:B------:R-:W-:Y:S01]  /*1d80*/  LEA R240, P0, R6, c[0x0][0x330], 0x1 ;  /* 0x0000cc0006f07a11 */ /* 0x000fe200078008ff */
[----:B------:R-:W-:Y:S01]  /*1d90*/  IMAD R0, R14, c[0x0][0x374], R0 ;  /* 0x0000dd000e007a24 */ /* 0x000fe200078e0200 */
[----:B------:R-:W-:Y:S01]  /*1da0*/  LEA R241, P1, R10, c[0x0][0x160], 0x1 ;  /* 0x000058000af17a11 */ /* 0x000fe200078208ff */
[----:B------:R-:W-:Y:S01]  /*1db0*/  UIADD3 UR8, UR7, -UR8, URZ ;  /* 0x8000000807087290 */ /* 0x000fe2000fffe03f */
[----:B------:R-:W-:Y:S01]  /*1dc0*/  IADD3 R17, R11, UR13, RZ ;  /* 0x0000000d0b117c10 */ /* 0x000fe2000fffe0ff */
[----:B------:R-:W-:Y:S01]  /*1dd0*/  IMAD.IADD R2, R7, 0x1, R0 ;  /* 0x0000000107027824 */ /* 0x000fe200078e0200 */
[----:B------:R-:W-:Y:S01]  /*1de0*/  UMOV UR9, UR17 ;  /* 0x0000001100097c82 */ /* 0x000fe20008000000 */
[----:B------:R-:W-:Y:S01]  /*1df0*/  IADD3 R252, R244, 0x80, RZ ;  /* 0x00000080f4fc7810 */ /* 0x000fe20007ffe0ff */
[----:B------:R-:W-:Y:S01]  /*1e00*/  UISETP.NE.AND UP0, UPT, UR8, 0x1, UPT ;  /* 0x000000010800788c */ /* 0x000fe2000bf05270 */
[----:B------:R-:W-:-:S02]  /*1e10*/  LEA.HI.X R242, R10, c[0x0][0x164], R17, 0x1, P1 ;  /* 0x000059000af27a11 */ /* 0x000fc400008f0c11 */
[----:B------:R-:W-:Y:S01]  /*1e20*/  UMOV UR8, UR16 ;  /* 0x0000001000087c82 */ /* 0x000fe20008000000 */
        /* <DEDUP_REMOVED lines=12> */
[----:B------:R-:W-:Y:S01]  /*1ef0*/  IMAD R0, R12, c[0x0][0x374], R0 ;  /* 0x0000dd000c007a24 */ /* 0x000fe200078e0200 */
        /* <DEDUP_REMOVED lines=34> */
.L_x_1443:
[----:B------:R-:W-:Y:S05]  /*2120*/  BSYNC B0 ;  /* 0x0000000000007941 */ /* 0x000fea0003800000 */
.L_x_1442:
        /* <DEDUP_REMOVED lines=48> */
.L_x_1445:
[----:B------:R-:W-:Y:S05]  /*2430*/  BSYNC B0 ;  /* 0x0000000000007941 */ /* 0x000fea0003800000 */
.L_x_1444:
        /* <DEDUP_REMOVED lines=23> */
.L_x_1447:
        /* <DEDUP_REMOVED lines=50> */
.L_x_1448:
[----:B------:R-:W-:Y:S05]  /*28d0*/  BSYNC B0 ;  /* 0x0000000000007941 */ /* 0x000fea0003800000 */
.L_x_1446:
        /* <DEDUP_REMOVED lines=21> */
.L_x_1450:
        /* <DEDUP_REMOVED lines=49> */
.L_x_1451:
[----:B------:R-:W-:Y:S05]  /*2d40*/  BSYNC B0 ;  /* 0x0000000000007941 */ /* 0x000fea0003800000 */
.L_x_1449:
[----:B--2---:R-:W2:Y:S01]  /*2d50*/  LDL R2, [R1+0x8] ;  /* 0x0000080001027983 */ /* 0x004ea20000100800 */
[----:B------:R-:W-:Y:S01]  /*2d60*/  USHF.R.S32.HI UR13, URZ, 0x1f, UR23 ;  /* 0x0000001f3f0d7899 */ /* 0x000fe20008011417 */
[----:B---3--:R-:W-:Y:S01]  /*2d70*/  IMAD.MOV.U32 R4, RZ, RZ, 0x4 ;  /* 0x00000004ff047424 */ /* 0x008fe200078e00ff */
[----:B------:R-:W-:Y:S01]  /*2d80*/  ULDC.64 UR14, c[0x0][0x198] ;  /* 0x00006600000e7ab9 */ /* 0x000fe20000000a00 */
[----:B------:R-:W-:Y:S01]  /*2d90*/  IMAD.MOV.U32 R250, RZ, RZ, 0x7f800000 ;  /* 0x7f800000fffa7424 */ /* 0x000fe200078e00ff */
[----:B------:R-:W-:Y:S02]  /*2da0*/  MOV R251, 0x7f800000 ;  /* 0x7f80000000fb7802 */ /* 0x000fe40000000f00 */
[----:B------:R-:W-:Y:S01]  /*2db0*/  MOV R18, UR23 ;  /* 0x0000001700127c02 */ /* 0x000fe20008000f00 */
[----:B------:R-:W-:Y:S01]  /*2dc0*/  BSSY B0, `(.L_x_1452) ;  /* 0x0000045000007945 */ /* 0x000fe20003800000 */
[C---:B--2---:R-:W-:Y:S01]  /*2dd0*/  IADD3 R0, R2.reuse, 0x8, RZ ;  /* 0x0000000802007810 */ /* 0x044fe20007ffe0ff */
[C---:B------:R-:W-:Y:S01]  /*2de0*/  IMAD.WIDE R4, R2.reuse, R4, UR8 ;  /* 0x0000000802047e25 */ /* 0x040fe2000f8e0204 */
[----:B------:R-:W-:-:S02]  /*2df0*/  ISETP.GE.AND P2, PT, R2, UR10, PT ;  /* 0x0000000a02007c0c */ /* 0x000fc4000bf46270 */
[----:B------:R-:W-:Y:S01]  /*2e00*/  ISETP.GE.AND P1, PT, R0, UR10, PT ;  /* 0x0000000a00007c0c */ /* 0x000fe2000bf26270 */
[----:B------:R-:W-:-:S04]  /*2e10*/  UIMAD UR10, UR13, UR14, URZ ;  /* 0x0000000e0d0a72a4 */ /* 0x000fc8000f8e023f */
[----:B------:R-:W-:-:S06]  /*2e20*/  UIMAD UR10, UR23, UR15, UR10 ;  /* 0x0000000f170a72a4 */ /* 0x000fcc000f8e020a */
[----:B------:R-:W-:Y:S01]  /*2e30*/  IMAD.U32 R0, RZ, RZ, UR10 ;  /* 0x0000000aff007e24 */ /* 0x000fe2000f8e00ff */
[----:B------:R-:W-:Y:S01]  /*2e40*/  UIADD3 UR10, -UR23, UR6, URZ ;  /* 0x00000006170a7290 */ /* 0x000fe2000fffe13f */
[----:B------:R2:W5:Y:S04]  /*2e50*/  @!P2 LDG.E R250, [R4.64] ;  /* 0x0000000404faa981 */ /* 0x000568000c1e1900 */
[----:B------:R2:W5:Y:S01]  /*2e60*/  @!P1 LDG.E R251, [R4.64+0x20] ;  /* 0x0000200404fb9981 */ /* 0x000562000c1e1900 */
[----:B------:R-:W-:-:S13]  /*2e70*/  ISETP.GE.AND P6, PT, R14, UR10, PT ;  /* 0x0000000a0e007c0c */ /* 0x000fda000bfc6270 */
[----:B------:R3:W-:Y:S04]  /*2e80*/  @P6 STS.128 [R237+0x18000], RZ ;  /* 0x018000ffed006388 */ /* 0x0007e80000000c00 */
[----:B------:R3:W-:Y:S04]  /*2e90*/  @P6 STS.128 [R237+0x1a000], RZ ;  /* 0x01a000ffed006388 */ /* 0x0007e80000000c00 */
[----:B------:R3:W-:Y:S01]  /*2ea0*/  @P6 STS.128 [R237+0x1c000], RZ ;  /* 0x01c000ffed006388 */ /* 0x0007e20000000c00 */
[----:B--2---:R-:W-:-:S03]  /*2eb0*/  IMAD.WIDE.U32 R4, R18, c[0x0][0x198], R244 ;  /* 0x0000660012047a25 */ /* 0x004fc600078e00f4 */
[----:B------:R3:W-:Y:S02]  /*2ec0*/  @P6 STS.128 [R237+0x1e000], RZ ;  /* 0x01e000ffed006388 */ /* 0x0007e40000000c00 */
[----:B------:R-:W-:-:S04]  /*2ed0*/  IADD3 R4, P1, R4, UR21, RZ ;  /* 0x0000001504047c10 */ /* 0x000fc8000ff3e0ff */
        /* <DEDUP_REMOVED lines=51> */
.L_x_1453:
[----:B------:R-:W-:Y:S05]  /*3210*/  BSYNC B0 ;  /* 0x0000000000007941 */ /* 0x000fea0003800000 */
.L_x_1452:
        /* <DEDUP_REMOVED lines=8> */
[----:B-12---:R-:W-:Y:S01]  /*32a0*/  IMAD.U32 R5, RZ, RZ, UR24 ;  /* 0x00000018ff057e24 */ /* 0x006fe2000f8e00ff */
        /* <DEDUP_REMOVED lines=46> */
.L_x_1455:
[----:B------:R-:W-:Y:S05]  /*3590*/  BSYNC B0 ;  /* 0x0000000000007941 */ /* 0x000fea0003800000 */
.L_x_1454:
        /* <DEDUP_REMOVED lines=62> */
.L_x_1457:
[----:B------:R-:W-:Y:S05]  /*3980*/  BSYNC B0 ;  /* 0x0000000000007941 */ /* 0x000fea0003800000 */
.L_x_1456:
        /* <DEDUP_REMOVED lines=53> */
.L_x_1459:
[----:B------:R-:W-:Y:S05]  /*3ce0*/  BSYNC B0 ;  /* 0x0000000000007941 */ /* 0x000fea0003800000 */
.L_x_1458:
[----:B------:R-:W-:Y:S02]  /*3cf0*/  IMAD.MOV.U32 R6, RZ, RZ, c[0x0][0x308] ;  /* 0x0000c200ff067624 */ /* 0x000fe400078e00ff */
[----:B------:R-:W-:Y:S01]  /*3d00*/  IMAD.MOV.U32 R7, RZ, RZ, c[0x0][0x30c] ;  /* 0x0000c300ff077624 */ /* 0x000fe200078e00ff */
[----:B------:R-:W-:Y:S01]  /*3d10*/  LEA.HI R0, R25, R26, RZ, 0x4 ;  /* 0x0000001a19007211 */ /* 0x000fe200078f20ff */
[----:B------:R-:W0:Y:S04]  /*3d20*/  LDGDEPBAR ;  /* 0x00000000000079af */ /* 0x000e280000000000 */
[----:B-12---:R1:W2:Y:S04]  /*3d30*/  LDG.E.64 R4, [R6.64+0x8] ;  /* 0x0000080406047981 */ /* 0x0062a8000c1e1b00 */
[----:B-1-3--:R-:W3:Y:S01]  /*3d40*/  LDG.E.64 R6, [R6.64] ;  /* 0x0000000406067981 */ /* 0x00aee2000c1e1b00 */
[----:B------:R-:W-:Y:S01]  /*3d50*/  LOP3.LUT R0, R0, 0xfffffff0, RZ, 0xc0, !PT ;  /* 0xfffffff000007812 */ /* 0x000fe200078ec0ff */
[----:B------:R-:W-:Y:S01]  /*3d60*/  IMAD.MOV.U32 R226, RZ, RZ, 0x40 ;  /* 0x00000040ffe27424 */ /* 0x000fe200078e00ff */
[--C-:B------:R-:W-:Y:S01]  /*3d70*/  SHF.R.S32.HI R8, RZ, 0x1f, R21.reuse ;  /* 0x0000001fff087819 */ /* 0x100fe20000011415 */
[----:B------:R-:W1:Y:S01]  /*3d80*/  S2R R9, SR_TID.X ;  /* 0x0000000000097919 */ /* 0x000e620000002100 */
[----:B------:R-:W-:Y:S01]  /*3d90*/  SHF.L.U32 R222, R233, 0x1, RZ ;  /* 0x00000001e9de7819 */ /* 0x000fe200000006ff */
[----:B------:R-:W-:Y:S01]  /*3da0*/  IMAD.IADD R0, R26, 0x1, -R0 ;  /* 0x000000011a007824 */ /* 0x000fe200078e0a00 */
[----:B------:R-:W-:Y:S01]  /*3db0*/  UIADD3 UR10, UR23, 0x40, URZ ;  /* 0x00000040170a7890 */ /* 0x000fe2000fffe03f */
[----:B------:R-:W-:Y:S01]  /*3dc0*/  IMAD.MOV.U32 R238, RZ, RZ, R236 ;  /* 0x000000ffffee7224 */ /* 0x000fe200078e00ec */
        /* <DEDUP_REMOVED lines=14> */
[----:B------:R-:W-:Y:S01]  /*3eb0*/  IADD3 R0, R0, -R2, RZ ;  /* 0x8000000200007210 */ /* 0x000fe20007ffe0ff */
        /* <DEDUP_REMOVED lines=52> */
[----:B------:R-:W-:Y:S01]  /*4200*/  UISETP.GE.AND UP3, UPT, UR10, UR6, UPT ;  /* 0x000000060a00728c */ /* 0x000fe2000bf66270 */
[----:B--2---:R-:W-:-:S02]  /*4210*/  IADD3 R4, P2, P1, R4, UR46, R21 ;  /* 0x0000002e04047c10 */ /* 0x004fc4000f95e015 */
[----:B------:R-:W-:Y:S02]  /*4220*/  CS2R R20, SRZ ;  /* 0x0000000000147805 */ /* 0x000fe4000001ff00 */
[----:B------:R-:W-:Y:S01]  /*4230*/  IADD3.X R2, R5, UR50, R8, P2, P1 ;  /* 0x0000003205027c10 */ /* 0x000fe200097e2408 */
[----:B------:R-:W-:Y:S01]  /*4240*/  IMAD.WIDE.U32 R4, R4, -0x2daee0ad, RZ ;  /* 0xd2511f5304047825 */ /* 0x000fe200078e00ff */
[----:B------:R-:W-:Y:S02]  /*4250*/  R2P PR, R0, 0x6 ;  /* 0x0000000600007804 */ /* 0x000fe40000000000 */
[----:B------:R-:W-:Y:S01]  /*4260*/  IADD3 R0, R232, 0x4000, RZ ;  /* 0x00004000e8007810 */ /* 0x000fe20007ffe0ff */
[----:B------:R2:W-:Y:S02]  /*4270*/  STL [R1+0x54], R2 ;  /* 0x0000540201007387 */ /* 0x0005e40000100800 */
[----:B------:R-:W-:Y:S02]  /*4280*/  SEL R231, R231, 0xffffffe0, !P1 ;  /* 0xffffffe0e7e77807 */ /* 0x000fe40004800000 */
[----:B------:R-:W-:-:S02]  /*4290*/  SEL R0, R0, R232, !P0 ;  /* 0x000000e800007207 */ /* 0x000fc40004000000 */
[----:B------:R-:W-:Y:S01]  /*42a0*/  SEL R226, R226, 0xffffffc0, !P2 ;  /* 0xffffffc0e2e27807 */ /* 0x000fe20005000000 */
[----:B------:R-:W-:Y:S01]  /*42b0*/  IMAD.IADD R228, R227, 0x1, R231 ;  /* 0x00000001e3e47824 */ /* 0x000fe200078e02e7 */
[----:B------:R-:W-:-:S03]  /*42c0*/  IADD3 R223, R231, R222, RZ ;  /* 0x000000dee7df7210 */ /* 0x000fc60007ffe0ff */
[----:B------:R-:W-:Y:S02]  /*42d0*/  IMAD.IADD R229, R227, 0x1, R226 ;  /* 0x00000001e3e57824 */ /* 0x000fe400078e02e2 */
[C---:B------:R-:W-:Y:S02]  /*42e0*/  IMAD.IADD R225, R226.reuse, 0x1, R222 ;  /* 0x00000001e2e17824 */ /* 0x040fe400078e02de */
[C---:B------:R-:W-:Y:S01]  /*42f0*/  IMAD.IADD R230, R226.reuse, 0x1, R228 ;  /* 0x00000001e2e67824 */ /* 0x040fe200078e02e4 */
[----:B---3--:R3:W4:Y:S01]  /*4300*/  R2UR UR14, R7 ;  /* 0x00000000070e73c2 */ /* 0x00872200000e0000 */
[----:B------:R-:W-:-:S07]  /*4310*/  IMAD.IADD R224, R226, 0x1, R223 ;  /* 0x00000001e2e07824 */ /* 0x000fce00078e02df */
[----:B------:R-:W1:Y:S01]  /*4320*/  R2UR UR15, R6 ;  /* 0x00000000060f73c2 */ /* 0x000e6200000e0000 */
[----:B--2---:R-:W-:-:S04]  /*4330*/  IADD3 R2, R233, 0x4000, RZ ;  /* 0x00004000e9027810 */ /* 0x004fc80007ffe0ff */
[----:B------:R-:W-:-:S05]  /*4340*/  SEL R2, R2, R233, !P0 ;  /* 0x000000e902027207 */ /* 0x000fca0004000000 */
[----:B------:R-:W-:Y:S01]  /*4350*/  IMAD.SHL.U32 R219, R2, 0x2, RZ ;  /* 0x0000000202db7824 */ /* 0x000fe200078e00ff */
[----:B------:R-:W-:Y:S01]  /*4360*/  SHF.L.U32 R2, R0, 0x1, RZ ;  /* 0x0000000100027819 */ /* 0x000fe200000006ff */
[----:B------:R-:W-:Y:S01]  /*4370*/  IMAD.MOV.U32 R0, RZ, RZ, c[0x0][0x22c] ;  /* 0x00008b00ff007624 */ /* 0x000fe200078e00ff */
[----:B---3--:R-:W2:Y:S03]  /*4380*/  S2R R7, SR_TID.X ;  /* 0x0000000000077919 */ /* 0x008ea60000002100 */
[----:B------:R-:W-:Y:S01]  /*4390*/  IMAD R0, R0, c[0x0][0x1c0], RZ ;  /* 0x0000700000007a24 */ /* 0x000fe200078e02ff */
[----:B----4-:R-:W-:Y:S02]  /*43a0*/  UIADD3 UR26, UR14, -0x4498517b, URZ ;  /* 0xbb67ae850e1a7890 */ /* 0x010fe4000fffe03f */
[----:B------:R-:W-:Y:S01]  /*43b0*/  UIADD3 UR24, UR14, 0x76cf5d0a, URZ ;  /* 0x76cf5d0a0e187890 */ /* 0x000fe2000fffe03f */
[C---:B------:R-:W-:Y:S01]  /*43c0*/  IMAD.SHL.U32 R10, R0.reuse, 0x10, RZ ;  /* 0x00000010000a7824 */ /* 0x040fe200078e00ff */
[----:B------:R-:W-:Y:S01]  /*43d0*/  SHF.L.U32 R239, R0, 0x3, RZ ;  /* 0x0000000300ef7819 */ /* 0x000fe200000006ff */
[----:B------:R-:W-:-:S02]  /*43e0*/  UIADD3 UR22, UR14, 0x32370b8f, URZ ;  /* 0x32370b8f0e167890 */ /* 0x000fc4000fffe03f */
[----:B-1----:R-:W-:Y:S01]  /*43f0*/  UIADD3 UR27, UR15, -0x61c88647, URZ ;  /* 0x9e3779b90f1b7890 */ /* 0x002fe2000fffe03f */
[C---:B------:R-:W-:Y:S01]  /*4400*/  IADD3 R8, R10.reuse, 0x40, RZ ;  /* 0x000000400a087810 */ /* 0x040fe20007ffe0ff */
[----:B------:R-:W-:Y:S01]  /*4410*/  UIADD3 UR25, UR15, 0x3c6ef372, URZ ;  /* 0x3c6ef3720f197890 */ /* 0x000fe2000fffe03f */
[----:B------:R-:W-:Y:S01]  /*4420*/  IADD3 R0, R10, 0xe0, RZ ;  /* 0x000000e00a007810 */ /* 0x000fe20007ffe0ff */
[----:B------:R-:W-:Y:S02]  /*4430*/  UIADD3 UR23, UR15, -0x255992d5, URZ ;  /* 0xdaa66d2b0f177890 */ /* 0x000fe4000fffe03f */
[C---:B------:R-:W-:Y:S01]  /*4440*/  IMAD.IADD R8, R239.reuse, 0x1, R8 ;  /* 0x00000001ef087824 */ /* 0x040fe200078e0208 */
[C---:B------:R-:W-:Y:S01]  /*4450*/  IADD3 R0, R239.reuse, R0, RZ ;  /* 0x00000000ef007210 */ /* 0x040fe20007ffe0ff */
[----:B------:R-:W-:Y:S02]  /*4460*/  UIADD3 UR21, UR15, 0x78dde6e4, URZ ;  /* 0x78dde6e40f157890 */ /* 0x000fe4000fffe03f */
[C---:B------:R-:W-:Y:S01]  /*4470*/  IMAD.IADD R8, R239.reuse, 0x1, R8 ;  /* 0x00000001ef087824 */ /* 0x040fe200078e0208 */
[----:B------:R-:W-:Y:S01]  /*4480*/  UIADD3 UR20, UR14, -0x126145ec, URZ ;  /* 0xed9eba140e147890 */ /* 0x000fe2000fffe03f */
[----:B------:R-:W-:Y:S01]  /*4490*/  IMAD.IADD R0, R239, 0x1, R0 ;  /* 0x00000001ef007824 */ /* 0x000fe200078e0200 */
[----:B------:R-:W-:Y:S01]  /*44a0*/  UIADD3 UR19, UR15, 0x1715609d, URZ ;  /* 0x1715609d0f137890 */ /* 0x000fe2000fffe03f */
[----:B--2---:R-:W-:-:S02]  /*44b0*/  SHF.R.S32.HI R7, RZ, 0x1f, R7 ;  /* 0x0000001fff077819 */ /* 0x004fc40000011407 */
[C---:B------:R-:W-:Y:S01]  /*44c0*/  IMAD.IADD R0, R239.reuse, 0x1, R0 ;  /* 0x00000001ef007824 */ /* 0x040fe200078e0200 */
[----:B------:R-:W-:Y:S01]  /*44d0*/  IADD3 R8, R239, R8, RZ ;  /* 0x00000008ef087210 */ /* 0x000fe20007ffe0ff */
[----:B------:R-:W-:Y:S01]  /*44e0*/  UIADD3 UR18, UR14, -0x56f99767, URZ ;  /* 0xa90668990e127890 */ /* 0x000fe2000fffe03f */
[----:B------:R-:W-:Y:S01]  /*44f0*/  LEA.HI R7, R7, R9, RZ, 0x7 ;  /* 0x0000000907077211 */ /* 0x000fe200078f38ff */
[----:B------:R-:W-:Y:S01]  /*4500*/  UIADD3 UR17, UR15, -0x4ab325aa, URZ ;  /* 0xb54cda560f117890 */ /* 0x000fe2000fffe03f */
[C---:B------:R-:W-:Y:S01]  /*4510*/  IADD3 R9, R10.reuse, 0x20, RZ ;  /* 0x000000200a097810 */ /* 0x040fe20007ffe0ff */
[C---:B------:R-:W-:Y:S01]  /*4520*/  IMAD.IADD R8, R239.reuse, 0x1, R8 ;  /* 0x00000001ef087824 */ /* 0x040fe200078e0208 */
[----:B------:R-:W-:Y:S01]  /*4530*/  SHF.R.S32.HI R7, RZ, 0x7, R7 ;  /* 0x00000007ff077819 */ /* 0x000fe20000011407 */
[----:B------:R-:W-:Y:S01]  /*4540*/  UIADD3 UR16, UR14, 0x646e171e, URZ ;  /* 0x646e171e0e107890 */ /* 0x000fe2000fffe03f */
[C---:B------:R-:W-:Y:S02]  /*4550*/  IADD3 R9, R239.reuse, R9, RZ ;  /* 0x00000009ef097210 */ /* 0x040fe40007ffe0ff */
[----:B------:R-:W-:Y:S01]  /*4560*/  IADD3 R0, R239, R0, RZ ;  /* 0x00000000ef007210 */ /* 0x000fe20007ffe0ff */
[----:B------:R-:W-:Y:S01]  /*4570*/  IMAD.SHL.U32 R6, R7, 0x20, RZ ;  /* 0x0000002007067824 */ /* 0x000fe200078e00ff */
[----:B------:R-:W-:Y:S01]  /*4580*/  IADD3 R7, R10, 0x60, RZ ;  /* 0x000000600a077810 */ /* 0x000fe20007ffe0ff */
[----:B------:R-:W-:-:S03]  /*4590*/  IMAD.IADD R9, R239, 0x1, R9 ;  /* 0x00000001ef097824 */ /* 0x000fc600078e0209 */
[----:B------:R1:W-:Y:S01]  /*45a0*/  STL [R1+0x60], R6 ;  /* 0x0000600601007387 */ /* 0x0003e20000100800 */
[C---:B------:R-:W-:Y:S02]  /*45b0*/  IMAD.IADD R7, R239.reuse, 0x1, R7 ;  /* 0x00000001ef077824 */ /* 0x040fe400078e0207 */
[C---:B------:R-:W-:Y:S01]  /*45c0*/  IMAD.IADD R9, R239.reuse, 0x1, R9 ;  /* 0x00000001ef097824 */ /* 0x040fe200078e0209 */
[----:B------:R2:W-:Y:S02]  /*45d0*/  STL.64 [R1+0x10], R4 ;  /* 0x0000100401007387 */ /* 0x0005e40000100a00 */
[C---:B------:R-:W-:Y:S02]  /*45e0*/  IADD3 R7, R239.reuse, R7, RZ ;  /* 0x00000007ef077210 */ /* 0x040fe40007ffe0ff */
[----:B------:R-:W-:-:S03]  /*45f0*/  IADD3 R9, R239, R9, RZ ;  /* 0x00000009ef097210 */ /* 0x000fc60007ffe0ff */
[C---:B------:R-:W-:Y:S02]  /*4600*/  IMAD.IADD R7, R239.reuse, 0x1, R7 ;  /* 0x00000001ef077824 */ /* 0x040fe400078e0207 */
[----:B------:R3:W-:Y:S02]  /*4610*/  STL [R1+0x2c], R9 ;  /* 0x00002c0901007387 */ /* 0x0007e40000100800 */
[----:B------:R-:W-:Y:S02]  /*4620*/  IMAD.IADD R7, R239, 0x1, R7 ;  /* 0x00000001ef077824 */ /* 0x000fe400078e0207 */
[----:B------:R4:W-:Y:S04]  /*4630*/  STL [R1+0x28], R8 ;  /* 0x0000280801007387 */ /* 0x0009e80000100800 */
[----:B------:R4:W-:Y:S01]  /*4640*/  STL [R1+0x24], R7 ;  /* 0x0000240701007387 */ /* 0x0009e20000100800 */
[----:B-1----:R-:W-:-:S04]  /*4650*/  IADD3 R6, R10, 0x80, RZ ;  /* 0x000000800a067810 */ /* 0x002fc80007ffe0ff */
[C---:B------:R-:W-:Y:S02]  /*4660*/  IADD3 R6, R239.reuse, R6, RZ ;  /* 0x00000006ef067210 */ /* 0x040fe40007ffe0ff */
[C---:B--2---:R-:W-:Y:S02]  /*4670*/  IADD3 R5, R10.reuse, 0xa0, RZ ;  /* 0x000000a00a057810 */ /* 0x044fe40007ffe0ff */
[----:B------:R-:W-:Y:S01]  /*4680*/  IADD3 R4, R10, 0xc0, RZ ;  /* 0x000000c00a047810 */ /* 0x000fe20007ffe0ff */
[C---:B------:R-:W-:Y:S02]  /*4690*/  IMAD.IADD R6, R239.reuse, 0x1, R6 ;  /* 0x00000001ef067824 */ /* 0x040fe400078e0206 */
[C---:B------:R-:W-:Y:S02]  /*46a0*/  IMAD.IADD R5, R239.reuse, 0x1, R5 ;  /* 0x00000001ef057824 */ /* 0x040fe400078e0205 */
[C---:B------:R-:W-:Y:S02]  /*46b0*/  IMAD.IADD R4, R239.reuse, 0x1, R4 ;  /* 0x00000001ef047824 */ /* 0x040fe400078e0204 */
[----:B------:R-:W-:-:S02]  /*46c0*/  IMAD.IADD R5, R239, 0x1, R5 ;  /* 0x00000001ef057824 */ /* 0x000fc400078e0205 */
[C---:B------:R-:W-:Y:S01]  /*46d0*/  IMAD.IADD R6, R239.reuse, 0x1, R6 ;  /* 0x00000001ef067824 */ /* 0x040fe200078e0206 */
[C---:B------:R-:W-:Y:S01]  /*46e0*/  IADD3 R4, R239.reuse, R4, RZ ;  /* 0x00000004ef047210 */ /* 0x040fe20007ffe0ff */
[C---:B---3--:R-:W-:Y:S01]  /*46f0*/  IMAD.IADD R9, R239.reuse, 0x1, R9 ;  /* 0x00000001ef097824 */ /* 0x048fe200078e0209 */
[C---:B------:R-:W-:Y:S01]  /*4700*/  IADD3 R5, R239.reuse, R5, RZ ;  /* 0x00000005ef057210 */ /* 0x040fe20007ffe0ff */
[C---:B----4-:R-:W-:Y:S01]  /*4710*/  IMAD.IADD R8, R239.reuse, 0x1, R8 ;  /* 0x00000001ef087824 */ /* 0x050fe200078e0208 */
[C---:B------:R-:W-:Y:S01]  /*4720*/  IADD3 R6, R239.reuse, R6, RZ ;  /* 0x00000006ef067210 */ /* 0x040fe20007ffe0ff */
[C---:B------:R-:W-:Y:S01]  /*4730*/  IMAD.IADD R4, R239.reuse, 0x1, R4 ;  /* 0x00000001ef047824 */ /* 0x040fe200078e0204 */
[C---:B------:R-:W-:Y:S01]  /*4740*/  IADD3 R7, R239.reuse, R7, RZ ;  /* 0x00000007ef077210 */ /* 0x040fe20007ffe0ff */
[C---:B------:R-:W-:Y:S02]  /*4750*/  IMAD.IADD R5, R239.reuse, 0x1, R5 ;  /* 0x00000001ef057824 */ /* 0x040fe400078e0205 */
[C---:B------:R-:W-:Y:S01]  /*4760*/  IMAD.IADD R4, R239.reuse, 0x1, R4 ;  /* 0x00000001ef047824 */ /* 0x040fe200078e0204 */
[----:B------:R1:W-:Y:S04]  /*4770*/  STL [R1+0x20], R6 ;  /* 0x0000200601007387 */ /* 0x0003e80000100800 */
[----:B------:R2:W-:Y:S04]  /*4780*/  STL [R1+0x1c], R5 ;  /* 0x00001c0501007387 */ /* 0x0005e80000100800 */
[----:B------:R-:W-:Y:S04]  /*4790*/  STL [R1+0x48], R9 ;  /* 0x0000480901007387 */ /* 0x000fe80000100800 */
[----:B------:R3:W-:Y:S04]  /*47a0*/  STL [R1+0x18], R4 ;  /* 0x0000180401007387 */ /* 0x0007e80000100800 */
[----:B------:R-:W-:Y:S04]  /*47b0*/  STL [R1+0x44], R8 ;  /* 0x0000440801007387 */ /* 0x000fe80000100800 */
[----:B------:R4:W-:Y:S04]  /*47c0*/  STL [R1+0xc], R0 ;  /* 0x00000c0001007387 */ /* 0x0009e80000100800 */
[----:B------:R4:W-:Y:S01]  /*47d0*/  STL [R1+0x40], R7 ;  /* 0x0000400701007387 */ /* 0x0009e20000100800 */
[----:B-1----:R-:W-:-:S02]  /*47e0*/  IMAD.IADD R6, R239, 0x1, R6 ;  /* 0x00000001ef067824 */ /* 0x002fc400078e0206 */
[----:B--2---:R-:W-:-:S03]  /*47f0*/  IMAD.IADD R5, R239, 0x1, R5 ;  /* 0x00000001ef057824 */ /* 0x004fc600078e0205 */
[----:B------:R1:W-:Y:S04]  /*4800*/  STL [R1+0x3c], R6 ;  /* 0x00003c0601007387 */ /* 0x0003e80000100800 */
[----:B------:R1:W-:Y:S01]  /*4810*/  STL [R1+0x38], R5 ;  /* 0x0000380501007387 */ /* 0x0003e20000100800 */
[C---:B---3--:R-:W-:Y:S01]  /*4820*/  IADD3 R4, R239.reuse, R4, RZ ;  /* 0x00000004ef047210 */ /* 0x048fe20007ffe0ff */
[----:B----4-:R-:W-:-:S05]  /*4830*/  IMAD.IADD R0, R239, 0x1, R0 ;  /* 0x00000001ef007824 */ /* 0x010fca00078e0200 */
[----:B------:R1:W-:Y:S04]  /*4840*/  STL [R1+0x30], R0 ;  /* 0x0000300001007387 */ /* 0x0003e80000100800 */
[----:B------:R1:W-:Y:S02]  /*4850*/  STL [R1+0x34], R4 ;  /* 0x0000340401007387 */ /* 0x0003e40000100800 */
.L_x_1462:
[----:B------:R-:W0:Y:S01]  /*4860*/  LDGDEPBAR ;  /* 0x00000000000079af */ /* 0x000e220000000000 */
[C---:B------:R-:W-:Y:S01]  /*4870*/  IMAD.IADD R105, R219.reuse, 0x1, R231 ;  /* 0x00000001db697824 */ /* 0x040fe200078e02e7 */
[----:B------:R-:W-:Y:S01]  /*4880*/  PLOP3.LUT P0, PT, PT, PT, UP3, 0x80, 0x0 ;  /* 0x000000000000781c */ /* 0x000fe20003f0f038 */
[--C-:B------:R-:W-:Y:S01]  /*4890*/  IMAD.IADD R104, R219, 0x1, R226.reuse ;  /* 0x00000001db687824 */ /* 0x100fe200078e02e2 */
[----:B------:R-:W-:Y:S01]  /*48a0*/  PLOP3.LUT P2, PT, PT, PT, UP3, 0x80, 0x0 ;  /* 0x000000000000781c */ /* 0x000fe20003f4f038 */
[----:B-1----:R-:W-:Y:S01]  /*48b0*/  IMAD.IADD R0, R105, 0x1, R226 ;  /* 0x0000000169007824 */ /* 0x002fe200078e02e2 */
[----:B------:R-:W2:Y:S01]  /*48c0*/  LDL R112, [R1+0x60] ;  /* 0x0000600001707983 */ /* 0x000ea20000100800 */
[----:B------:R-:W-:Y:S01]  /*48d0*/  PLOP3.LUT P1, PT, PT, PT, UP3, 0x80, 0x0 ;  /* 0x000000000000781c */ /* 0x000fe20003f2f038 */
[----:B------:R-:W-:Y:S01]  /*48e0*/  UISETP.GE.AND UP4, UPT, UR7, 0x1, UPT ;  /* 0x000000010700788c */ /* 0x000fe2000bf86270 */
[----:B------:R-:W-:Y:S02]  /*48f0*/  PLOP3.LUT P3, PT, PT, PT, UP3, 0x80, 0x0 ;  /* 0x000000000000781c */ /* 0x000fe40003f6f038 */
[----:B------:R-:W-:Y:S01]  /*4900*/  PLOP3.LUT P6, PT, PT, PT, UP3, 0x80, 0x0 ;  /* 0x000000000000781c */ /* 0x000fe20003fcf038 */
[----:B------:R-:W3:Y:S01]  /*4910*/  LDL.64 R110, [R1+0x10] ;  /* 0x00001000016e7983 */ /* 0x000ee20000100a00 */
[----:B------:R-:W-:Y:S02]  /*4920*/  PLOP3.LUT P5, PT, PT, PT, UP3, 0x80, 0x0 ;  /* 0x000000000000781c */ /* 0x000fe40003faf038 */
[----:B-----5:R-:W-:Y:S03]  /*4930*/  FSETP.NEU.FTZ.AND P4, PT, R250, -INF , PT ;  /* 0xff800000fa00780b */ /* 0x020fe60003f9d000 */
[----:B------:R-:W4:Y:S06]  /*4940*/  LDL R109, [R1+0x58] ;  /* 0x00005800016d7983 */ /* 0x000f2c0000100800 */
[----:B------:R-:W2:Y:S06]  /*4950*/  LDL R108, [R1+0x54] ;  /* 0x00005400016c7983 */ /* 0x000eac0000100800 */
[----:B------:R-:W1:Y:S01]  /*4960*/  S2R R113, SR_TID.X ;  /* 0x0000000000717919 */ /* 0x000e620000002100 */
[----:B------:R-:W-:Y:S05]  /*4970*/  DEPBAR.LE SB0, 0x0 ;  /* 0x000080000000791a */ /* 0x000fea0000000000 */
[----:B------:R-:W-:Y:S06]  /*4980*/  BAR.SYNC.DEFER_BLOCKING 0x0 ;  /* 0x0000000000007b1d */ /* 0x000fec0000010000 */
[----:B------:R-:W-:Y:S06]  /*4990*/  LDSM.16.M88.4 R16, [R219] ;  /* 0x00000000db10783b */ /* 0x000fec0000000200 */
[----:B------:R-:W1:Y:S06]  /*49a0*/  LDSM.16.M88.4 R8, [R218+0x18000] ;  /* 0x01800000da08783b */ /* 0x000e6c0000000200 */
[----:B------:R-:W1:Y:S06]  /*49b0*/  LDSM.16.M88.4 R84, [R218+0x18800] ;  /* 0x01880000da54783b */ /* 0x000e6c0000000200 */
[----:B------:R-:W-:Y:S06]  /*49c0*/  LDSM.16.M88.4 R88, [R105] ;  /* 0x000000006958783b */ /* 0x000fec0000000200 */
[----:B------:R-:W1:Y:S06]  /*49d0*/  LDSM.16.M88.4 R92, [R3+0x18000] ;  /* 0x01800000035c783b */ /* 0x000e6c0000000200 */
[----:B------:R-:W1:Y:S06]  /*49e0*/  LDSM.16.M88.4 R96, [R3+0x18800] ;  /* 0x018800000360783b */ /* 0x000e6c0000000200 */
[----:B------:R-:W-:Y:S01]  /*49f0*/  LDSM.16.M88.4 R100, [R217+0x18000] ;  /* 0x01800000d964783b */ /* 0x000fe20000000200 */
[C---:B-1----:R-:W-:Y:S08]  /*4a00*/  HMMA.16816.F32 R4, R16.reuse, R8, RZ ;  /* 0x000000081004723c */ /* 0x042ff000000018ff */
[C---:B------:R-:W-:Y:S08]  /*4a10*/  HMMA.16816.F32 R8, R16.reuse, R10, RZ ;  /* 0x0000000a1008723c */ /* 0x040ff000000018ff */
[C---:B------:R-:W-:Y:S08]  /*4a20*/  HMMA.16816.F32 R12, R16.reuse, R84, RZ ;  /* 0x00000054100c723c */ /* 0x040ff000000018ff */
[----:B------:R-:W-:Y:S01]  /*4a30*/  HMMA.16816.F32 R16, R16, R86, RZ ;  /* 0x000000561010723c */ /* 0x000fe200000018ff */
[----:B------:R-:W1:Y:S07]  /*4a40*/  LDSM.16.M88.4 R84, [R104] ;  /* 0x000000006854783b */ /* 0x000e6e0000000200 */
[C---:B------:R-:W-:Y:S08]  /*4a50*/  HMMA.16816.F32 R4, R88.reuse, R92, R4 ;  /* 0x0000005c5804723c */ /* 0x040ff00000001804 */
[C---:B------:R-:W-:Y:S01]  /*4a60*/  HMMA.16816.F32 R8, R88.reuse, R94, R8 ;  /* 0x0000005e5808723c */ /* 0x040fe20000001808 */
[----:B------:R-:W-:Y:S07]  /*4a70*/  LDSM.16.M88.4 R92, [R0] ;  /* 0x00000000005c783b */ /* 0x000fee0000000200 */
[C---:B------:R-:W-:Y:S08]  /*4a80*/  HMMA.16816.F32 R12, R88.reuse, R96, R12 ;  /* 0x00000060580c723c */ /* 0x040ff0000000180c */
[----:B------:R-:W-:Y:S01]  /*4a90*/  HMMA.16816.F32 R16, R88, R98, R16 ;  /* 0x000000625810723c */ /* 0x000fe20000001810 */
[----:B------:R-:W1:Y:S06]  /*4aa0*/  LDSM.16.M88.4 R88, [R217+0x18800] ;  /* 0x01880000d958783b */ /* 0x000e6c0000000200 */
[----:B------:R-:W1:Y:S02]  /*4ab0*/  LDSM.16.M88.4 R96, [R216+0x18000] ;  /* 0x01800000d860783b */ /* 0x000e640000000200 */
[C---:B-1----:R-:W-:Y:S08]  /*4ac0*/  HMMA.16816.F32 R4, R84.reuse, R100, R4 ;  /* 0x000000645404723c */ /* 0x042ff00000001804 */
[C---:B------:R-:W-:Y:S01]  /*4ad0*/  HMMA.16816.F32 R8, R84.reuse, R102, R8 ;  /* 0x000000665408723c */ /* 0x040fe20000001808 */
[----:B------:R-:W1:Y:S07]  /*4ae0*/  LDSM.16.M88.4 R100, [R216+0x18800] ;  /* 0x01880000d864783b */ /* 0x000e6e0000000200 */
[C---:B------:R-:W-:Y:S08]  /*4af0*/  HMMA.16816.F32 R12, R84.reuse, R88, R12 ;  /* 0x00000058540c723c */ /* 0x040ff0000000180c */
[----:B------:R-:W-:Y:S01]  /*4b00*/  HMMA.16816.F32 R16, R84, R90, R16 ;  /* 0x0000005a5410723c */ /* 0x000fe20000001810 */
[----:B------:R-:W-:Y:S06]  /*4b10*/  LDSM.16.M88.4 R84, [R219+0x2000] ;  /* 0x00200000db54783b */ /* 0x000fec0000000200 */
[----:B------:R-:W1:Y:S01]  /*4b20*/  LDSM.16.M88.4 R88, [R218+0x1a000] ;  /* 0x01a00000da58783b */ /* 0x000e620000000200 */
[C---:B------:R-:W-:Y:S08]  /*4b30*/  HMMA.16816.F32 R4, R92.reuse, R96, R4 ;  /* 0x000000605c04723c */ /* 0x040ff00000001804 */
[C---:B------:R-:W-:Y:S01]  /*4b40*/  HMMA.16816.F32 R8, R92.reuse, R98, R8 ;  /* 0x000000625c08723c */ /* 0x040fe20000001808 */
[----:B------:R-:W1:Y:S07]  /*4b50*/  LDSM.16.M88.4 R96, [R218+0x1a800] ;  /* 0x01a80000da60783b */ /* 0x000e6e0000000200 */
[C---:B-1----:R-:W-:Y:S08]  /*4b60*/  HMMA.16816.F32 R12, R92.reuse, R100, R12 ;  /* 0x000000645c0c723c */ /* 0x042ff0000000180c */
[----:B------:R-:W-:Y:S01]  /*4b70*/  HMMA.16816.F32 R16, R92, R102, R16 ;  /* 0x000000665c10723c */ /* 0x000fe20000001810 */
[----:B------:R-:W-:Y:S06]  /*4b80*/  LDSM.16.M88.4 R92, [R105+0x2000] ;  /* 0x00200000695c783b */ /* 0x000fec0000000200 */
[----:B------:R-:W1:Y:S01]  /*4b90*/  LDSM.16.M88.4 R100, [R3+0x1a000] ;  /* 0x01a000000364783b */ /* 0x000e620000000200 */
[C---:B------:R-:W-:Y:S08]  /*4ba0*/  HMMA.16816.F32 R4, R84.reuse, R88, R4 ;  /* 0x000000585404723c */ /* 0x040ff00000001804 */
[C---:B------:R-:W-:Y:S01]  /*4bb0*/  HMMA.16816.F32 R8, R84.reuse, R90, R8 ;  /* 0x0000005a5408723c */ /* 0x040fe20000001808 */
[----:B------:R-:W-:Y:S07]  /*4bc0*/  LDSM.16.M88.4 R88, [R104+0x2000] ;  /* 0x002000006858783b */ /* 0x000fee0000000200 */
[C---:B------:R-:W-:Y:S08]  /*4bd0*/  HMMA.16816.F32 R12, R84.reuse, R96, R12 ;  /* 0x00000060540c723c */ /* 0x040ff0000000180c */
[----:B------:R-:W-:Y:S01]  /*4be0*/  HMMA.16816.F32 R16, R84, R98, R16 ;  /* 0x000000625410723c */ /* 0x000fe20000001810 */
[----:B------:R-:W3:Y:S06]  /*4bf0*/  LDSM.16.M88.4 R84, [R3+0x1a800] ;  /* 0x01a800000354783b */ /* 0x000eec0000000200 */
[----:B------:R-:W2:Y:S01]  /*4c00*/  LDSM.16.M88.4 R96, [R217+0x1a000] ;  /* 0x01a00000d960783b */ /* 0x000ea20000000200 */
[C---:B-1----:R-:W-:Y:S08]  /*4c10*/  HMMA.16816.F32 R4, R92.reuse, R100, R4 ;  /* 0x000000645c04723c */ /* 0x042ff00000001804 */
[C---:B------:R-:W-:Y:S01]  /*4c20*/  HMMA.16816.F32 R8, R92.reuse, R102, R8 ;  /* 0x000000665c08723c */ /* 0x040fe20000001808 */
[----:B------:R-:W1:Y:S07]  /*4c30*/  LDSM.16.M88.4 R100, [R217+0x1a800] ;  /* 0x01a80000d964783b */ /* 0x000e6e0000000200 */
[C---:B---3--:R-:W-:Y:S08]  /*4c40*/  HMMA.16816.F32 R12, R92.reuse, R84, R12 ;  /* 0x000000545c0c723c */ /* 0x048ff0000000180c */
[----:B------:R-:W-:Y:S01]  /*4c50*/  HMMA.16816.F32 R16, R92, R86, R16 ;  /* 0x000000565c10723c */ /* 0x000fe20000001810 */
[----:B------:R-:W-:Y:S06]  /*4c60*/  LDSM.16.M88.4 R84, [R0+0x2000] ;  /* 0x002000000054783b */ /* 0x000fec0000000200 */
[----:B------:R-:W3:Y:S01]  /*4c70*/  LDSM.16.M88.4 R92, [R216+0x1a000] ;  /* 0x01a00000d85c783b */ /* 0x000ee20000000200 */
[C---:B--2---:R-:W-:Y:S08]  /*4c80*/  HMMA.16816.F32 R4, R88.reuse, R96, R4 ;  /* 0x000000605804723c */ /* 0x044ff00000001804 */
[C---:B------:R-:W-:Y:S01]  /*4c90*/  HMMA.16816.F32 R8, R88.reuse, R98, R8 ;  /* 0x000000625808723c */ /* 0x040fe20000001808 */
[----:B------:R-:W2:Y:S07]  /*4ca0*/  LDSM.16.M88.4 R96, [R216+0x1a800] ;  /* 0x01a80000d860783b */ /* 0x000eae0000000200 */
[C---:B-1----:R-:W-:Y:S08]  /*4cb0*/  HMMA.16816.F32 R12, R88.reuse, R100, R12 ;  /* 0x00000064580c723c */ /* 0x042ff0000000180c */
[----:B------:R-:W-:Y:S01]  /*4cc0*/  HMMA.16816.F32 R16, R88, R102, R16 ;  /* 0x000000665810723c */ /* 0x000fe20000001810 */
[----:B------:R-:W-:Y:S06]  /*4cd0*/  LDSM.16.M88.4 R88, [R219+0x4000] ;  /* 0x00400000db58783b */ /* 0x000fec0000000200 */
        /* <DEDUP_REMOVED lines=8> */
[C---:B-1----:R-:W-:Y:S08]  /*4d60*/  HMMA.16816.F32 R4, R88.reuse, R100, R4 ;  /* 0x000000645804723c */ /* 0x042ff00000001804 */
[C---:B------:R-:W-:Y:S01]  /*4d70*/  HMMA.16816.F32 R8, R88.reuse, R102, R8 ;  /* 0x000000665808723c */ /* 0x040fe20000001808 */
[----:B------:R-:W1:Y:S07]  /*4d80*/  LDSM.16.M88.4 R100, [R3+0x1c800] ;  /* 0x01c800000364783b */ /* 0x000e6e0000000200 */
[C---:B--2---:R-:W-:Y:S08]  /*4d90*/  HMMA.16816.F32 R12, R88.reuse, R84, R12 ;  /* 0x00000054580c723c */ /* 0x044ff0000000180c */
[----:B------:R-:W-:Y:S01]  /*4da0*/  HMMA.16816.F32 R16, R88, R86, R16 ;  /* 0x000000565810723c */ /* 0x000fe20000001810 */
[----:B------:R-:W-:Y:S06]  /*4db0*/  LDSM.16.M88.4 R84, [R104+0x4000] ;  /* 0x004000006854783b */ /* 0x000fec0000000200 */
[----:B------:R-:W2:Y:S01]  /*4dc0*/  LDSM.16.M88.4 R88, [R217+0x1c000] ;  /* 0x01c00000d958783b */ /* 0x000ea20000000200 */
[C---:B---3--:R-:W-:Y:S08]  /*4dd0*/  HMMA.16816.F32 R4, R92.reuse, R96, R4 ;  /* 0x000000605c04723c */ /* 0x048ff00000001804 */
[C---:B------:R-:W-:Y:S01]  /*4de0*/  HMMA.16816.F32 R8, R92.reuse, R98, R8 ;  /* 0x000000625c08723c */ /* 0x040fe20000001808 */
[----:B------:R-:W3:Y:S07]  /*4df0*/  LDSM.16.M88.4 R96, [R217+0x1c800] ;  /* 0x01c80000d960783b */ /* 0x000eee0000000200 */
[C---:B-1----:R-:W-:Y:S08]  /*4e00*/  HMMA.16816.F32 R12, R92.reuse, R100, R12 ;  /* 0x000000645c0c723c */ /* 0x042ff0000000180c */
[----:B------:R-:W-:Y:S01]  /*4e10*/  HMMA.16816.F32 R16, R92, R102, R16 ;  /* 0x000000665c10723c */ /* 0x000fe20000001810 */
[----:B------:R-:W-:Y:S06]  /*4e20*/  LDSM.16.M88.4 R92, [R0+0x4000] ;  /* 0x00400000005c783b */ /* 0x000fec0000000200 */
        /* <DEDUP_REMOVED lines=21> */
[----:B------:R-:W1:Y:S06]  /*4f80*/  LDSM.16.M88.4 R100, [R217+0x1e000] ;  /* 0x01e00000d964783b */ /* 0x000e6c0000000200 */
[----:B------:R-:W4:Y:S01]  /*4f90*/  LDSM.16.M88.4 R104, [R217+0x1e800] ;  /* 0x01e80000d968783b */ /* 0x000f220000000200 */
[C---:B--2---:R-:W-:Y:S08]  /*4fa0*/  HMMA.16816.F32 R4, R84.reuse, R92, R4 ;  /* 0x0000005c5404723c */ /* 0x044ff00000001804 */
[C---:B------:R-:W-:Y:S01]  /*4fb0*/  HMMA.16816.F32 R8, R84.reuse, R94, R8 ;  /* 0x0000005e5408723c */ /* 0x040fe20000001808 */
[----:B------:R-:W-:Y:S07]  /*4fc0*/  LDSM.16.M88.4 R92, [R216+0x1e000] ;  /* 0x01e00000d85c783b */ /* 0x000fee0000000200 */
[C---:B---3--:R-:W-:Y:S08]  /*4fd0*/  HMMA.16816.F32 R12, R84.reuse, R96, R12 ;  /* 0x00000060540c723c */ /* 0x048ff0000000180c */
[----:B------:R-:W-:Y:S01]  /*4fe0*/  HMMA.16816.F32 R16, R84, R98, R16 ;  /* 0x000000625410723c */ /* 0x000fe20000001810 */
[----:B------:R2:W3:Y:S07]  /*4ff0*/  LDSM.16.M88.4 R84, [R0+0x6000] ;  /* 0x006000000054783b */ /* 0x0004ee0000000200 */
[C---:B-1----:R-:W-:Y:S08]  /*5000*/  HMMA.16816.F32 R4, R88.reuse, R100, R4 ;  /* 0x000000645804723c */ /* 0x042ff00000001804 */
[C---:B------:R-:W-:Y:S08]  /*5010*/  HMMA.16816.F32 R8, R88.reuse, R102, R8 ;  /* 0x000000665808723c */ /* 0x040ff00000001808 */
[C---:B----4-:R-:W-:Y:S01]  /*5020*/  HMMA.16816.F32 R12, R88.reuse, R104, R12 ;  /* 0x00000068580c723c */ /* 0x050fe2000000180c */
[----:B--2---:R-:W1:Y:S01]  /*5030*/  @P0 S2R R0, SR_TID.X ;  /* 0x0000000000000919 */ /* 0x004e620000002100 */
[----:B------:R-:W-:Y:S06]  /*5040*/  PLOP3.LUT P0, PT, PT, PT, UP3, 0x80, 0x0 ;  /* 0x000000000000781c */ /* 0x000fec0003f0f038 */
[----:B------:R-:W-:Y:S07]  /*5050*/  HMMA.16816.F32 R16, R88, R106, R16 ;  /* 0x0000006a5810723c */ /* 0x000fee0000001810 */
[----:B------:R-:W-:Y:S01]  /*5060*/  IMAD.U32 R88, RZ, RZ, UR7 ;  /* 0x00000007ff587e24 */ /* 0x000fe2000f8e00ff */
[C---:B---3--:R-:W-:Y:S05]  /*5070*/  HMMA.16816.F32 R4, R84.reuse, R92, R4 ;  /* 0x0000005c5404723c */ /* 0x048fea0000001804 */
[----:B------:R-:W-:Y:S02]  /*5080*/  IMAD R88, R88, 0x4, R109 ;  /* 0x0000000458587824 */ /* 0x000fe400078e026d */
[----:B------:R-:W-:Y:S01]  /*5090*/  IMAD.U32 R92, RZ, RZ, UR28 ;  /* 0x0000001cff5c7e24 */ /* 0x000fe2000f8e00ff */
[C---:B------:R-:W-:Y:S01]  /*50a0*/  HMMA.16816.F32 R8, R84.reuse, R94, R8 ;  /* 0x0000005e5408723c */ /* 0x040fe20000001808 */
[----:B------:R-:W2:Y:S03]  /*50b0*/  LDL R109, [R1+0x8] ;  /* 0x00000800016d7983 */ /* 0x000ea60000100800 */
[----:B-1----:R-:W-:Y:S01]  /*50c0*/  @P2 IMAD.SHL.U32 R0, R0, 0x2, RZ ;  /* 0x0000000200002824 */ /* 0x002fe200078e00ff */
[----:B------:R-:W-:Y:S01]  /*50d0*/  PLOP3.LUT P2, PT, PT, PT, UP3, 0x80, 0x0 ;  /* 0x000000000000781c */ /* 0x000fe20003f4f038 */
[----:B------:R-:W-:Y:S03]  /*50e0*/  FMUL.FTZ R93, R250, 1.4426950216293334961 ;  /* 0x3fb8aa3bfa5d7820 */ /* 0x000fe60000410000 */
[----:B------:R-:W-:Y:S02]  /*50f0*/  @P1 LOP3.LUT R0, R112, 0x6, R0, 0xf8, !PT ;  /* 0x0000000670001812 */ /* 0x000fe400078ef800 */
[----:B------:R-:W1:Y:S01]  /*5100*/  S2R R112, SR_TID.X ;  /* 0x0000000000707919 */ /* 0x000e620000002100 */
[----:B------:R-:W-:Y:S02]  /*5110*/  PLOP3.LUT P1, PT, PT, PT, UP3, 0x80, 0x0 ;  /* 0x000000000000781c */ /* 0x000fe40003f2f038 */
[----:B------:R-:W-:Y:S01]  /*5120*/  @P0 IMAD R92, R92, 0x40, R0 ;  /* 0x000000405c5c0824 */ /* 0x000fe200078e0200 */
[----:B------:R-:W-:Y:S01]  /*5130*/  PLOP3.LUT P0, PT, PT, PT, UP3, 0x80, 0x0 ;  /* 0x000000000000781c */ /* 0x000fe20003f0f038 */
[----:B------:R-:W-:Y:S01]  /*5140*/  IMAD.U32 R0, RZ, RZ, UR28 ;  /* 0x0000001cff007e24 */ /* 0x000fe2000f8e00ff */
[----:B------:R-:W-:Y:S02]  /*5150*/  FSEL R93, R93, RZ, P4 ;  /* 0x000000ff5d5d7208 */ /* 0x000fe40002000000 */
[C---:B------:R-:W-:Y:S02]  /*5160*/  @P3 ISETP.GE.AND P3, PT, R92.reuse, UR6, PT ;  /* 0x000000065c003c0c */ /* 0x040fe4000bf66270 */
[----:B------:R-:W-:Y:S04]  /*5170*/  FSETP.NEU.FTZ.AND P4, PT, R251, -INF , PT ;  /* 0xff800000fb00780b */ /* 0x000fe80003f9d000 */
[----:B------:R-:W-:Y:S02]  /*5180*/  @P1 IADD3 R89, R92, 0x1, RZ ;  /* 0x000000015c591810 */ /* 0x000fe40007ffe0ff */
[----:B------:R-:W-:Y:S02]  /*5190*/  PLOP3.LUT P1, PT, PT, PT, UP3, 0x80, 0x0 ;  /* 0x000000000000781c */ /* 0x000fe40003f2f038 */
[----:B------:R-:W-:Y:S01]  /*51a0*/  @P6 ISETP.GE.AND P6, PT, R89, UR6, PT ;  /* 0x0000000659006c0c */ /* 0x000fe2000bfc6270 */
[----:B------:R-:W-:Y:S02]  /*51b0*/  IMAD.WIDE.U32 R88, R88, -0x326172a9, RZ ;  /* 0xcd9e8d5758587825 */ /* 0x000fe400078e00ff */
[----:B------:R-:W-:Y:S02]  /*51c0*/  @P0 FSEL R4, R4, -INF , !P3 ;  /* 0xff80000004040808 */ /* 0x000fe40005800000 */
[----:B------:R-:W-:Y:S02]  /*51d0*/  PLOP3.LUT P0, PT, PT, PT, UP3, 0x80, 0x0 ;  /* 0x000000000000781c */ /* 0x000fe40003f0f038 */
[----:B-1----:R-:W-:Y:S01]  /*51e0*/  SHF.R.S32.HI R112, RZ, 0x1f, R112 ;  /* 0x0000001fff707819 */ /* 0x002fe20000011470 */
[--C-:B------:R-:W-:Y:S01]  /*51f0*/  FFMA.FTZ R4, R4, c[0x0][0x23c], -R93.reuse ;  /* 0x00008f0004047a23 */ /* 0x100fe2000001085d */
[----:B------:R-:W-:Y:S02]  /*5200*/  LOP3.LUT R98, R89, UR15, R108, 0x96, !PT ;  /* 0x0000000f59627c12 */ /* 0x000fe4000f8e966c */
[----:B------:R-:W-:Y:S01]  /*5210*/  LEA.HI R112, R112, R113, RZ, 0x7 ;  /* 0x0000007170707211 */ /* 0x000fe200078f38ff */
[----:B------:R-:W1:Y:S01]  /*5220*/  MUFU.EX2 R106, R4 ;  /* 0x00000004006a7308 */ /* 0x000e620000000800 */
[----:B------:R-:W-:Y:S02]  /*5230*/  @P1 FSEL R5, R5, -INF , !P6 ;  /* 0xff80000005051808 */ /* 0x000fe40007000000 */
[----:B------:R-:W-:Y:S02]  /*5240*/  SHF.R.S32.HI R112, RZ, 0x7, R112 ;  /* 0x00000007ff707819 */ /* 0x000fe40000011470 */
[----:B------:R-:W-:Y:S01]  /*5250*/  PLOP3.LUT P1, PT, PT, PT, UP3, 0x80, 0x0 ;  /* 0x000000000000781c */ /* 0x000fe20003f2f038 */
[--C-:B------:R-:W-:Y:S01]  /*5260*/  FFMA.FTZ R5, R5, c[0x0][0x23c], -R93.reuse ;  /* 0x00008f0005057a23 */ /* 0x100fe2000001085d */
[----:B------:R-:W-:Y:S01]  /*5270*/  @P0 FSEL R6, R6, -INF , !P3 ;  /* 0xff80000006060808 */ /* 0x000fe20005800000 */
[----:B------:R-:W-:Y:S01]  /*5280*/  IMAD R0, R0, 0x2, R112 ;  /* 0x0000000200007824 */ /* 0x000fe200078e0270 */
[----:B------:R-:W-:Y:S01]  /*5290*/  PLOP3.LUT P0, PT, PT, PT, UP3, 0x80, 0x0 ;  /* 0x000000000000781c */ /* 0x000fe20003f0f038 */
[----:B------:R3:W4:Y:S01]  /*52a0*/  MUFU.EX2 R104, R5 ;  /* 0x0000000500687308 */ /* 0x0007220000000800 */
[----:B------:R-:W-:Y:S02]  /*52b0*/  PLOP3.LUT P3, PT, PT, PT, UP3, 0x80, 0x0 ;  /* 0x000000000000781c */ /* 0x000fe40003f6f038 */
[----:B------:R-:W-:Y:S05]  /*52c0*/  LOP3.LUT R0, R111, UR14, R0, 0x96, !PT ;  /* 0x0000000e6f007c12 */ /* 0x000fea000f8e9600 */
[----:B------:R-:W-:Y:S01]  /*52d0*/  IMAD.WIDE.U32 R96, R0, -0x326172a9, RZ ;  /* 0xcd9e8d5700607825 */ /* 0x000fe200078e00ff */
[----:B------:R-:W-:Y:S02]  /*52e0*/  @P2 IADD3 R0, R92, 0x8, RZ ;  /* 0x000000085c002810 */ /* 0x000fe40007ffe0ff */
[----:B------:R-:W-:Y:S02]  /*52f0*/  PLOP3.LUT P2, PT, PT, PT, UP3, 0x80, 0x0 ;  /* 0x000000000000781c */ /* 0x000fe40003f4f038 */
[----:B------:R-:W-:Y:S02]  /*5300*/  LOP3.LUT R97, R97, UR27, R88, 0x96, !PT ;  /* 0x0000001b61617c12 */ /* 0x000fe4000f8e9658 */
[----:B------:R-:W1:Y:S01]  /*5310*/  LDSM.16.M88.4 R88, [R216+0x1e800] ;  /* 0x01e80000d858783b */ /* 0x000e620000000200 */
[----:B------:R-:W-:Y:S01]  /*5320*/  @P5 ISETP.GE.AND P5, PT, R0, UR6, PT ;  /* 0x0000000600005c0c */ /* 0x000fe2000bfa6270 */
[----:B------:R-:W-:Y:S02]  /*5330*/  FMUL.FTZ R0, R251, 1.4426950216293334961 ;  /* 0x3fb8aa3bfb007820 */ /* 0x000fe40000410000 */
[----:B------:R-:W-:Y:S01]  /*5340*/  IMAD.WIDE.U32 R94, R97, -0x2daee0ad, RZ ;  /* 0xd2511f53615e7825 */ /* 0x000fe200078e00ff */
[----:B------:R-:W-:Y:S02]  /*5350*/  @P1 IADD3 R97, R92, 0x9, RZ ;  /* 0x000000095c611810 */ /* 0x000fe40007ffe0ff */
[----:B------:R-:W-:Y:S02]  /*5360*/  FSEL R0, R0, RZ, P4 ;  /* 0x000000ff00007208 */ /* 0x000fe40002000000 */
[----:B------:R-:W-:Y:S01]  /*5370*/  PLOP3.LUT P4, PT, PT, PT, UP3, 0x80, 0x0 ;  /* 0x000000000000781c */ /* 0x000fe20003f8f038 */
[----:B---3--:R-:W-:Y:S01]  /*5380*/  IMAD.WIDE.U32 R4, R98, -0x2daee0ad, RZ ;  /* 0xd2511f5362047825 */ /* 0x008fe200078e00ff */
[----:B------:R-:W-:Y:S02]  /*5390*/  PLOP3.LUT P1, PT, PT, PT, UP3, 0x80, 0x0 ;  /* 0x000000000000781c */ /* 0x000fe40003f2f038 */
[----:B------:R-:W-:Y:S01]  /*53a0*/  @P2 FSEL R7, R7, -INF , !P6 ;  /* 0xff80000007072808 */ /* 0x000fe20007000000 */
[----:B------:R-:W-:Y:S01]  /*53b0*/  FFMA.FTZ R6, R6, c[0x0][0x23c], -R0 ;  /* 0x00008f0006067a23 */ /* 0x000fe20000010800 */
[----:B------:R-:W-:Y:S02]  /*53c0*/  PLOP3.LUT P6, PT, PT, PT, UP3, 0x80, 0x0 ;  /* 0x000000000000781c */ /* 0x000fe40003fcf038 */
[----:B------:R-:W-:Y:S01]  /*53d0*/  LOP3.LUT R5, R5, UR26, R110, 0x96, !PT ;  /* 0x0000001a05057c12 */ /* 0x000fe2000f8e966e */
[----:B------:R3:W3:Y:S04]  /*53e0*/  MUFU.EX2 R108, R6 ;  /* 0x00000006006c7308 */ /* 0x0006e80000000800 */
[----:B------:R-:W-:Y:S02]  /*53f0*/  @P4 ISETP.GE.AND P2, PT, R97, UR6, PT ;  /* 0x0000000661004c0c */ /* 0x000fe4000bf46270 */
[----:B------:R-:W-:Y:S02]  /*5400*/  @P0 IADD3 R97, R92, 0x10, RZ ;  /* 0x000000105c610810 */ /* 0x000fe40007ffe0ff */
[----:B------:R-:W-:Y:S02]  /*5410*/  PLOP3.LUT P0, PT, PT, PT, UP3, 0x80, 0x0 ;  /* 0x000000000000781c */ /* 0x000fe40003f0f038 */
[----:B------:R-:W-:Y:S02]  /*5420*/  @P1 FSEL R8, R8, -INF , !P5 ;  /* 0xff80000008081808 */ /* 0x000fe40006800000 */
[----:B------:R-:W-:Y:S02]  /*5430*/  PLOP3.LUT P1, PT, PT, PT, UP3, 0x80, 0x0 ;  /* 0x000000000000781c */ /* 0x000fe40003f2f038 */
[----:B------:R-:W-:Y:S01]  /*5440*/  @P3 ISETP.GE.AND P3, PT, R97, UR6, PT ;  /* 0x0000000661003c0c */ /* 0x000fe2000bf66270 */
[--C-:B------:R-:W-:Y:S01]  /*5450*/  FFMA.FTZ R8, R8, c[0x0][0x23c], -R93.reuse ;  /* 0x00008f0008087a23 */ /* 0x100fe2000001085d */
[----:B------:R-:W-:Y:S03]  /*5460*/  PLOP3.LUT P4, PT, PT, PT, UP3, 0x80, 0x0 ;  /* 0x000000000000781c */ /* 0x000fe60003f8f038 */
[----:B------:R4:W-:Y:S02]  /*5470*/  MUFU.EX2 R101, R8 ;  /* 0x0000000800657308 */ /* 0x0009e40000000800 */
[----:B------:R-:W-:Y:S01]  /*5480*/  @P0 FSEL R9, R9, -INF , !P2 ;  /* 0xff80000009090808 */ /* 0x000fe20005000000 */
[C---:B-1----:R-:W-:Y:S01]  /*5490*/  HMMA.16816.F32 R12, R84.reuse, R88, R12 ;  /* 0x00000058540c723c */ /* 0x042fe2000000180c */
[----:B------:R-:W-:Y:S02]  /*54a0*/  PLOP3.LUT P0, PT, PT, PT, UP3, 0x80, 0x0 ;  /* 0x000000000000781c */ /* 0x000fe40003f0f038 */
[----:B---3--:R-:W-:Y:S01]  /*54b0*/  LOP3.LUT R6, R95, UR24, R4, 0x96, !PT ;  /* 0x000000185f067c12 */ /* 0x008fe2000f8e9604 */
[----:B------:R-:W-:Y:S01]  /*54c0*/  IMAD.WIDE.U32 R4, R5, -0x326172a9, RZ ;  /* 0xcd9e8d5705047825 */ /* 0x000fe200078e00ff */
[----:B------:R-:W-:Y:S02]  /*54d0*/  @P1 FSEL R11, R11, -INF , !P2 ;  /* 0xff8000000b0b1808 */ /* 0x000fe40005000000 */
[----:B------:R-:W-:Y:S01]  /*54e0*/  PLOP3.LUT P1, PT, PT, PT, UP3, 0x80, 0x0 ;  /* 0x000000000000781c */ /* 0x000fe20003f2f038 */
[----:B------:R-:W-:Y:S01]  /*54f0*/  HMMA.16816.F32 R16, R84, R90, R16 ;  /* 0x0000005a5410723c */ /* 0x000fe20000001810 */
[----:B------:R-:W-:Y:S03]  /*5500*/  PLOP3.LUT P2, PT, PT, PT, UP3, 0x80, 0x0 ;  /* 0x000000000000781c */ /* 0x000fe60003f4f038 */
[--C-:B------:R-:W-:Y:S01]  /*5510*/  FFMA.FTZ R9, R9, c[0x0][0x23c], -R93.reuse ;  /* 0x00008f0009097a23 */ /* 0x100fe2000001085d */
[----:B------:R-:W-:Y:S01]  /*5520*/  LOP3.LUT R5, R5, UR25, R96, 0x96, !PT ;  /* 0x0000001905057c12 */ /* 0x000fe2000f8e9660 */
[--C-:B------:R-:W-:Y:S01]  /*5530*/  FFMA.FTZ R95, R7, c[0x0][0x23c], -R0.reuse ;  /* 0x00008f00075f7a23 */ /* 0x100fe20000010800 */
[----:B------:R-:W-:Y:S01]  /*5540*/  @P4 FSEL R10, R10, -INF , !P5 ;  /* 0xff8000000a0a4808 */ /* 0x000fe20006800000 */
[----:B------:R-:W-:Y:S01]  /*5550*/  IMAD.WIDE.U32 R6, R6, -0x326172a9, RZ ;  /* 0xcd9e8d5706067825 */ /* 0x000fe200078e00ff */
[----:B------:R1:W-:Y:S01]  /*5560*/  MUFU.EX2 R102, R9 ;  /* 0x0000000900667308 */ /* 0x0003e20000000800 */
[----:B------:R-:W-:Y:S02]  /*5570*/  PLOP3.LUT P4, PT, PT, PT, UP3, 0x80, 0x0 ;  /* 0x000000000000781c */ /* 0x000fe40003f8f038 */
[----:B------:R-:W-:Y:S01]  /*5580*/  FFMA.FTZ R10, R10, c[0x0][0x23c], -R0 ;  /* 0x00008f000a0a7a23 */ /* 0x000fe20000010800 */
[----:B------:R-:W-:Y:S01]  /*5590*/  LOP3.LUT R96, R7, UR23, R4, 0x96, !PT ;  /* 0x0000001707607c12 */ /* 0x000fe2000f8e9604 */
[----:B------:R-:W-:Y:S01]  /*55a0*/  IMAD.WIDE.U32 R4, R5, -0x2daee0ad, RZ ;  /* 0xd2511f5305047825 */ /* 0x000fe200078e00ff */
[----:B----4-:R-:W-:Y:S02]  /*55b0*/  @P6 IADD3 R8, R92, 0x11, RZ ;  /* 0x000000115c086810 */ /* 0x010fe40007ffe0ff */
[----:B------:R-:W-:Y:S01]  /*55c0*/  @P1 FSEL R12, R12, -INF , !P3 ;  /* 0xff8000000c0c1808 */ /* 0x000fe20005800000 */
[----:B------:R-:W-:Y:S01]  /*55d0*/  IMAD.WIDE.U32 R96, R96, -0x2daee0ad, RZ ;  /* 0xd2511f5360607825 */ /* 0x000fe200078e00ff */
[----:B------:R-:W-:Y:S01]  /*55e0*/  LOP3.LUT R5, R5, UR22, R94, 0x96, !PT ;  /* 0x0000001605057c12 */ /* 0x000fe2000f8e965e */
[----:B------:R-:W-:Y:S01]  /*55f0*/  MUFU.EX2 R105, R10 ;  /* 0x0000000a00697308 */ /* 0x000fe20000000800 */
[----:B------:R-:W-:Y:S01]  /*5600*/  @P0 IADD3 R7, R92, 0x18, RZ ;  /* 0x000000185c070810 */ /* 0x000fe20007ffe0ff */
[----:B------:R-:W-:Y:S01]  /*5610*/  FFMA.FTZ R11, R11, c[0x0][0x23c], -R0 ;  /* 0x00008f000b0b7a23 */ /* 0x000fe20000010800 */
[----:B------:R-:W-:Y:S01]  /*5620*/  LOP3.LUT R94, R97, UR20, R4, 0x96, !PT ;  /* 0x00000014615e7c12 */ /* 0x000fe2000f8e9604 */
[----:B------:R-:W-:Y:S01]  /*5630*/  IMAD.WIDE.U32 R4, R5, -0x326172a9, RZ ;  /* 0xcd9e8d5705047825 */ /* 0x000fe200078e00ff */
[----:B------:R-:W-:Y:S02]  /*5640*/  @P4 ISETP.GE.AND P4, PT, R8, UR6, PT ;  /* 0x0000000608004c0c */ /* 0x000fe4000bf86270 */
[----:B------:R-:W-:Y:S01]  /*5650*/  PLOP3.LUT P0, PT, PT, PT, UP3, 0x80, 0x0 ;  /* 0x000000000000781c */ /* 0x000fe20003f0f038 */
[--C-:B------:R-:W-:Y:S01]  /*5660*/  FFMA.FTZ R12, R12, c[0x0][0x23c], -R93.reuse ;  /* 0x00008f000c0c7a23 */ /* 0x100fe2000001085d */
[----:B------:R-:W-:Y:S01]  /*5670*/  LOP3.LUT R8, R5, UR21, R6, 0x96, !PT ;  /* 0x0000001505087c12 */ /* 0x000fe2000f8e9606 */
[----:B------:R3:W-:Y:S01]  /*5680*/  MUFU.EX2 R103, R11 ;  /* 0x0000000b00677308 */ /* 0x0007e20000000800 */
[----:B------:R-:W-:Y:S01]  /*5690*/  PLOP3.LUT P5, PT, PT, PT, UP3, 0x80, 0x0 ;  /* 0x000000000000781c */ /* 0x000fe20003faf038 */
[----:B------:R-:W-:Y:S01]  /*56a0*/  IMAD.WIDE.U32 R88, R94, -0x326172a9, RZ ;  /* 0xcd9e8d575e587825 */ /* 0x000fe200078e00ff */
[----:B------:R-:W-:Y:S02]  /*56b0*/  @P2 IADD3 R92, R92, 0x19, RZ ;  /* 0x000000195c5c2810 */ /* 0x000fe40007ffe0ff */
[----:B------:R-:W-:Y:S01]  /*56c0*/  PLOP3.LUT P6, PT, PT, PT, UP3, 0x80, 0x0 ;  /* 0x000000000000781c */ /* 0x000fe20003fcf038 */
[----:B-1----:R-:W-:Y:S01]  /*56d0*/  IMAD.WIDE.U32 R8, R8, -0x2daee0ad, RZ ;  /* 0xd2511f5308087825 */ /* 0x002fe200078e00ff */
[----:B------:R-:W-:Y:S02]  /*56e0*/  PLOP3.LUT P2, PT, PT, PT, UP3, 0x80, 0x0 ;  /* 0x000000000000781c */ /* 0x000fe40003f4f038 */
[----:B------:R-:W-:Y:S01]  /*56f0*/  LOP3.LUT R6, R89, UR19, R4, 0x96, !PT ;  /* 0x0000001359067c12 */ /* 0x000fe2000f8e9604 */
[----:B------:R1:W-:Y:S01]  /*5700*/  MUFU.EX2 R98, R12 ;  /* 0x0000000c00627308 */ /* 0x0003e20000000800 */
[----:B------:R-:W-:Y:S02]  /*5710*/  LOP3.LUT R4, R9, UR18, R96, 0x96, !PT ;  /* 0x0000001209047c12 */ /* 0x000fe4000f8e9660 */
[----:B------:R-:W-:Y:S02]  /*5720*/  PLOP3.LUT P1, PT, PT, PT, UP3, 0x80, 0x0 ;  /* 0x000000000000781c */ /* 0x000fe40003f2f038 */
[----:B------:R-:W-:Y:S01]  /*5730*/  @P0 FSEL R13, R13, -INF , !P4 ;  /* 0xff8000000d0d0808 */ /* 0x000fe20006000000 */
[----:B------:R-:W-:Y:S01]  /*5740*/  IMAD.WIDE.U32 R4, R4, -0x326172a9, RZ ;  /* 0xcd9e8d5704047825 */ /* 0x000fe200078e00ff */
[----:B------:R-:W-:Y:S02]  /*5750*/  @P5 ISETP.GE.AND P5, PT, R7, UR6, PT ;  /* 0x0000000607005c0c */ /* 0x000fe4000bfa6270 */
[----:B------:R-:W-:Y:S01]  /*5760*/  PLOP3.LUT P0, PT, PT, PT, UP3, 0x80, 0x0 ;  /* 0x000000000000781c */ /* 0x000fe20003f0f038 */
[----:B------:R-:W-:Y:S01]  /*5770*/  IMAD.WIDE.U32 R6, R6, -0x2daee0ad, RZ ;  /* 0xd2511f5306067825 */ /* 0x000fe200078e00ff */
[----:B------:R-:W-:Y:S01]  /*5780*/  @P6 ISETP.GE.AND P6, PT, R92, UR6, PT ;  /* 0x000000065c006c0c */ /* 0x000fe2000bfc6270 */
[----:B------:R-:W4:Y:S01]  /*5790*/  MUFU.EX2 R107, R95 ;  /* 0x0000005f006b7308 */ /* 0x000f220000000800 */
[----:B------:R-:W-:Y:S01]  /*57a0*/  @P2 FSEL R14, R14, -INF , !P3 ;  /* 0xff8000000e0e2808 */ /* 0x000fe20005800000 */
[--C-:B------:R-:W-:Y:S01]  /*57b0*/  FFMA.FTZ R13, R13, c[0x0][0x23c], -R93.reuse ;  /* 0x00008f000d0d7a23 */ /* 0x100fe2000001085d */
[----:B------:R-:W-:Y:S02]  /*57c0*/  PLOP3.LUT P3, PT, PT, PT, UP3, 0x80, 0x0 ;  /* 0x000000000000781c */ /* 0x000fe40003f6f038 */
[----:B------:R-:W-:Y:S01]  /*57d0*/  PLOP3.LUT P2, PT, PT, PT, UP3, 0x80, 0x0 ;  /* 0x000000000000781c */ /* 0x000fe20003f4f038 */
[----:B------:R-:W-:Y:S01]  /*57e0*/  FFMA.FTZ R14, R14, c[0x0][0x23c], -R0 ;  /* 0x00008f000e0e7a23 */ /* 0x000fe20000010800 */
[C---:B------:R-:W-:Y:S02]  /*57f0*/  LOP3.LUT R9, R6.reuse, 0xff, RZ, 0xc0, !PT ;  /* 0x000000ff06097812 */ /* 0x040fe400078ec0ff */
[--C-:B------:R-:W-:Y:S01]  /*5800*/  SHF.R.U32.HI R84, RZ, 0x18, R6.reuse ;  /* 0x00000018ff547819 */ /* 0x100fe20000011606 */
[----:B------:R-:W-:Y:S01]  /*5810*/  MUFU.EX2 R97, R13 ;  /* 0x0000000d00617308 */ /* 0x000fe20000000800 */
[----:B------:R-:W-:Y:S02]  /*5820*/  LOP3.LUT R86, R6, 0xffff, RZ, 0xc0, !PT ;  /* 0x0000ffff06567812 */ /* 0x000fe400078ec0ff */
[----:B------:R-:W-:Y:S02]  /*5830*/  SHF.R.U32.HI R85, RZ, 0x10, R6 ;  /* 0x00000010ff557819 */ /* 0x000fe40000011606 */
[----:B------:R-:W-:Y:S02]  /*5840*/  LOP3.LUT R6, R5, UR17, R88, 0x96, !PT ;  /* 0x0000001105067c12 */ /* 0x000fe4000f8e9658 */
[----:B------:R-:W-:Y:S02]  /*5850*/  @P1 FSEL R15, R15, -INF , !P4 ;  /* 0xff8000000f0f1808 */ /* 0x000fe40006000000 */
[----:B------:R-:W-:Y:S01]  /*5860*/  PLOP3.LUT P1, PT, PT, PT, UP3, 0x80, 0x0 ;  /* 0x000000000000781c */ /* 0x000fe20003f2f038 */
[----:B------:R-:W-:Y:S01]  /*5870*/  MUFU.EX2 R100, R14 ;  /* 0x0000000e00647308 */ /* 0x000fe20000000800 */
[C---:B---3--:R-:W-:Y:S01]  /*5880*/  LOP3.LUT R11, R4.reuse, 0xff, RZ, 0xc0, !PT ;  /* 0x000000ff040b7812 */ /* 0x048fe200078ec0ff */
[----:B------:R-:W-:Y:S01]  /*5890*/  FFMA.FTZ R15, R15, c[0x0][0x23c], -R0 ;  /* 0x00008f000f0f7a23 */ /* 0x000fe20000010800 */
[----:B------:R-:W-:Y:S02]  /*58a0*/  SHF.R.U32.HI R10, RZ, 0x18, R4 ;  /* 0x00000018ff0a7819 */ /* 0x000fe40000011604 */
[----:B------:R-:W-:Y:S02]  /*58b0*/  LOP3.LUT R8, R7, UR16, R8, 0x96, !PT ;  /* 0x0000001007087c12 */ /* 0x000fe4000f8e9608 */
[----:B------:R-:W-:Y:S02]  /*58c0*/  LOP3.LUT R7, R4, 0xffff, RZ, 0xc0, !PT ;  /* 0x0000ffff04077812 */ /* 0x000fe400078ec0ff */
[----:B-1----:R-:W-:Y:S01]  /*58d0*/  SHF.R.U32.HI R12, RZ, 0x10, R4 ;  /* 0x00000010ff0c7819 */ /* 0x002fe20000011604 */
[----:B------:R-:W1:Y:S01]  /*58e0*/  MUFU.EX2 R99, R15 ;  /* 0x0000000f00637308 */ /* 0x000e620000000800 */
[C---:B------:R-:W-:Y:S02]  /*58f0*/  LOP3.LUT R4, R6.reuse, 0xffff, RZ, 0xc0, !PT ;  /* 0x0000ffff06047812 */ /* 0x040fe400078ec0ff */
[----:B------:R-:W-:Y:S02]  /*5900*/  LOP3.LUT R5, R6, 0xff, RZ, 0xc0, !PT ;  /* 0x000000ff06057812 */ /* 0x000fe400078ec0ff */
[----:B------:R-:W-:Y:S02]  /*5910*/  @P0 FSEL R16, R16, -INF , !P5 ;  /* 0xff80000010100808 */ /* 0x000fe40006800000 */
[----:B------:R-:W-:Y:S02]  /*5920*/  ISETP.LE.U32.AND P0, PT, R5, UR29, PT ;  /* 0x0000001d05007c0c */ /* 0x000fe4000bf03070 */
[----:B------:R-:W-:Y:S01]  /*5930*/  SHF.R.U32.HI R5, RZ, 0x10, R6 ;  /* 0x00000010ff057819 */ /* 0x000fe20000011606 */
[--C-:B------:R-:W-:Y:S01]  /*5940*/  FFMA.FTZ R16, R16, c[0x0][0x23c], -R93.reuse ;  /* 0x00008f0010107a23 */ /* 0x100fe2000001085d */
        /* <DEDUP_REMOVED lines=9> */
[----:B------:R-:W-:Y:S01]  /*59e0*/  SHF.R.U32.HI R6, RZ, 0x18, R6 ;  /* 0x00000018ff067819 */ /* 0x000fe20000011606 */
[----:B------:R-:W-:Y:S01]  /*59f0*/  @!P0 FADD.FTZ R106, -R106, -RZ ;  /* 0x800000ff6a6a8221 */ /* 0x000fe20000010100 */
[----:B------:R-:W-:Y:S01]  /*5a00*/  ISETP.LE.U32.AND P5, PT, R4, UR29, PT ;  /* 0x0000001d04007c0c */ /* 0x000fe2000bfa3070 */
[----:B------:R3:W-:Y:S01]  /*5a10*/  MUFU.EX2 R94, R0 ;  /* 0x00000000005e7308 */ /* 0x0007e20000000800 */
[----:B------:R-:W-:Y:S01]  /*5a20*/  ISETP.LE.U32.AND P1, PT, R5, UR29, PT ;  /* 0x0000001d05007c0c */ /* 0x000fe2000bf23070 */
[----:B------:R-:W-:Y:S01]  /*5a30*/  FFMA.FTZ R93, R17, c[0x0][0x23c], -R93 ;  /* 0x00008f00115d7a23 */ /* 0x000fe2000001085d */
[----:B------:R-:W-:Y:S02]  /*5a40*/  ISETP.LE.U32.AND P6, PT, R6, UR29, PT ;  /* 0x0000001d06007c0c */ /* 0x000fe4000bfc3070 */
[----:B------:R-:W-:Y:S02]  /*5a50*/  SHF.R.U32.HI R5, RZ, 0x8, R7 ;  /* 0x00000008ff057819 */ /* 0x000fe40000011607 */
[----:B------:R-:W-:Y:S02]  /*5a60*/  ISETP.LE.U32.AND P2, PT, R11, UR29, PT ;  /* 0x0000001d0b007c0c */ /* 0x000fe4000bf43070 */
[----:B------:R-:W-:Y:S01]  /*5a70*/  LOP3.LUT R4, R8, 0xff, RZ, 0xc0, !PT ;  /* 0x000000ff08047812 */ /* 0x000fe200078ec0ff */
[----:B------:R-:W1:Y:S01]  /*5a80*/  MUFU.EX2 R96, R18 ;  /* 0x0000001200607308 */ /* 0x000e620000000800 */
[----:B------:R-:W-:Y:S01]  /*5a90*/  LOP3.LUT R5, R5, 0xffff, RZ, 0xc0, !PT ;  /* 0x0000ffff05057812 */ /* 0x000fe200078ec0ff */
[----:B------:R-:W-:Y:S01]  /*5aa0*/  @!P5 FADD.FTZ R104, -R104, -RZ ;  /* 0x800000ff6868d221 */ /* 0x000fe20000010100 */
[----:B------:R-:W-:Y:S01]  /*5ab0*/  ISETP.LE.U32.AND P5, PT, R4, UR29, PT ;  /* 0x0000001d04007c0c */ /* 0x000fe2000bfa3070 */
[----:B------:R-:W-:Y:S01]  /*5ac0*/  @!P1 FADD.FTZ R108, -R108, -RZ ;  /* 0x800000ff6c6c9221 */ /* 0x000fe20000010100 */
[----:B------:R-:W-:Y:S01]  /*5ad0*/  LOP3.LUT R4, R12, 0xff, RZ, 0xc0, !PT ;  /* 0x000000ff0c047812 */ /* 0x000fe200078ec0ff */
[----:B----4-:R-:W-:Y:S01]  /*5ae0*/  @!P6 FADD.FTZ R107, -R107, -RZ ;  /* 0x800000ff6b6be221 */ /* 0x010fe20000010100 */
[----:B------:R-:W-:Y:S02]  /*5af0*/  ISETP.LE.U32.AND P1, PT, R5, UR29, PT ;  /* 0x0000001d05007c0c */ /* 0x000fe4000bf23070 */
[----:B------:R-:W-:Y:S01]  /*5b00*/  ISETP.LE.U32.AND P0, PT, R10, UR29, PT ;  /* 0x0000001d0a007c0c */ /* 0x000fe2000bf03070 */
[----:B------:R-:W-:Y:S01]  /*5b10*/  @!P2 FADD.FTZ R101, -R101, -RZ ;  /* 0x800000ff6565a221 */ /* 0x000fe20000010100 */
[----:B------:R-:W-:Y:S01]  /*5b20*/  ISETP.LE.U32.AND P6, PT, R4, UR29, PT ;  /* 0x0000001d04007c0c */ /* 0x000fe2000bfc3070 */
[----:B------:R-:W4:Y:S01]  /*5b30*/  MUFU.EX2 R93, R93 ;  /* 0x0000005d005d7308 */ /* 0x000f220000000800 */
[--C-:B------:R-:W-:Y:S02]  /*5b40*/  SHF.R.U32.HI R4, RZ, 0x18, R8.reuse ;  /* 0x00000018ff047819 */ /* 0x100fe40000011608 */
[----:B------:R-:W-:Y:S01]  /*5b50*/  SHF.R.U32.HI R5, RZ, 0x10, R8 ;  /* 0x00000010ff057819 */ /* 0x000fe20000011608 */
[----:B------:R-:W-:Y:S01]  /*5b60*/  @!P5 FADD.FTZ R98, -R98, -RZ ;  /* 0x800000ff6262d221 */ /* 0x000fe20000010100 */
[----:B------:R-:W-:Y:S02]  /*5b70*/  LOP3.LUT R8, R8, 0xffff, RZ, 0xc0, !PT ;  /* 0x0000ffff08087812 */ /* 0x000fe400078ec0ff */
[----:B------:R-:W-:Y:S01]  /*5b80*/  ISETP.LE.U32.AND P2, PT, R4, UR29, PT ;  /* 0x0000001d04007c0c */ /* 0x000fe2000bf43070 */
[----:B------:R-:W-:Y:S01]  /*5b90*/  @!P1 FADD.FTZ R102, -R102, -RZ ;  /* 0x800000ff66669221 */ /* 0x000fe20000010100 */
[----:B------:R-:W-:Y:S01]  /*5ba0*/  SHF.R.U32.HI R4, RZ, 0x8, R8 ;  /* 0x00000008ff047819 */ /* 0x000fe20000011608 */
[----:B------:R-:W-:Y:S01]  /*5bb0*/  @!P0 FADD.FTZ R103, -R103, -RZ ;  /* 0x800000ff67678221 */ /* 0x000fe20000010100 */
[----:B------:R-:W-:Y:S01]  /*5bc0*/  LOP3.LUT R5, R5, 0xff, RZ, 0xc0, !PT ;  /* 0x000000ff05057812 */ /* 0x000fe200078ec0ff */
[----:B------:R-:W-:Y:S01]  /*5bd0*/  @!P6 FADD.FTZ R105, -R105, -RZ ;  /* 0x800000ff6969e221 */ /* 0x000fe20000010100 */
[----:B------:R-:W-:Y:S02]  /*5be0*/  LOP3.LUT R4, R4, 0xffff, RZ, 0xc0, !PT ;  /* 0x0000ffff04047812 */ /* 0x000fe400078ec0ff */
[----:B------:R-:W-:Y:S02]  /*5bf0*/  ISETP.LE.U32.AND P1, PT, R5, UR29, PT ;  /* 0x0000001d05007c0c */ /* 0x000fe4000bf23070 */
[----:B------:R-:W-:Y:S02]  /*5c00*/  LOP3.LUT R5, R85, 0xff, RZ, 0xc0, !PT ;  /* 0x000000ff55057812 */ /* 0x000fe400078ec0ff */
[----:B---3--:R-:W-:Y:S01]  /*5c10*/  SHF.R.U32.HI R0, RZ, 0x8, R86 ;  /* 0x00000008ff007819 */ /* 0x008fe20000011656 */
        /* <DEDUP_REMOVED lines=12> */
[----:B------:R-:W-:Y:S01]  /*5ce0*/  @!P0 FADD.FTZ R96, -R96, -RZ ;  /* 0x800000ff60608221 */ /* 0x000fe20000010100 */
        /* <DEDUP_REMOVED lines=9> */
[----:B----4-:R-:W-:Y:S01]  /*5d80*/  @!P5 FADD.FTZ R93, -R93, -RZ ;  /* 0x800000ff5d5dd221 */ /* 0x010fe20000010100 */
[----:B------:R-:W-:Y:S02]  /*5d90*/  FSETP.GE.FTZ.AND P5, PT, R102, RZ, PT ;  /* 0x000000ff6600720b */ /* 0x000fe40003fb6000 */
[----:B------:R-:W-:Y:S01]  /*5da0*/  @!P3 FADD.FTZ R94, -R94, -RZ ;  /* 0x800000ff5e5eb221 */ /* 0x000fe20000010100 */
[----:B------:R-:W-:Y:S01]  /*5db0*/  FSETP.GE.FTZ.AND P3, PT, R97, RZ, PT ;  /* 0x000000ff6100720b */ /* 0x000fe20003f76000 */
[----:B------:R-:W-:Y:S01]  /*5dc0*/  STS [R247+0x2a000], R6 ;  /* 0x02a00006f7007388 */ /* 0x000fe20000000800 */
[----:B-1----:R-:W-:Y:S02]  /*5dd0*/  F2FP.RELU.PACK_AB R5, R99, R100 ;  /* 0x000000646305723e */ /* 0x002fe400000008ff */
[----:B------:R-:W-:Y:S03]  /*5de0*/  FSETP.GE.FTZ.AND P4, PT, R98, RZ, PT ;  /* 0x000000ff6200720b */ /* 0x000fe60003f96000 */
[----:B------:R-:W-:Y:S01]  /*5df0*/  STS [R247+0x2a400], R5 ;  /* 0x02a40005f7007388 */ /* 0x000fe20000000800 */
[----:B---3--:R-:W-:Y:S05]  /*5e00*/  F2FP.RELU.PACK_AB R4, R93, R95 ;  /* 0x0000005f5d04723e */ /* 0x008fea00000008ff */
[----:B------:R-:W-:Y:S01]  /*5e10*/  STS [R248+0x2a000], R4 ;  /* 0x02a00004f8007388 */ /* 0x000fe20000000800 */
[----:B--2---:R-:W-:Y:S05]  /*5e20*/  F2FP.RELU.PACK_AB R0, R94, R96 ;  /* 0x000000605e00723e */ /* 0x004fea00000008ff */
[----:B------:R-:W-:Y:S06]  /*5e30*/  STS [R248+0x2a400], R0 ;  /* 0x02a40000f8007388 */ /* 0x000fec0000000800 */
[----:B------:R-:W-:Y:S06]  /*5e40*/  LDSM.16.M88.4 R16, [R222+0x10000] ;  /* 0x01000000de10783b */ /* 0x000fec0000000200 */
[----:B------:R-:W1:Y:S06]  /*5e50*/  LDSM.16.M88.4 R8, [R218+0x20000] ;  /* 0x02000000da08783b */ /* 0x000e6c0000000200 */
[----:B------:R-:W2:Y:S06]  /*5e60*/  LDSM.16.M88.4 R84, [R218+0x20800] ;  /* 0x02080000da54783b */ /* 0x000eac0000000200 */
[----:B------:R-:W-:Y:S01]  /*5e70*/  LDSM.16.M88.4 R88, [R223+0x10000] ;  /* 0x01000000df58783b */ /* 0x000fe20000000200 */
[C---:B-1----:R-:W-:Y:S08]  /*5e80*/  HMMA.16816.F32 R4, R16.reuse, R8, RZ ;  /* 0x000000081004723c */ /* 0x042ff000000018ff */
[C---:B------:R-:W-:Y:S08]  /*5e90*/  HMMA.16816.F32 R8, R16.reuse, R10, RZ ;  /* 0x0000000a1008723c */ /* 0x040ff000000018ff */
[C---:B--2---:R-:W-:Y:S08]  /*5ea0*/  HMMA.16816.F32 R12, R16.reuse, R84, RZ ;  /* 0x00000054100c723c */ /* 0x044ff000000018ff */
        /* <DEDUP_REMOVED lines=100> */
[C---:B-1----:R-:W-:Y:S07]  /*64f0*/  HMMA.16816.F32 R4, R84.reuse, R88, R4 ;  /* 0x000000585404723c */ /* 0x042fee0000001804 */
[----:B------:R-:W-:Y:S01]  /*6500*/  IMAD.U32 R88, RZ, RZ, UR12 ;  /* 0x0000000cff587e24 */ /* 0x000fe2000f8e00ff */
[C---:B------:R-:W-:Y:S01]  /*6510*/  HMMA.16816.F32 R8, R84.reuse, R90, R8 ;  /* 0x0000005a5408723c */ /* 0x040fe20000001808 */
[----:B------:R-:W-:Y:S03]  /*6520*/  IMAD.U32 R89, RZ, RZ, UR11 ;  /* 0x0000000bff597e24 */ /* 0x000fe6000f8e00ff */
[C---:B------:R-:W-:Y:S04]  /*6530*/  LEA R88, P0, R109.reuse, R88, 0x2 ;  /* 0x000000586d587211 */ /* 0x040fe800078010ff */
[----:B------:R-:W-:Y:S01]  /*6540*/  LEA.HI.X.SX32 R89, R109, R89, 0x2, P0 ;  /* 0x000000596d597211 */ /* 0x000fe200000f16ff */
[----:B------:R-:W-:Y:S01]  /*6550*/  IMAD.MOV.U32 R109, RZ, RZ, c[0x0][0x22c] ;  /* 0x00008b00ff6d7624 */ /* 0x000fe200078e00ff */
[----:B------:R-:W-:Y:S03]  /*6560*/  FSETP.GE.FTZ.AND P0, PT, R101, RZ, PT ;  /* 0x000000ff6500720b */ /* 0x000fe60003f16000 */
[----:B------:R-:W-:Y:S01]  /*6570*/  IMAD R109, R109, c[0x0][0x1c0], RZ ;  /* 0x000070006d6d7a24 */ /* 0x000fe200078e02ff */
[----:B------:R-:W2:Y:S03]  /*6580*/  LDG.E R92, [R88.64] ;  /* 0x00000004585c7981 */ /* 0x000ea6000c1e1900 */
[----:B------:R-:W-:Y:S03]  /*6590*/  IMAD.U32 R109, R109, -0x40, RZ ;  /* 0xffffffc06d6d7824 */ /* 0x000fe600078e00ff */
[----:B------:R2:W3:Y:S02]  /*65a0*/  LDG.E R0, [R88.64+0x20] ;  /* 0x0000200458007981 */ /* 0x0004e4000c1e1900 */
[C---:B--2---:R-:W-:Y:S02]  /*65b0*/  FADD.FTZ R88, -R92.reuse, R4 ;  /* 0x000000045c587221 */ /* 0x044fe40000010100 */
[C---:B------:R-:W-:Y:S02]  /*65c0*/  FADD.FTZ R4, -R92.reuse, R8 ;  /* 0x000000085c047221 */ /* 0x040fe40000010100 */
[----:B------:R-:W-:Y:S01]  /*65d0*/  FADD.FTZ R5, -R92, R5 ;  /* 0x000000055c057221 */ /* 0x000fe20000010100 */
[-C--:B------:R-:W-:Y:S01]  /*65e0*/  FSEL R8, R88, R92.reuse, P2 ;  /* 0x0000005c58087208 */ /* 0x080fe20001000000 */
[----:B------:R-:W-:Y:S01]  /*65f0*/  FADD.FTZ R9, -R92, R9 ;  /* 0x000000095c097221 */ /* 0x000fe20000010100 */
[----:B------:R-:W1:Y:S01]  /*6600*/  LDSM.16.M88.4 R88, [R216+0x26800] ;  /* 0x02680000d858783b */ /* 0x000e620000000200 */
[----:B---3--:R-:W-:Y:S01]  /*6610*/  FADD.FTZ R6, -R0, R6 ;  /* 0x0000000600067221 */ /* 0x008fe20000010100 */
[----:B------:R-:W-:Y:S01]  /*6620*/  FSEL R5, R5, R92, P1 ;  /* 0x0000005c05057208 */ /* 0x000fe20000800000 */
[----:B------:R-:W-:Y:S01]  /*6630*/  FMUL.FTZ R106, R106, R8 ;  /* 0x000000086a6a7220 */ /* 0x000fe20000410000 */
[----:B------:R-:W-:Y:S02]  /*6640*/  FSEL R4, R4, R92, P0 ;  /* 0x0000005c04047208 */ /* 0x000fe40000000000 */
[----:B------:R-:W-:Y:S01]  /*6650*/  FSETP.GE.FTZ.AND P1, PT, R93, RZ, PT ;  /* 0x000000ff5d00720b */ /* 0x000fe20003f36000 */
[----:B------:R-:W-:Y:S01]  /*6660*/  FMUL.FTZ R104, R104, R5 ;  /* 0x0000000568687220 */ /* 0x000fe20000410000 */
[----:B------:R-:W-:Y:S01]  /*6670*/  FSETP.GE.FTZ.AND P2, PT, R95, RZ, PT ;  /* 0x000000ff5f00720b */ /* 0x000fe20003f56000 */
[----:B------:R-:W-:Y:S01]  /*6680*/  FMUL.FTZ R101, R101, R4 ;  /* 0x0000000465657220 */ /* 0x000fe20000410000 */
[----:B------:R-:W-:Y:S02]  /*6690*/  LEA R234, P0, R109, R234, 0x2 ;  /* 0x000000ea6dea7211 */ /* 0x000fe400078010ff */
[-C--:B------:R-:W-:Y:S02]  /*66a0*/  FSEL R9, R9, R92.reuse, P5 ;  /* 0x0000005c09097208 */ /* 0x080fe40002800000 */
[----:B------:R-:W-:Y:S02]  /*66b0*/  LEA.HI.X.SX32 R235, R109, R235, 0x2, P0 ;  /* 0x000000eb6deb7211 */ /* 0x000fe400000f16ff */
[----:B------:R-:W-:Y:S01]  /*66c0*/  FSETP.GE.FTZ.AND P0, PT, R105, RZ, PT ;  /* 0x000000ff6900720b */ /* 0x000fe20003f16000 */
[C---:B-1----:R-:W-:Y:S07]  /*66d0*/  HMMA.16816.F32 R12, R84.reuse, R88, R12 ;  /* 0x00000058540c723c */ /* 0x042fee000000180c */
[----:B------:R-:W-:Y:S01]  /*66e0*/  FMUL.FTZ R88, R102, R9 ;  /* 0x0000000966587220 */ /* 0x000fe20000410000 */
[----:B------:R-:W-:Y:S01]  /*66f0*/  HMMA.16816.F32 R16, R84, R90, R16 ;  /* 0x0000005a5410723c */ /* 0x000fe20000001810 */
[----:B------:R1:W5:Y:S06]  /*6700*/  LDL R91, [R1] ;  /* 0x00000000015b7983 */ /* 0x00036c0000100800 */
[----:B------:R1:W5:Y:S09]  /*6710*/  LDL R90, [R1+0x4] ;  /* 0x00000400015a7983 */ /* 0x0003720000100800 */
[C---:B------:R-:W-:Y:S02]  /*6720*/  FADD.FTZ R5, -R92.reuse, R13 ;  /* 0x0000000d5c057221 */ /* 0x040fe40000010100 */
[----:B------:R-:W-:Y:S03]  /*6730*/  FADD.FTZ R8, -R92, R12 ;  /* 0x0000000c5c087221 */ /* 0x000fe60000010100 */
[-C--:B------:R-:W-:Y:S02]  /*6740*/  FSEL R5, R5, R92.reuse, P3 ;  /* 0x0000005c05057208 */ /* 0x080fe40001800000 */
[-C--:B------:R-:W-:Y:S01]  /*6750*/  FSEL R8, R8, R92.reuse, P4 ;  /* 0x0000005c08087208 */ /* 0x080fe20002000000 */
[----:B------:R-:W-:Y:S01]  /*6760*/  FADD.FTZ R4, -R92, R16 ;  /* 0x000000105c047221 */ /* 0x000fe20000010100 */
[----:B------:R-:W-:Y:S01]  /*6770*/  FSETP.GE.FTZ.AND P4, PT, R100, RZ, PT ;  /* 0x000000ff6400720b */ /* 0x000fe20003f96000 */
[----:B------:R-:W-:Y:S01]  /*6780*/  FMUL.FTZ R87, R97, R5 ;  /* 0x0000000561577220 */ /* 0x000fe20000410000 */
[----:B------:R-:W-:Y:S01]  /*6790*/  FSETP.GE.FTZ.AND P3, PT, R99, RZ, PT ;  /* 0x000000ff6300720b */ /* 0x000fe20003f76000 */
[----:B------:R-:W-:Y:S01]  /*67a0*/  FADD.FTZ R5, -R0, R7 ;  /* 0x0000000700057221 */ /* 0x000fe20000010100 */
[----:B------:R-:W-:Y:S01]  /*67b0*/  FSEL R4, R4, R92, P2 ;  /* 0x0000005c04047208 */ /* 0x000fe20001000000 */
[----:B------:R-:W-:Y:S01]  /*67c0*/  @P1 FADD.FTZ R92, -R92, R17 ;  /* 0x000000115c5c1221 */ /* 0x000fe20000010100 */
[----:B------:R-:W-:Y:S01]  /*67d0*/  FSETP.GE.FTZ.AND P1, PT, R107, RZ, PT ;  /* 0x000000ff6b00720b */ /* 0x000fe20003f36000 */
[----:B------:R-:W-:Y:S01]  /*67e0*/  FADD.FTZ R7, -R0, R11 ;  /* 0x0000000b00077221 */ /* 0x000fe20000010100 */
[----:B------:R-:W-:Y:S01]  /*67f0*/  FSETP.GE.FTZ.AND P2, PT, R108, RZ, PT ;  /* 0x000000ff6c00720b */ /* 0x000fe20003f56000 */
[----:B------:R-:W-:Y:S01]  /*6800*/  FMUL.FTZ R86, R95, R4 ;  /* 0x000000045f567220 */ /* 0x000fe20000410000 */
[----:B------:R-:W-:Y:S01]  /*6810*/  FSEL R5, R5, R0, P1 ;  /* 0x0000000005057208 */ /* 0x000fe20000800000 */
[----:B------:R-:W-:Y:S01]  /*6820*/  FADD.FTZ R4, -R0, R10 ;  /* 0x0000000a00047221 */ /* 0x000fe20000010100 */
[----:B------:R-:W-:Y:S01]  /*6830*/  FSETP.GE.FTZ.AND P1, PT, R103, RZ, PT ;  /* 0x000000ff6700720b */ /* 0x000fe20003f36000 */
[----:B------:R-:W-:Y:S01]  /*6840*/  FMUL.FTZ R89, R98, R8 ;  /* 0x0000000862597220 */ /* 0x000fe20000410000 */
[-C--:B------:R-:W-:Y:S01]  /*6850*/  FSEL R6, R6, R0.reuse, P2 ;  /* 0x0000000006067208 */ /* 0x080fe20001000000 */
[----:B------:R-:W-:Y:S01]  /*6860*/  FMUL.FTZ R84, R107, R5 ;  /* 0x000000056b547220 */ /* 0x000fe20000410000 */
[----:B------:R-:W-:Y:S01]  /*6870*/  FSEL R4, R4, R0, P0 ;  /* 0x0000000004047208 */ /* 0x000fe20000000000 */
[----:B------:R-:W-:Y:S01]  /*6880*/  FADD.FTZ R5, -R0, R15 ;  /* 0x0000000f00057221 */ /* 0x000fe20000010100 */
[----:B------:R-:W-:Y:S01]  /*6890*/  FSETP.GE.FTZ.AND P0, PT, R94, RZ, PT ;  /* 0x000000ff5e00720b */ /* 0x000fe20003f16000 */
[----:B------:R-:W-:Y:S01]  /*68a0*/  FMUL.FTZ R85, R108, R6 ;  /* 0x000000066c557220 */ /* 0x000fe20000410000 */
[----:B------:R-:W-:Y:S01]  /*68b0*/  FSEL R7, R7, R0, P1 ;  /* 0x0000000007077208 */ /* 0x000fe20000800000 */
[----:B------:R-:W-:Y:S01]  /*68c0*/  FADD.FTZ R6, -R0, R14 ;  /* 0x0000000e00067221 */ /* 0x000fe20000010100 */
[----:B------:R-:W-:Y:S01]  /*68d0*/  PLOP3.LUT P1, PT, PT, PT, UP4, 0x80, 0x0 ;  /* 0x000000000000781c */ /* 0x000fe20003f2f048 */
[----:B------:R-:W-:Y:S01]  /*68e0*/  FMUL.FTZ R17, R105, R4 ;  /* 0x0000000469117220 */ /* 0x000fe20000410000 */
[----:B------:R-:W-:Y:S01]  /*68f0*/  FSETP.GE.FTZ.AND P2, PT, R96, RZ, PT ;  /* 0x000000ff6000720b */ /* 0x000fe20003f56000 */
[----:B------:R-:W-:Y:S01]  /*6900*/  FADD.FTZ R4, -R0, R18 ;  /* 0x0000001200047221 */ /* 0x000fe20000010100 */
[----:B------:R-:W-:Y:S01]  /*6910*/  FSEL R6, R6, R0, P4 ;  /* 0x0000000006067208 */ /* 0x000fe20002000000 */
[----:B------:R-:W-:Y:S01]  /*6920*/  FMUL.FTZ R92, R93, R92 ;  /* 0x0000005c5d5c7220 */ /* 0x000fe20000410000 */
[-C--:B------:R-:W-:Y:S01]  /*6930*/  FSEL R5, R5, R0.reuse, P3 ;  /* 0x0000000005057208 */ /* 0x080fe20001800000 */
[----:B------:R-:W-:Y:S01]  /*6940*/  FMUL.FTZ R16, R103, R7 ;  /* 0x0000000767107220 */ /* 0x000fe20000410000 */
[----:B------:R-:W-:Y:S01]  /*6950*/  FSEL R4, R4, R0, P2 ;  /* 0x0000000004047208 */ /* 0x000fe20001000000 */
[----:B------:R-:W-:Y:S02]  /*6960*/  @P0 FADD.FTZ R0, -R0, R19 ;  /* 0x0000001300000221 */ /* 0x000fe40000010100 */
        /* <DEDUP_REMOVED lines=10> */
[C---:B------:R-:W-:Y:S01]  /*6a10*/  IMAD.U32 R0, R7.reuse, -0x40, RZ ;  /* 0xffffffc007007824 */ /* 0x040fe200078e00ff */
[----:B------:R-:W-:Y:S01]  /*6a20*/  ULOP3.LUT UR10, UR7, 0x1, URZ, 0xc0, !UPT ;  /* 0x00000001070a7892 */ /* 0x000fe2000f8ec03f */
[----:B------:R-:W-:Y:S02]  /*6a30*/  IMAD.MOV.U32 R5, RZ, RZ, R242 ;  /* 0x000000ffff057224 */ /* 0x000fe400078e00f2 */
[----:B------:R-:W-:Y:S01]  /*6a40*/  IMAD.MOV.U32 R9, RZ, RZ, c[0x0][0x194] ;  /* 0x00006500ff097624 */ /* 0x000fe200078e00ff */
[C---:B------:R-:W-:Y:S01]  /*6a50*/  LEA R4, P0, R0.reuse, R4, 0x1 ;  /* 0x0000000400047211 */ /* 0x040fe200078008ff */
[----:B------:R-:W-:Y:S01]  /*6a60*/  UISETP.NE.U32.AND UP0, UPT, UR10, 0x1, UPT ;  /* 0x000000010a00788c */ /* 0x000fe2000bf05070 */
[----:B------:R-:W-:Y:S02]  /*6a70*/  SHF.R.S32.HI R6, RZ, 0x1f, R0 ;  /* 0x0000001fff067819 */ /* 0x000fe40000011400 */
[----:B------:R-:W-:Y:S01]  /*6a80*/  LEA.HI.X.SX32 R5, R0, R5, 0x1, P0 ;  /* 0x0000000500057211 */ /* 0x000fe200000f0eff */
[----:B------:R-:W-:Y:S01]  /*6a90*/  USEL UR10, UR41, 0x8000, !UP0 ;  /* 0x00008000290a7887 */ /* 0x000fe2000c000000 */
[----:B------:R-:W-:Y:S02]  /*6aa0*/  ISETP.GE.AND P0, PT, R90, c[0x0][0x220], PT ;  /* 0x000088005a007a0c */ /* 0x000fe40003f06270 */
[C---:B------:R-:W-:Y:S03]  /*6ab0*/  LEA R0, P5, R7.reuse, R0, 0x5 ;  /* 0x0000000007007211 */ /* 0x040fe600078a28ff */
[----:B------:R-:W-:Y:S02]  /*6ac0*/  IADD3 R236, R236, UR10, RZ ;  /* 0x0000000aecec7c10 */ /* 0x000fe4000fffe0ff */
[----:B------:R-:W-:Y:S02]  /*6ad0*/  IADD3 R238, R238, UR10, RZ ;  /* 0x0000000aeeee7c10 */ /* 0x000fe4000fffe0ff */
[C-C-:B------:R-:W-:Y:S01]  /*6ae0*/  LEA.HI.X R6, R7.reuse, R6, R9.reuse, 0x5, P5 ;  /* 0x0000000607067211 */ /* 0x140fe200028f2c09 */
[----:B------:R1:W-:Y:S01]  /*6af0*/  @P4 STS [R236], RZ ;  /* 0x000000ffec004388 */ /* 0x0003e20000000800 */
[----:B------:R-:W-:Y:S02]  /*6b00*/  @!P4 LEA R8, P5, R7, R4, 0x6 ;  /* 0x000000040708c211 */ /* 0x000fe400078a30ff */
[----:B------:R-:W-:Y:S01]  /*6b10*/  IADD3 R219, R219, UR10, RZ ;  /* 0x0000000adbdb7c10 */ /* 0x000fe2000fffe0ff */
[----:B------:R1:W-:Y:S01]  /*6b20*/  @P4 STS [R236+0x4], RZ ;  /* 0x000004ffec004388 */ /* 0x0003e20000000800 */
[----:B------:R-:W-:Y:S03]  /*6b30*/  @!P4 LEA.HI.X R9, R7, R5, R9, 0x6, P5 ;  /* 0x000000050709c211 */ /* 0x000fe600028f3409 */
[----:B------:R1:W-:Y:S04]  /*6b40*/  @P4 STS [R236+0x8], RZ ;  /* 0x000008ffec004388 */ /* 0x0003e80000000800 */
[----:B------:R1:W-:Y:S04]  /*6b50*/  @P4 STS [R236+0xc], RZ ;  /* 0x00000cffec004388 */ /* 0x0003e80000000800 */
        /* <DEDUP_REMOVED lines=39> */
[----:B------:R1:W-:Y:S01]  /*6dd0*/  @P3 STS [R236+0x300c], RZ ;  /* 0x00300cffec003388 */ /* 0x0003e20000000800 */
[CC--:B--2---:R-:W-:Y:S04]  /*6de0*/  @!P3 LEA R8, P4, R0.reuse, R241.reuse, 0x1 ;  /* 0x000000f10008b211 */ /* 0x0c4fe800078808ff */
[CCC-:B------:R-:W-:Y:S02]  /*6df0*/  @!P3 LEA.HI.X R9, R0.reuse, R242.reuse, R6.reuse, 0x1, P4 ;  /* 0x000000f20009b211 */ /* 0x1c0fe400020f0c06 */
[CC--:B------:R-:W-:Y:S03]  /*6e00*/  @!P2 LEA R10, P4, R0.reuse, R241.reuse, 0x1 ;  /* 0x000000f1000aa211 */ /* 0x0c0fe600078808ff */
[----:B------:R-:W-:Y:S01]  /*6e10*/  @!PT LDS RZ, [RZ] ;  /* 0x00000000fffff984 */ /* 0x000fe20000000800 */
[----:B------:R-:W-:Y:S01]  /*6e20*/  @!PT LDS RZ, [RZ] ;  /* 0x00000000fffff984 */ /* 0x000fe20000000800 */
[----:B------:R-:W-:Y:S01]  /*6e30*/  @!PT LDS RZ, [RZ] ;  /* 0x00000000fffff984 */ /* 0x000fe20000000800 */
[----:B------:R2:W-:Y:S01]  /*6e40*/  @!P3 LDGSTS.E.BYPASS.LTC128B.128 [R238+0x3000], [R8.64+0x80] ;  /* 0x0300008008eebfae */ /* 0x0005e2000b901d44 */
[CC--:B------:R-:W-:Y:S03]  /*6e50*/  @!P2 LEA.HI.X R11, R0.reuse, R242.reuse, R6, 0x1, P4 ;  /* 0x000000f2000ba211 */ /* 0x0c0fe600020f0c06 */
        /* <DEDUP_REMOVED lines=8> */
[----:B------:R1:W-:Y:S01]  /*6ee0*/  @P0 STS [R236+0x7000], RZ ;  /* 0x007000ffec000388 */ /* 0x0003e20000000800 */
[C---:B--2---:R-:W-:Y:S03]  /*6ef0*/  @!P0 LEA R8, P3, R0.reuse, R241, 0x1 ;  /* 0x000000f100088211 */ /* 0x044fe600078608ff */
[----:B------:R1:W-:Y:S01]  /*6f00*/  @P0 STS [R236+0x7004], RZ ;  /* 0x007004ffec000388 */ /* 0x0003e20000000800 */
[----:B------:R-:W-:Y:S01]  /*6f10*/  IMAD.MOV.U32 R241, RZ, RZ, R4 ;  /* 0x000000fffff17224 */ /* 0x000fe200078e0004 */
[----:B------:R-:W-:Y:S02]  /*6f20*/  @!P0 LEA.HI.X R9, R0, R242, R6, 0x1, P3 ;  /* 0x000000f200098211 */ /* 0x000fe400018f0c06 */
[----:B------:R1:W-:Y:S01]  /*6f30*/  @P0 STS [R236+0x7008], RZ ;  /* 0x007008ffec000388 */ /* 0x0003e20000000800 */
[----:B------:R-:W-:Y:S03]  /*6f40*/  IMAD.MOV.U32 R242, RZ, RZ, R5 ;  /* 0x000000fffff27224 */ /* 0x000fe600078e0005 */
[----:B------:R1:W-:Y:S04]  /*6f50*/  @P0 STS [R236+0x700c], RZ ;  /* 0x00700cffec000388 */ /* 0x0003e80000000800 */
[----:B------:R-:W-:Y:S01]  /*6f60*/  @!PT LDS RZ, [RZ] ;  /* 0x00000000fffff984 */ /* 0x000fe20000000800 */
[----:B------:R-:W-:Y:S01]  /*6f70*/  @!PT LDS RZ, [RZ] ;  /* 0x00000000fffff984 */ /* 0x000fe20000000800 */
[----:B------:R-:W-:Y:S01]  /*6f80*/  @!PT LDS RZ, [RZ] ;  /* 0x00000000fffff984 */ /* 0x000fe20000000800 */
[----:B------:R1:W-:Y:S04]  /*6f90*/  @!P0 LDGSTS.E.BYPASS.LTC128B.128 [R238+0x7000], [R8.64+0x180] ;  /* 0x0700018008ee8fae */ /* 0x0003e8000b901d44 */
[----:B------:R-:W0:Y:S02]  /*6fa0*/  LDGDEPBAR ;  /* 0x00000000000079af */ /* 0x000e240000000000 */
.L_x_1460:
        /* <DEDUP_REMOVED lines=22> */
[----:B------:R-:W4:Y:S01]  /*7110*/  LDSM.16.MT88.4 R84, [R0+0x14000] ;  /* 0x014000000054783b */ /* 0x000f220000004200 */
        /* <DEDUP_REMOVED lines=18> */
[----:B------:R-:W1:Y:S07]  /*7240*/  LDSM.16.MT88.4 R12, [R220+0x2a800] ;  /* 0x02a80000dc0c783b */ /* 0x000e6e0000004200 */
[----:B------:R-:W-:Y:S01]  /*7250*/  HMMA.16816.F32 R80, R4, R10, R80 ;  /* 0x0000000a0450723c */ /* 0x000fe20000001850 */
[----:B------:R-:W3:Y:S06]  /*7260*/  LDSM.16.MT88.4 R4, [R0+0x12800] ;  /* 0x012800000004783b */ /* 0x000eec0000004200 */
[----:B------:R-:W4:Y:S01]  /*7270*/  LDSM.16.MT88.4 R8, [R0+0x14800] ;  /* 0x014800000008783b */ /* 0x000f220000004200 */
        /* <DEDUP_REMOVED lines=48> */
[----:B------:R-:W1:Y:S06]  /*7580*/  LDSM.16.MT88.4 R84, [R0+0x17800] ;  /* 0x017800000054783b */ /* 0x000e6c0000004200 */
[----:B------:R-:W-:Y:S01]  /*7590*/  BAR.SYNC.DEFER_BLOCKING 0x0 ;  /* 0x0000000000007b1d */ /* 0x000fe20000010000 */
[-C--:B---3--:R-:W-:Y:S08]  /*75a0*/  HMMA.16816.F32 R36, R16, R4.reuse, R36 ;  /* 0x000000041024723c */ /* 0x088ff00000001824 */
[C---:B------:R-:W-:Y:S08]  /*75b0*/  HMMA.16816.F32 R40, R12.reuse, R4, R40 ;  /* 0x000000040c28723c */ /* 0x040ff00000001828 */
[-C--:B------:R-:W-:Y:S08]  /*75c0*/  HMMA.16816.F32 R44, R12, R6.reuse, R44 ;  /* 0x000000060c2c723c */ /* 0x080ff0000000182c */
[C---:B------:R-:W-:Y:S08]  /*75d0*/  HMMA.16816.F32 R48, R16.reuse, R6, R48 ;  /* 0x000000061030723c */ /* 0x040ff00000001830 */
[-C--:B----4-:R-:W-:Y:S08]  /*75e0*/  HMMA.16816.F32 R52, R16, R8.reuse, R52 ;  /* 0x000000081034723c */ /* 0x090ff00000001834 */
        /* <DEDUP_REMOVED lines=73> */
.L_x_1461:
[----:B------:R-:W-:Y:S01]  /*7a80*/  LDSM.16.M88.4 R128, [R227] ;  /* 0x00000000e380783b */ /* 0x000fe20000000200 */
[----:B------:R-:W-:Y:S04]  /*7a90*/  @UP4 UIADD3 UR13, UP0, UR8, -0x100, URZ ;  /* 0xffffff00080d4890 */ /* 0x000fe8000ff1e03f */
[----:B------:R-:W2:Y:S01]  /*7aa0*/  LDSM.16.MT88.4 R16, [R0+0x18000] ;  /* 0x018000000010783b */ /* 0x000ea20000004200 */
[----:B------:R-:W-:Y:S02]  /*7ab0*/  @UP4 UIADD3.X UR10, UR9, -0x1, URZ, UP0, !UPT ;  /* 0xffffffff090a4890 */ /* 0x000fe400087fe43f */
[----:B------:R-:W-:Y:S02]  /*7ac0*/  @UP4 UMOV UR8, UR13 ;  /* 0x0000000d00084c82 */ /* 0x000fe40008000000 */
[----:B------:R-:W3:Y:S03]  /*7ad0*/  LDSM.16.M88.4 R124, [R227+0x1000] ;  /* 0x00100000e37c783b */ /* 0x000ee60000000200 */
[----:B------:R-:W-:Y:S02]  /*7ae0*/  @UP4 UMOV UR9, UR10 ;  /* 0x0000000a00094c82 */ /* 0x000fe40008000000 */
[----:B------:R-:W4:Y:S01]  /*7af0*/  LDSM.16.MT88.4 R96, [R0+0x1a000] ;  /* 0x01a000000060783b */ /* 0x000f220000004200 */
[----:B------:R-:W-:Y:S04]  /*7b00*/  ULOP3.LUT UR10, UR7, 0x1, URZ, 0xc0, !UPT ;  /* 0x00000001070a7892 */ /* 0x000fe8000f8ec03f */
[----:B------:R-:W1:Y:S01]  /*7b10*/  LDSM.16.MT88.4 R112, [R0+0x1c000] ;  /* 0x01c000000070783b */ /* 0x000e620000004200 */
[----:B------:R-:W-:Y:S04]  /*7b20*/  UISETP.NE.U32.AND UP0, UPT, UR10, 0x1, UPT ;  /* 0x000000010a00788c */ /* 0x000fe8000bf05070 */
        /* <DEDUP_REMOVED lines=10> */
[C---:B-----5:R-:W-:Y:S08]  /*7bd0*/  HMMA.16816.F32 R88, R124.reuse, R96, RZ ;  /* 0x000000607c58723c */ /* 0x060ff000000018ff */
        /* <DEDUP_REMOVED lines=61> */
[C---:B------:R-:W-:Y:S07]  /*7fb0*/  HMMA.16816.F32 R88, R212.reuse, R196, R88 ;  /* 0x000000c4d458723c */ /* 0x040fee0000001858 */
[-C--:B------:R-:W-:Y:S01]  /*7fc0*/  LEA R196, P2, R239, R234.reuse, 0x2 ;  /* 0x000000eaefc47211 */ /* 0x080fe200078410ff */
[-C--:B------:R-:W-:Y:S01]  /*7fd0*/  HMMA.16816.F32 R92, R212, R198.reuse, R92 ;  /* 0x000000c6d45c723c */ /* 0x080fe2000000185c */
[----:B-1----:R-:W3:Y:S03]  /*7fe0*/  LDL R0, [R1+0x8] ;  /* 0x0000080001007983 */ /* 0x002ee60000100800 */
[----:B------:R-:W-:Y:S04]  /*7ff0*/  IMAD.MOV.U32 R197, RZ, RZ, 0x4 ;  /* 0x00000004ffc57424 */ /* 0x000fe800078e00ff */
        /* <DEDUP_REMOVED lines=18> */
[-C--:B------:R-:W-:Y:S01]  /*8120*/  HMMA.16816.F32 R124, R212, R206.reuse, R124 ;  /* 0x000000ced47c723c */ /* 0x080fe2000000187c */
[----:B------:R-:W-:Y:S03]  /*8130*/  IMAD.MOV.U32 R204, RZ, RZ, c[0x0][0x22c] ;  /* 0x00008b00ffcc7624 */ /* 0x000fe600078e00ff */
[----:B------:R-:W-:Y:S02]  /*8140*/  IMAD R210, R210, 0x28, RZ ;  /* 0x00000028d2d27824 */ /* 0x000fe400078e02ff */
[----:B------:R-:W-:Y:S02]  /*8150*/  IMAD R204, R204, c[0x0][0x1c0], RZ ;  /* 0x00007000cccc7a24 */ /* 0x000fe400078e02ff */
[----:B------:R-:W-:Y:S01]  /*8160*/  HMMA.16816.F32 R128, R200, R206, R128 ;  /* 0x000000cec880723c */ /* 0x000fe20000001880 */
[----:B------:R-:W-:Y:S03]  /*8170*/  IMAD.MOV.U32 R205, RZ, RZ, c[0x0][0x22c] ;  /* 0x00008b00ffcd7624 */ /* 0x000fe600078e00ff */
[----:B------:R-:W-:Y:S02]  /*8180*/  IMAD R204, R204, 0x18, RZ ;  /* 0x00000018cccc7824 */ /* 0x000fe400078e02ff */
[----:B------:R-:W-:Y:S06]  /*8190*/  IMAD R205, R205, c[0x0][0x1c0], RZ ;  /* 0x00007000cdcd7a24 */ /* 0x000fec00078e02ff */
[----:B------:R-:W-:Y:S02]  /*81a0*/  IMAD R205, R205, 0x38, RZ ;  /* 0x00000038cdcd7824 */ /* 0x000fe400078e02ff */
[----:B---3--:R-:W-:Y:S01]  /*81b0*/  @P1 IMAD.WIDE R198, R0, R197, UR8 ;  /* 0x0000000800c61e25 */ /* 0x008fe2000f8e02c5 */
[-C--:B------:R-:W-:Y:S01]  /*81c0*/  LEA.HI.X.SX32 R197, R239, R235.reuse, 0x2, P2 ;  /* 0x000000ebefc57211 */ /* 0x080fe200010f16ff */
[----:B------:R-:W2:Y:S05]  /*81d0*/  LDL R0, [R1+0x2c] ;  /* 0x00002c0001007983 */ /* 0x000eaa0000100800 */
[----:B------:R1:W5:Y:S05]  /*81e0*/  @P1 LDG.E R250, [R198.64] ;  /* 0x00000004c6fa1981 */ /* 0x00036a000c1e1900 */
[----:B------:R1:W5:Y:S01]  /*81f0*/  @P1 LDG.E R251, [R198.64+0x20] ;  /* 0x00002004c6fb1981 */ /* 0x000362000c1e1900 */
[CC--:B------:R-:W-:Y:S04]  /*8200*/  LEA R202, P1, R204.reuse, R234.reuse, 0x2 ;  /* 0x000000eaccca7211 */ /* 0x0c0fe800078210ff */
[-C--:B------:R-:W-:Y:S01]  /*8210*/  LEA.HI.X.SX32 R203, R204, R235.reuse, 0x2, P1 ;  /* 0x000000ebcccb7211 */ /* 0x080fe200008f16ff */
[----:B------:R3:W-:Y:S05]  /*8220*/  RED.E.ADD.F32.FTZ.RN.STRONG.GPU [R234.64], R4 ;  /* 0x00000004ea00798e */ /* 0x0007ea000c10e784 */
[----:B------:R-:W4:Y:S05]  /*8230*/  LDL R204, [R1+0x48] ;  /* 0x0000480001cc7983 */ /* 0x000f2a0000100800 */
[----:B------:R3:W-:Y:S01]  /*8240*/  RED.E.ADD.F32.FTZ.RN.STRONG.GPU [R196.64], R5 ;  /* 0x00000005c400798e */ /* 0x0007e2000c10e784 */
[CC--:B-1----:R-:W-:Y:S04]  /*8250*/  LEA R198, P0, R209.reuse, R234.reuse, 0x2 ;  /* 0x000000ead1c67211 */ /* 0x0c2fe800078010ff */
[-C--:B------:R-:W-:Y:S02]  /*8260*/  LEA.HI.X.SX32 R199, R209, R235.reuse, 0x2, P0 ;  /* 0x000000ebd1c77211 */ /* 0x080fe400000f16ff */
[CC--:B------:R-:W-:Y:S02]  /*8270*/  LEA R200, P0, R211.reuse, R234.reuse, 0x2 ;  /* 0x000000ead3c87211 */ /* 0x0c0fe400078010ff */
[CC--:B---3--:R-:W-:Y:S01]  /*8280*/  LEA R4, P1, R208.reuse, R234.reuse, 0x2 ;  /* 0x000000ead0047211 */ /* 0x0c8fe200078210ff */
[----:B------:R1:W-:Y:S01]  /*8290*/  RED.E.ADD.F32.FTZ.RN.STRONG.GPU [R198.64], R6 ;  /* 0x00000006c600798e */ /* 0x0003e2000c10e784 */
[-C--:B------:R-:W-:Y:S01]  /*82a0*/  LEA.HI.X.SX32 R201, R211, R235.reuse, 0x2, P0 ;  /* 0x000000ebd3c97211 */ /* 0x080fe200000f16ff */
[----:B------:R-:W-:Y:S03]  /*82b0*/  IMAD.MOV.U32 R211, RZ, RZ, c[0x0][0x22c] ;  /* 0x00008b00ffd37624 */ /* 0x000fe600078e00ff */
[----:B------:R3:W-:Y:S01]  /*82c0*/  RED.E.ADD.F32.FTZ.RN.STRONG.GPU [R202.64], R7 ;  /* 0x00000007ca00798e */ /* 0x0007e2000c10e784 */
[----:B------:R-:W-:Y:S01]  /*82d0*/  IMAD R211, R211, c[0x0][0x1c0], RZ ;  /* 0x00007000d3d37a24 */ /* 0x000fe200078e02ff */
[-C--:B------:R-:W-:Y:S03]  /*82e0*/  LEA.HI.X.SX32 R5, R208, R235.reuse, 0x2, P1 ;  /* 0x000000ebd0057211 */ /* 0x080fe600008f16ff */
[----:B------:R-:W-:Y:S01]  /*82f0*/  RED.E.ADD.F32.FTZ.RN.STRONG.GPU [R200.64], R8 ;  /* 0x00000008c800798e */ /* 0x000fe2000c10e784 */
[----:B------:R-:W-:Y:S02]  /*8300*/  IMAD.SHL.U32 R211, R211, 0x10, RZ ;  /* 0x00000010d3d37824 */ /* 0x000fe400078e00ff */
[----:B------:R-:W-:Y:S04]  /*8310*/  IMAD.MOV.U32 R208, RZ, RZ, c[0x0][0x22c] ;  /* 0x00008b00ffd07624 */ /* 0x000fe800078e00ff */
[----:B------:R-:W-:Y:S04]  /*8320*/  IMAD R208, R208, c[0x0][0x1c0], RZ ;  /* 0x00007000d0d07a24 */ /* 0x000fe800078e02ff */
[----:B------:R-:W-:Y:S01]  /*8330*/  IMAD.SHL.U32 R208, R208, 0x10, RZ ;  /* 0x00000010d0d07824 */ /* 0x000fe200078e00ff */
[CC--:B-1----:R-:W-:Y:S02]  /*8340*/  LEA R198, P2, R210.reuse, R234.reuse, 0x2 ;  /* 0x000000ead2c67211 */ /* 0x0c2fe400078410ff */
[CC--:B------:R-:W-:Y:S02]  /*8350*/  LEA R6, P0, R205.reuse, R234.reuse, 0x2 ;  /* 0x000000eacd067211 */ /* 0x0c0fe400078010ff */
[-C--:B------:R-:W-:Y:S02]  /*8360*/  LEA.HI.X.SX32 R199, R210, R235.reuse, 0x2, P2 ;  /* 0x000000ebd2c77211 */ /* 0x080fe400010f16ff */
[-C--:B---3--:R-:W-:Y:S02]  /*8370*/  LEA.HI.X.SX32 R7, R205, R235.reuse, 0x2, P0 ;  /* 0x000000ebcd077211 */ /* 0x088fe400000f16ff */
[----:B------:R-:W-:Y:S01]  /*8380*/  IADD3 R205, R211, 0x20, RZ ;  /* 0x00000020d3cd7810 */ /* 0x000fe20007ffe0ff */
[----:B------:R1:W-:Y:S01]  /*8390*/  RED.E.ADD.F32.FTZ.RN.STRONG.GPU [R198.64], R9 ;  /* 0x00000009c600798e */ /* 0x0003e2000c10e784 */
[C---:B------:R-:W-:Y:S01]  /*83a0*/  IADD3 R210, R208.reuse, 0x20, RZ ;  /* 0x00000020d0d27810 */ /* 0x040fe20007ffe0ff */
[----:B------:R-:W-:Y:S03]  /*83b0*/  IMAD.MOV.U32 R211, RZ, RZ, c[0x0][0x22c] ;  /* 0x00008b00ffd37624 */ /* 0x000fe600078e00ff */
[----:B------:R3:W-:Y:S01]  /*83c0*/  RED.E.ADD.F32.FTZ.RN.STRONG.GPU [R4.64], R10 ;  /* 0x0000000a0400798e */ /* 0x0007e2000c10e784 */
[----:B------:R-:W-:Y:S02]  /*83d0*/  IMAD.IADD R210, R239, 0x1, R210 ;  /* 0x00000001efd27824 */ /* 0x000fe400078e02d2 */
[----:B------:R-:W-:Y:S02]  /*83e0*/  IMAD R211, R211, c[0x0][0x1c0], RZ ;  /* 0x00007000d3d37a24 */ /* 0x000fe400078e02ff */
[----:B------:R3:W-:Y:S02]  /*83f0*/  RED.E.ADD.F32.FTZ.RN.STRONG.GPU [R6.64], R11 ;  /* 0x0000000b0600798e */ /* 0x0007e4000c10e784 */
[----:B------:R-:W-:Y:S03]  /*8400*/  IMAD.SHL.U32 R211, R211, 0x10, RZ ;  /* 0x00000010d3d37824 */ /* 0x000fe600078e00ff */
[----:B------:R-:W-:Y:S05]  /*8410*/  RED.E.ADD.F32.FTZ.RN.STRONG.GPU [R234.64+0x80], R16 ;  /* 0x00008010ea00798e */ /* 0x000fea000c10e784 */
[----:B------:R-:W-:Y:S05]  /*8420*/  RED.E.ADD.F32.FTZ.RN.STRONG.GPU [R196.64+0x80], R17 ;  /* 0x00008011c400798e */ /* 0x000fea000c10e784 */
[----:B-1----:R-:W4:Y:S01]  /*8430*/  LDL R199, [R1+0x28] ;  /* 0x0000280001c77983 */ /* 0x002f220000100800 */
[CC--:B---3--:R-:W-:Y:S04]  /*8440*/  LEA R4, P0, R205.reuse, R234.reuse, 0x2 ;  /* 0x000000eacd047211 */ /* 0x0c8fe800078010ff */
[----:B------:R-:W3:Y:S01]  /*8450*/  LDL R198, [R1+0x44] ;  /* 0x0000440001c67983 */ /* 0x000ee20000100800 */
[-C--:B------:R-:W-:Y:S02]  /*8460*/  LEA.HI.X.SX32 R5, R205, R235.reuse, 0x2, P0 ;  /* 0x000000ebcd057211 */ /* 0x080fe400000f16ff */
[C---:B------:R-:W-:Y:S02]  /*8470*/  IADD3 R205, R208.reuse, 0x20, RZ ;  /* 0x00000020d0cd7810 */ /* 0x040fe40007ffe0ff */
[----:B------:R-:W-:Y:S01]  /*8480*/  IADD3 R208, R208, 0x20, RZ ;  /* 0x00000020d0d07810 */ /* 0x000fe20007ffe0ff */
[----:B------:R-:W-:Y:S01]  /*8490*/  RED.E.ADD.F32.FTZ.RN.STRONG.GPU [R4.64], R18 ;  /* 0x000000120400798e */ /* 0x000fe2000c10e784 */
[CC--:B------:R-:W-:Y:S01]  /*84a0*/  LEA R6, P1, R210.reuse, R234.reuse, 0x2 ;  /* 0x000000ead2067211 */ /* 0x0c0fe200078210ff */
[C---:B------:R-:W-:Y:S02]  /*84b0*/  IMAD.IADD R205, R239.reuse, 0x1, R205 ;  /* 0x00000001efcd7824 */ /* 0x040fe400078e02cd */
[C---:B------:R-:W-:Y:S01]  /*84c0*/  IMAD.IADD R208, R239.reuse, 0x1, R208 ;  /* 0x00000001efd07824 */ /* 0x040fe200078e02d0 */
[-C--:B------:R-:W-:Y:S01]  /*84d0*/  LEA.HI.X.SX32 R7, R210, R235.reuse, 0x2, P1 ;  /* 0x000000ebd2077211 */ /* 0x080fe200008f16ff */
[C---:B------:R-:W-:Y:S02]  /*84e0*/  IMAD.IADD R205, R239.reuse, 0x1, R205 ;  /* 0x00000001efcd7824 */ /* 0x040fe400078e02cd */
[C---:B------:R-:W-:Y:S02]  /*84f0*/  IMAD.IADD R208, R239.reuse, 0x1, R208 ;  /* 0x00000001efd07824 */ /* 0x040fe400078e02d0 */
[----:B------:R-:W-:Y:S01]  /*8500*/  IMAD.IADD R205, R239, 0x1, R205 ;  /* 0x00000001efcd7824 */ /* 0x000fe200078e02cd */
[----:B------:R-:W-:Y:S02]  /*8510*/  RED.E.ADD.F32.FTZ.RN.STRONG.GPU [R6.64], R19 ;  /* 0x000000130600798e */ /* 0x000fe4000c10e784 */
[CC--:B------:R-:W-:Y:S02]  /*8520*/  LEA R10, P0, R208.reuse, R234.reuse, 0x2 ;  /* 0x000000ead00a7211 */ /* 0x0c0fe400078010ff */
[CC--:B------:R-:W-:Y:S02]  /*8530*/  LEA R8, P2, R205.reuse, R234.reuse, 0x2 ;  /* 0x000000eacd087211 */ /* 0x0c0fe400078410ff */
[-C--:B------:R-:W-:Y:S01]  /*8540*/  LEA.HI.X.SX32 R11, R208, R235.reuse, 0x2, P0 ;  /* 0x000000ebd00b7211 */ /* 0x080fe200000f16ff */
[----:B------:R-:W-:Y:S01]  /*8550*/  IMAD.MOV.U32 R208, RZ, RZ, c[0x0][0x22c] ;  /* 0x00008b00ffd07624 */ /* 0x000fe200078e00ff */
[-C--:B------:R-:W-:Y:S03]  /*8560*/  LEA.HI.X.SX32 R9, R205, R235.reuse, 0x2, P2 ;  /* 0x000000ebcd097211 */ /* 0x080fe600010f16ff */
[----:B------:R1:W-:Y:S01]  /*8570*/  RED.E.ADD.F32.FTZ.RN.STRONG.GPU [R10.64], R12 ;  /* 0x0000000c0a00798e */ /* 0x0003e2000c10e784 */
[----:B------:R-:W-:Y:S04]  /*8580*/  IMAD R208, R208, c[0x0][0x1c0], RZ ;  /* 0x00007000d0d07a24 */ /* 0x000fe800078e02ff */
[----:B------:R1:W-:Y:S01]  /*8590*/  RED.E.ADD.F32.FTZ.RN.STRONG.GPU [R8.64], R13 ;  /* 0x0000000d0800798e */ /* 0x0003e2000c10e784 */
[----:B------:R-:W-:Y:S05]  /*85a0*/  IMAD.SHL.U32 R208, R208, 0x10, RZ ;  /* 0x00000010d0d07824 */ /* 0x000fea00078e00ff */
[C---:B------:R-:W-:Y:S02]  /*85b0*/  IADD3 R202, R208.reuse, 0x40, RZ ;  /* 0x00000040d0ca7810 */ /* 0x040fe40007ffe0ff */
[C---:B------:R-:W-:Y:S02]  /*85c0*/  IADD3 R201, R208.reuse, 0x40, RZ ;  /* 0x00000040d0c97810 */ /* 0x040fe40007ffe0ff */
[----:B------:R-:W-:Y:S01]  /*85d0*/  IADD3 R200, R208, 0x40, RZ ;  /* 0x00000040d0c87810 */ /* 0x000fe20007ffe0ff */
[C---:B------:R-:W-:Y:S02]  /*85e0*/  IMAD.IADD R202, R239.reuse, 0x1, R202 ;  /* 0x00000001efca7824 */ /* 0x040fe400078e02ca */
[C---:B------:R-:W-:Y:S02]  /*85f0*/  IMAD.IADD R201, R239.reuse, 0x1, R201 ;  /* 0x00000001efc97824 */ /* 0x040fe400078e02c9 */
[C---:B------:R-:W-:Y:S02]  /*8600*/  IMAD.IADD R200, R239.reuse, 0x1, R200 ;  /* 0x00000001efc87824 */ /* 0x040fe400078e02c8 */
[C---:B------:R-:W-:Y:S02]  /*8610*/  IMAD.IADD R201, R239.reuse, 0x1, R201 ;  /* 0x00000001efc97824 */ /* 0x040fe400078e02c9 */
[----:B------:R-:W-:Y:S02]  /*8620*/  IMAD.IADD R200, R239, 0x1, R200 ;  /* 0x00000001efc87824 */ /* 0x000fe400078e02c8 */
[----:B------:R-:W-:Y:S01]  /*8630*/  IMAD.MOV.U32 R208, RZ, RZ, c[0x0][0x22c] ;  /* 0x00008b00ffd07624 */ /* 0x000fe200078e00ff */
[----:B-1----:R-:W-:Y:S01]  /*8640*/  IADD3 R12, R211, 0x60, RZ ;  /* 0x00000060d30c7810 */ /* 0x002fe20007ffe0ff */
[----:B------:R-:W-:Y:S02]  /*8650*/  IMAD.IADD R200, R239, 0x1, R200 ;  /* 0x00000001efc87824 */ /* 0x000fe400078e02c8 */
[----:B------:R-:W-:Y:S01]  /*8660*/  IMAD R208, R208, c[0x0][0x1c0], RZ ;  /* 0x00007000d0d07a24 */ /* 0x000fe200078e02ff */
[----:B------:R-:W3:Y:S02]  /*8670*/  LDL R13, [R1+0x20] ;  /* 0x00002000010d7983 */ /* 0x000ee40000100800 */
[-C--:B------:R-:W-:Y:S01]  /*8680*/  LEA R8, P2, R200, R234.reuse, 0x2 ;  /* 0x000000eac8087211 */ /* 0x080fe200078410ff */
[----:B------:R-:W-:Y:S02]  /*8690*/  IMAD.SHL.U32 R208, R208, 0x10, RZ ;  /* 0x00000010d0d07824 */ /* 0x000fe400078e00ff */
[----:B------:R-:W-:Y:S01]  /*86a0*/  IMAD.MOV.U32 R211, RZ, RZ, c[0x0][0x22c] ;  /* 0x00008b00ffd37624 */ /* 0x000fe200078e00ff */
[-C--:B------:R-:W-:Y:S02]  /*86b0*/  LEA.HI.X.SX32 R9, R200, R235.reuse, 0x2, P2 ;  /* 0x000000ebc8097211 */ /* 0x080fe400010f16ff */
[C---:B------:R-:W-:Y:S01]  /*86c0*/  IADD3 R17, R208.reuse, 0x60, RZ ;  /* 0x00000060d0117810 */ /* 0x040fe20007ffe0ff */
[----:B------:R-:W-:Y:S01]  /*86d0*/  IMAD R211, R211, c[0x0][0x1c0], RZ ;  /* 0x00007000d3d37a24 */ /* 0x000fe200078e02ff */
[----:B------:R-:W-:Y:S03]  /*86e0*/  IADD3 R16, R208, 0x60, RZ ;  /* 0x00000060d0107810 */ /* 0x000fe60007ffe0ff */
[C---:B------:R-:W-:Y:S02]  /*86f0*/  IMAD.IADD R17, R239.reuse, 0x1, R17 ;  /* 0x00000001ef117824 */ /* 0x040fe400078e0211 */
[----:B------:R-:W-:Y:S02]  /*8700*/  IMAD.IADD R16, R239, 0x1, R16 ;  /* 0x00000001ef107824 */ /* 0x000fe400078e0210 */
[----:B------:R-:W-:Y:S02]  /*8710*/  IMAD.SHL.U32 R211, R211, 0x10, RZ ;  /* 0x00000010d3d37824 */ /* 0x000fe400078e00ff */
[----:B------:R-:W-:Y:S01]  /*8720*/  IMAD.IADD R16, R239, 0x1, R16 ;  /* 0x00000001ef107824 */ /* 0x000fe200078e0210 */
[CC--:B--2---:R-:W-:Y:S04]  /*8730*/  LEA R4, P1, R0.reuse, R234.reuse, 0x2 ;  /* 0x000000ea00047211 */ /* 0x0c4fe800078210ff */
[-C--:B------:R-:W-:Y:S01]  /*8740*/  LEA.HI.X.SX32 R5, R0, R235.reuse, 0x2, P1 ;  /* 0x000000eb00057211 */ /* 0x080fe200008f16ff */
[----:B------:R-:W-:Y:S04]  /*8750*/  IMAD.MOV.U32 R0, RZ, RZ, c[0x0][0x22c] ;  /* 0x00008b00ff007624 */ /* 0x000fe800078e00ff */
[----:B------:R1:W-:Y:S01]  /*8760*/  RED.E.ADD.F32.FTZ.RN.STRONG.GPU [R4.64], R14 ;  /* 0x0000000e0400798e */ /* 0x0003e2000c10e784 */
[----:B------:R-:W-:Y:S04]  /*8770*/  IMAD R0, R0, c[0x0][0x1c0], RZ ;  /* 0x0000700000007a24 */ /* 0x000fe800078e02ff */
[----:B------:R-:W-:Y:S05]  /*8780*/  IMAD.SHL.U32 R0, R0, 0x10, RZ ;  /* 0x0000001000007824 */ /* 0x000fea00078e00ff */
[----:B------:R-:W-:Y:S02]  /*8790*/  IADD3 R0, R0, 0x40, RZ ;  /* 0x0000004000007810 */ /* 0x000fe40007ffe0ff */
[CC--:B----4-:R-:W-:Y:S04]  /*87a0*/  LEA R6, P0, R204.reuse, R234.reuse, 0x2 ;  /* 0x000000eacc067211 */ /* 0x0d0fe800078010ff */
[-C--:B------:R-:W-:Y:S05]  /*87b0*/  LEA.HI.X.SX32 R7, R204, R235.reuse, 0x2, P0 ;  /* 0x000000ebcc077211 */ /* 0x080fea00000f16ff */
[----:B------:R2:W-:Y:S05]  /*87c0*/  RED.E.ADD.F32.FTZ.RN.STRONG.GPU [R6.64], R15 ;  /* 0x0000000f0600798e */ /* 0x0005ea000c10e784 */
[----:B------:R-:W-:Y:S01]  /*87d0*/  RED.E.ADD.F32.FTZ.RN.STRONG.GPU [R234.64+0x100], R84 ;  /* 0x00010054ea00798e */ /* 0x000fe2000c10e784 */
[CC--:B-1----:R-:W-:Y:S04]  /*87e0*/  LEA R4, P0, R0.reuse, R234.reuse, 0x2 ;  /* 0x000000ea00047211 */ /* 0x0c2fe800078010ff */
[-C--:B------:R-:W-:Y:S01]  /*87f0*/  LEA.HI.X.SX32 R5, R0, R235.reuse, 0x2, P0 ;  /* 0x000000eb00057211 */ /* 0x080fe200000f16ff */
[----:B------:R-:W4:Y:S01]  /*8800*/  LDL R14, [R1+0x40] ;  /* 0x00004000010e7983 */ /* 0x000f220000100800 */
[CC--:B------:R-:W-:Y:S04]  /*8810*/  LEA R10, P0, R201.reuse, R234.reuse, 0x2 ;  /* 0x000000eac90a7211 */ /* 0x0c0fe800078010ff */
[----:B------:R-:W4:Y:S01]  /*8820*/  LDL R0, [R1+0x24] ;  /* 0x0000240001007983 */ /* 0x000f220000100800 */
[-C--:B------:R-:W-:Y:S04]  /*8830*/  LEA.HI.X.SX32 R11, R201, R235.reuse, 0x2, P0 ;  /* 0x000000ebc90b7211 */ /* 0x080fe800000f16ff */
[----:B------:R-:W-:Y:S05]  /*8840*/  RED.E.ADD.F32.FTZ.RN.STRONG.GPU [R196.64+0x100], R85 ;  /* 0x00010055c400798e */ /* 0x000fea000c10e784 */
[----:B------:R-:W-:Y:S01]  /*8850*/  RED.E.ADD.F32.FTZ.RN.STRONG.GPU [R4.64], R86 ;  /* 0x000000560400798e */ /* 0x000fe2000c10e784 */
[-C--:B--2---:R-:W-:Y:S02]  /*8860*/  LEA R6, P1, R202, R234.reuse, 0x2 ;  /* 0x000000eaca067211 */ /* 0x084fe400078210ff */
[----:B------:R-:W-:Y:S01]  /*8870*/  IADD3 R15, R208, 0x60, RZ ;  /* 0x00000060d00f7810 */ /* 0x000fe20007ffe0ff */
[----:B------:R-:W-:Y:S01]  /*8880*/  IMAD.MOV.U32 R208, RZ, RZ, c[0x0][0x22c] ;  /* 0x00008b00ffd07624 */ /* 0x000fe200078e00ff */
[-C--:B------:R-:W-:Y:S03]  /*8890*/  LEA.HI.X.SX32 R7, R202, R235.reuse, 0x2, P1 ;  /* 0x000000ebca077211 */ /* 0x080fe600008f16ff */
[C---:B------:R-:W-:Y:S02]  /*88a0*/  IMAD.IADD R15, R239.reuse, 0x1, R15 ;  /* 0x00000001ef0f7824 */ /* 0x040fe400078e020f */
[----:B------:R-:W-:Y:S01]  /*88b0*/  RED.E.ADD.F32.FTZ.RN.STRONG.GPU [R6.64], R87 ;  /* 0x000000570600798e */ /* 0x000fe2000c10e784 */
[----:B------:R-:W-:Y:S02]  /*88c0*/  IMAD R208, R208, c[0x0][0x1c0], RZ ;  /* 0x00007000d0d07a24 */ /* 0x000fe400078e02ff */
[C---:B------:R-:W-:Y:S02]  /*88d0*/  IMAD.IADD R15, R239.reuse, 0x1, R15 ;  /* 0x00000001ef0f7824 */ /* 0x040fe400078e020f */
[----:B------:R-:W-:Y:S01]  /*88e0*/  RED.E.ADD.F32.FTZ.RN.STRONG.GPU [R10.64], R88 ;  /* 0x000000580a00798e */ /* 0x000fe2000c10e784 */
[----:B------:R-:W-:Y:S02]  /*88f0*/  IMAD.SHL.U32 R208, R208, 0x10, RZ ;  /* 0x00000010d0d07824 */ /* 0x000fe400078e00ff */
[----:B------:R-:W-:Y:S02]  /*8900*/  IMAD.IADD R15, R239, 0x1, R15 ;  /* 0x00000001ef0f7824 */ /* 0x000fe400078e020f */
[----:B------:R1:W-:Y:S05]  /*8910*/  RED.E.ADD.F32.FTZ.RN.STRONG.GPU [R8.64], R89 ;  /* 0x000000590800798e */ /* 0x0003ea000c10e784 */
[----:B------:R-:W-:Y:S01]  /*8920*/  LDSM.16.MT88.4 R84, [R2+0x4000] ;  /* 0x004000000254783b */ /* 0x000fe20000004200 */
[-C--:B-1----:R-:W-:Y:S02]  /*8930*/  LEA R8, P2, R15, R234.reuse, 0x2 ;  /* 0x000000ea0f087211 */ /* 0x082fe400078410ff */
[-C--:B------:R-:W-:Y:S02]  /*8940*/  LEA R4, P1, R199, R234.reuse, 0x2 ;  /* 0x000000eac7047211 */ /* 0x080fe400078210ff */
[-C--:B------:R-:W-:Y:S02]  /*8950*/  LEA.HI.X.SX32 R9, R15, R235.reuse, 0x2, P2 ;  /* 0x000000eb0f097211 */ /* 0x080fe400010f16ff */
[-C--:B------:R-:W-:Y:S02]  /*8960*/  LEA.HI.X.SX32 R5, R199, R235.reuse, 0x2, P1 ;  /* 0x000000ebc7057211 */ /* 0x080fe400008f16ff */
[-C--:B---3--:R-:W-:Y:S02]  /*8970*/  LEA R6, P0, R198, R234.reuse, 0x2 ;  /* 0x000000eac6067211 */ /* 0x088fe400078010ff */
[----:B------:R-:W-:Y:S01]  /*8980*/  IADD3 R15, R208, 0x80, RZ ;  /* 0x00000080d00f7810 */ /* 0x000fe20007ffe0ff */
[----:B------:R1:W-:Y:S01]  /*8990*/  RED.E.ADD.F32.FTZ.RN.STRONG.GPU [R4.64], R90 ;  /* 0x0000005a0400798e */ /* 0x0003e2000c10e784 */
[-C--:B------:R-:W-:Y:S03]  /*89a0*/  LEA.HI.X.SX32 R7, R198, R235.reuse, 0x2, P0 ;  /* 0x000000ebc6077211 */ /* 0x080fe600000f16ff */
[C---:B------:R-:W-:Y:S02]  /*89b0*/  IMAD.IADD R15, R239.reuse, 0x1, R15 ;  /* 0x00000001ef0f7824 */ /* 0x040fe400078e020f */
[----:B------:R2:W-:Y:S02]  /*89c0*/  RED.E.ADD.F32.FTZ.RN.STRONG.GPU [R6.64], R91 ;  /* 0x0000005b0600798e */ /* 0x0005e4000c10e784 */
[C---:B------:R-:W-:Y:S03]  /*89d0*/  IMAD.IADD R15, R239.reuse, 0x1, R15 ;  /* 0x00000001ef0f7824 */ /* 0x040fe600078e020f */
[----:B------:R-:W-:Y:S01]  /*89e0*/  RED.E.ADD.F32.FTZ.RN.STRONG.GPU [R234.64+0x180], R96 ;  /* 0x00018060ea00798e */ /* 0x000fe2000c10e784 */
[----:B------:R-:W-:Y:S04]  /*89f0*/  IMAD.IADD R15, R239, 0x1, R15 ;  /* 0x00000001ef0f7824 */ /* 0x000fe800078e020f */
[----:B------:R-:W-:Y:S05]  /*8a00*/  RED.E.ADD.F32.FTZ.RN.STRONG.GPU [R196.64+0x180], R97 ;  /* 0x00018061c400798e */ /* 0x000fea000c10e784 */
[----:B------:R-:W-:Y:S01]  /*8a10*/  LDSM.16.MT88.4 R88, [R2+0x6000] ;  /* 0x006000000258783b */ /* 0x000fe20000004200 */
[CC--:B-1----:R-:W-:Y:S04]  /*8a20*/  LEA R4, P0, R12.reuse, R234.reuse, 0x2 ;  /* 0x000000ea0c047211 */ /* 0x0c2fe800078010ff */
[-C--:B------:R-:W-:Y:S02]  /*8a30*/  LEA.HI.X.SX32 R5, R12, R235.reuse, 0x2, P0 ;  /* 0x000000eb0c057211 */ /* 0x080fe400000f16ff */
[CC--:B--2---:R-:W-:Y:S01]  /*8a40*/  LEA R6, P1, R17.reuse, R234.reuse, 0x2 ;  /* 0x000000ea11067211 */ /* 0x0c4fe200078210ff */
[----:B------:R-:W2:Y:S01]  /*8a50*/  LDL R12, [R1+0x3c] ;  /* 0x00003c00010c7983 */ /* 0x000ea20000100800 */
[CC--:B------:R-:W-:Y:S02]  /*8a60*/  LEA R10, P0, R16.reuse, R234.reuse, 0x2 ;  /* 0x000000ea100a7211 */ /* 0x0c0fe400078010ff */
[-C--:B------:R-:W-:Y:S02]  /*8a70*/  LEA.HI.X.SX32 R7, R17, R235.reuse, 0x2, P1 ;  /* 0x000000eb11077211 */ /* 0x080fe400008f16ff */
[----:B------:R-:W-:Y:S01]  /*8a80*/  RED.E.ADD.F32.FTZ.RN.STRONG.GPU [R4.64], R98 ;  /* 0x000000620400798e */ /* 0x000fe2000c10e784 */
[-C--:B------:R-:W-:Y:S02]  /*8a90*/  LEA.HI.X.SX32 R11, R16, R235.reuse, 0x2, P0 ;  /* 0x000000eb100b7211 */ /* 0x080fe400000f16ff */
[C---:B------:R-:W-:Y:S02]  /*8aa0*/  IADD3 R17, R208.reuse, 0x80, RZ ;  /* 0x00000080d0117810 */ /* 0x040fe40007ffe0ff */
[----:B------:R-:W-:Y:S01]  /*8ab0*/  RED.E.ADD.F32.FTZ.RN.STRONG.GPU [R6.64], R99 ;  /* 0x000000630600798e */ /* 0x000fe2000c10e784 */
[----:B------:R-:W-:Y:S01]  /*8ac0*/  IADD3 R16, R208, 0x80, RZ ;  /* 0x00000080d0107810 */ /* 0x000fe20007ffe0ff */
[----:B------:R-:W-:Y:S02]  /*8ad0*/  IMAD.MOV.U32 R208, RZ, RZ, c[0x0][0x22c] ;  /* 0x00008b00ffd07624 */ /* 0x000fe400078e00ff */
[C---:B------:R-:W-:Y:S01]  /*8ae0*/  IMAD.IADD R17, R239.reuse, 0x1, R17 ;  /* 0x00000001ef117824 */ /* 0x040fe200078e0211 */
[----:B------:R-:W-:Y:S01]  /*8af0*/  RED.E.ADD.F32.FTZ.RN.STRONG.GPU [R10.64], R92 ;  /* 0x0000005c0a00798e */ /* 0x000fe2000c10e784 */
[C---:B------:R-:W-:Y:S02]  /*8b00*/  IMAD.IADD R16, R239.reuse, 0x1, R16 ;  /* 0x00000001ef107824 */ /* 0x040fe400078e0210 */
[----:B------:R-:W-:Y:S02]  /*8b10*/  IMAD R208, R208, c[0x0][0x1c0], RZ ;  /* 0x00007000d0d07a24 */ /* 0x000fe400078e02ff */
[----:B------:R1:W-:Y:S01]  /*8b20*/  RED.E.ADD.F32.FTZ.RN.STRONG.GPU [R8.64], R93 ;  /* 0x0000005d0800798e */ /* 0x0003e2000c10e784 */
[C---:B------:R-:W-:Y:S02]  /*8b30*/  IMAD.IADD R16, R239.reuse, 0x1, R16 ;  /* 0x00000001ef107824 */ /* 0x040fe400078e0210 */
[----:B------:R-:W-:Y:S02]  /*8b40*/  IMAD.SHL.U32 R208, R208, 0x10, RZ ;  /* 0x00000010d0d07824 */ /* 0x000fe400078e00ff */
[----:B------:R-:W-:Y:S03]  /*8b50*/  LDSM.16.MT88.4 R96, [R220+0x28800] ;  /* 0x02880000dc60783b */ /* 0x000fe60000004200 */
[C---:B------:R-:W-:Y:S02]  /*8b60*/  IADD3 R19, R208.reuse, 0xa0, RZ ;  /* 0x000000a0d0137810 */ /* 0x040fe40007ffe0ff */
[----:B------:R-:W-:Y:S03]  /*8b70*/  IADD3 R18, R208, 0xa0, RZ ;  /* 0x000000a0d0127810 */ /* 0x000fe60007ffe0ff */
[C---:B------:R-:W-:Y:S02]  /*8b80*/  IMAD.IADD R19, R239.reuse, 0x1, R19 ;  /* 0x00000001ef137824 */ /* 0x040fe400078e0213 */
[C---:B------:R-:W-:Y:S04]  /*8b90*/  IMAD.IADD R18, R239.reuse, 0x1, R18 ;  /* 0x00000001ef127824 */ /* 0x040fe800078e0212 */
[----:B------:R-:W-:Y:S01]  /*8ba0*/  IMAD.IADD R18, R239, 0x1, R18 ;  /* 0x00000001ef127824 */ /* 0x000fe200078e0212 */
[CC--:B-1----:R-:W-:Y:S04]  /*8bb0*/  LEA R8, P2, R15.reuse, R234.reuse, 0x2 ;  /* 0x000000ea0f087211 */ /* 0x0c2fe800078410ff */
[-C--:B------:R-:W-:Y:S02]  /*8bc0*/  LEA.HI.X.SX32 R9, R15, R235.reuse, 0x2, P2 ;  /* 0x000000eb0f097211 */ /* 0x080fe400010f16ff */
[----:B------:R-:W-:Y:S01]  /*8bd0*/  IADD3 R15, R211, 0xa0, RZ ;  /* 0x000000a0d30f7810 */ /* 0x000fe20007ffe0ff */
[----:B------:R-:W-:Y:S04]  /*8be0*/  IMAD.MOV.U32 R211, RZ, RZ, c[0x0][0x22c] ;  /* 0x00008b00ffd37624 */ /* 0x000fe800078e00ff */
[----:B------:R-:W-:Y:S04]  /*8bf0*/  IMAD R211, R211, c[0x0][0x1c0], RZ ;  /* 0x00007000d3d37a24 */ /* 0x000fe800078e02ff */
[----:B------:R-:W-:Y:S01]  /*8c00*/  IMAD.SHL.U32 R211, R211, 0x10, RZ ;  /* 0x00000010d3d37824 */ /* 0x000fe200078e00ff */
[CC--:B----4-:R-:W-:Y:S04]  /*8c10*/  LEA R6, P0, R14.reuse, R234.reuse, 0x2 ;  /* 0x000000ea0e067211 */ /* 0x0d0fe800078010ff */
[-C--:B------:R-:W-:Y:S02]  /*8c20*/  LEA.HI.X.SX32 R7, R14, R235.reuse, 0x2, P0 ;  /* 0x000000eb0e077211 */ /* 0x080fe400000f16ff */
[CC--:B------:R-:W-:Y:S01]  /*8c30*/  LEA R4, P1, R0.reuse, R234.reuse, 0x2 ;  /* 0x000000ea00047211 */ /* 0x0c0fe200078210ff */
[----:B------:R-:W3:Y:S03]  /*8c40*/  LDL R14, [R1+0x1c] ;  /* 0x00001c00010e7983 */ /* 0x000ee60000100800 */
        /* <DEDUP_REMOVED lines=13> */
[CC--:B----4-:R-:W-:Y:S02]  /*8d20*/  LEA R6, P1, R17.reuse, R234.reuse, 0x2 ;  /* 0x000000ea11067211 */ /* 0x0d0fe400078210ff */
[CC--:B------:R-:W-:Y:S02]  /*8d30*/  LEA R10, P0, R16.reuse, R234.reuse, 0x2 ;  /* 0x000000ea100a7211 */ /* 0x0c0fe400078010ff */
[----:B------:R1:W-:Y:S01]  /*8d40*/  RED.E.ADD.F32.FTZ.RN.STRONG.GPU [R4.64], R102 ;  /* 0x000000660400798e */ /* 0x0003e2000c10e784 */
[-C--:B------:R-:W-:Y:S02]  /*8d50*/  LEA.HI.X.SX32 R7, R17, R235.reuse, 0x2, P1 ;  /* 0x000000eb11077211 */ /* 0x080fe400008f16ff */
[-C--:B------:R-:W-:Y:S02]  /*8d60*/  LEA.HI.X.SX32 R11, R16, R235.reuse, 0x2, P0 ;  /* 0x000000eb100b7211 */ /* 0x080fe400000f16ff */
[----:B------:R-:W4:Y:S05]  /*8d70*/  LDL R17, [R1+0x18] ;  /* 0x0000180001117983 */ /* 0x000f2a0000100800 */
[----:B------:R2:W-:Y:S05]  /*8d80*/  RED.E.ADD.F32.FTZ.RN.STRONG.GPU [R6.64], R103 ;  /* 0x000000670600798e */ /* 0x0005ea000c10e784 */
[----:B------:R-:W-:Y:S05]  /*8d90*/  RED.E.ADD.F32.FTZ.RN.STRONG.GPU [R10.64], R104 ;  /* 0x000000680a00798e */ /* 0x000fea000c10e784 */
[----:B------:R-:W-:Y:S05]  /*8da0*/  RED.E.ADD.F32.FTZ.RN.STRONG.GPU [R8.64], R105 ;  /* 0x000000690800798e */ /* 0x000fea000c10e784 */
[----:B------:R-:W4:Y:S01]  /*8db0*/  LDL R16, [R1+0x34] ;  /* 0x0000340001107983 */ /* 0x000f220000100800 */
[CC--:B-1----:R-:W-:Y:S04]  /*8dc0*/  LEA R4, P1, R13.reuse, R234.reuse, 0x2 ;  /* 0x000000ea0d047211 */ /* 0x0c2fe800078210ff */
[----:B------:R-:W-:Y:S01]  /*8dd0*/  LDSM.16.MT88.4 R100, [R2+0x2800] ;  /* 0x002800000264783b */ /* 0x000fe20000004200 */
[-C--:B------:R-:W-:Y:S05]  /*8de0*/  LEA.HI.X.SX32 R5, R13, R235.reuse, 0x2, P1 ;  /* 0x000000eb0d057211 */ /* 0x080fea00008f16ff */
[----:B------:R1:W-:Y:S01]  /*8df0*/  RED.E.ADD.F32.FTZ.RN.STRONG.GPU [R4.64], R106 ;  /* 0x0000006a0400798e */ /* 0x0003e2000c10e784 */
[CC--:B--2---:R-:W-:Y:S04]  /*8e00*/  LEA R6, P0, R12.reuse, R234.reuse, 0x2 ;  /* 0x000000ea0c067211 */ /* 0x0c4fe800078010ff */
[-C--:B------:R-:W-:Y:S02]  /*8e10*/  LEA.HI.X.SX32 R7, R12, R235.reuse, 0x2, P0 ;  /* 0x000000eb0c077211 */ /* 0x080fe400000f16ff */
[-C--:B------:R-:W-:Y:S02]  /*8e20*/  LEA R12, P1, R19, R234.reuse, 0x2 ;  /* 0x000000ea130c7211 */ /* 0x080fe400078210ff */
[-C--:B-1----:R-:W-:Y:S01]  /*8e30*/  LEA R4, P0, R15, R234.reuse, 0x2 ;  /* 0x000000ea0f047211 */ /* 0x082fe200078010ff */
[----:B------:R-:W-:Y:S01]  /*8e40*/  RED.E.ADD.F32.FTZ.RN.STRONG.GPU [R6.64], R107 ;  /* 0x0000006b0600798e */ /* 0x000fe2000c10e784 */
[-C--:B------:R-:W-:Y:S02]  /*8e50*/  LEA.HI.X.SX32 R13, R19, R235.reuse, 0x2, P1 ;  /* 0x000000eb130d7211 */ /* 0x080fe400008f16ff */
[-C--:B------:R-:W-:Y:S02]  /*8e60*/  LEA.HI.X.SX32 R5, R15, R235.reuse, 0x2, P0 ;  /* 0x000000eb0f057211 */ /* 0x080fe400000f16ff */
[----:B------:R-:W-:Y:S01]  /*8e70*/  RED.E.ADD.F32.FTZ.RN.STRONG.GPU [R234.64+0x280], R112 ;  /* 0x00028070ea00798e */ /* 0x000fe2000c10e784 */
[-C--:B------:R-:W-:Y:S02]  /*8e80*/  LEA R10, P0, R18, R234.reuse, 0x2 ;  /* 0x000000ea120a7211 */ /* 0x080fe400078010ff */
[----:B------:R-:W-:Y:S01]  /*8e90*/  IADD3 R15, R208, 0xa0, RZ ;  /* 0x000000a0d00f7810 */ /* 0x000fe20007ffe0ff */
[----:B------:R-:W-:Y:S01]  /*8ea0*/  IMAD.MOV.U32 R208, RZ, RZ, c[0x0][0x22c] ;  /* 0x00008b00ffd07624 */ /* 0x000fe200078e00ff */
[----:B------:R-:W-:Y:S01]  /*8eb0*/  RED.E.ADD.F32.FTZ.RN.STRONG.GPU [R196.64+0x280], R113 ;  /* 0x00028071c400798e */ /* 0x000fe2000c10e784 */
[-C--:B------:R-:W-:Y:S02]  /*8ec0*/  LEA.HI.X.SX32 R11, R18, R235.reuse, 0x2, P0 ;  /* 0x000000eb120b7211 */ /* 0x080fe400000f16ff */
[----:B------:R-:W-:Y:S01]  /*8ed0*/  IMAD.IADD R15, R239, 0x1, R15 ;  /* 0x00000001ef0f7824 */ /* 0x000fe200078e020f */
[----:B------:R-:W-:Y:S01]  /*8ee0*/  IADD3 R19, R211, 0xc0, RZ ;  /* 0x000000c0d3137810 */ /* 0x000fe20007ffe0ff */
[----:B------:R-:W-:Y:S01]  /*8ef0*/  RED.E.ADD.F32.FTZ.RN.STRONG.GPU [R4.64], R114 ;  /* 0x000000720400798e */ /* 0x000fe2000c10e784 */
[----:B------:R-:W-:Y:S02]  /*8f00*/  IMAD R208, R208, c[0x0][0x1c0], RZ ;  /* 0x00007000d0d07a24 */ /* 0x000fe400078e02ff */
[C---:B------:R-:W-:Y:S02]  /*8f10*/  IMAD.IADD R15, R239.reuse, 0x1, R15 ;  /* 0x00000001ef0f7824 */ /* 0x040fe400078e020f */
[----:B------:R-:W-:Y:S01]  /*8f20*/  RED.E.ADD.F32.FTZ.RN.STRONG.GPU [R12.64], R115 ;  /* 0x000000730c00798e */ /* 0x000fe2000c10e784 */
[----:B------:R-:W-:Y:S02]  /*8f30*/  IMAD.SHL.U32 R208, R208, 0x10, RZ ;  /* 0x00000010d0d07824 */ /* 0x000fe400078e00ff */
[C---:B------:R-:W-:Y:S02]  /*8f40*/  IMAD.IADD R15, R239.reuse, 0x1, R15 ;  /* 0x00000001ef0f7824 */ /* 0x040fe400078e020f */
[----:B------:R1:W-:Y:S01]  /*8f50*/  RED.E.ADD.F32.FTZ.RN.STRONG.GPU [R10.64], R108 ;  /* 0x0000006c0a00798e */ /* 0x0003e2000c10e784 */
[----:B------:R-:W-:Y:S02]  /*8f60*/  IMAD.IADD R19, R239, 0x1, R19 ;  /* 0x00000001ef137824 */ /* 0x000fe400078e0213 */
[CC--:B------:R-:W-:Y:S02]  /*8f70*/  LEA R8, P2, R15.reuse, R234.reuse, 0x2 ;  /* 0x000000ea0f087211 */ /* 0x0c0fe400078410ff */
[----:B------:R-:W-:Y:S02]  /*8f80*/  LDSM.16.MT88.4 R104, [R2+0x4800] ;  /* 0x004800000268783b */ /* 0x000fe40000004200 */
[-C--:B------:R-:W-:Y:S02]  /*8f90*/  LEA.HI.X.SX32 R9, R15, R235.reuse, 0x2, P2 ;  /* 0x000000eb0f097211 */ /* 0x080fe400010f16ff */
[----:B------:R-:W-:Y:S01]  /*8fa0*/  IADD3 R15, R208, 0xc0, RZ ;  /* 0x000000c0d00f7810 */ /* 0x000fe20007ffe0ff */
[----:B------:R-:W-:Y:S02]  /*8fb0*/  IMAD.MOV.U32 R208, RZ, RZ, c[0x0][0x22c] ;  /* 0x00008b00ffd07624 */ /* 0x000fe400078e00ff */
[----:B------:R-:W-:Y:S02]  /*8fc0*/  RED.E.ADD.F32.FTZ.RN.STRONG.GPU [R8.64], R109 ;  /* 0x0000006d0800798e */ /* 0x000fe4000c10e784 */
[----:B------:R-:W-:Y:S04]  /*8fd0*/  IMAD R208, R208, c[0x0][0x1c0], RZ ;  /* 0x00007000d0d07a24 */ /* 0x000fe800078e02ff */
[----:B------:R-:W-:Y:S05]  /*8fe0*/  IMAD.SHL.U32 R208, R208, 0x10, RZ ;  /* 0x00000010d0d07824 */ /* 0x000fea00078e00ff */
[----:B------:R-:W-:Y:S05]  /*8ff0*/  IADD3 R18, R208, 0xc0, RZ ;  /* 0x000000c0d0127810 */ /* 0x000fea0007ffe0ff */
[C---:B------:R-:W-:Y:S04]  /*9000*/  IMAD.IADD R18, R239.reuse, 0x1, R18 ;  /* 0x00000001ef127824 */ /* 0x040fe800078e0212 */
[C---:B------:R-:W-:Y:S04]  /*9010*/  IMAD.IADD R18, R239.reuse, 0x1, R18 ;  /* 0x00000001ef127824 */ /* 0x040fe800078e0212 */
[----:B------:R-:W-:Y:S05]  /*9020*/  IMAD.IADD R18, R239, 0x1, R18 ;  /* 0x00000001ef127824 */ /* 0x000fea00078e0212 */
[CC--:B-1----:R-:W-:Y:S04]  /*9030*/  LEA R10, P2, R18.reuse, R234.reuse, 0x2 ;  /* 0x000000ea120a7211 */ /* 0x0c2fe800078410ff */
[-C--:B------:R-:W-:Y:S02]  /*9040*/  LEA.HI.X.SX32 R11, R18, R235.reuse, 0x2, P2 ;  /* 0x000000eb120b7211 */ /* 0x080fe400010f16ff */
[CC--:B---3--:R-:W-:Y:S04]  /*9050*/  LEA R6, P1, R14.reuse, R234.reuse, 0x2 ;  /* 0x000000ea0e067211 */ /* 0x0c8fe800078210ff */
[-C--:B------:R-:W-:Y:S02]  /*9060*/  LEA.HI.X.SX32 R7, R14, R235.reuse, 0x2, P1 ;  /* 0x000000eb0e077211 */ /* 0x080fe400008f16ff */
[----:B------:R-:W2:Y:S05]  /*9070*/  LDL R14, [R1+0xc] ;  /* 0x00000c00010e7983 */ /* 0x000eaa0000100800 */
[----:B------:R1:W-:Y:S02]  /*9080*/  RED.E.ADD.F32.FTZ.RN.STRONG.GPU [R6.64], R110 ;  /* 0x0000006e0600798e */ /* 0x0003e4000c10e784 */
[CC--:B-1----:R-:W-:Y:S02]  /*9090*/  LEA R6, P1, R19.reuse, R234.reuse, 0x2 ;  /* 0x000000ea13067211 */ /* 0x0c2fe400078210ff */
[CC--:B------:R-:W-:Y:S02]  /*90a0*/  LEA R4, P0, R0.reuse, R234.reuse, 0x2 ;  /* 0x000000ea00047211 */ /* 0x0c0fe400078010ff */
[-C--:B------:R-:W-:Y:S02]  /*90b0*/  LEA.HI.X.SX32 R7, R19, R235.reuse, 0x2, P1 ;  /* 0x000000eb13077211 */ /* 0x080fe400008f16ff */
[-C--:B------:R-:W-:Y:S02]  /*90c0*/  LEA.HI.X.SX32 R5, R0, R235.reuse, 0x2, P0 ;  /* 0x000000eb00057211 */ /* 0x080fe400000f16ff */
[----:B------:R-:W3:Y:S01]  /*90d0*/  LDL R0, [R1+0x30] ;  /* 0x0000300001007983 */ /* 0x000ee20000100800 */
[CC--:B------:R-:W-:Y:S04]  /*90e0*/  LEA R8, P0, R15.reuse, R234.reuse, 0x2 ;  /* 0x000000ea0f087211 */ /* 0x0c0fe800078010ff */
[----:B------:R1:W-:Y:S01]  /*90f0*/  RED.E.ADD.F32.FTZ.RN.STRONG.GPU [R4.64], R111 ;  /* 0x0000006f0400798e */ /* 0x0003e2000c10e784 */
[-C--:B------:R-:W-:Y:S02]  /*9100*/  LEA.HI.X.SX32 R9, R15, R235.reuse, 0x2, P0 ;  /* 0x000000eb0f097211 */ /* 0x080fe400000f16ff */
[----:B------:R-:W-:Y:S02]  /*9110*/  IADD3 R15, R211, 0xc0, RZ ;  /* 0x000000c0d30f7810 */ /* 0x000fe40007ffe0ff */
[----:B------:R-:W-:Y:S03]  /*9120*/  RED.E.ADD.F32.FTZ.RN.STRONG.GPU [R234.64+0x300], R116 ;  /* 0x00030074ea00798e */ /* 0x000fe6000c10e784 */
[C---:B------:R-:W-:Y:S02]  /*9130*/  IMAD.IADD R15, R239.reuse, 0x1, R15 ;  /* 0x00000001ef0f7824 */ /* 0x040fe400078e020f */
[----:B------:R-:W-:Y:S02]  /*9140*/  RED.E.ADD.F32.FTZ.RN.STRONG.GPU [R196.64+0x300], R117 ;  /* 0x00030075c400798e */ /* 0x000fe4000c10e784 */
[----:B------:R-:W-:Y:S03]  /*9150*/  IMAD.IADD R15, R239, 0x1, R15 ;  /* 0x00000001ef0f7824 */ /* 0x000fe600078e020f */
[----:B------:R4:W-:Y:S05]  /*9160*/  RED.E.ADD.F32.FTZ.RN.STRONG.GPU [R8.64], R118 ;  /* 0x000000760800798e */ /* 0x0009ea000c10e784 */
[----:B------:R4:W-:Y:S05]  /*9170*/  RED.E.ADD.F32.FTZ.RN.STRONG.GPU [R6.64], R119 ;  /* 0x000000770600798e */ /* 0x0009ea000c10e784 */
[----:B------:R-:W-:Y:S01]  /*9180*/  LDSM.16.MT88.4 R108, [R2+0x6800] ;  /* 0x00680000026c783b */ /* 0x000fe20000004200 */
[CC--:B-1----:R-:W-:Y:S04]  /*9190*/  LEA R4, P0, R15.reuse, R234.reuse, 0x2 ;  /* 0x000000ea0f047211 */ /* 0x0c2fe800078010ff */
[-C--:B------:R-:W-:Y:S02]  /*91a0*/  LEA.HI.X.SX32 R5, R15, R235.reuse, 0x2, P0 ;  /* 0x000000eb0f057211 */ /* 0x080fe400000f16ff */
[----:B------:R-:W-:Y:S03]  /*91b0*/  IADD3 R15, R208, 0xe0, RZ ;  /* 0x000000e0d00f7810 */ /* 0x000fe60007ffe0ff */
[----:B------:R1:W-:Y:S05]  /*91c0*/  RED.E.ADD.F32.FTZ.RN.STRONG.GPU [R4.64], R120 ;  /* 0x000000780400798e */ /* 0x0003ea000c10e784 */
[----:B------:R1:W-:Y:S01]  /*91d0*/  RED.E.ADD.F32.FTZ.RN.STRONG.GPU [R10.64], R121 ;  /* 0x000000790a00798e */ /* 0x0003e2000c10e784 */
[CC--:B----4-:R-:W-:Y:S04]  /*91e0*/  LEA R8, P1, R17.reuse, R234.reuse, 0x2 ;  /* 0x000000ea11087211 */ /* 0x0d0fe800078210ff */
[-C--:B------:R-:W-:Y:S02]  /*91f0*/  LEA.HI.X.SX32 R9, R17, R235.reuse, 0x2, P1 ;  /* 0x000000eb11097211 */ /* 0x080fe400008f16ff */
[CC--:B------:R-:W-:Y:S02]  /*9200*/  LEA R6, P0, R16.reuse, R234.reuse, 0x2 ;  /* 0x000000ea10067211 */ /* 0x0c0fe400078010ff */
[C---:B------:R-:W-:Y:S01]  /*9210*/  IADD3 R17, R209.reuse, 0xe0, RZ ;  /* 0x000000e0d1117810 */ /* 0x040fe20007ffe0ff */
[----:B------:R4:W-:Y:S01]  /*9220*/  RED.E.ADD.F32.FTZ.RN.STRONG.GPU [R8.64], R122 ;  /* 0x0000007a0800798e */ /* 0x0009e2000c10e784 */
[-C--:B------:R-:W-:Y:S02]  /*9230*/  LEA.HI.X.SX32 R7, R16, R235.reuse, 0x2, P0 ;  /* 0x000000eb10077211 */ /* 0x080fe400000f16ff */
[----:B------:R-:W-:Y:S01]  /*9240*/  IADD3 R16, R209, 0xe0, RZ ;  /* 0x000000e0d1107810 */ /* 0x000fe20007ffe0ff */
[C---:B------:R-:W-:Y:S02]  /*9250*/  IMAD.IADD R17, R239.reuse, 0x1, R17 ;  /* 0x00000001ef117824 */ /* 0x040fe400078e0211 */
[----:B------:R2:W-:Y:S02]  /*9260*/  RED.E.ADD.F32.FTZ.RN.STRONG.GPU [R6.64], R123 ;  /* 0x0000007b0600798e */ /* 0x0005e4000c10e784 */
[----:B------:R-:W-:Y:S01]  /*9270*/  IMAD.IADD R16, R239, 0x1, R16 ;  /* 0x00000001ef107824 */ /* 0x000fe200078e0210 */
[-C--:B------:R-:W-:Y:S02]  /*9280*/  LEA R12, P0, R17, R234.reuse, 0x2 ;  /* 0x000000ea110c7211 */ /* 0x080fe400078010ff */
[----:B------:R-:W-:Y:S01]  /*9290*/  RED.E.ADD.F32.FTZ.RN.STRONG.GPU [R234.64+0x380], R128 ;  /* 0x00038080ea00798e */ /* 0x000fe2000c10e784 */
[-C--:B-1----:R-:W-:Y:S01]  /*92a0*/  LEA R4, P1, R15, R234.reuse, 0x2 ;  /* 0x000000ea0f047211 */ /* 0x082fe200078210ff */
[----:B------:R-:W-:Y:S01]  /*92b0*/  IMAD.IADD R16, R239, 0x1, R16 ;  /* 0x00000001ef107824 */ /* 0x000fe200078e0210 */
[-C--:B------:R-:W-:Y:S02]  /*92c0*/  LEA.HI.X.SX32 R13, R17, R235.reuse, 0x2, P0 ;  /* 0x000000eb110d7211 */ /* 0x080fe400000f16ff */
[----:B------:R-:W-:Y:S01]  /*92d0*/  RED.E.ADD.F32.FTZ.RN.STRONG.GPU [R196.64+0x380], R129 ;  /* 0x00038081c400798e */ /* 0x000fe2000c10e784 */
[-C--:B------:R-:W-:Y:S02]  /*92e0*/  LEA.HI.X.SX32 R5, R15, R235.reuse, 0x2, P1 ;  /* 0x000000eb0f057211 */ /* 0x080fe400008f16ff */
[----:B------:R-:W-:Y:S02]  /*92f0*/  IADD3 R15, R209, 0xe0, RZ ;  /* 0x000000e0d10f7810 */ /* 0x000fe40007ffe0ff */
[CC--:B------:R-:W-:Y:S01]  /*9300*/  LEA R10, P3, R16.reuse, R234.reuse, 0x2 ;  /* 0x000000ea100a7211 */ /* 0x0c0fe200078610ff */
[----:B------:R3:W-:Y:S02]  /*9310*/  RED.E.ADD.F32.FTZ.RN.STRONG.GPU [R4.64], R130 ;  /* 0x000000820400798e */ /* 0x0007e4000c10e784 */
[C---:B------:R-:W-:Y:S01]  /*9320*/  IMAD.IADD R15, R239.reuse, 0x1, R15 ;  /* 0x00000001ef0f7824 */ /* 0x040fe200078e020f */
[-C--:B------:R-:W-:Y:S02]  /*9330*/  LEA.HI.X.SX32 R11, R16, R235.reuse, 0x2, P3 ;  /* 0x000000eb100b7211 */ /* 0x080fe400018f16ff */
[----:B------:R-:W-:Y:S01]  /*9340*/  RED.E.ADD.F32.FTZ.RN.STRONG.GPU [R12.64], R131 ;  /* 0x000000830c00798e */ /* 0x000fe2000c10e784 */
[C---:B------:R-:W-:Y:S04]  /*9350*/  IMAD.IADD R15, R239.reuse, 0x1, R15 ;  /* 0x00000001ef0f7824 */ /* 0x040fe800078e020f */
[----:B------:R-:W-:Y:S01]  /*9360*/  IMAD.IADD R15, R239, 0x1, R15 ;  /* 0x00000001ef0f7824 */ /* 0x000fe200078e020f */
[----:B------:R-:W-:Y:S04]  /*9370*/  RED.E.ADD.F32.FTZ.RN.STRONG.GPU [R10.64], R124 ;  /* 0x0000007c0a00798e */ /* 0x000fe8000c10e784 */
[CC--:B----4-:R-:W-:Y:S01]  /*9380*/  LEA R8, P2, R15.reuse, R234.reuse, 0x2 ;  /* 0x000000ea0f087211 */ /* 0x0d0fe200078410ff */
[----:B------:R-:W-:Y:S03]  /*9390*/  LDSM.16.MT88.4 R16, [R2+0x2000] ;  /* 0x002000000210783b */ /* 0x000fe60000004200 */
[-C--:B------:R-:W-:Y:S05]  /*93a0*/  LEA.HI.X.SX32 R9, R15, R235.reuse, 0x2, P2 ;  /* 0x000000eb0f097211 */ /* 0x080fea00010f16ff */
[----:B------:R-:W-:Y:S05]  /*93b0*/  RED.E.ADD.F32.FTZ.RN.STRONG.GPU [R8.64], R125 ;  /* 0x0000007d0800798e */ /* 0x000fea000c10e784 */
[----:B------:R-:W-:Y:S01]  /*93c0*/  LDSM.16.MT88.4 R8, [R2] ;  /* 0x000000000208783b */ /* 0x000fe20000004200 */
[CC--:B--2---:R-:W-:Y:S04]  /*93d0*/  LEA R6, P1, R14.reuse, R234.reuse, 0x2 ;  /* 0x000000ea0e067211 */ /* 0x0c4fe800078210ff */
[-C--:B------:R-:W-:Y:S02]  /*93e0*/  LEA.HI.X.SX32 R7, R14, R235.reuse, 0x2, P1 ;  /* 0x000000eb0e077211 */ /* 0x080fe400008f16ff */
[----:B------:R-:W-:Y:S01]  /*93f0*/  LDSM.16.MT88.4 R12, [R220+0x28000] ;  /* 0x02800000dc0c783b */ /* 0x000fe20000004200 */
[----:B------:R-:W-:Y:S01]  /*9400*/  ISETP.LT.AND P1, PT, RZ, UR7, PT ;  /* 0x00000007ff007c0c */ /* 0x000fe2000bf21270 */
[----:B------:R-:W-:Y:S03]  /*9410*/  UIADD3 UR7, UR7, -0x1, URZ ;  /* 0xffffffff07077890 */ /* 0x000fe6000fffe03f */
[----:B------:R-:W-:Y:S01]  /*9420*/  RED.E.ADD.F32.FTZ.RN.STRONG.GPU [R6.64], R126 ;  /* 0x0000007e0600798e */ /* 0x000fe2000c10e784 */
[C---:B---3--:R-:W-:Y:S04]  /*9430*/  LEA R4, P0, R0.reuse, R234, 0x2 ;  /* 0x000000ea00047211 */ /* 0x048fe800078010ff */
        /* <DEDUP_REMOVED lines=89> */
[----:B------:R-:W-:Y:S01]  /*99d0*/  FMUL.FTZ R84, R64, c[0x0][0x2dc] ;  /* 0x0000b70040547a20 */ /* 0x000fe20000410000 */
[----:B------:R-:W-:Y:S01]  /*99e0*/  UISETP.NE.AND UP0, UPT, UR31, -0x1, UPT ;  /* 0xffffffff1f00788c */ /* 0x000fe2000bf05270 */
[----:B------:R-:W-:Y:S01]  /*99f0*/  FMUL.FTZ R64, R60, c[0x0][0x2dc] ;  /* 0x0000b7003c407a20 */ /* 0x000fe20000410000 */
[----:B------:R-:W-:Y:S01]  /*9a00*/  ULDC.64 UR10, c[0x0][0x3a0] ;  /* 0x0000e800000a7ab9 */ /* 0x000fe20000000a00 */
[----:B------:R-:W-:-:S02]  /*9a10*/  FMUL.FTZ R14, R59, c[0x0][0x2dc] ;  /* 0x0000b7003b0e7a20 */ /* 0x000fc40000410000 */
[----:B------:R-:W-:Y:S01]  /*9a20*/  FMUL.FTZ R132, R132, c[0x0][0x2e0] ;  /* 0x0000b80084847a20 */ /* 0x000fe20000410000 */
[----:B------:R-:W-:Y:S01]  /*9a30*/  PLOP3.LUT P0, PT, PT, PT, UP0, 0x80, 0x0 ;  /* 0x000000000000781c */ /* 0x000fe20003f0f008 */
[----:B------:R-:W-:Y:S02]  /*9a40*/  FMUL.FTZ R60, R133, c[0x0][0x2e0] ;  /* 0x0000b800853c7a20 */ /* 0x000fe40000410000 */
[----:B------:R-:W-:Y:S02]  /*9a50*/  FMUL.FTZ R86, R56, c[0x0][0x2dc] ;  /* 0x0000b70038567a20 */ /* 0x000fe40000410000 */
[----:B------:R-:W-:Y:S01]  /*9a60*/  FMUL.FTZ R134, R134, c[0x0][0x2e0] ;  /* 0x0000b80086867a20 */ /* 0x000fe20000410000 */
[----:B------:R-:W-:Y:S01]  /*9a70*/  F2FP.PACK_AB R60, R60, R132 ;  /* 0x000000843c3c723e */ /* 0x000fe200000000ff */
[----:B------:R-:W-:Y:S01]  /*9a80*/  BAR.SYNC.DEFER_BLOCKING 0x0 ;  /* 0x0000000000007b1d */ /* 0x000fe20000010000 */
[----:B------:R-:W-:Y:S01]  /*9a90*/  FMUL.FTZ R59, R135, c[0x0][0x2e0] ;  /* 0x0000b800873b7a20 */ /* 0x000fe20000410000 */
[----:B------:R-:W-:Y:S01]  /*9aa0*/  @UP0 UIADD3 UR7, UR30, UR31, URZ ;  /* 0x0000001f1e070290 */ /* 0x000fe2000fffe03f */
[----:B------:R-:W-:-:S02]  /*9ab0*/  FMUL.FTZ R16, R55, c[0x0][0x2dc] ;  /* 0x0000b70037107a20 */ /* 0x000fc40000410000 */
[----:B------:R-:W-:Y:S01]  /*9ac0*/  FMUL.FTZ R144, R144, c[0x0][0x2e0] ;  /* 0x0000b80090907a20 */ /* 0x000fe20000410000 */
[----:B------:R-:W-:Y:S01]  /*9ad0*/  F2FP.PACK_AB R59, R59, R134 ;  /* 0x000000863b3b723e */ /* 0x000fe200000000ff */
[----:B------:R-:W-:Y:S01]  /*9ae0*/  FMUL.FTZ R56, R145, c[0x0][0x2e0] ;  /* 0x0000b80091387a20 */ /* 0x000fe20000410000 */
[----:B------:R-:W-:Y:S01]  /*9af0*/  @UP0 UIMAD.WIDE.U32 UR8, UR7, UR10, URZ ;  /* 0x0000000a070802a5 */ /* 0x000fe2000f8e003f */
[----:B------:R-:W-:Y:S02]  /*9b00*/  FMUL.FTZ R85, R58, c[0x0][0x2dc] ;  /* 0x0000b7003a557a20 */ /* 0x000fe40000410000 */
[----:B------:R-:W-:Y:S01]  /*9b10*/  FMUL.FTZ R146, R146, c[0x0][0x2e0] ;  /* 0x0000b80092927a20 */ /* 0x000fe20000410000 */
[----:B------:R-:W-:Y:S01]  /*9b20*/  F2FP.PACK_AB R56, R56, R144 ;  /* 0x000000903838723e */ /* 0x000fe200000000ff */
[----:B------:R-:W-:Y:S01]  /*9b30*/  FMUL.FTZ R55, R147, c[0x0][0x2e0] ;  /* 0x0000b80093377a20 */ /* 0x000fe20000410000 */
[----:B------:R-:W-:Y:S01]  /*9b40*/  F2FP.PACK_AB R14, R14, R85 ;  /* 0x000000550e0e723e */ /* 0x000fe200000000ff */
[----:B------:R-:W-:Y:S01]  /*9b50*/  FMUL.FTZ R15, R57, c[0x0][0x2dc] ;  /* 0x0000b700390f7a20 */ /* 0x000fe20000410000 */
[----:B------:R-:W-:Y:S01]  /*9b60*/  @UP0 UIMAD UR15, UR7, UR11, UR9 ;  /* 0x0000000b070f02a4 */ /* 0x000fe2000f8e0209 */
[----:B------:R-:W-:Y:S01]  /*9b70*/  FMUL.FTZ R136, R136, c[0x0][0x2e0] ;  /* 0x0000b80088887a20 */ /* 0x000fe20000410000 */
[----:B------:R-:W-:Y:S01]  /*9b80*/  F2FP.PACK_AB R55, R55, R146 ;  /* 0x000000923737723e */ /* 0x000fe200000000ff */
[----:B------:R-:W-:Y:S01]  /*9b90*/  FMUL.FTZ R58, R137, c[0x0][0x2e0] ;  /* 0x0000b800893a7a20 */ /* 0x000fe20000410000 */
[----:B------:R-:W-:Y:S01]  /*9ba0*/  F2FP.PACK_AB R15, R15, R86 ;  /* 0x000000560f0f723e */ /* 0x000fe200000000ff */
[----:B------:R-:W-:Y:S01]  /*9bb0*/  FMUL.FTZ R87, R54, c[0x0][0x2dc] ;  /* 0x0000b70036577a20 */ /* 0x000fe20000410000 */
[----:B------:R-:W-:Y:S01]  /*9bc0*/  @UP0 UMOV UR14, UR8 ;  /* 0x00000008000e0c82 */ /* 0x000fe20008000000 */
[----:B------:R-:W-:Y:S01]  /*9bd0*/  FMUL.FTZ R138, R138, c[0x0][0x2e0] ;  /* 0x0000b8008a8a7a20 */ /* 0x000fe20000410000 */
[----:B------:R-:W-:Y:S01]  /*9be0*/  F2FP.PACK_AB R58, R58, R136 ;  /* 0x000000883a3a723e */ /* 0x000fe200000000ff */
[----:B------:R-:W-:Y:S01]  /*9bf0*/  FMUL.FTZ R57, R139, c[0x0][0x2e0] ;  /* 0x0000b8008b397a20 */ /* 0x000fe20000410000 */
[----:B------:R-:W-:Y:S01]  /*9c00*/  F2FP.PACK_AB R16, R16, R87 ;  /* 0x000000571010723e */ /* 0x000fe200000000ff */
[----:B------:R-:W-:-:S02]  /*9c10*/  FMUL.FTZ R17, R53, c[0x0][0x2dc] ;  /* 0x0000b70035117a20 */ /* 0x000fc40000410000 */
[----:B------:R-:W-:Y:S01]  /*9c20*/  FMUL.FTZ R140, R140, c[0x0][0x2e0] ;  /* 0x0000b8008c8c7a20 */ /* 0x000fe20000410000 */
[----:B------:R-:W-:Y:S01]  /*9c30*/  F2FP.PACK_AB R57, R57, R138 ;  /* 0x0000008a3939723e */ /* 0x000fe200000000ff */
[----:B------:R-:W-:Y:S02]  /*9c40*/  FMUL.FTZ R54, R141, c[0x0][0x2e0] ;  /* 0x0000b8008d367a20 */ /* 0x000fe40000410000 */
[----:B------:R-:W-:Y:S02]  /*9c50*/  FMUL.FTZ R110, R20, c[0x0][0x2dc] ;  /* 0x0000b700146e7a20 */ /* 0x000fe40000410000 */
[----:B------:R-:W-:Y:S01]  /*9c60*/  FMUL.FTZ R88, R52, c[0x0][0x2dc] ;  /* 0x0000b70034587a20 */ /* 0x000fe20000410000 */
[----:B------:R-:W-:Y:S01]  /*9c70*/  F2FP.PACK_AB R54, R54, R140 ;  /* 0x0000008c3636723e */ /* 0x000fe200000000ff */
[----:B------:R-:W-:Y:S02]  /*9c80*/  FMUL.FTZ R142, R142, c[0x0][0x2e0] ;  /* 0x0000b8008e8e7a20 */ /* 0x000fe40000410000 */
        /* <DEDUP_REMOVED lines=49> */
[----:B------:R-:W-:Y:S02]  /*9fa0*/  FMUL.FTZ R24, R39, c[0x0][0x2dc] ;  /* 0x0000b70027187a20 */ /* 0x000fe40000410000 */
[----:B------:R-:W-:Y:S01]  /*9fb0*/  FMUL.FTZ R176, R176, c[0x0][0x2e0] ;  /* 0x0000b800b0b07a20 */ /* 0x000fe20000410000 */
[----:B------:R-:W-:Y:S01]  /*9fc0*/  F2FP.PACK_AB R43, R43, R166 ;  /* 0x000000a62b2b723e */ /* 0x000fe200000000ff */
[----:B------:R-:W-:Y:S02]  /*9fd0*/  FMUL.FTZ R40, R177, c[0x0][0x2e0] ;  /* 0x0000b800b1287a20 */ /* 0x000fe40000410000 */
[----:B------:R-:W-:Y:S02]  /*9fe0*/  FMUL.FTZ R107, R23, c[0x0][0x2dc] ;  /* 0x0000b700176b7a20 */ /* 0x000fe40000410000 */
[----:B------:R-:W-:Y:S01]  /*9ff0*/  FMUL.FTZ R93, R42, c[0x0][0x2dc] ;  /* 0x0000b7002a5d7a20 */ /* 0x000fe20000410000 */
[----:B------:R-:W-:Y:S01]  /*a000*/  F2FP.PACK_AB R40, R40, R176 ;  /* 0x000000b02828723e */ /* 0x000fe200000000ff */
[----:B------:R-:W-:-:S02]  /*a010*/  FMUL.FTZ R178, R178, c[0x0][0x2e0] ;  /* 0x0000b800b2b27a20 */ /* 0x000fc40000410000 */
[----:B------:R-:W-:Y:S01]  /*a020*/  FMUL.FTZ R39, R179, c[0x0][0x2e0] ;  /* 0x0000b800b3277a20 */ /* 0x000fe20000410000 */
[----:B------:R-:W-:Y:S01]  /*a030*/  F2FP.PACK_AB R22, R22, R93 ;  /* 0x0000005d1616723e */ /* 0x000fe200000000ff */
[----:B------:R-:W-:Y:S02]  /*a040*/  FMUL.FTZ R23, R41, c[0x0][0x2dc] ;  /* 0x0000b70029177a20 */ /* 0x000fe40000410000 */
[----:B------:R-:W-:Y:S01]  /*a050*/  FMUL.FTZ R168, R168, c[0x0][0x2e0] ;  /* 0x0000b800a8a87a20 */ /* 0x000fe20000410000 */
[----:B------:R-:W-:Y:S01]  /*a060*/  F2FP.PACK_AB R39, R39, R178 ;  /* 0x000000b22727723e */ /* 0x000fe200000000ff */
        /* <DEDUP_REMOVED lines=11> */
[----:B------:R-:W-:Y:S02]  /*a120*/  FMUL.FTZ R38, R173, c[0x0][0x2e0] ;  /* 0x0000b800ad267a20 */ /* 0x000fe40000410000 */
        /* <DEDUP_REMOVED lines=80> */
[----:B------:R-:W-:-:S04]  /*a630*/  F2FP.PACK_AB R2, R2, R76 ;  /* 0x0000004c0202723e */ /* 0x000fc800000000ff */
[----:B------:R-:W-:Y:S01]  /*a640*/  F2FP.PACK_AB R0, R0, R78 ;  /* 0x0000004e0000723e */ /* 0x000fe200000000ff */
        /* <DEDUP_REMOVED lines=78> */
.L_x_1463:
        /* <DEDUP_REMOVED lines=19> */
.L_x_1464:
        /* <DEDUP_REMOVED lines=11> */
[----:B------:R-:W-:Y:S01]  /*ad10*/  USHF.R.S32.HI UR13, URZ, 0x1f, UR36 ;  /* 0x0000001f3f0d7899 */ /* 0x000fe20008011424 */
[----:B------:R-:W-:Y:S01]  /*ad20*/  IMAD.WIDE.U32 R4, R32, c[0x0][0x3a0], R6 ;  /* 0x0000e80020047a25 */ /* 0x000fe200078e0006 */
[----:B------:R-:W-:Y:S01]  /*ad30*/  UIMAD UR8, UR7, UR9, UR8 ;  /* 0x00000009070872a4 */ /* 0x000fe2000f8e0208 */
[----:B------:R-:W-:-:S02]  /*ad40*/  IADD3 R30, R244, 0x40, RZ ;  /* 0x00000040f41e7810 */ /* 0x000fc40007ffe0ff */
[----:B------:R-:W-:Y:S01]  /*ad50*/  IADD3 R29, R244, 0x80, RZ ;  /* 0x00000080f41d7810 */ /* 0x000fe20007ffe0ff */
[----:B------:R-:W-:Y:S01]  /*ad60*/  BAR.SYNC.DEFER_BLOCKING 0x0 ;  /* 0x0000000000007b1d */ /* 0x000fe20000010000 */
[----:B------:R-:W-:Y:S01]  /*ad70*/  IADD3 R4, P0, R4, UR14, RZ ;  /* 0x0000000e04047c10 */ /* 0x000fe2000ff1e0ff */
[----:B------:R-:W-:Y:S01]  /*ad80*/  IMAD.U32 R8, RZ, RZ, UR8 ;  /* 0x00000008ff087e24 */ /* 0x000fe2000f8e00ff */
[----:B------:R-:W-:-:S03]  /*ad90*/  IADD3 R31, R244, 0xc0, RZ ;  /* 0x000000c0f41f7810 */ /* 0x000fc60007ffe0ff */
        /* <DEDUP_REMOVED lines=46> */
.L_x_1466:
[----:B--23--:R-:W-:Y:S05]  /*b080*/  BSYNC B0 ;  /* 0x0000000000007941 */ /* 0x00cfea0003800000 */
.L_x_1465:
        /* <DEDUP_REMOVED lines=22> */
.L_x_1468:
[----:B------:R-:W-:Y:S05]  /*b1f0*/  BSYNC B0 ;  /* 0x0000000000007941 */ /* 0x000fea0003800000 */
.L_x_1467:
[----:B------:R-:W-:Y:S01]  /*b200*/  ULDC.64 UR8, c[0x0][0x3a8] ;  /* 0x0000ea0000087ab9 */ /* 0x000fe20000000a00 */
[----:B------:R-:W-:Y:S01]  /*b210*/  IMAD.WIDE.U32 R6, R32, c[0x0][0x3a8], R6 ;  /* 0x0000ea0020067a25 */ /* 0x000fe200078e0006 */
        /* <DEDUP_REMOVED lines=30> */
.L_x_1470:
[----:B------:R-:W-:Y:S05]  /*b400*/  BSYNC B0 ;  /* 0x0000000000007941 */ /* 0x000fea0003800000 */
.L_x_1469:
        /* <DEDUP_REMOVED lines=20> */
.L_x_1441:
        /* <DEDUP_REMOVED lines=20> */
.L_x_1472:
        /* <DEDUP_REMOVED lines=18> */
.L_x_1473:
        /* <DEDUP_REMOVED lines=44> */
.L_x_1475:
[----:B------:R-:W-:Y:S05]  /*ba70*/  BSYNC B0 ;  /* 0x0000000000007941 */ /* 0x000fea0003800000 */
.L_x_1474:
        /* <DEDUP_REMOVED lines=21> */
.L_x_1477:
[----:B------:R-:W-:Y:S05]  /*bbd0*/  BSYNC B0 ;  /* 0x0000000000007941 */ /* 0x000fea0003800000 */
.L_x_1476:
        /* <DEDUP_REMOVED lines=31> */
.L_x_1479:
[----:B------:R-:W-:Y:S05]  /*bdd0*/  BSYNC B0 ;  /* 0x0000000000007941 */ /* 0x000fea0003800000 */
.L_x_1478:
        /* <DEDUP_REMOVED lines=18> */
.L_x_1471:
[----:B------:R-:W-:Y:S05]  /*bf00*/  BSYNC B1 ;  /* 0x0000000000017941 */ /* 0x000fea0003800000 */
.L_x_1436:
        /* <DEDUP_REMOVED lines=12> */
.L_x_1480:
[----:B------:R-:W-:Y:S05]  /*bfd0*/  EXIT ;  /* 0x000000000000794d */ /* 0x000fea0003800000 */
.L_x_1482:
        /* <DEDUP_REMOVED lines=10> */
.L_x_2040:


//--------------------- .text._ZN5flash44flash_bwd_dq_dk_dv_loop_seqk_parallel_kernelI23Flash_bwd_kernel_traitsILi256ELi64ELi64ELi8ELi4ELi2ELi2ELb0ELb0EN7cutlass6half_tE19Flash_kernel_traitsILi256ELi64ELi64ELi8ES3_EELb0ELb0ELb0ELb0ELb0ELb0ELb1EEEvNS_16Flash_bwd_paramsE --------------------------
	.section	.text._ZN5flash44flash_bwd_dq_dk_dv_loop_seqk_parallel_kernelI23Flash_bwd_kernel_traitsILi256ELi64ELi64ELi8ELi4ELi2ELi2ELb0ELb0EN7cutlass6half_tE19Flash_kernel_traitsILi256ELi64ELi64ELi8ES3_EELb0ELb0ELb0ELb0ELb0ELb0ELb1EEEvNS_16Flash_bwd_paramsE,"ax",@progbits
	.sectioninfo	@"SHI_REGISTERS=255"
	.align	128
        .global         _ZN5flash44flash_bwd_dq_dk_dv_loop_seqk_parallel_kernelI23Flash_bwd_kernel_traitsILi256ELi64ELi64ELi8ELi4ELi2ELi2ELb0ELb0EN7cutlass6half_tE19Flash_kernel_traitsILi256ELi64ELi64ELi8ES3_EELb0ELb0ELb0ELb0ELb0ELb0ELb1EEEvNS_16Flash_bwd_paramsE
        .type           _ZN5flash44flash_bwd_dq_dk_dv_loop_seqk_parallel_kernelI23Flash_bwd_kernel_traitsILi256ELi64ELi64ELi8ELi4ELi2ELi2ELb0ELb0EN7cutlass6half_tE19Flash_kernel_traitsILi256ELi64ELi64ELi8ES3_EELb0ELb0ELb0ELb0ELb0ELb0ELb1EEEvNS_16Flash_bwd_paramsE,@function
        .size           _ZN5flash44flash_bwd_dq_dk_dv_loop_seqk_parallel_kernelI23Flash_bwd_kernel_traitsILi256ELi64ELi64ELi8ELi4ELi2ELi2ELb0ELb0EN7cutlass6half_tE19Flash_kernel_traitsILi256ELi64ELi64ELi8ES3_EELb0ELb0ELb0ELb0ELb0ELb0ELb1EEEvNS_16Flash_bwd_paramsE,(.L_x_2041 - _ZN5flash44flash_bwd_dq_dk_dv_loop_seqk_parallel_kernelI23Flash_bwd_kernel_traitsILi256ELi64ELi64ELi8ELi4ELi2ELi2ELb0ELb0EN7cutlass6half_tE19Flash_kernel_traitsILi256ELi64ELi64ELi8ES3_EELb0ELb0ELb0ELb0ELb0ELb0ELb1EEEvNS_16Flash_bwd_paramsE)
        .other          _ZN5flash44flash_bwd_dq_dk_dv_loop_seqk_parallel_kernelI23Flash_bwd_kernel_traitsILi256ELi64ELi64ELi8ELi4ELi2ELi2ELb0ELb0EN7cutlass6half_tE19Flash_kernel_traitsILi256ELi64ELi64ELi8ES3_EELb0ELb0ELb0ELb0ELb0ELb0ELb1EEEvNS_16Flash_bwd_paramsE,@"STO_CUDA_ENTRY STV_DEFAULT"
_ZN5flash44flash_bwd_dq_dk_dv_loop_seqk_parallel_kernelI23Flash_bwd_kernel_traitsILi256ELi64ELi64ELi8ELi4ELi2ELi2ELb0ELb0EN7cutlass6half_tE19Flash_kernel_traitsILi256ELi64ELi64ELi8ES3_EELb0ELb0ELb0ELb0ELb0ELb0ELb1EEEvNS_16Flash_bwd_paramsE:
.text._ZN5flash44flash_bwd_dq_dk_dv_loop_seqk_parallel_kernelI23Flash_bwd_kernel_traitsILi256ELi64ELi64ELi8ELi4ELi2ELi2ELb0ELb0EN7cutlass6half_tE19Flash_kernel_traitsILi256ELi64ELi64ELi8ES3_EELb0ELb0ELb0ELb0ELb0ELb0ELb1EEEvNS_16Flash_bwd_paramsE:
        /* <DEDUP_REMOVED lines=177> */
.L_x_1529:
        /* <DEDUP_REMOVED lines=66> */
.L_x_1483:
        /* <DEDUP_REMOVED lines=58> */
.L_x_1485:
        /* <DEDUP_REMOVED lines=43> */
.L_x_1486:
        /* <DEDUP_REMOVED lines=45> */
.L_x_1487:
[----:B------:R-:W-:-:S03]  /*1850*/  UMOV UR11, UR50 ;  /* 0x00000032000b7c82 */ /* 0x000fc60008000000 */
.L_x_1488:
        /* <DEDUP_REMOVED lines=37> */
[----:B------:R-:W-:Y:S01]  /*1ab0*/  IMAD.WIDE.U32 R2, R5, c[0x0][0x378], R2 ;  /* 0x0000de0005027a25 */ /* 0x000fe200078e0002 */
[----:B------:R-:W-:-:S02]  /*1ac0*/  UMOV UR38, 0x4 ;  /* 0x0000000400267882 */ /* 0x000fc40000000000 */
[----:B------:R-:W-:Y:S01]  /*1ad0*/  ULDC.64 UR12, c[0x0][0x3c8] ;  /* 0x0000f200000c7ab9 */ /* 0x000fe20000000a00 */
[----:B------:R-:W-:Y:S01]  /*1ae0*/  IADD3.X R7, R7, UR29, R15, P1, !PT ;  /* 0x0000001d07077c10 */ /* 0x000fe20008ffe40f */
[----:B------:R-:W-:Y:S01]  /*1af0*/  ULDC.64 UR10, c[0x0][0x200] ;  /* 0x00008000000a7ab9 */ /* 0x000fe20000000a00 */
[----:B------:R-:W-:Y:S01]  /*1b00*/  IADD3 R5, R3, UR16, RZ ;  /* 0x0000001003057c10 */ /* 0x000fe2000fffe0ff */
[----:B------:R-:W-:Y:S01]  /*1b10*/  ULEA.HI.SX32 UR7, UR34, 0xffffffff, 0x1a ;  /* 0xffffffff22077891 */ /* 0x000fe2000f8fd23f */
[----:B------:R-:W-:Y:S01]  /*1b20*/  IMAD.MOV.U32 R4, RZ, RZ, R2 ;  /* 0x000000ffff047224 */ /* 0x000fe200078e0002 */
[----:B------:R-:W-:Y:S02]  /*1b30*/  UIMAD.WIDE UR8, UR8, UR38, UR12 ;  /* 0x00000026080872a5 */ /* 0x000fe4000f8e020c */
[----:B------:R-:W-:Y:S01]  /*1b40*/  UIMAD.WIDE UR14, UR14, UR38, UR10 ;  /* 0x000000260e0e72a5 */ /* 0x000fe2000f8e020a */
[----:B------:R-:W-:Y:S05]  /*1b50*/  @!P0 BRA `(.L_x_1489) ;  /* 0x0000916000008947 */ /* 0x000fea0003800000 */
[----:B------:R-:W2:Y:S01]  /*1b60*/  LDL R27, [R1+0x58] ;  /* 0x00005800011b7983 */ /* 0x000ea20000100800 */
[----:B------:R-:W-:Y:S01]  /*1b70*/  PLOP3.LUT P0, PT, PT, PT, UP2, 0x80, 0x0 ;  /* 0x000000000000781c */ /* 0x000fe20003f0f028 */
[----:B------:R-:W-:Y:S01]  /*1b80*/  UMOV UR13, UR8 ;  /* 0x00000008000d7c82 */ /* 0x000fe20008000000 */
[C---:B------:R-:W-:Y:S01]  /*1b90*/  IADD3 R25, R240.reuse, 0xc0, RZ ;  /* 0x000000c0f0197810 */ /* 0x040fe20007ffe0ff */
[----:B------:R-:W-:Y:S01]  /*1ba0*/  ULEA.HI UR8, UR7, UR7, URZ, 0x1 ;  /* 0x0000000707087291 */ /* 0x000fe2000f8f083f */
[----:B------:R-:W-:Y:S01]  /*1bb0*/  IADD3 R26, R240, 0x40, RZ ;  /* 0x00000040f01a7810 */ /* 0x000fe20007ffe0ff */
[----:B------:R-:W-:Y:S01]  /*1bc0*/  ULDC.64 UR10, c[0x0][0x1a8] ;  /* 0x00006a00000a7ab9 */ /* 0x000fe20000000a00 */
[----:B------:R-:W-:Y:S01]  /*1bd0*/  IMAD.U32 R10, RZ, RZ, UR35 ;  /* 0x00000023ff0a7e24 */ /* 0x000fe2000f8e00ff */
[----:B------:R-:W-:Y:S01]  /*1be0*/  ULOP3.LUT UR8, UR8, 0xfffffffe, URZ, 0xc0, !UPT ;  /* 0xfffffffe08087892 */ /* 0x000fe2000f8ec03f */
[----:B------:R1:W-:Y:S01]  /*1bf0*/  STL [R1+0x4], R25 ;  /* 0x0000041901007387 */ /* 0x0003e20000100800 */
[----:B------:R-:W-:Y:S01]  /*1c00*/  UMOV UR12, UR9 ;  /* 0x00000009000c7c82 */ /* 0x000fe20008000000 */
[----:B------:R-:W-:Y:S01]  /*1c10*/  IMAD R0, R23, c[0x0][0x370], RZ ;  /* 0x0000dc0017007a24 */ /* 0x000fe200078e02ff */
[----:B------:R-:W-:Y:S01]  /*1c20*/  UIADD3 UR8, UR7, -UR8, URZ ;  /* 0x8000000807087290 */ /* 0x000fe2000fffe03f */
[----:B------:R1:W-:Y:S01]  /*1c30*/  STL [R1], R26 ;  /* 0x0000001a01007387 */ /* 0x0003e20000100800 */
[----:B------:R-:W-:Y:S01]  /*1c40*/  UIMAD UR9, UR61, UR10, URZ ;  /* 0x0000000a3d0972a4 */ /* 0x000fe2000f8e023f */
[----:B------:R-:W-:Y:S01]  /*1c50*/  IMAD.WIDE.U32 R4, R12, c[0x0][0x370], R4 ;  /* 0x0000dc000c047a25 */ /* 0x000fe200078e0004 */
[----:B------:R-:W-:Y:S01]  /*1c60*/  UISETP.NE.AND UP0, UPT, UR8, 0x1, UPT ;  /* 0x000000010800788c */ /* 0x000fe2000bf05270 */
[----:B------:R-:W-:Y:S01]  /*1c70*/  @P0 BAR.SYNC.DEFER_BLOCKING 0x0 ;  /* 0x0000000000000b1d */ /* 0x000fe20000010000 */
[----:B------:R-:W-:Y:S01]  /*1c80*/  UIMAD UR8, UR7, -0x40, UR32 ;  /* 0xffffffc0070878a4 */ /* 0x000fe2000f8e0220 */
[----:B------:R-:W-:Y:S01]  /*1c90*/  IMAD.WIDE.U32 R10, R10, c[0x0][0x1a8], R6 ;  /* 0x00006a000a0a7a25 */ /* 0x000fe200078e0006 */
[----:B------:R-:W-:Y:S01]  /*1ca0*/  UIMAD UR9, UR35, UR11, UR9 ;  /* 0x0000000b230972a4 */ /* 0x000fe2000f8e0209 */
[----:B------:R-:W-:-:S02]  /*1cb0*/  LEA R243, P0, R4, c[0x0][0x330], 0x1 ;  /* 0x0000cc0004f37a11 */ /* 0x000fc400078008ff */
[C---:B------:R-:W-:Y:S01]  /*1cc0*/  IMAD R0, R12.reuse, c[0x0][0x374], R0 ;  /* 0x0000dd000c007a24 */ /* 0x040fe200078e0200 */
[----:B------:R-:W-:Y:S01]  /*1cd0*/  ISETP.GE.AND P6, PT, R12, UR8, PT ;  /* 0x000000080c007c0c */ /* 0x000fe2000bfc6270 */
[----:B------:R-:W-:Y:S01]  /*1ce0*/  UMOV UR11, UR14 ;  /* 0x0000000e000b7c82 */ /* 0x000fe20008000000 */
[----:B------:R-:W-:Y:S01]  /*1cf0*/  LEA R242, P1, R10, c[0x0][0x160], 0x1 ;  /* 0x000058000af27a11 */ /* 0x000fe200078208ff */
[----:B------:R-:W-:Y:S01]  /*1d00*/  IMAD.IADD R8, R5, 0x1, R0 ;  /* 0x0000000105087824 */ /* 0x000fe200078e0200 */
[----:B------:R-:W-:Y:S01]  /*1d10*/  IADD3 R16, R11, UR9, RZ ;  /* 0x000000090b107c10 */ /* 0x000fe2000fffe0ff */
[----:B------:R-:W-:Y:S01]  /*1d20*/  UMOV UR10, UR15 ;  /* 0x0000000f000a7c82 */ /* 0x000fe20008000000 */
[----:B------:R-:W-:Y:S01]  /*1d30*/  BSSY B0, `(.L_x_1490) ;  /* 0x0000032000007945 */ /* 0x000fe20003800000 */
[----:B------:R-:W-:Y:S02]  /*1d40*/  IADD3 R252, R240, 0x80, RZ ;  /* 0x00000080f0fc7810 */ /* 0x000fe40007ffe0ff */
[----:B------:R-:W-:-:S02]  /*1d50*/  LEA.HI.X R245, R4, c[0x0][0x334], R8, 0x1, P0 ;  /* 0x0000cd0004f57a11 */ /* 0x000fc400000f0c08 */
        /* <DEDUP_REMOVED lines=47> */
.L_x_1491:
[----:B------:R-:W-:Y:S05]  /*2050*/  BSYNC B0 ;  /* 0x0000000000007941 */ /* 0x000fea0003800000 */
.L_x_1490:
        /* <DEDUP_REMOVED lines=48> */
.L_x_1493:
[----:B------:R-:W-:Y:S05]  /*2360*/  BSYNC B0 ;  /* 0x0000000000007941 */ /* 0x000fea0003800000 */
.L_x_1492:
        /* <DEDUP_REMOVED lines=23> */
.L_x_1495:
        /* <DEDUP_REMOVED lines=50> */
.L_x_1496:
[----:B------:R-:W-:Y:S05]  /*2800*/  BSYNC B0 ;  /* 0x0000000000007941 */ /* 0x000fea0003800000 */
.L_x_1494:
        /* <DEDUP_REMOVED lines=21> */
.L_x_1498:
        /* <DEDUP_REMOVED lines=49> */
.L_x_1499:
[----:B------:R-:W-:Y:S05]  /*2c70*/  BSYNC B0 ;  /* 0x0000000000007941 */ /* 0x000fea0003800000 */
.L_x_1497:
[----:B--23--:R-:W-:Y:S02]  /*2c80*/  SHF.R.S32.HI R2, RZ, 0x1f, R19 ;  /* 0x0000001fff027819 */ /* 0x00cfe40000011413 */
        /* <DEDUP_REMOVED lines=15> */
[C---:B------:R-:W-:Y:S01]  /*2d80*/  ISETP.GE.AND P3, PT, R0.reuse, UR8, PT ;  /* 0x0000000800007c0c */ /* 0x040fe2000bf66270 */
[----:B------:R-:W-:Y:S01]  /*2d90*/  IMAD.U32 R16, RZ, RZ, UR26 ;  /* 0x0000001aff107e24 */ /* 0x000fe2000f8e00ff */
[----:B------:R-:W-:Y:S01]  /*2da0*/  ISETP.GE.AND P2, PT, R3, UR8, PT ;  /* 0x0000000803007c0c */ /* 0x000fe2000bf46270 */
[----:B------:R-:W-:Y:S01]  /*2db0*/  USHF.R.S32.HI UR8, URZ, 0x1f, UR26 ;  /* 0x0000001f3f087899 */ /* 0x000fe2000801141a */
[----:B------:R-:W-:Y:S01]  /*2dc0*/  SHF.L.U64.HI R4, R0, 0x2, R2 ;  /* 0x0000000200047819 */ /* 0x000fe20000010202 */
[----:B------:R2:W-:Y:S01]  /*2dd0*/  STL [R1+0x44], R5 ;  /* 0x0000440501007387 */ /* 0x0005e20000100800 */
[----:B------:R-:W-:Y:S01]  /*2de0*/  IADD3 R2, P1, R5, UR11, RZ ;  /* 0x0000000b05027c10 */ /* 0x000fe2000ff3e0ff */
[----:B------:R-:W-:-:S02]  /*2df0*/  UIMAD UR14, UR8, UR14, URZ ;  /* 0x0000000e080e72a4 */ /* 0x000fc4000f8e023f */
[----:B------:R2:W-:Y:S01]  /*2e00*/  STL [R1+0x40], R4 ;  /* 0x0000400401007387 */ /* 0x0005e20000100800 */
        /* <DEDUP_REMOVED lines=63> */
.L_x_1501:
[----:B--2---:R-:W-:Y:S05]  /*3200*/  BSYNC B0 ;  /* 0x0000000000007941 */ /* 0x004fea0003800000 */
.L_x_1500:
        /* <DEDUP_REMOVED lines=55> */
.L_x_1503:
[----:B------:R-:W-:Y:S05]  /*3580*/  BSYNC B0 ;  /* 0x0000000000007941 */ /* 0x000fea0003800000 */
.L_x_1502:
        /* <DEDUP_REMOVED lines=62> */
.L_x_1505:
[----:B------:R-:W-:Y:S05]  /*3970*/  BSYNC B0 ;  /* 0x0000000000007941 */ /* 0x000fea0003800000 */
.L_x_1504:
        /* <DEDUP_REMOVED lines=54> */
.L_x_1507:
[----:B------:R-:W-:Y:S05]  /*3ce0*/  BSYNC B0 ;  /* 0x0000000000007941 */ /* 0x000fea0003800000 */
.L_x_1506:
[----:B------:R-:W-:Y:S01]  /*3cf0*/  IADD3 R0, R230, 0x4000, RZ ;  /* 0x00004000e6007810 */ /* 0x000fe20007ffe0ff */
[----:B------:R-:W0:Y:S01]  /*3d00*/  LDGDEPBAR ;  /* 0x00000000000079af */ /* 0x000e220000000000 */
[----:B-1-3--:R-:W-:Y:S01]  /*3d10*/  IADD3 R2, R231, 0x4000, RZ ;  /* 0x00004000e7027810 */ /* 0x00afe20007ffe0ff */
[----:B------:R-:W-:Y:S01]  /*3d20*/  IMAD.MOV.U32 R238, RZ, RZ, R236 ;  /* 0x000000ffffee7224 */ /* 0x000fe200078e00ec */
[----:B------:R-:W-:Y:S01]  /*3d30*/  SEL R0, R0, R230, !P0 ;  /* 0x000000e600007207 */ /* 0x000fe20004000000 */
[----:B------:R-:W-:Y:S01]  /*3d40*/  CS2R R190, SRZ ;  /* 0x0000000000be7805 */ /* 0x000fe2000001ff00 */
[----:B------:R-:W-:Y:S01]  /*3d50*/  SEL R2, R2, R231, !P0 ;  /* 0x000000e702027207 */ /* 0x000fe20004000000 */
[----:B------:R-:W-:Y:S01]  /*3d60*/  CS2R R188, SRZ ;  /* 0x0000000000bc7805 */ /* 0x000fe2000001ff00 */
[----:B------:R-:W-:Y:S01]  /*3d70*/  SHF.L.U32 R220, R0, 0x1, RZ ;  /* 0x0000000100dc7819 */ /* 0x000fe200000006ff */
[----:B------:R-:W-:Y:S01]  /*3d80*/  IMAD.MOV.U32 R0, RZ, RZ, c[0x0][0x22c] ;  /* 0x00008b00ff007624 */ /* 0x000fe200078e00ff */
[----:B------:R-:W-:Y:S01]  /*3d90*/  CS2R R194, SRZ ;  /* 0x0000000000c27805 */ /* 0x000fe2000001ff00 */
[----:B------:R-:W-:Y:S01]  /*3da0*/  IMAD.SHL.U32 R225, R2, 0x2, RZ ;  /* 0x0000000202e17824 */ /* 0x000fe200078e00ff */
[----:B------:R-:W-:Y:S01]  /*3db0*/  CS2R R192, SRZ ;  /* 0x0000000000c07805 */ /* 0x000fe2000001ff00 */
        /* <DEDUP_REMOVED lines=9> */
[C---:B------:R-:W-:Y:S01]  /*3e50*/  IADD3 R7, R8.reuse, 0x20, RZ ;  /* 0x0000002008077810 */ /* 0x040fe20007ffe0ff */
[----:B------:R-:W-:Y:S01]  /*3e60*/  CS2R R178, SRZ ;  /* 0x0000000000b27805 */ /* 0x000fe2000001ff00 */
[C---:B------:R-:W-:Y:S01]  /*3e70*/  IADD3 R6, R8.reuse, 0x40, RZ ;  /* 0x0000004008067810 */ /* 0x040fe20007ffe0ff */
[----:B------:R-:W-:Y:S01]  /*3e80*/  CS2R R176, SRZ ;  /* 0x0000000000b07805 */ /* 0x000fe2000001ff00 */
[C---:B------:R-:W-:Y:S01]  /*3e90*/  IADD3 R5, R8.reuse, 0x60, RZ ;  /* 0x0000006008057810 */ /* 0x040fe20007ffe0ff */
[C---:B------:R-:W-:Y:S01]  /*3ea0*/  IMAD.IADD R7, R239.reuse, 0x1, R7 ;  /* 0x00000001ef077824 */ /* 0x040fe200078e0207 */
[C---:B------:R-:W-:Y:S01]  /*3eb0*/  IADD3 R4, R8.reuse, 0x80, RZ ;  /* 0x0000008008047810 */ /* 0x040fe20007ffe0ff */
[C---:B------:R-:W-:Y:S01]  /*3ec0*/  IMAD.IADD R6, R239.reuse, 0x1, R6 ;  /* 0x00000001ef067824 */ /* 0x040fe200078e0206 */
[C---:B------:R-:W-:Y:S01]  /*3ed0*/  IADD3 R3, R8.reuse, 0xa0, RZ ;  /* 0x000000a008037810 */ /* 0x040fe20007ffe0ff */
[C---:B------:R-:W-:Y:S01]  /*3ee0*/  IMAD.IADD R7, R239.reuse, 0x1, R7 ;  /* 0x00000001ef077824 */ /* 0x040fe200078e0207 */
[C---:B------:R-:W-:Y:S01]  /*3ef0*/  IADD3 R5, R239.reuse, R5, RZ ;  /* 0x00000005ef057210 */ /* 0x040fe20007ffe0ff */
[C---:B------:R-:W-:Y:S01]  /*3f00*/  IMAD.IADD R4, R239.reuse, 0x1, R4 ;  /* 0x00000001ef047824 */ /* 0x040fe200078e0204 */
[C---:B------:R-:W-:Y:S01]  /*3f10*/  IADD3 R2, R8.reuse, 0xc0, RZ ;  /* 0x000000c008027810 */ /* 0x040fe20007ffe0ff */
        /* <DEDUP_REMOVED lines=21> */
[----:B------:R1:W-:Y:S01]  /*4070*/  STL [R1+0x20], R7 ;  /* 0x0000200701007387 */ /* 0x0003e20000100800 */
[C---:B------:R-:W-:Y:S01]  /*4080*/  IMAD.IADD R3, R239.reuse, 0x1, R3 ;  /* 0x00000001ef037824 */ /* 0x040fe200078e0203 */
[C---:B------:R-:W-:Y:S01]  /*4090*/  IADD3 R2, R239.reuse, R2, RZ ;  /* 0x00000002ef027210 */ /* 0x040fe20007ffe0ff */
[C---:B------:R-:W-:Y:S01]  /*40a0*/  IMAD.IADD R0, R239.reuse, 0x1, R0 ;  /* 0x00000001ef007824 */ /* 0x040fe200078e0200 */
        /* <DEDUP_REMOVED lines=25> */
[C---:B---3--:R-:W-:Y:S01]  /*4240*/  IMAD.IADD R6, R239.reuse, 0x1, R6 ;  /* 0x00000001ef067824 */ /* 0x048fe200078e0206 */
[----:B------:R-:W-:Y:S01]  /*4250*/  STL [R1+0x3c], R7 ;  /* 0x00003c0701007387 */ /* 0x000fe20000100800 */
[----:B------:R-:W-:Y:S01]  /*4260*/  CS2R R78, SRZ ;  /* 0x00000000004e7805 */ /* 0x000fe2000001ff00 */
[----:B------:R-:W-:Y:S01]  /*4270*/  CS2R R76, SRZ ;  /* 0x00000000004c7805 */ /* 0x000fe2000001ff00 */
[C---:B--2---:R-:W-:Y:S01]  /*4280*/  IADD3 R5, R239.reuse, R5, RZ ;  /* 0x00000005ef057210 */ /* 0x044fe20007ffe0ff */
[----:B------:R1:W-:Y:S01]  /*4290*/  STL [R1+0xc], R2 ;  /* 0x00000c0201007387 */ /* 0x0003e20000100800 */
[----:B------:R-:W-:Y:S01]  /*42a0*/  CS2R R82, SRZ ;  /* 0x0000000000527805 */ /* 0x000fe2000001ff00 */
[----:B------:R-:W-:Y:S01]  /*42b0*/  CS2R R80, SRZ ;  /* 0x0000000000507805 */ /* 0x000fe2000001ff00 */
[C---:B----4-:R-:W-:Y:S01]  /*42c0*/  IMAD.IADD R4, R239.reuse, 0x1, R4 ;  /* 0x00000001ef047824 */ /* 0x050fe200078e0204 */
[----:B------:R-:W-:Y:S01]  /*42d0*/  STL [R1+0x38], R6 ;  /* 0x0000380601007387 */ /* 0x000fe20000100800 */
[----:B------:R-:W-:Y:S01]  /*42e0*/  CS2R R74, SRZ ;  /* 0x00000000004a7805 */ /* 0x000fe2000001ff00 */
[----:B------:R-:W-:Y:S01]  /*42f0*/  CS2R R72, SRZ ;  /* 0x0000000000487805 */ /* 0x000fe2000001ff00 */
[C---:B------:R-:W-:Y:S01]  /*4300*/  IADD3 R3, R239.reuse, R3, RZ ;  /* 0x00000003ef037210 */ /* 0x040fe20007ffe0ff */
        /* <DEDUP_REMOVED lines=17> */
[C---:B-1----:R-:W-:Y:S01]  /*4420*/  IMAD.IADD R2, R239.reuse, 0x1, R2 ;  /* 0x00000001ef027824 */ /* 0x042fe200078e0202 */
[----:B------:R-:W-:Y:S01]  /*4430*/  CS2R R48, SRZ ;  /* 0x0000000000307805 */ /* 0x000fe2000001ff00 */
[----:B------:R-:W-:Y:S01]  /*4440*/  CS2R R42, SRZ ;  /* 0x00000000002a7805 */ /* 0x000fe2000001ff00 */
[----:B------:R-:W-:Y:S01]  /*4450*/  CS2R R40, SRZ ;  /* 0x0000000000287805 */ /* 0x000fe2000001ff00 */
[----:B------:R-:W-:Y:S01]  /*4460*/  CS2R R38, SRZ ;  /* 0x0000000000267805 */ /* 0x000fe2000001ff00 */
[----:B------:R-:W-:Y:S01]  /*4470*/  CS2R R36, SRZ ;  /* 0x0000000000247805 */ /* 0x000fe2000001ff00 */
[----:B------:R-:W-:Y:S01]  /*4480*/  CS2R R30, SRZ ;  /* 0x00000000001e7805 */ /* 0x000fe2000001ff00 */
[----:B------:R-:W-:Y:S01]  /*4490*/  CS2R R28, SRZ ;  /* 0x00000000001c7805 */ /* 0x000fe2000001ff00 */
[----:B--2---:R-:W-:Y:S01]  /*44a0*/  IADD3 R0, R239, R0, RZ ;  /* 0x00000000ef007210 */ /* 0x004fe20007ffe0ff */
[----:B------:R-:W-:Y:S01]  /*44b0*/  CS2R R34, SRZ ;  /* 0x0000000000227805 */ /* 0x000fe2000001ff00 */
[----:B------:R-:W-:Y:S01]  /*44c0*/  CS2R R32, SRZ ;  /* 0x0000000000207805 */ /* 0x000fe2000001ff00 */
[----:B------:R-:W-:Y:S01]  /*44d0*/  CS2R R26, SRZ ;  /* 0x00000000001a7805 */ /* 0x000fe2000001ff00 */
[----:B------:R-:W-:Y:S01]  /*44e0*/  CS2R R24, SRZ ;  /* 0x0000000000187805 */ /* 0x000fe2000001ff00 */
[----:B------:R3:W-:Y:S01]  /*44f0*/  STL [R1+0x24], R0 ;  /* 0x0000240001007387 */ /* 0x0007e20000100800 */
[----:B------:R-:W-:Y:S01]  /*4500*/  CS2R R22, SRZ ;  /* 0x0000000000167805 */ /* 0x000fe2000001ff00 */
[----:B------:R-:W-:Y:S01]  /*4510*/  CS2R R20, SRZ ;  /* 0x0000000000147805 */ /* 0x000fe2000001ff00 */
[----:B------:R-:W-:Y:S01]  /*4520*/  IMAD.MOV.U32 R233, RZ, RZ, 0x20 ;  /* 0x00000020ffe97424 */ /* 0x000fe200078e00ff */
[----:B------:R3:W-:Y:S01]  /*4530*/  STL [R1+0x28], R2 ;  /* 0x0000280201007387 */ /* 0x0007e20000100800 */
[----:B------:R-:W-:Y:S01]  /*4540*/  MOV R232, 0x40 ;  /* 0x0000004000e87802 */ /* 0x000fe20000000f00 */
[----:B------:R-:W-:-:S02]  /*4550*/  IMAD.SHL.U32 R228, R231, 0x2, RZ ;  /* 0x00000002e7e47824 */ /* 0x000fc400078e00ff */
.L_x_1510:
[----:B---3--:R-:W2:Y:S01]  /*4560*/  LDL R0, [R1+0x54] ;  /* 0x0000540001007983 */ /* 0x008ea20000100800 */
[----:B------:R-:W-:Y:S01]  /*4570*/  USHF.L.U32 UR8, UR17, 0x6, URZ ;  /* 0x0000000611087899 */ /* 0x000fe2000800063f */
[----:B------:R-:W-:Y:S01]  /*4580*/  MOV R129, c[0x0][0x22c] ;  /* 0x00008b0000817a02 */ /* 0x000fe20000000f00 */
[----:B------:R-:W-:Y:S02]  /*4590*/  UISETP.GE.AND UP4, UPT, UR7, 0x1, UPT ;  /* 0x000000010700788c */ /* 0x000fe4000bf86270 */
[----:B------:R-:W-:Y:S01]  /*45a0*/  UIADD3 UR8, UR8, 0x40, URZ ;  /* 0x0000004008087890 */ /* 0x000fe2000fffe03f */
[----:B------:R-:W0:Y:S01]  /*45b0*/  LDGDEPBAR ;  /* 0x00000000000079af */ /* 0x000e220000000000 */
[----:B------:R-:W-:Y:S02]  /*45c0*/  IMAD R129, R129, c[0x0][0x1c0], RZ ;  /* 0x0000700081817a24 */ /* 0x000fe400078e02ff */
[----:B------:R-:W-:Y:S03]  /*45d0*/  UISETP.GE.AND UP0, UPT, UR8, UR6, UPT ;  /* 0x000000060800728c */ /* 0x000fe6000bf06270 */
[----:B------:R-:W3:Y:S01]  /*45e0*/  LDL R117, [R1+0x50] ;  /* 0x0000500001757983 */ /* 0x000ee20000100800 */
[----:B------:R-:W-:Y:S05]  /*45f0*/  LEA R129, -R129, RZ, 0x6 ;  /* 0x000000ff81817211 */ /* 0x000fea00078e31ff */
[----:B------:R-:W4:Y:S06]  /*4600*/  LDL R127, [R1+0x44] ;  /* 0x00004400017f7983 */ /* 0x000f2c0000100800 */
[----:B------:R-:W3:Y:S06]  /*4610*/  LDL R128, [R1+0x40] ;  /* 0x0000400001807983 */ /* 0x000eec0000100800 */
[----:B-----5:R1:W5:Y:S01]  /*4620*/  LDL R130, [R1] ;  /* 0x0000000001827983 */ /* 0x0203620000100800 */
        /* <DEDUP_REMOVED lines=13> */
[----:B------:R-:W-:Y:S01]  /*4700*/  LDSM.16.M88.4 R84, [R224+0x18800] ;  /* 0x01880000e054783b */ /* 0x000fe20000000200 */
[----:B--2---:R-:W-:Y:S02]  /*4710*/  R2P PR, R0, 0x6 ;  /* 0x0000000600007804 */ /* 0x004fe40000000000 */
[----:B------:R-:W-:Y:S02]  /*4720*/  PLOP3.LUT P0, PT, PT, PT, UP0, 0x80, 0x0 ;  /* 0x000000000000781c */ /* 0x000fe40003f0f008 */
[----:B------:R-:W-:Y:S02]  /*4730*/  PLOP3.LUT P5, PT, PT, PT, UP0, 0x80, 0x0 ;  /* 0x000000000000781c */ /* 0x000fe40003faf008 */
[----:B------:R-:W-:Y:S04]  /*4740*/  SEL R116, R233, 0xffffffe0, !P1 ;  /* 0xffffffe0e9747807 */ /* 0x000fe80004800000 */
[----:B------:R-:W-:Y:S02]  /*4750*/  SEL R217, R232, 0xffffffc0, !P2 ;  /* 0xffffffc0e8d97807 */ /* 0x000fe40005000000 */
[C---:B------:R-:W-:Y:S02]  /*4760*/  IADD3 R3, R225.reuse, R116, RZ ;  /* 0x00000074e1037210 */ /* 0x040fe40007ffe0ff */
[-C--:B------:R-:W-:Y:S02]  /*4770*/  IADD3 R2, R225, R217.reuse, RZ ;  /* 0x000000d9e1027210 */ /* 0x080fe40007ffe0ff */
[----:B------:R-:W-:Y:S01]  /*4780*/  IADD3 R0, R3, R217, RZ ;  /* 0x000000d903007210 */ /* 0x000fe20007ffe0ff */
[----:B------:R-:W1:Y:S01]  /*4790*/  LDSM.16.M88.4 R88, [R3] ;  /* 0x000000000358783b */ /* 0x000e620000000200 */
[----:B------:R-:W-:Y:S02]  /*47a0*/  PLOP3.LUT P1, PT, PT, PT, UP0, 0x80, 0x0 ;  /* 0x000000000000781c */ /* 0x000fe40003f2f008 */
[----:B------:R-:W-:Y:S02]  /*47b0*/  PLOP3.LUT P2, PT, PT, PT, UP0, 0x80, 0x0 ;  /* 0x000000000000781c */ /* 0x000fe40003f4f008 */
[----:B------:R-:W-:Y:S01]  /*47c0*/  PLOP3.LUT P3, PT, PT, PT, UP0, 0x80, 0x0 ;  /* 0x000000000000781c */ /* 0x000fe20003f6f008 */
[----:B------:R-:W2:Y:S01]  /*47d0*/  LDSM.16.M88.4 R100, [R2] ;  /* 0x000000000264783b */ /* 0x000ea20000000200 */
[----:B------:R-:W-:Y:S02]  /*47e0*/  PLOP3.LUT P4, PT, PT, PT, UP0, 0x80, 0x0 ;  /* 0x000000000000781c */ /* 0x000fe40003f8f008 */
[----:B------:R-:W-:Y:S03]  /*47f0*/  PLOP3.LUT P6, PT, PT, PT, UP0, 0x80, 0x0 ;  /* 0x000000000000781c */ /* 0x000fe60003fcf008 */
[----:B------:R-:W2:Y:S01]  /*4800*/  LDSM.16.M88.4 R108, [R0] ;  /* 0x00000000006c783b */ /* 0x000ea20000000200 */
[C---:B-1----:R-:W-:Y:S08]  /*4810*/  HMMA.16816.F32 R4, R88.reuse, R92, R4 ;  /* 0x0000005c5804723c */ /* 0x042ff00000001804 */
[C---:B------:R-:W-:Y:S01]  /*4820*/  HMMA.16816.F32 R8, R88.reuse, R94, R8 ;  /* 0x0000005e5808723c */ /* 0x040fe20000001808 */
[----:B------:R-:W-:Y:S07]  /*4830*/  LDSM.16.M88.4 R92, [R225+0x2000] ;  /* 0x00200000e15c783b */ /* 0x000fee0000000200 */
[C---:B------:R-:W-:Y:S08]  /*4840*/  HMMA.16816.F32 R12, R88.reuse, R96, R12 ;  /* 0x00000060580c723c */ /* 0x040ff0000000180c */
[----:B------:R-:W-:Y:S01]  /*4850*/  HMMA.16816.F32 R16, R88, R98, R16 ;  /* 0x000000625810723c */ /* 0x000fe20000001810 */
[----:B------:R-:W1:Y:S06]  /*4860*/  LDSM.16.M88.4 R88, [R223+0x18800] ;  /* 0x01880000df58783b */ /* 0x000e6c0000000200 */
[----:B------:R-:W1:Y:S01]  /*4870*/  LDSM.16.M88.4 R96, [R221+0x1a000] ;  /* 0x01a00000dd60783b */ /* 0x000e620000000200 */
[C---:B--2---:R-:W-:Y:S08]  /*4880*/  HMMA.16816.F32 R4, R100.reuse, R104, R4 ;  /* 0x000000686404723c */ /* 0x044ff00000001804 */
[C---:B------:R-:W-:Y:S01]  /*4890*/  HMMA.16816.F32 R8, R100.reuse, R106, R8 ;  /* 0x0000006a6408723c */ /* 0x040fe20000001808 */
[----:B------:R-:W-:Y:S07]  /*48a0*/  LDSM.16.M88.4 R104, [R222+0x1a000] ;  /* 0x01a00000de68783b */ /* 0x000fee0000000200 */
[C---:B------:R-:W-:Y:S08]  /*48b0*/  HMMA.16816.F32 R12, R100.reuse, R84, R12 ;  /* 0x00000054640c723c */ /* 0x040ff0000000180c */
[----:B------:R-:W-:Y:S01]  /*48c0*/  HMMA.16816.F32 R16, R100, R86, R16 ;  /* 0x000000566410723c */ /* 0x000fe20000001810 */
[----:B------:R-:W2:Y:S06]  /*48d0*/  LDSM.16.M88.4 R84, [R221+0x1a800] ;  /* 0x01a80000dd54783b */ /* 0x000eac0000000200 */
[----:B------:R-:W2:Y:S01]  /*48e0*/  LDSM.16.M88.4 R100, [R3+0x2000] ;  /* 0x002000000364783b */ /* 0x000ea20000000200 */
[C---:B------:R-:W-:Y:S08]  /*48f0*/  HMMA.16816.F32 R4, R108.reuse, R112, R4 ;  /* 0x000000706c04723c */ /* 0x040ff00000001804 */
[C---:B------:R-:W-:Y:S01]  /*4900*/  HMMA.16816.F32 R8, R108.reuse, R114, R8 ;  /* 0x000000726c08723c */ /* 0x040fe20000001808 */
[----:B------:R-:W-:Y:S07]  /*4910*/  LDSM.16.M88.4 R112, [R224+0x1a000] ;  /* 0x01a00000e070783b */ /* 0x000fee0000000200 */
[C---:B-1----:R-:W-:Y:S08]  /*4920*/  HMMA.16816.F32 R12, R108.reuse, R88, R12 ;  /* 0x000000586c0c723c */ /* 0x042ff0000000180c */
[----:B------:R-:W-:Y:S01]  /*4930*/  HMMA.16816.F32 R16, R108, R90, R16 ;  /* 0x0000005a6c10723c */ /* 0x000fe20000001810 */
[----:B------:R-:W1:Y:S06]  /*4940*/  LDSM.16.M88.4 R88, [R222+0x1a800] ;  /* 0x01a80000de58783b */ /* 0x000e6c0000000200 */
[----:B------:R-:W1:Y:S01]  /*4950*/  LDSM.16.M88.4 R108, [R2+0x2000] ;  /* 0x00200000026c783b */ /* 0x000e620000000200 */
[C---:B------:R-:W-:Y:S08]  /*4960*/  HMMA.16816.F32 R4, R92.reuse, R96, R4 ;  /* 0x000000605c04723c */ /* 0x040ff00000001804 */
[C---:B------:R-:W-:Y:S01]  /*4970*/  HMMA.16816.F32 R8, R92.reuse, R98, R8 ;  /* 0x000000625c08723c */ /* 0x040fe20000001808 */
[----:B------:R-:W-:Y:S07]  /*4980*/  LDSM.16.M88.4 R96, [R223+0x1a000] ;  /* 0x01a00000df60783b */ /* 0x000fee0000000200 */
[C---:B--2---:R-:W-:Y:S08]  /*4990*/  HMMA.16816.F32 R12, R92.reuse, R84, R12 ;  /* 0x000000545c0c723c */ /* 0x044ff0000000180c */
        /* <DEDUP_REMOVED lines=44> */
[----:B------:R3:W2:Y:S01]  /*4c60*/  LDSM.16.M88.4 R92, [R3+0x6000] ;  /* 0x00600000035c783b */ /* 0x0006a20000000200 */
[C---:B------:R-:W-:Y:S08]  /*4c70*/  HMMA.16816.F32 R4, R100.reuse, R104, R4 ;  /* 0x000000686404723c */ /* 0x040ff00000001804 */
[C---:B------:R-:W-:Y:S01]  /*4c80*/  HMMA.16816.F32 R8, R100.reuse, R106, R8 ;  /* 0x0000006a6408723c */ /* 0x040fe20000001808 */
[----:B------:R-:W-:Y:S07]  /*4c90*/  LDSM.16.M88.4 R104, [R224+0x1e000] ;  /* 0x01e00000e068783b */ /* 0x000fee0000000200 */
[C---:B-1----:R-:W-:Y:S01]  /*4ca0*/  HMMA.16816.F32 R12, R100.reuse, R88, R12 ;  /* 0x00000058640c723c */ /* 0x042fe2000000180c */
[----:B---3--:R-:W-:Y:S07]  /*4cb0*/  MOV R3, UR17 ;  /* 0x0000001100037c02 */ /* 0x008fee0008000f00 */
[----:B------:R-:W-:Y:S01]  /*4cc0*/  HMMA.16816.F32 R16, R100, R90, R16 ;  /* 0x0000005a6410723c */ /* 0x000fe20000001810 */
[----:B------:R-:W1:Y:S03]  /*4cd0*/  LDSM.16.M88.4 R88, [R222+0x1e800] ;  /* 0x01e80000de58783b */ /* 0x000e660000000200 */
[----:B------:R-:W-:Y:S02]  /*4ce0*/  @P0 LEA R3, R3, R117, 0x6 ;  /* 0x0000007503030211 */ /* 0x000fe400078e30ff */
[----:B------:R-:W-:Y:S01]  /*4cf0*/  PLOP3.LUT P0, PT, PT, PT, UP0, 0x80, 0x0 ;  /* 0x000000000000781c */ /* 0x000fe20003f0f008 */
[----:B------:R3:W1:Y:S01]  /*4d00*/  LDSM.16.M88.4 R100, [R2+0x6000] ;  /* 0x006000000264783b */ /* 0x0006620000000200 */
[C---:B------:R-:W-:Y:S05]  /*4d10*/  HMMA.16816.F32 R4, R108.reuse, R112, R4 ;  /* 0x000000706c04723c */ /* 0x040fea0000001804 */
[C---:B------:R-:W-:Y:S03]  /*4d20*/  @P5 ISETP.GE.AND P5, PT, R3.reuse, UR6, PT ;  /* 0x0000000603005c0c */ /* 0x040fe6000bfa6270 */
[C---:B------:R-:W-:Y:S01]  /*4d30*/  HMMA.16816.F32 R8, R108.reuse, R114, R8 ;  /* 0x000000726c08723c */ /* 0x040fe20000001808 */
[----:B------:R-:W-:Y:S07]  /*4d40*/  LDSM.16.M88.4 R112, [R223+0x1e000] ;  /* 0x01e00000df70783b */ /* 0x000fee0000000200 */
[C---:B--2---:R-:W-:Y:S04]  /*4d50*/  HMMA.16816.F32 R12, R108.reuse, R84, R12 ;  /* 0x000000546c0c723c */ /* 0x044fe8000000180c */
[C---:B---3--:R-:W-:Y:S04]  /*4d60*/  FMUL.FTZ R2, R250.reuse, 1.4426950216293334961 ;  /* 0x3fb8aa3bfa027820 */ /* 0x048fe80000410000 */
[----:B------:R-:W-:Y:S01]  /*4d70*/  HMMA.16816.F32 R16, R108, R86, R16 ;  /* 0x000000566c10723c */ /* 0x000fe20000001810 */
[----:B------:R-:W2:Y:S06]  /*4d80*/  LDSM.16.M88.4 R84, [R224+0x1e800] ;  /* 0x01e80000e054783b */ /* 0x000eac0000000200 */
[----:B------:R3:W2:Y:S01]  /*4d90*/  LDSM.16.M88.4 R108, [R0+0x6000] ;  /* 0x00600000006c783b */ /* 0x0006a20000000200 */
[C---:B------:R-:W-:Y:S08]  /*4da0*/  HMMA.16816.F32 R4, R92.reuse, R96, R4 ;  /* 0x000000605c04723c */ /* 0x040ff00000001804 */
[C---:B------:R-:W-:Y:S08]  /*4db0*/  HMMA.16816.F32 R8, R92.reuse, R98, R8 ;  /* 0x000000625c08723c */ /* 0x040ff00000001808 */
[C---:B-1----:R-:W-:Y:S04]  /*4dc0*/  HMMA.16816.F32 R12, R92.reuse, R88, R12 ;  /* 0x000000585c0c723c */ /* 0x042fe8000000180c */
[----:B---3--:R-:W-:Y:S04]  /*4dd0*/  @P1 IADD3 R0, R3, 0x1, RZ ;  /* 0x0000000103001810 */ /* 0x008fe80007ffe0ff */
[----:B------:R-:W-:Y:S03]  /*4de0*/  HMMA.16816.F32 R16, R92, R90, R16 ;  /* 0x0000005a5c10723c */ /* 0x000fe60000001810 */
[----:B------:R-:W-:Y:S02]  /*4df0*/  FSETP.NEU.FTZ.AND P1, PT, R250, -INF , PT ;  /* 0xff800000fa00780b */ /* 0x000fe40003f3d000 */
[----:B------:R-:W-:Y:S02]  /*4e00*/  @P4 ISETP.GE.AND P4, PT, R0, UR6, PT ;  /* 0x0000000600004c0c */ /* 0x000fe4000bf86270 */
[----:B------:R-:W-:Y:S01]  /*4e10*/  FSEL R2, R2, RZ, P1 ;  /* 0x000000ff02027208 */ /* 0x000fe20000800000 */
[C---:B------:R-:W-:Y:S05]  /*4e20*/  HMMA.16816.F32 R4, R100.reuse, R104, R4 ;  /* 0x000000686404723c */ /* 0x040fea0000001804 */
[----:B------:R-:W-:Y:S03]  /*4e30*/  FSETP.NEU.FTZ.AND P1, PT, R251, -INF , PT ;  /* 0xff800000fb00780b */ /* 0x000fe60003f3d000 */
[C---:B------:R-:W-:Y:S08]  /*4e40*/  HMMA.16816.F32 R8, R100.reuse, R106, R8 ;  /* 0x0000006a6408723c */ /* 0x040ff00000001808 */
[C---:B--2---:R-:W-:Y:S08]  /*4e50*/  HMMA.16816.F32 R12, R100.reuse, R84, R12 ;  /* 0x00000054640c723c */ /* 0x044ff0000000180c */
[----:B------:R-:W-:Y:S01]  /*4e60*/  HMMA.16816.F32 R16, R100, R86, R16 ;  /* 0x000000566410723c */ /* 0x000fe20000001810 */
[----:B------:R-:W1:Y:S07]  /*4e70*/  LDSM.16.M88.4 R84, [R223+0x1e800] ;  /* 0x01e80000df54783b */ /* 0x000e6e0000000200 */
[C---:B------:R-:W-:Y:S08]  /*4e80*/  HMMA.16816.F32 R4, R108.reuse, R112, R4 ;  /* 0x000000706c04723c */ /* 0x040ff00000001804 */
[C---:B------:R-:W-:Y:S11]  /*4e90*/  HMMA.16816.F32 R8, R108.reuse, R114, R8 ;  /* 0x000000726c08723c */ /* 0x040ff60000001808 */
[----:B------:R-:W-:Y:S05]  /*4ea0*/  @!UPT UIADD3 URZ, URZ, URZ, URZ ;  /* 0x0000003f3f3ff290 */ /* 0x000fea000fffe03f */
[----:B------:R-:W-:Y:S02]  /*4eb0*/  FMUL.FTZ R4, R4, c[0x0][0x2ec] ;  /* 0x0000bb0004047a20 */ /* 0x000fe40000410000 */
[----:B------:R-:W-:Y:S02]  /*4ec0*/  FMUL.FTZ R5, R5, c[0x0][0x2ec] ;  /* 0x0000bb0005057a20 */ /* 0x000fe40000410000 */
[----:B------:R-:W2:Y:S01]  /*4ed0*/  MUFU.TANH R101, R4 ;  /* 0x0000000400657308 */ /* 0x000ea20000002400 */
[----:B------:R-:W-:Y:S02]  /*4ee0*/  FMUL.FTZ R6, R6, c[0x0][0x2ec] ;  /* 0x0000bb0006067a20 */ /* 0x000fe40000410000 */
[----:B------:R-:W-:Y:S01]  /*4ef0*/  FMUL.FTZ R7, R7, c[0x0][0x2ec] ;  /* 0x0000bb0007077a20 */ /* 0x000fe20000410000 */
[C---:B-1----:R-:W-:Y:S03]  /*4f00*/  HMMA.16816.F32 R12, R108.reuse, R84, R12 ;  /* 0x000000546c0c723c */ /* 0x042fe6000000180c */
[----:B------:R-:W-:Y:S03]  /*4f10*/  FMUL.FTZ R8, R8, c[0x0][0x2ec] ;  /* 0x0000bb0008087a20 */ /* 0x000fe60000410000 */
[----:B------:R-:W1:Y:S01]  /*4f20*/  MUFU.TANH R99, R5 ;  /* 0x0000000500637308 */ /* 0x000e620000002400 */
[----:B------:R-:W-:Y:S01]  /*4f30*/  FMUL.FTZ R9, R9, c[0x0][0x2ec] ;  /* 0x0000bb0009097a20 */ /* 0x000fe20000410000 */
[----:B------:R-:W-:Y:S04]  /*4f40*/  HMMA.16816.F32 R16, R108, R86, R16 ;  /* 0x000000566c10723c */ /* 0x000fe80000001810 */
[----:B------:R-:W-:Y:S02]  /*4f50*/  FMUL.FTZ R10, R10, c[0x0][0x2ec] ;  /* 0x0000bb000a0a7a20 */ /* 0x000fe40000410000 */
[----:B------:R-:W-:Y:S02]  /*4f60*/  FMUL.FTZ R11, R11, c[0x0][0x2ec] ;  /* 0x0000bb000b0b7a20 */ /* 0x000fe40000410000 */
[----:B------:R3:W3:Y:S01]  /*4f70*/  MUFU.TANH R113, R6 ;  /* 0x0000000600717308 */ /* 0x0006e20000002400 */
[----:B--2---:R-:W-:Y:S03]  /*4f80*/  MOV R0, R101 ;  /* 0x0000006500007202 */ /* 0x004fe60000000f00 */
[----:B------:R-:W-:Y:S02]  /*4f90*/  @P0 FSEL R0, R101, -INF , !P5 ;  /* 0xff80000065000808 */ /* 0x000fe40006800000 */
[----:B------:R-:W-:Y:S04]  /*4fa0*/  PLOP3.LUT P0, PT, PT, PT, UP0, 0x80, 0x0 ;  /* 0x000000000000781c */ /* 0x000fe80003f0f008 */
[----:B------:R-:W2:Y:S01]  /*4fb0*/  MUFU.TANH R112, R7 ;  /* 0x0000000700707308 */ /* 0x000ea20000002400 */
[----:B------:R-:W-:Y:S02]  /*4fc0*/  FMUL.FTZ R12, R12, c[0x0][0x2ec] ;  /* 0x0000bb000c0c7a20 */ /* 0x000fe40000410000 */
[----:B------:R-:W-:Y:S01]  /*4fd0*/  FMUL.FTZ R13, R13, c[0x0][0x2ec] ;  /* 0x0000bb000d0d7a20 */ /* 0x000fe20000410000 */
[----:B-1----:R-:W-:Y:S01]  /*4fe0*/  MOV R4, R99 ;  /* 0x0000006300047202 */ /* 0x002fe20000000f00 */
[--C-:B------:R-:W-:Y:S01]  /*4ff0*/  FFMA.FTZ R5, R0, c[0x0][0x23c], -R2.reuse ;  /* 0x00008f0000057a23 */ /* 0x100fe20000010802 */
[----:B------:R-:W-:Y:S01]  /*5000*/  @P2 FSEL R4, R99, -INF , !P4 ;  /* 0xff80000063042808 */ /* 0x000fe20006000000 */
[----:B------:R-:W-:Y:S01]  /*5010*/  FMUL.FTZ R0, R251, 1.4426950216293334961 ;  /* 0x3fb8aa3bfb007820 */ /* 0x000fe20000410000 */
[----:B------:R-:W-:Y:S01]  /*5020*/  PLOP3.LUT P2, PT, PT, PT, UP0, 0x80, 0x0 ;  /* 0x000000000000781c */ /* 0x000fe20003f4f008 */
[----:B------:R-:W-:Y:S01]  /*5030*/  FMUL.FTZ R14, R14, c[0x0][0x2ec] ;  /* 0x0000bb000e0e7a20 */ /* 0x000fe20000410000 */
[----:B------:R1:W-:Y:S01]  /*5040*/  MUFU.EX2 R118, R5 ;  /* 0x0000000500767308 */ /* 0x0003e20000000800 */
[----:B------:R-:W-:Y:S01]  /*5050*/  FMUL.FTZ R15, R15, c[0x0][0x2ec] ;  /* 0x0000bb000f0f7a20 */ /* 0x000fe20000410000 */
[----:B------:R-:W-:Y:S01]  /*5060*/  FSEL R0, R0, RZ, P1 ;  /* 0x000000ff00007208 */ /* 0x000fe20000800000 */
[----:B------:R-:W-:Y:S01]  /*5070*/  FMUL.FTZ R16, R16, c[0x0][0x2ec] ;  /* 0x0000bb0010107a20 */ /* 0x000fe20000410000 */
[----:B------:R-:W-:Y:S01]  /*5080*/  PLOP3.LUT P1, PT, PT, PT, UP0, 0x80, 0x0 ;  /* 0x000000000000781c */ /* 0x000fe20003f2f008 */
[----:B------:R-:W-:Y:S01]  /*5090*/  FMUL.FTZ R17, R17, c[0x0][0x2ec] ;  /* 0x0000bb0011117a20 */ /* 0x000fe20000410000 */
[----:B---3--:R-:W-:Y:S01]  /*50a0*/  @P3 IADD3 R6, R3, 0x8, RZ ;  /* 0x0000000803063810 */ /* 0x008fe20007ffe0ff */
[----:B------:R-:W-:Y:S01]  /*50b0*/  FMUL.FTZ R18, R18, c[0x0][0x2ec] ;  /* 0x0000bb0012127a20 */ /* 0x000fe20000410000 */
[----:B------:R-:W-:Y:S01]  /*50c0*/  PLOP3.LUT P3, PT, PT, PT, UP0, 0x80, 0x0 ;  /* 0x000000000000781c */ /* 0x000fe20003f6f008 */
[----:B------:R-:W-:Y:S01]  /*50d0*/  FMUL.FTZ R19, R19, c[0x0][0x2ec] ;  /* 0x0000bb0013137a20 */ /* 0x000fe20000410000 */
[----:B------:R-:W3:Y:S01]  /*50e0*/  MUFU.TANH R98, R8 ;  /* 0x0000000800627308 */ /* 0x000ee20000002400 */
[----:B------:R-:W-:Y:S02]  /*50f0*/  @P6 ISETP.GE.AND P6, PT, R6, UR6, PT ;  /* 0x0000000606006c0c */ /* 0x000fe4000bfc6270 */
[----:B------:R-:W-:Y:S02]  /*5100*/  @P2 IADD3 R6, R3, 0x9, RZ ;  /* 0x0000000903062810 */ /* 0x000fe40007ffe0ff */
[----:B------:R-:W-:Y:S05]  /*5110*/  PLOP3.LUT P2, PT, PT, PT, UP0, 0x80, 0x0 ;  /* 0x000000000000781c */ /* 0x000fea0003f4f008 */
[----:B------:R-:W2:Y:S01]  /*5120*/  MUFU.TANH R97, R9 ;  /* 0x0000000900617308 */ /* 0x000ea20000002400 */
[----:B------:R-:W-:Y:S01]  /*5130*/  @P3 ISETP.GE.AND P3, PT, R6, UR6, PT ;  /* 0x0000000606003c0c */ /* 0x000fe2000bf66270 */
[----:B-1----:R-:W-:Y:S01]  /*5140*/  FFMA.FTZ R5, R4, c[0x0][0x23c], -R2 ;  /* 0x00008f0004057a23 */ /* 0x002fe20000010802 */
[----:B------:R-:W-:Y:S02]  /*5150*/  MOV R4, R113 ;  /* 0x0000007100047202 */ /* 0x000fe40000000f00 */
[----:B------:R-:W-:Y:S02]  /*5160*/  @P0 FSEL R4, R113, -INF , !P5 ;  /* 0xff80000071040808 */ /* 0x000fe40006800000 */
[----:B------:R-:W-:Y:S03]  /*5170*/  PLOP3.LUT P0, PT, PT, PT, UP0, 0x80, 0x0 ;  /* 0x000000000000781c */ /* 0x000fe60003f0f008 */
[----:B------:R1:W-:Y:S01]  /*5180*/  MUFU.EX2 R115, R5 ;  /* 0x0000000500737308 */ /* 0x0003e20000000800 */
[----:B------:R-:W-:Y:S09]  /*5190*/  PLOP3.LUT P5, PT, PT, PT, UP0, 0x80, 0x0 ;  /* 0x000000000000781c */ /* 0x000ff20003faf008 */
[----:B------:R-:W3:Y:S10]  /*51a0*/  MUFU.TANH R107, R10 ;  /* 0x0000000a006b7308 */ /* 0x000ef40000002400 */
[----:B------:R-:W3:Y:S01]  /*51b0*/  MUFU.TANH R106, R11 ;  /* 0x0000000b006a7308 */ /* 0x000ee20000002400 */
[--C-:B-1----:R-:W-:Y:S01]  /*51c0*/  FFMA.FTZ R5, R4, c[0x0][0x23c], -R0.reuse ;  /* 0x00008f0004057a23 */ /* 0x102fe20000010800 */
[----:B--2---:R-:W-:Y:S02]  /*51d0*/  MOV R4, R112 ;  /* 0x0000007000047202 */ /* 0x004fe40000000f00 */
[----:B------:R-:W-:Y:S02]  /*51e0*/  @P1 FSEL R4, R112, -INF , !P4 ;  /* 0xff80000070041808 */ /* 0x000fe40006000000 */
[----:B------:R-:W-:Y:S04]  /*51f0*/  PLOP3.LUT P1, PT, PT, PT, UP0, 0x80, 0x0 ;  /* 0x000000000000781c */ /* 0x000fe80003f2f008 */
[----:B------:R1:W-:Y:S01]  /*5200*/  MUFU.EX2 R126, R5 ;  /* 0x00000005007e7308 */ /* 0x0003e20000000800 */
[----:B------:R-:W-:Y:S09]  /*5210*/  PLOP3.LUT P4, PT, PT, PT, UP0, 0x80, 0x0 ;  /* 0x000000000000781c */ /* 0x000ff20003f8f008 */
[----:B------:R-:W2:Y:S04]  /*5220*/  MUFU.TANH R100, R12 ;  /* 0x0000000c00647308 */ /* 0x000ea80000002400 */
[C---:B------:R-:W-:Y:S02]  /*5230*/  @P4 IADD3 R6, R3.reuse, 0x10, RZ ;  /* 0x0000001003064810 */ /* 0x040fe40007ffe0ff */
[----:B------:R-:W-:Y:S02]  /*5240*/  PLOP3.LUT P4, PT, PT, PT, UP0, 0x80, 0x0 ;  /* 0x000000000000781c */ /* 0x000fe40003f8f008 */
[----:B------:R-:W-:Y:S02]  /*5250*/  @P5 ISETP.GE.AND P5, PT, R6, UR6, PT ;  /* 0x0000000606005c0c */ /* 0x000fe4000bfa6270 */
[----:B------:R-:W2:Y:S01]  /*5260*/  MUFU.TANH R96, R13 ;  /* 0x0000000d00607308 */ /* 0x000ea20000002400 */
[----:B------:R-:W-:Y:S02]  /*5270*/  @P2 IADD3 R6, R3, 0x11, RZ ;  /* 0x0000001103062810 */ /* 0x000fe40007ffe0ff */
[----:B------:R-:W-:Y:S01]  /*5280*/  PLOP3.LUT P2, PT, PT, PT, UP0, 0x80, 0x0 ;  /* 0x000000000000781c */ /* 0x000fe20003f4f008 */
[----:B-1----:R-:W-:Y:S01]  /*5290*/  FFMA.FTZ R5, R4, c[0x0][0x23c], -R0 ;  /* 0x00008f0004057a23 */ /* 0x002fe20000010800 */
[----:B---3--:R-:W-:Y:S02]  /*52a0*/  MOV R4, R98 ;  /* 0x0000006200047202 */ /* 0x008fe40000000f00 */
[----:B------:R-:W-:Y:S02]  /*52b0*/  @P0 FSEL R4, R98, -INF , !P6 ;  /* 0xff80000062040808 */ /* 0x000fe40007000000 */
[----:B------:R-:W-:Y:S01]  /*52c0*/  PLOP3.LUT P0, PT, PT, PT, UP0, 0x80, 0x0 ;  /* 0x000000000000781c */ /* 0x000fe20003f0f008 */
[----:B------:R1:W-:Y:S10]  /*52d0*/  MUFU.EX2 R125, R5 ;  /* 0x00000005007d7308 */ /* 0x0003f40000000800 */
[----:B------:R-:W3:Y:S10]  /*52e0*/  MUFU.TANH R105, R14 ;  /* 0x0000000e00697308 */ /* 0x000ef40000002400 */
[----:B------:R-:W-:Y:S01]  /*52f0*/  MUFU.TANH R104, R15 ;  /* 0x0000000f00687308 */ /* 0x000fe20000002400 */
[--C-:B-1----:R-:W-:Y:S01]  /*5300*/  FFMA.FTZ R5, R4, c[0x0][0x23c], -R2.reuse ;  /* 0x00008f0004057a23 */ /* 0x102fe20000010802 */
[----:B------:R-:W-:Y:S02]  /*5310*/  MOV R4, R97 ;  /* 0x0000006100047202 */ /* 0x000fe40000000f00 */
[----:B------:R-:W-:Y:S02]  /*5320*/  @P1 FSEL R4, R97, -INF , !P3 ;  /* 0xff80000061041808 */ /* 0x000fe40005800000 */
[----:B------:R-:W-:Y:S04]  /*5330*/  PLOP3.LUT P1, PT, PT, PT, UP0, 0x80, 0x0 ;  /* 0x000000000000781c */ /* 0x000fe80003f2f008 */
[----:B------:R1:W-:Y:S10]  /*5340*/  MUFU.EX2 R111, R5 ;  /* 0x00000005006f7308 */ /* 0x0003f40000000800 */
[----:B------:R-:W2:Y:S10]  /*5350*/  MUFU.TANH R95, R16 ;  /* 0x00000010005f7308 */ /* 0x000eb40000002400 */
[----:B------:R-:W-:Y:S01]  /*5360*/  MUFU.TANH R94, R17 ;  /* 0x00000011005e7308 */ /* 0x000fe20000002400 */
[----:B-1----:R-:W-:Y:S01]  /*5370*/  FFMA.FTZ R5, R4, c[0x0][0x23c], -R2 ;  /* 0x00008f0004057a23 */ /* 0x002fe20000010802 */
[----:B------:R-:W-:Y:S02]  /*5380*/  MOV R4, R107 ;  /* 0x0000006b00047202 */ /* 0x000fe40000000f00 */
[----:B------:R-:W-:Y:S02]  /*5390*/  @P0 FSEL R4, R107, -INF , !P6 ;  /* 0xff8000006b040808 */ /* 0x000fe40007000000 */
[----:B------:R-:W-:Y:S04]  /*53a0*/  PLOP3.LUT P0, PT, PT, PT, UP0, 0x80, 0x0 ;  /* 0x000000000000781c */ /* 0x000fe80003f0f008 */
[----:B------:R1:W-:Y:S01]  /*53b0*/  MUFU.EX2 R110, R5 ;  /* 0x00000005006e7308 */ /* 0x0003e20000000800 */
[----:B------:R-:W-:Y:S09]  /*53c0*/  PLOP3.LUT P6, PT, PT, PT, UP0, 0x80, 0x0 ;  /* 0x000000000000781c */ /* 0x000ff20003fcf008 */
[----:B------:R-:W-:Y:S04]  /*53d0*/  MUFU.TANH R103, R18 ;  /* 0x0000001200677308 */ /* 0x000fe80000002400 */
[----:B------:R-:W-:Y:S06]  /*53e0*/  @P6 ISETP.GE.AND P6, PT, R6, UR6, PT ;  /* 0x0000000606006c0c */ /* 0x000fec000bfc6270 */
[----:B------:R-:W-:Y:S01]  /*53f0*/  MUFU.TANH R102, R19 ;  /* 0x0000001300667308 */ /* 0x000fe20000002400 */
[--C-:B-1----:R-:W-:Y:S01]  /*5400*/  FFMA.FTZ R5, R4, c[0x0][0x23c], -R0.reuse ;  /* 0x00008f0004057a23 */ /* 0x102fe20000010800 */
[----:B------:R-:W-:Y:S02]  /*5410*/  MOV R4, R106 ;  /* 0x0000006a00047202 */ /* 0x000fe40000000f00 */
[----:B------:R-:W-:Y:S02]  /*5420*/  @P1 FSEL R4, R106, -INF , !P3 ;  /* 0xff8000006a041808 */ /* 0x000fe40005800000 */
[----:B------:R-:W-:Y:S04]  /*5430*/  PLOP3.LUT P1, PT, PT, PT, UP0, 0x80, 0x0 ;  /* 0x000000000000781c */ /* 0x000fe80003f2f008 */
[----:B------:R1:W-:Y:S01]  /*5440*/  MUFU.EX2 R124, R5 ;  /* 0x00000005007c7308 */ /* 0x0003e20000000800 */
[----:B------:R-:W-:Y:S11]  /*5450*/  PLOP3.LUT P3, PT, PT, PT, UP0, 0x80, 0x0 ;  /* 0x000000000000781c */ /* 0x000ff60003f6f008 */
[----:B------:R-:W-:Y:S02]  /*5460*/  @!UPT UIADD3 URZ, URZ, URZ, URZ ;  /* 0x0000003f3f3ff290 */ /* 0x000fe4000fffe03f */
[C---:B------:R-:W-:Y:S02]  /*5470*/  @P3 IADD3 R6, R3.reuse, 0x18, RZ ;  /* 0x0000001803063810 */ /* 0x040fe40007ffe0ff */
[----:B------:R-:W-:Y:S01]  /*5480*/  @P4 IADD3 R3, R3, 0x19, RZ ;  /* 0x0000001903034810 */ /* 0x000fe20007ffe0ff */
[----:B-1----:R-:W-:Y:S01]  /*5490*/  FFMA.FTZ R5, R4, c[0x0][0x23c], -R0 ;  /* 0x00008f0004057a23 */ /* 0x002fe20000010800 */
[----:B--2---:R-:W-:Y:S02]  /*54a0*/  MOV R4, R100 ;  /* 0x0000006400047202 */ /* 0x004fe40000000f00 */
        /* <DEDUP_REMOVED lines=11> */
[----:B-1----:R-:W-:Y:S01]  /*5560*/  FFMA.FTZ R5, R4, c[0x0][0x23c], -R2 ;  /* 0x00008f0004057a23 */ /* 0x002fe20000010802 */
[----:B---3--:R-:W-:Y:S02]  /*5570*/  MOV R4, R105 ;  /* 0x0000006900047202 */ /* 0x008fe40000000f00 */
        /* <DEDUP_REMOVED lines=13> */
[----:B------:R-:W-:Y:S06]  /*5650*/  FFMA.FTZ R4, R4, c[0x0][0x23c], -R0 ;  /* 0x00008f0004047a23 */ /* 0x000fec0000010800 */
        /* <DEDUP_REMOVED lines=9> */
[----:B------:R-:W-:Y:S05]  /*56f0*/  @P2 FSEL R3, R103, -INF , !P3 ;  /* 0xff80000067032808 */ /* 0x000fea0005800000 */
[----:B------:R1:W2:Y:S01]  /*5700*/  MUFU.EX2 R108, R2 ;  /* 0x00000002006c7308 */ /* 0x0002a20000000800 */
[--C-:B------:R-:W-:Y:S09]  /*5710*/  FFMA.FTZ R3, R3, c[0x0][0x23c], -R0.reuse ;  /* 0x00008f0003037a23 */ /* 0x100ff20000010800 */
[----:B------:R2:W-:Y:S01]  /*5720*/  MUFU.EX2 R120, R3 ;  /* 0x0000000300787308 */ /* 0x0005e20000000800 */
[----:B---3--:R-:W-:Y:S02]  /*5730*/  F2FP.PACK_AB R4, R114, R117 ;  /* 0x000000757204723e */ /* 0x008fe400000000ff */
[----:B-1----:R-:W-:Y:S02]  /*5740*/  MOV R2, R102 ;  /* 0x0000006600027202 */ /* 0x002fe40000000f00 */
[----:B------:R-:W-:Y:S02]  /*5750*/  @P0 FSEL R2, R102, -INF , !P1 ;  /* 0xff80000066020808 */ /* 0x000fe40004800000 */
[----:B----4-:R-:W-:Y:S02]  /*5760*/  IADD3 R92, P0, R127, UR13, RZ ;  /* 0x0000000d7f5c7c10 */ /* 0x010fe4000ff1e0ff */
[----:B------:R-:W-:Y:S01]  /*5770*/  PLOP3.LUT P1, PT, PT, PT, UP4, 0x80, 0x0 ;  /* 0x000000000000781c */ /* 0x000fe20003f2f048 */
[----:B------:R-:W-:Y:S01]  /*5780*/  FFMA.FTZ R0, R2, c[0x0][0x23c], -R0 ;  /* 0x00008f0002007a23 */ /* 0x000fe20000010800 */
[----:B------:R-:W-:Y:S02]  /*5790*/  F2FP.PACK_AB R2, R125, R126 ;  /* 0x0000007e7d02723e */ /* 0x000fe400000000ff */
[----:B--2---:R-:W-:Y:S01]  /*57a0*/  F2FP.PACK_AB R3, R115, R118 ;  /* 0x000000767303723e */ /* 0x004fe200000000ff */
[----:B------:R1:W2:Y:S01]  /*57b0*/  MUFU.EX2 R119, R0 ;  /* 0x0000000000777308 */ /* 0x0002a20000000800 */
[----:B------:R-:W-:Y:S01]  /*57c0*/  IADD3.X R93, R128, UR12, RZ, P0, !PT ;  /* 0x0000000c805d7c10 */ /* 0x000fe200087fe4ff */
[----:B------:R3:W-:Y:S01]  /*57d0*/  STS [R246+0x2a400], R2 ;  /* 0x02a40002f6007388 */ /* 0x0007e20000000800 */
[C---:B------:R-:W-:Y:S04]  /*57e0*/  LEA R234, P0, R129.reuse, R234, 0x2 ;  /* 0x000000ea81ea7211 */ /* 0x040fe800078010ff */
[----:B------:R-:W-:Y:S01]  /*57f0*/  LEA.HI.X.SX32 R235, R129, R235, 0x2, P0 ;  /* 0x000000eb81eb7211 */ /* 0x000fe200000f16ff */
[----:B------:R4:W-:Y:S06]  /*5800*/  STS [R246+0x2a000], R3 ;  /* 0x02a00003f6007388 */ /* 0x0009ec0000000800 */
[----:B------:R-:W-:Y:S06]  /*5810*/  STS [R249+0x2a400], R5 ;  /* 0x02a40005f9007388 */ /* 0x000fec0000000800 */
[----:B------:R2:W5:Y:S01]  /*5820*/  LDL R129, [R1+0x4] ;  /* 0x0000040001817983 */ /* 0x0005620000100800 */
[----:B-1----:R-:W-:Y:S02]  /*5830*/  F2FP.PACK_AB R0, R110, R111 ;  /* 0x0000006f6e00723e */ /* 0x002fe400000000ff */
[----:B---3--:R-:W-:Y:S03]  /*5840*/  F2FP.PACK_AB R2, R108, R109 ;  /* 0x0000006d6c02723e */ /* 0x008fe600000000ff */
[----:B------:R2:W-:Y:S01]  /*5850*/  STS [R249+0x2a000], R0 ;  /* 0x02a00000f9007388 */ /* 0x0005e20000000800 */
[----:B----4-:R-:W-:Y:S05]  /*5860*/  F2FP.PACK_AB R3, R122, R123 ;  /* 0x0000007b7a03723e */ /* 0x010fea00000000ff */
[----:B------:R-:W-:Y:S06]  /*5870*/  STS [R247+0x2a000], R4 ;  /* 0x02a00004f7007388 */ /* 0x000fec0000000800 */
[----:B------:R1:W-:Y:S06]  /*5880*/  STS [R247+0x2a400], R3 ;  /* 0x02a40003f7007388 */ /* 0x0003ec0000000800 */
[----:B------:R-:W-:Y:S01]  /*5890*/  STS [R248+0x2a000], R2 ;  /* 0x02a00002f8007388 */ /* 0x000fe20000000800 */
[----:B--2---:R-:W-:Y:S05]  /*58a0*/  F2FP.PACK_AB R0, R119, R120 ;  /* 0x000000787700723e */ /* 0x004fea00000000ff */
[----:B------:R2:W-:Y:S06]  /*58b0*/  STS [R248+0x2a400], R0 ;  /* 0x02a40000f8007388 */ /* 0x0005ec0000000800 */
[----:B------:R-:W-:Y:S01]  /*58c0*/  LDSM.16.M88.4 R16, [R228+0x10000] ;  /* 0x01000000e410783b */ /* 0x000fe20000000200 */
[CC--:B-1----:R-:W-:Y:S05]  /*58d0*/  IADD3 R3, R217.reuse, R228.reuse, RZ ;  /* 0x000000e4d9037210 */ /* 0x0c2fea0007ffe0ff */
[----:B------:R-:W1:Y:S06]  /*58e0*/  LDSM.16.M88.4 R8, [R221+0x20000] ;  /* 0x02000000dd08783b */ /* 0x000e6c0000000200 */
[----:B------:R-:W3:Y:S01]  /*58f0*/  LDSM.16.M88.4 R84, [R221+0x20800] ;  /* 0x02080000dd54783b */ /* 0x000ee20000000200 */
[----:B--2---:R-:W-:Y:S04]  /*5900*/  IADD3 R0, R116, R228, RZ ;  /* 0x000000e474007210 */ /* 0x004fe80007ffe0ff */
[----:B------:R-:W-:Y:S01]  /*5910*/  IADD3 R2, R217, R0, RZ ;  /* 0x00000000d9027210 */ /* 0x000fe20007ffe0ff */
[----:B------:R-:W-:Y:S01]  /*5920*/  LDSM.16.M88.4 R88, [R0+0x10000] ;  /* 0x010000000058783b */ /* 0x000fe20000000200 */
[C---:B-1----:R-:W-:Y:S08]  /*5930*/  HMMA.16816.F32 R4, R16.reuse, R8, RZ ;  /* 0x000000081004723c */ /* 0x042ff000000018ff */
[C---:B------:R-:W-:Y:S08]  /*5940*/  HMMA.16816.F32 R8, R16.reuse, R10, RZ ;  /* 0x0000000a1008723c */ /* 0x040ff000000018ff */
[C---:B---3--:R-:W-:Y:S08]  /*5950*/  HMMA.16816.F32 R12, R16.reuse, R84, RZ ;  /* 0x00000054100c723c */ /* 0x048ff000000018ff */
        /* <DEDUP_REMOVED lines=85> */
[----:B------:R-:W2:Y:S06]  /*5eb0*/  LDSM.16.M88.4 R88, [R222+0x26000] ;  /* 0x02600000de58783b */ /* 0x000eac0000000200 */
[----:B-1----:R1:W3:Y:S01]  /*5ec0*/  LDG.E R0, [R92.64+0x20] ;  /* 0x000020045c007981 */ /* 0x0022e2000c1e1900 */
[C---:B--2---:R-:W-:Y:S08]  /*5ed0*/  HMMA.16816.F32 R4, R84.reuse, R88, R4 ;  /* 0x000000585404723c */ /* 0x044ff00000001804 */
[C---:B------:R-:W-:Y:S01]  /*5ee0*/  HMMA.16816.F32 R8, R84.reuse, R90, R8 ;  /* 0x0000005a5408723c */ /* 0x040fe20000001808 */
[----:B------:R-:W2:Y:S07]  /*5ef0*/  LDSM.16.M88.4 R88, [R222+0x26800] ;  /* 0x02680000de58783b */ /* 0x000eae0000000200 */
[C---:B--2---:R-:W-:Y:S08]  /*5f00*/  HMMA.16816.F32 R12, R84.reuse, R88, R12 ;  /* 0x00000058540c723c */ /* 0x044ff0000000180c */
[----:B------:R-:W-:Y:S01]  /*5f10*/  HMMA.16816.F32 R16, R84, R90, R16 ;  /* 0x0000005a5410723c */ /* 0x000fe20000001810 */
[----:B------:R2:W-:Y:S06]  /*5f20*/  LDSM.16.M88.4 R84, [R3+0x16000] ;  /* 0x016000000354783b */ /* 0x0005ec0000000200 */
[----:B------:R-:W4:Y:S06]  /*5f30*/  LDSM.16.M88.4 R88, [R224+0x26000] ;  /* 0x02600000e058783b */ /* 0x000f2c0000000200 */
[----:B--2---:R1:W2:Y:S01]  /*5f40*/  LDG.E R3, [R92.64] ;  /* 0x000000045c037981 */ /* 0x0042a2000c1e1900 */
[C---:B----4-:R-:W-:Y:S03]  /*5f50*/  HMMA.16816.F32 R4, R84.reuse, R88, R4 ;  /* 0x000000585404723c */ /* 0x050fe60000001804 */
[----:B-1----:R-:W-:Y:S04]  /*5f60*/  FFMA.FTZ R92, -R101, R101, 1 ;  /* 0x3f800000655c7423 */ /* 0x002fe80000010165 */
[----:B------:R-:W-:Y:S01]  /*5f70*/  FMUL.FTZ R92, R92, c[0x0][0x2ec] ;  /* 0x0000bb005c5c7a20 */ /* 0x000fe20000410000 */
        /* <DEDUP_REMOVED lines=9> */
[C---:B-1----:R-:W-:Y:S07]  /*6010*/  HMMA.16816.F32 R12, R84.reuse, R88, R12 ;  /* 0x00000058540c723c */ /* 0x042fee000000180c */
[----:B------:R-:W-:Y:S01]  /*6020*/  FFMA.FTZ R89, -R96, R96, 1 ;  /* 0x3f80000060597423 */ /* 0x000fe20000010160 */
[----:B------:R-:W-:Y:S04]  /*6030*/  HMMA.16816.F32 R16, R84, R90, R16 ;  /* 0x0000005a5410723c */ /* 0x000fe80000001810 */
[----:B------:R-:W-:Y:S02]  /*6040*/  FMUL.FTZ R89, R89, c[0x0][0x2ec] ;  /* 0x0000bb0059597a20 */ /* 0x000fe40000410000 */
[----:B------:R-:W-:Y:S02]  /*6050*/  FFMA.FTZ R88, -R95, R95, 1 ;  /* 0x3f8000005f587423 */ /* 0x000fe4000001015f */
[----:B------:R-:W-:Y:S04]  /*6060*/  FFMA.FTZ R91, -R99, R99, 1 ;  /* 0x3f800000635b7423 */ /* 0x000fe80000010163 */
[----:B------:R-:W-:Y:S02]  /*6070*/  FFMA.FTZ R86, -R98, R98, 1 ;  /* 0x3f80000062567423 */ /* 0x000fe40000010162 */
[----:B------:R-:W-:Y:S02]  /*6080*/  FMUL.FTZ R91, R91, c[0x0][0x2ec] ;  /* 0x0000bb005b5b7a20 */ /* 0x000fe40000410000 */
[----:B------:R-:W-:Y:S02]  /*6090*/  FMUL.FTZ R86, R86, c[0x0][0x2ec] ;  /* 0x0000bb0056567a20 */ /* 0x000fe40000410000 */
[----:B------:R-:W-:Y:S02]  /*60a0*/  FFMA.FTZ R90, -R100, R100, 1 ;  /* 0x3f800000645a7423 */ /* 0x000fe40000010164 */
[----:B------:R-:W-:Y:S02]  /*60b0*/  FFMA.FTZ R87, -R94, R94, 1 ;  /* 0x3f8000005e577423 */ /* 0x000fe4000001015e */
[----:B------:R-:W-:Y:S02]  /*60c0*/  FMUL.FTZ R90, R90, c[0x0][0x2ec] ;  /* 0x0000bb005a5a7a20 */ /* 0x000fe40000410000 */
[----:B------:R-:W-:Y:S02]  /*60d0*/  FMUL.FTZ R87, R87, c[0x0][0x2ec] ;  /* 0x0000bb0057577a20 */ /* 0x000fe40000410000 */
[----:B------:R-:W-:Y:S02]  /*60e0*/  FFMA.FTZ R84, -R113, R113, 1 ;  /* 0x3f80000071547423 */ /* 0x000fe40000010171 */
[----:B------:R-:W-:Y:S02]  /*60f0*/  FMUL.FTZ R88, R88, c[0x0][0x2ec] ;  /* 0x0000bb0058587a20 */ /* 0x000fe40000410000 */
[----:B------:R-:W-:Y:S02]  /*6100*/  FMUL.FTZ R84, R84, c[0x0][0x2ec] ;  /* 0x0000bb0054547a20 */ /* 0x000fe40000410000 */
[----:B---3--:R-:W-:Y:S02]  /*6110*/  FADD.FTZ R18, -R0, R18 ;  /* 0x0000001200127221 */ /* 0x008fe40000010100 */
[----:B------:R-:W-:Y:S04]  /*6120*/  FFMA.FTZ R85, -R97, R97, 1 ;  /* 0x3f80000061557423 */ /* 0x000fe80000010161 */
[----:B------:R-:W-:Y:S02]  /*6130*/  FMUL.FTZ R85, R85, c[0x0][0x2ec] ;  /* 0x0000bb0055557a20 */ /* 0x000fe40000410000 */
[C---:B--2---:R-:W-:Y:S02]  /*6140*/  FADD.FTZ R2, -R3.reuse, R4 ;  /* 0x0000000403027221 */ /* 0x044fe40000010100 */
[C---:B------:R-:W-:Y:S02]  /*6150*/  FADD.FTZ R4, -R3.reuse, R5 ;  /* 0x0000000503047221 */ /* 0x040fe40000010100 */
[----:B------:R-:W-:Y:S02]  /*6160*/  FMUL.FTZ R2, R118, R2 ;  /* 0x0000000276027220 */ /* 0x000fe40000410000 */
[----:B------:R-:W-:Y:S02]  /*6170*/  FADD.FTZ R5, -R3, R8 ;  /* 0x0000000803057221 */ /* 0x000fe40000010100 */
[----:B------:R-:W-:Y:S02]  /*6180*/  FMUL.FTZ R4, R115, R4 ;  /* 0x0000000473047220 */ /* 0x000fe40000410000 */
[----:B------:R-:W-:Y:S02]  /*6190*/  FMUL.FTZ R5, R111, R5 ;  /* 0x000000056f057220 */ /* 0x000fe40000410000 */
[----:B------:R-:W-:Y:S02]  /*61a0*/  FMUL.FTZ R92, R2, R92 ;  /* 0x0000005c025c7220 */ /* 0x000fe40000410000 */
[C---:B------:R-:W-:Y:S02]  /*61b0*/  FADD.FTZ R2, -R3.reuse, R12 ;  /* 0x0000000c03027221 */ /* 0x040fe40000010100 */
[C---:B------:R-:W-:Y:S02]  /*61c0*/  FADD.FTZ R13, -R3.reuse, R13 ;  /* 0x0000000d030d7221 */ /* 0x040fe40000010100 */
[C---:B------:R-:W-:Y:S02]  /*61d0*/  FADD.FTZ R17, -R3.reuse, R17 ;  /* 0x0000001103117221 */ /* 0x040fe40000010100 */
[C---:B------:R-:W-:Y:S02]  /*61e0*/  FADD.FTZ R8, -R3.reuse, R9 ;  /* 0x0000000903087221 */ /* 0x040fe40000010100 */
[----:B------:R-:W-:Y:S02]  /*61f0*/  FMUL.FTZ R91, R4, R91 ;  /* 0x0000005b045b7220 */ /* 0x000fe40000410000 */
        /* <DEDUP_REMOVED lines=8> */
[----:B------:R-:W-:Y:S02]  /*6280*/  FADD.FTZ R3, -R0, R7 ;  /* 0x0000000700037221 */ /* 0x000fe40000010100 */
[----:B------:R-:W-:Y:S02]  /*6290*/  FMUL.FTZ R87, R5, R87 ;  /* 0x0000005705577220 */ /* 0x000fe40000410000 */
[----:B------:R-:W-:Y:S02]  /*62a0*/  FFMA.FTZ R5, -R112, R112, 1 ;  /* 0x3f80000070057423 */ /* 0x000fe40000010170 */
[----:B------:R-:W-:Y:S02]  /*62b0*/  FMUL.FTZ R4, R109, R4 ;  /* 0x000000046d047220 */ /* 0x000fe40000410000 */
[----:B------:R-:W-:Y:S02]  /*62c0*/  FMUL.FTZ R2, R126, R2 ;  /* 0x000000027e027220 */ /* 0x000fe40000410000 */
[----:B------:R-:W-:Y:S02]  /*62d0*/  FMUL.FTZ R3, R125, R3 ;  /* 0x000000037d037220 */ /* 0x000fe40000410000 */
[----:B------:R-:W-:Y:S02]  /*62e0*/  FMUL.FTZ R5, R5, c[0x0][0x2ec] ;  /* 0x0000bb0005057a20 */ /* 0x000fe40000410000 */
[----:B------:R-:W-:Y:S02]  /*62f0*/  FMUL.FTZ R88, R4, R88 ;  /* 0x0000005804587220 */ /* 0x000fe40000410000 */
[C---:B------:R-:W-:Y:S02]  /*6300*/  FADD.FTZ R4, -R0.reuse, R10 ;  /* 0x0000000a00047221 */ /* 0x040fe40000010100 */
[----:B------:R-:W-:Y:S02]  /*6310*/  FADD.FTZ R6, -R0, R11 ;  /* 0x0000000b00067221 */ /* 0x000fe40000010100 */
[----:B------:R-:W-:Y:S02]  /*6320*/  FMUL.FTZ R84, R2, R84 ;  /* 0x0000005402547220 */ /* 0x000fe40000410000 */
[----:B------:R-:W-:Y:S02]  /*6330*/  FMUL.FTZ R5, R3, R5 ;  /* 0x0000000503057220 */ /* 0x000fe40000410000 */
[C---:B------:R-:W-:Y:S02]  /*6340*/  FADD.FTZ R7, -R0.reuse, R14 ;  /* 0x0000000e00077221 */ /* 0x040fe40000010100 */
[----:B------:R-:W-:Y:S02]  /*6350*/  FADD.FTZ R3, -R0, R15 ;  /* 0x0000000f00037221 */ /* 0x000fe40000010100 */
[----:B------:R-:W-:Y:S02]  /*6360*/  FFMA.FTZ R15, -R107, R107, 1 ;  /* 0x3f8000006b0f7423 */ /* 0x000fe4000001016b */
[----:B------:R-:W-:Y:S02]  /*6370*/  FFMA.FTZ R14, -R106, R106, 1 ;  /* 0x3f8000006a0e7423 */ /* 0x000fe4000001016a */
[----:B------:R-:W-:Y:S02]  /*6380*/  FADD.FTZ R2, -R0, R19 ;  /* 0x0000001300027221 */ /* 0x000fe40000010100 */
[----:B------:R-:W-:Y:S02]  /*6390*/  FMUL.FTZ R0, R120, R18 ;  /* 0x0000001278007220 */ /* 0x000fe40000410000 */
[----:B------:R-:W-:Y:S02]  /*63a0*/  FFMA.FTZ R17, -R105, R105, 1 ;  /* 0x3f80000069117423 */ /* 0x000fe40000010169 */
[----:B------:R-:W-:Y:S02]  /*63b0*/  FFMA.FTZ R16, -R104, R104, 1 ;  /* 0x3f80000068107423 */ /* 0x000fe40000010168 */
[----:B------:R-:W-:Y:S02]  /*63c0*/  FFMA.FTZ R19, -R103, R103, 1 ;  /* 0x3f80000067137423 */ /* 0x000fe40000010167 */
[----:B------:R-:W-:Y:S02]  /*63d0*/  FFMA.FTZ R18, -R102, R102, 1 ;  /* 0x3f80000066127423 */ /* 0x000fe40000010166 */
[----:B------:R-:W-:Y:S02]  /*63e0*/  FMUL.FTZ R8, R110, R8 ;  /* 0x000000086e087220 */ /* 0x000fe40000410000 */
[----:B------:R-:W-:Y:S02]  /*63f0*/  FMUL.FTZ R4, R124, R4 ;  /* 0x000000047c047220 */ /* 0x000fe40000410000 */
[----:B------:R-:W-:Y:S02]  /*6400*/  FMUL.FTZ R6, R121, R6 ;  /* 0x0000000679067220 */ /* 0x000fe40000410000 */
[----:B------:R-:W-:Y:S02]  /*6410*/  FMUL.FTZ R7, R123, R7 ;  /* 0x000000077b077220 */ /* 0x000fe40000410000 */
[----:B------:R-:W-:Y:S02]  /*6420*/  FMUL.FTZ R15, R15, c[0x0][0x2ec] ;  /* 0x0000bb000f0f7a20 */ /* 0x000fe40000410000 */
[----:B------:R-:W-:Y:S02]  /*6430*/  FMUL.FTZ R14, R14, c[0x0][0x2ec] ;  /* 0x0000bb000e0e7a20 */ /* 0x000fe40000410000 */
[----:B------:R-:W-:Y:S02]  /*6440*/  FMUL.FTZ R3, R122, R3 ;  /* 0x000000037a037220 */ /* 0x000fe40000410000 */
[----:B------:R-:W-:Y:S02]  /*6450*/  FMUL.FTZ R2, R119, R2 ;  /* 0x0000000277027220 */ /* 0x000fe40000410000 */
[----:B------:R-:W-:Y:S02]  /*6460*/  FMUL.FTZ R17, R17, c[0x0][0x2ec] ;  /* 0x0000bb0011117a20 */ /* 0x000fe40000410000 */
[----:B------:R-:W-:Y:S02]  /*6470*/  FMUL.FTZ R16, R16, c[0x0][0x2ec] ;  /* 0x0000bb0010107a20 */ /* 0x000fe40000410000 */
[----:B------:R-:W-:Y:S02]  /*6480*/  FMUL.FTZ R19, R19, c[0x0][0x2ec] ;  /* 0x0000bb0013137a20 */ /* 0x000fe40000410000 */
[----:B------:R-:W-:Y:S02]  /*6490*/  FMUL.FTZ R18, R18, c[0x0][0x2ec] ;  /* 0x0000bb0012127a20 */ /* 0x000fe40000410000 */
        /* <DEDUP_REMOVED lines=103> */
.L_x_1508:
        /* <DEDUP_REMOVED lines=126> */
[CC--:B------:R-:W-:Y:S02]  /*72f0*/  @!P3 LEA R8, P0, R0.reuse, R243.reuse, 0x1 ;  /* 0x000000f30008b211 */ /* 0x0c0fe400078008ff */
        /* <DEDUP_REMOVED lines=46> */
.L_x_1509:
[----:B-1----:R-:W-:Y:S01]  /*75e0*/  IMAD.MOV.U32 R2, RZ, RZ, R128 ;  /* 0x000000ffff027224 */ /* 0x002fe200078e0080 */
[----:B------:R-:W-:Y:S01]  /*75f0*/  LDSM.16.MT88.4 R16, [R216+0x18000] ;  /* 0x01800000d810783b */ /* 0x000fe20000004200 */
[----:B------:R-:W-:Y:S01]  /*7600*/  IMAD.MOV.U32 R3, RZ, RZ, R127 ;  /* 0x000000ffff037224 */ /* 0x000fe200078e007f */
[----:B------:R-:W-:Y:S01]  /*7610*/  ULOP3.LUT UR8, UR7, 0x1, URZ, 0xc0, !UPT ;  /* 0x0000000107087892 */ /* 0x000fe2000f8ec03f */
[----:B------:R-:W-:Y:S01]  /*7620*/  IMAD.IADD R0, R229, 0x1, R116 ;  /* 0x00000001e5007824 */ /* 0x000fe200078e0274 */
[----:B------:R-:W-:Y:S01]  /*7630*/  @UP4 UIADD3 UR9, UP3, UR11, -0x100, URZ ;  /* 0xffffff000b094890 */ /* 0x000fe2000ff7e03f */
[----:B-----5:R-:W1:Y:S01]  /*7640*/  LDSM.16.M88.4 R128, [R229] ;  /* 0x00000000e580783b */ /* 0x020e620000000200 */
[----:B------:R-:W-:Y:S02]  /*7650*/  UISETP.NE.U32.AND UP0, UPT, UR8, 0x1, UPT ;  /* 0x000000010800788c */ /* 0x000fe4000bf05070 */
[----:B------:R-:W-:Y:S02]  /*7660*/  UIADD3 UR14, UR7, -0x1, URZ ;  /* 0xffffffff070e7890 */ /* 0x000fe4000fffe03f */
[----:B------:R-:W2:Y:S01]  /*7670*/  LDSM.16.M88.4 R124, [R229+0x1000] ;  /* 0x00100000e57c783b */ /* 0x000ea20000000200 */
[----:B------:R-:W-:Y:S04]  /*7680*/  @UP4 UIADD3.X UR8, UR10, -0x1, URZ, UP3, !UPT ;  /* 0xffffffff0a084890 */ /* 0x000fe80009ffe43f */
[----:B------:R-:W3:Y:S05]  /*7690*/  LDSM.16.MT88.4 R96, [R216+0x1a000] ;  /* 0x01a00000d860783b */ /* 0x000eea0000004200 */
[----:B------:R-:W4:Y:S05]  /*76a0*/  LDSM.16.MT88.4 R112, [R216+0x1c000] ;  /* 0x01c00000d870783b */ /* 0x000f2a0000004200 */
        /* <DEDUP_REMOVED lines=706> */
.L_x_1511:
        /* <DEDUP_REMOVED lines=18> */
.L_x_1512:
        /* <DEDUP_REMOVED lines=65> */
.L_x_1514:
[----:B--23--:R-:W-:Y:S05]  /*a800*/  BSYNC B0 ;  /* 0x0000000000007941 */ /* 0x00cfea0003800000 */
.L_x_1513:
        /* <DEDUP_REMOVED lines=21> */
.L_x_1516:
[----:B------:R-:W-:Y:S05]  /*a960*/  BSYNC B0 ;  /* 0x0000000000007941 */ /* 0x000fea0003800000 */
.L_x_1515:
        /* <DEDUP_REMOVED lines=31> */
.L_x_1518:
[----:B------:R-:W-:Y:S05]  /*ab60*/  BSYNC B0 ;  /* 0x0000000000007941 */ /* 0x000fea0003800000 */
.L_x_1517:
        /* <DEDUP_REMOVED lines=21> */
.L_x_1489:
        /* <DEDUP_REMOVED lines=20> */
.L_x_1520:
        /* <DEDUP_REMOVED lines=18> */
.L_x_1521:
        /* <DEDUP_REMOVED lines=44> */
.L_x_1523:
[----:B------:R-:W-:Y:S05]  /*b1e0*/  BSYNC B0 ;  /* 0x0000000000007941 */ /* 0x000fea0003800000 */
.L_x_1522:
        /* <DEDUP_REMOVED lines=21> */
.L_x_1525:
[----:B------:R-:W-:Y:S05]  /*b340*/  BSYNC B0 ;  /* 0x0000000000007941 */ /* 0x000fea0003800000 */
.L_x_1524:
        /* <DEDUP_REMOVED lines=31> */
.L_x_1527:
[----:B------:R-:W-:Y:S05]  /*b540*/  BSYNC B0 ;  /* 0x0000000000007941 */ /* 0x000fea0003800000 */
.L_x_1526:
        /* <DEDUP_REMOVED lines=18> */
.L_x_1519:
[----:B------:R-:W-:Y:S05]  /*b670*/  BSYNC B1 ;  /* 0x0000000000017941 */ /* 0x000fea0003800000 */
.L_x_1484:
        /* <DEDUP_REMOVED lines=12> */
.L_x_1528:
[----:B------:R-:W-:Y:S05]  /*b740*/  EXIT ;  /* 0x000000000000794d */ /* 0x000fea0003800000 */
.L_x_1530:
        /* <DEDUP_REMOVED lines=11> */
.L_x_2041:


//--------------------- .text._ZN5flash44flash_bwd_dq_dk_dv_loop_seqk_parallel_kernelI23Flash_bwd_kernel_traitsILi256ELi64ELi64ELi8ELi4ELi2ELi2ELb0ELb0EN7cutlass6half_tE19Flash_kernel_traitsILi256ELi64ELi64ELi8ES3_EELb1ELb0ELb1ELb0ELb0ELb0ELb0EEEvNS_16Flash_bwd_paramsE --------------------------
	.section	.text._ZN5flash44flash_bwd_dq_dk_dv_loop_seqk_parallel_kernelI23Flash_bwd_kernel_traitsILi256ELi64ELi64ELi8ELi4ELi2ELi2ELb0ELb0EN7cutlass6half_tE19Flash_kernel_traitsILi256ELi64ELi64ELi8ES3_EELb1ELb0ELb1ELb0ELb0ELb0ELb0EEEvNS_16Flash_bwd_paramsE,"ax",@progbits
	.sectioninfo	@"SHI_REGISTERS=255"
	.align	128
        .global         _ZN5flash44flash_bwd_dq_dk_dv_loop_seqk_parallel_kernelI23Flash_bwd_kernel_traitsILi256ELi64ELi64ELi8ELi4ELi2ELi2ELb0ELb0EN7cutlass6half_tE19Flash_kernel_traitsILi256ELi64ELi64ELi8ES3_EELb1ELb0ELb1ELb0ELb0ELb0ELb0EEEvNS_16Flash_bwd_paramsE
        .type           _ZN5flash44flash_bwd_dq_dk_dv_loop_seqk_parallel_kernelI23Flash_bwd_kernel_traitsILi256ELi64ELi64ELi8ELi4ELi2ELi2ELb0ELb0EN7cutlass6half_tE19Flash_kernel_traitsILi256ELi64ELi64ELi8ES3_EELb1ELb0ELb1ELb0ELb0ELb0ELb0EEEvNS_16Flash_bwd_paramsE,@function
        .size           _ZN5flash44flash_bwd_dq_dk_dv_loop_seqk_parallel_kernelI23Flash_bwd_kernel_traitsILi256ELi64ELi64ELi8ELi4ELi2ELi2ELb0ELb0EN7cutlass6half_tE19Flash_kernel_traitsILi256ELi64ELi64ELi8ES3_EELb1ELb0ELb1ELb0ELb0ELb0ELb0EEEvNS_16Flash_bwd_paramsE,(.L_x_2042 - _ZN5flash44flash_bwd_dq_dk_dv_loop_seqk_parallel_kernelI23Flash_bwd_kernel_traitsILi256ELi64ELi64ELi8ELi4ELi2ELi2ELb0ELb0EN7cutlass6half_tE19Flash_kernel_traitsILi256ELi64ELi64ELi8ES3_EELb1ELb0ELb1ELb0ELb0ELb0ELb0EEEvNS_16Flash_bwd_paramsE)
        .other          _ZN5flash44flash_bwd_dq_dk_dv_loop_seqk_parallel_kernelI23Flash_bwd_kernel_traitsILi256ELi64ELi64ELi8ELi4ELi2ELi2ELb0ELb0EN7cutlass6half_tE19Flash_kernel_traitsILi256ELi64ELi64ELi8ES3_EELb1ELb0ELb1ELb0ELb0ELb0ELb0EEEvNS_16Flash_bwd_paramsE,@"STO_CUDA_ENTRY STV_DEFAULT"
_ZN5flash44flash_bwd_dq_dk_dv_loop_seqk_parallel_kernelI23Flash_bwd_kernel_traitsILi256ELi64ELi64ELi8ELi4ELi2ELi2ELb0ELb0EN7cutlass6half_tE19Flash_kernel_traitsILi256ELi64ELi64ELi8ES3_EELb1ELb0ELb1ELb0ELb0ELb0ELb0EEEvNS_16Flash_bwd_paramsE:
.text._ZN5flash44flash_bwd_dq_dk_dv_loop_seqk_parallel_kernelI23Flash_bwd_kernel_traitsILi256ELi64ELi64ELi8ELi4ELi2ELi2ELb0ELb0EN7cutlass6half_tE19Flash_kernel_traitsILi256ELi64ELi64ELi8ES3_EELb1ELb0ELb1ELb0ELb0ELb0ELb0EEEvNS_16Flash_bwd_paramsE:
        /* <DEDUP_REMOVED lines=15> */
[----:B------:R-:W-:Y:S01]  /*00f0*/  ULDC.U8 UR10, c[0x0][0x328] ;  /* 0x0000ca00000a7ab9 */ /* 0x000fe20000000000 */
[----:B------:R-:W-:Y:S01]  /*0100*/  IMAD.MOV.U32 R214, RZ, RZ, 0x40 ;  /* 0x00000040ffd67424 */ /* 0x000fe200078e00ff */
[----:B------:R-:W-:Y:S01]  /*0110*/  UISETP.NE.AND UP5, UPT, UR10, URZ, UPT ;  /* 0x0000003f0a00728c */ /* 0x000fe2000bfa5270 */
[----:B------:R-:W-:Y:S01]  /*0120*/  IMAD.MOV.U32 R238, RZ, RZ, -0x10 ;  /* 0xfffffff0ffee7424 */ /* 0x000fe200078e00ff */
[----:B------:R-:W-:Y:S01]  /*0130*/  UMOV UR9, 0x80 ;  /* 0x0000008000097882 */ /* 0x000fe20000000000 */
[----:B------:R-:W3:Y:S01]  /*0140*/  S2UR UR38, SR_CTAID.Y ;  /* 0x00000000002679c3 */ /* 0x000ee20000002600 */
[----:B------:R-:W-:-:S02]  /*0150*/  ULDC UR7, c[0x0][0x210] ;  /* 0x0000840000077ab9 */ /* 0x000fc40000000800 */
[----:B------:R-:W-:Y:S02]  /*0160*/  ULDC UR61, c[0x0][0x234] ;  /* 0x00008d00003d7ab9 */ /* 0x000fe40000000800 */
[----:B------:R-:W-:Y:S02]  /*0170*/  ULDC UR16, c[0x0][0x224] ;  /* 0x0000890000107ab9 */ /* 0x000fe40000000800 */
[----:B------:R-:W-:Y:S02]  /*0180*/  ULDC UR51, c[0x0][0x22c] ;  /* 0x00008b0000337ab9 */ /* 0x000fe40000000800 */
[----:B------:R-:W-:Y:S02]  /*0190*/  ULDC UR40, c[0x0][0x1c0] ;  /* 0x0000700000287ab9 */ /* 0x000fe40000000800 */
[----:B------:R-:W-:Y:S02]  /*01a0*/  ULDC UR13, c[0x0][0x1c0] ;  /* 0x00007000000d7ab9 */ /* 0x000fe40000000800 */
[----:B------:R-:W-:Y:S01]  /*01b0*/  ULDC UR14, c[0x0][0x1c0] ;  /* 0x00007000000e7ab9 */ /* 0x000fe20000000800 */
[----:B-1----:R-:W-:Y:S01]  /*01c0*/  SHF.R.S32.HI R6, RZ, 0x1f, R5 ;  /* 0x0000001fff067819 */ /* 0x002fe20000011405 */
[----:B--2---:R-:W-:-:S02]  /*01d0*/  ULOP3.LUT UR6, UR39, UR6, URZ, 0x3c, !UPT ;  /* 0x0000000627067292 */ /* 0x004fc4000f8e3c3f */
[----:B------:R-:W-:Y:S01]  /*01e0*/  UIMAD UR61, UR9, UR7, UR61 ;  /* 0x00000007093d72a4 */ /* 0x000fe2000f8e023d */
[CC--:B------:R-:W-:Y:S01]  /*01f0*/  LEA.HI R3, R6.reuse, R5.reuse, RZ, 0x5 ;  /* 0x0000000506037211 */ /* 0x0c0fe200078f28ff */
[----:B------:R-:W-:Y:S01]  /*0200*/  USHF.R.S32.HI UR8, URZ, 0x1f, UR16 ;  /* 0x0000001f3f087899 */ /* 0x000fe20008011410 */
        /* <DEDUP_REMOVED lines=9> */
[----:B------:R-:W-:Y:S01]  /*02a0*/  UIMAD UR51, UR51, UR13, URZ ;  /* 0x0000000d333372a4 */ /* 0x000fe2000f8e023f */
[----:B------:R-:W-:Y:S01]  /*02b0*/  LOP3.LUT R4, R3, 0xffffffe0, RZ, 0xc0, !PT ;  /* 0xffffffe003047812 */ /* 0x000fe200078ec0ff */
[----:B------:R-:W-:Y:S01]  /*02c0*/  ULDC UR15, c[0x0][0x1c0] ;  /* 0x00007000000f7ab9 */ /* 0x000fe20000000800 */
        /* <DEDUP_REMOVED lines=12> */
[-C--:B------:R-:W-:Y:S01]  /*0390*/  LEA.HI R7, R12, R0.reuse, RZ, 0x2 ;  /* 0x000000000c077211 */ /* 0x080fe200078f10ff */
[----:B------:R-:W-:Y:S01]  /*03a0*/  UIMAD UR58, UR8, UR38, URZ ;  /* 0x00000026083a72a4 */ /* 0x000fe2000f8e023f */
[----:B------:R-:W-:Y:S01]  /*03b0*/  LEA.HI R3, R3, R0, RZ, 0x1 ;  /* 0x0000000003037211 */ /* 0x000fe200078f08ff */
[----:B------:R-:W-:Y:S01]  /*03c0*/  UIMAD.WIDE.U32 UR48, UR38, UR16, URZ ;  /* 0x00000010263072a5 */ /* 0x000fe2000f8e003f */
[----:B------:R-:W-:Y:S01]  /*03d0*/  LEA.HI R4, R2, R5, RZ, 0x1 ;  /* 0x0000000502047211 */ /* 0x000fe200078f08ff */
[----:B------:R-:W-:Y:S01]  /*03e0*/  UIMAD UR7, UR38, UR12, UR39 ;  /* 0x0000000c260772a4 */ /* 0x000fe2000f8e0227 */
[----:B------:R-:W-:Y:S01]  /*03f0*/  LOP3.LUT R7, R7, 0xfffffffc, RZ, 0xc0, !PT ;  /* 0xfffffffc07077812 */ /* 0x000fe200078ec0ff */
[----:B------:R-:W-:Y:S01]  /*0400*/  @!UP5 UIMAD UR8, UR38, UR15, UR39 ;  /* 0x0000000f2608d2a4 */ /* 0x000fe2000f8e0227 */
[----:B------:R-:W-:Y:S01]  /*0410*/  LOP3.LUT R2, R3, 0xfffffffe, RZ, 0xc0, !PT ;  /* 0xfffffffe03027812 */ /* 0x000fe200078ec0ff */
[----:B------:R-:W-:Y:S01]  /*0420*/  USHF.L.U32 UR50, UR51, 0x6, URZ ;  /* 0x0000000633327899 */ /* 0x000fe2000800063f */
[----:B------:R-:W-:Y:S01]  /*0430*/  LOP3.LUT R3, R4, 0xfffffffe, RZ, 0xc0, !PT ;  /* 0xfffffffe04037812 */ /* 0x000fe200078ec0ff */
[C---:B------:R-:W-:Y:S01]  /*0440*/  IMAD.IADD R251, R0.reuse, 0x1, -R7 ;  /* 0x0000000100fb7824 */ /* 0x040fe200078e0a07 */
[----:B------:R-:W-:Y:S01]  /*0450*/  SHF.R.S32.HI R245, RZ, 0x7, R245 ;  /* 0x00000007fff57819 */ /* 0x000fe200000114f5 */
[----:B------:R-:W-:Y:S01]  /*0460*/  IMAD.IADD R218, R0, 0x1, -R2 ;  /* 0x0000000100da7824 */ /* 0x000fe200078e0a02 */
[--C-:B------:R-:W-:Y:S01]  /*0470*/  SHF.R.S32.HI R0, RZ, 0x1f, R6.reuse ;  /* 0x0000001fff007819 */ /* 0x100fe20000011406 */
[----:B------:R-:W-:Y:S01]  /*0480*/  IMAD.IADD R7, R5, 0x1, -R3 ;  /* 0x0000000105077824 */ /* 0x000fe200078e0a03 */
[----:B------:R-:W-:Y:S01]  /*0490*/  SHF.R.S32.HI R3, RZ, 0x2, R6 ;  /* 0x00000002ff037819 */ /* 0x000fe20000011406 */
[----:B------:R-:W-:Y:S01]  /*04a0*/  ULDC UR55, c[0x0][0x214] ;  /* 0x0000850000377ab9 */ /* 0x000fe20000000800 */
[----:B------:R-:W-:Y:S01]  /*04b0*/  SHF.R.S32.HI R2, RZ, 0x3, R11 ;  /* 0x00000003ff027819 */ /* 0x000fe2000001140b */
[----:B------:R-:W-:Y:S01]  /*04c0*/  IMAD.SHL.U32 R215, R7, 0x200, RZ ;  /* 0x0000020007d77824 */ /* 0x000fe200078e00ff */
[----:B------:R-:W-:Y:S01]  /*04d0*/  LEA.HI R0, R0, R3, RZ, 0x3 ;  /* 0x0000000300007211 */ /* 0x000fe200078f18ff */
[----:B------:R-:W-:Y:S01]  /*04e0*/  ULDC.U8 UR11, c[0x0][0x3d0] ;  /* 0x0000f400000b7ab9 */ /* 0x000fe20000000000 */
[----:B------:R-:W-:Y:S01]  /*04f0*/  SHF.R.S32.HI R5, RZ, 0x1f, R9 ;  /* 0x0000001fff057819 */ /* 0x000fe20000011409 */
[----:B------:R-:W-:Y:S01]  /*0500*/  IMAD.SHL.U32 R2, R2, 0x40, RZ ;  /* 0x0000004002027824 */ /* 0x000fe200078e00ff */
[----:B------:R-:W-:Y:S01]  /*0510*/  LOP3.LUT R0, R0, 0xfffffff8, RZ, 0xc0, !PT ;  /* 0xfffffff800007812 */ /* 0x000fe200078ec0ff */
[----:B------:R-:W-:Y:S01]  /*0520*/  ULDC UR56, c[0x0][0x224] ;  /* 0x0000890000387ab9 */ /* 0x000fe20000000800 */
[C---:B------:R-:W-:Y:S01]  /*0530*/  LOP3.LUT P4, RZ, R8.reuse, 0x4, RZ, 0xc0, !PT ;  /* 0x0000000408ff7812 */ /* 0x040fe2000788c0ff */
[----:B------:R-:W-:Y:S01]  /*0540*/  @UP5 UIMAD UR60, UR38, UR55, URZ ;  /* 0x00000037263c52a4 */ /* 0x000fe2000f8e023f */
[----:B------:R-:W-:Y:S01]  /*0550*/  LOP3.LUT P3, RZ, R8, 0x2, RZ, 0xc0, !PT ;  /* 0x0000000208ff7812 */ /* 0x000fe2000786c0ff */
[----:B------:R-:W-:Y:S01]  /*0560*/  IMAD.IADD R4, R3, 0x1, -R0 ;  /* 0x0000000103047824 */ /* 0x000fe200078e0a00 */
[----:B------:R-:W-:Y:S01]  /*0570*/  LOP3.LUT R0, R2, 0x1c0, RZ, 0xc0, !PT ;  /* 0x000001c002007812 */ /* 0x000fe200078ec0ff */
[----:B------:R-:W-:Y:S01]  /*0580*/  UMOV UR42, URZ ;  /* 0x0000003f002a7c82 */ /* 0x000fe20008000000 */
[----:B------:R-:W-:Y:S01]  /*0590*/  SHF.R.S32.HI R3, RZ, 0x1f, R10 ;  /* 0x0000001fff037819 */ /* 0x000fe2000001140a */
[----:B------:R-:W-:Y:S01]  /*05a0*/  ULDC.64 UR4, c[0x0][0x118] ;  /* 0x0000460000047ab9 */ /* 0x000fe20000000a00 */
[----:B------:R-:W-:Y:S01]  /*05b0*/  LOP3.LUT R2, R0, 0x38, R234, 0xf8, !PT ;  /* 0x0000003800027812 */ /* 0x000fe200078ef8ea */
[----:B------:R-:W-:Y:S01]  /*05c0*/  ULDC UR44, c[0x0][0x2e8] ;  /* 0x0000ba00002c7ab9 */ /* 0x000fe20000000800 */
[----:B------:R-:W-:Y:S01]  /*05d0*/  SHF.R.U32.HI R0, RZ, 0x3, R0 ;  /* 0x00000003ff007819 */ /* 0x000fe20000011600 */
[----:B------:R-:W-:Y:S01]  /*05e0*/  ULDC.U8 UR35, c[0x0][0x2d8] ;  /* 0x0000b60000237ab9 */ /* 0x000fe20000000000 */
[----:B------:R-:W-:Y:S01]  /*05f0*/  LEA.HI R233, R3, R10, RZ, 0x2 ;  /* 0x0000000a03e97211 */ /* 0x000fe200078f10ff */
[----:B------:R-:W-:Y:S01]  /*0600*/  UISETP.NE.AND UP6, UPT, UR11, URZ, UPT ;  /* 0x0000003f0b00728c */ /* 0x000fe2000bfc5270 */
[----:B------:R-:W-:Y:S01]  /*0610*/  LOP3.LUT R6, R2, R0, RZ, 0x3c, !PT ;  /* 0x0000000002067212 */ /* 0x000fe200078e3cff */
[----:B------:R-:W-:Y:S01]  /*0620*/  IMAD.U32 R0, RZ, RZ, UR6 ;  /* 0x00000006ff007e24 */ /* 0x000fe2000f8e00ff */
[----:B------:R-:W-:Y:S01]  /*0630*/  LEA.HI R10, R5, R9, RZ, 0x3 ;  /* 0x00000009050a7211 */ /* 0x000fe200078f18ff */
[----:B------:R-:W-:Y:S01]  /*0640*/  USHF.L.U32 UR6, UR38, 0x7, URZ ;  /* 0x0000000726067899 */ /* 0x000fe2000800063f */
[----:B------:R-:W-:Y:S01]  /*0650*/  LOP3.LUT R3, R4, 0x1, RZ, 0xc0, !PT ;  /* 0x0000000104037812 */ /* 0x000fe200078ec0ff */
[----:B------:R-:W-:Y:S01]  /*0660*/  UIMAD.WIDE.U32 UR46, UR40, UR48, URZ ;  /* 0x00000030282e72a5 */ /* 0x000fe2000f8e003f */
[----:B------:R-:W-:Y:S01]  /*0670*/  LOP3.LUT R2, R10, 0xfffffff8, RZ, 0xc0, !PT ;  /* 0xfffffff80a027812 */ /* 0x000fe200078ec0ff */
[----:B------:R1:W-:Y:S01]  /*0680*/  STL [R1], R0 ;  /* 0x0000000001007387 */ /* 0x0003e20000100800 */
[----:B------:R-:W-:Y:S01]  /*0690*/  ISETP.NE.U32.AND P0, PT, R3, 0x1, PT ;  /* 0x000000010300780c */ /* 0x000fe20003f05070 */
[----:B------:R-:W-:Y:S01]  /*06a0*/  IMAD.U32 R5, RZ, RZ, UR6 ;  /* 0x00000006ff057e24 */ /* 0x000fe2000f8e00ff */
[----:B------:R-:W-:Y:S01]  /*06b0*/  USHF.R.S32.HI UR6, URZ, 0x1f, UR39 ;  /* 0x0000001f3f067899 */ /* 0x000fe20008011427 */
[----:B------:R-:W-:Y:S01]  /*06c0*/  IMAD.IADD R9, R9, 0x1, -R2 ;  /* 0x0000000109097824 */ /* 0x000fe200078e0a02 */
[----:B------:R-:W-:Y:S01]  /*06d0*/  R2P PR, R4, 0x6 ;  /* 0x0000000604007804 */ /* 0x000fe20000000000 */
[----:B------:R-:W-:Y:S01]  /*06e0*/  IMAD.SHL.U32 R2, R218, 0x10, RZ ;  /* 0x00000010da027824 */ /* 0x000fe200078e00ff */
[----:B------:R-:W-:Y:S01]  /*06f0*/  SEL R209, R209, 0xffffffe0, !P3 ;  /* 0xffffffe0d1d17807 */ /* 0x000fe20005800000 */
[----:B------:R-:W-:Y:S01]  /*0700*/  IMAD.SHL.U32 R3, R4, 0x40, RZ ;  /* 0x0000004004037824 */ /* 0x000fe200078e00ff */
[----:B------:R-:W-:Y:S01]  /*0710*/  SEL R214, R214, 0xffffffc0, !P4 ;  /* 0xffffffc0d6d67807 */ /* 0x000fe20006000000 */
[----:B------:R-:W-:Y:S01]  /*0720*/  IMAD.SHL.U32 R4, R7, 0x20, RZ ;  /* 0x0000002007047824 */ /* 0x000fe200078e00ff */
[----:B------:R-:W-:Y:S01]  /*0730*/  SEL R238, R238, 0x10, !P0 ;  /* 0x00000010eeee7807 */ /* 0x000fe20004000000 */
[----:B------:R-:W-:Y:S01]  /*0740*/  UIMAD UR57, UR41, UR48, URZ ;  /* 0x00000030293972a4 */ /* 0x000fe2000f8e023f */
[----:B------:R-:W-:Y:S01]  /*0750*/  SHF.R.S32.HI R233, RZ, 0x2, R233 ;  /* 0x00000002ffe97819 */ /* 0x000fe200000114e9 */
[----:B------:R-:W-:Y:S01]  /*0760*/  USHF.R.S32.HI UR59, URZ, 0x1f, UR52 ;  /* 0x0000001f3f3b7899 */ /* 0x000fe20008011434 */
[C---:B------:R-:W-:Y:S01]  /*0770*/  IADD3 R243, R234.reuse, 0x40, RZ ;  /* 0x00000040eaf37810 */ /* 0x040fe20007ffe0ff */
[----:B------:R-:W-:Y:S01]  /*0780*/  UIMAD UR56, UR7, UR56, URZ ;  /* 0x00000038073872a4 */ /* 0x000fe2000f8e023f */
[C---:B------:R-:W-:Y:S01]  /*0790*/  IADD3 R242, R234.reuse, 0x80, RZ ;  /* 0x00000080eaf27810 */ /* 0x040fe20007ffe0ff */
[----:B------:R-:W-:Y:S01]  /*07a0*/  IMAD R233, R251, 0x10, R233 ;  /* 0x00000010fbe97824 */ /* 0x000fe200078e02e9 */
[----:B------:R-:W-:Y:S01]  /*07b0*/  IADD3 R244, R234, 0xc0, RZ ;  /* 0x000000c0eaf47810 */ /* 0x000fe20007ffe0ff */
[----:B------:R-:W-:-:S02]  /*07c0*/  @!UP5 UIMAD UR55, UR8, UR55, URZ ;  /* 0x000000370837d2a4 */ /* 0x000fc4000f8e023f */
[----:B------:R-:W-:Y:S02]  /*07d0*/  USHF.R.S32.HI UR54, URZ, 0x1f, UR50 ;  /* 0x0000001f3f367899 */ /* 0x000fe40008011432 */
[----:B------:R-:W-:Y:S01]  /*07e0*/  UMOV UR43, 0xffff8000 ;  /* 0xffff8000002b7882 */ /* 0x000fe20000000000 */
[----:B-1----:R-:W-:Y:S02]  /*07f0*/  IMAD.SHL.U32 R0, R8, 0x40, RZ ;  /* 0x0000004008007824 */ /* 0x002fe400078e00ff */
[----:B------:R-:W-:-:S03]  /*0800*/  IMAD.U32 R8, RZ, RZ, UR9 ;  /* 0x00000009ff087e24 */ /* 0x000fc6000f8e00ff */
[----:B------:R-:W-:-:S04]  /*0810*/  LOP3.LUT R0, R0, 0x1c0, RZ, 0xc0, !PT ;  /* 0x000001c000007812 */ /* 0x000fc800078ec0ff */
[C---:B------:R-:W-:Y:S02]  /*0820*/  LOP3.LUT R211, R0.reuse, 0x8, R11, 0xf8, !PT ;  /* 0x0000000800d37812 */ /* 0x040fe400078ef80b */
[----:B------:R-:W-:Y:S01]  /*0830*/  LOP3.LUT R5, R0, 0x10, R2, 0xf8, !PT ;  /* 0x0000001000057812 */ /* 0x000fe200078ef802 */
[----:B------:R-:W-:Y:S01]  /*0840*/  IMAD R2, R245, 0x800, R215 ;  /* 0x00000800f5027824 */ /* 0x000fe200078e02d7 */
[----:B------:R-:W-:Y:S02]  /*0850*/  SHF.R.U32.HI R0, RZ, 0x3, R0 ;  /* 0x00000003ff007819 */ /* 0x000fe40000011600 */
[----:B------:R-:W-:Y:S02]  /*0860*/  LOP3.LUT R5, R5, 0x8, R11, 0xf8, !PT ;  /* 0x0000000805057812 */ /* 0x000fe400078ef80b */
[----:B------:R-:W-:Y:S02]  /*0870*/  LOP3.LUT R211, R211, R0, RZ, 0x3c, !PT ;  /* 0x00000000d3d37212 */ /* 0x000fe400078e3cff */
[----:B------:R-:W-:Y:S01]  /*0880*/  LOP3.LUT R215, R215, R5, R0, 0xf6, !PT ;  /* 0x00000005d7d77212 */ /* 0x000fe200078ef600 */
[----:B------:R-:W-:Y:S01]  /*0890*/  IMAD.SHL.U32 R5, R245, 0x20, RZ ;  /* 0x00000020f5057824 */ /* 0x000fe200078e00ff */
[----:B------:R-:W-:Y:S01]  /*08a0*/  LOP3.LUT R0, R3, 0x1c0, RZ, 0xc0, !PT ;  /* 0x000001c003007812 */ /* 0x000fe200078ec0ff */
[----:B------:R-:W-:Y:S01]  /*08b0*/  IMAD.IADD R211, R2, 0x1, R211 ;  /* 0x0000000102d37824 */ /* 0x000fe200078e02d3 */
[----:B------:R-:W-:Y:S01]  /*08c0*/  SHF.R.S32.HI R2, RZ, 0x6, R13 ;  /* 0x00000006ff027819 */ /* 0x000fe2000001140d */
[----:B------:R-:W-:Y:S01]  /*08d0*/  IMAD.U32 R3, RZ, RZ, UR6 ;  /* 0x00000006ff037e24 */ /* 0x000fe2000f8e00ff */
[----:B------:R-:W-:Y:S01]  /*08e0*/  SHF.R.U32.HI R3, RZ, 0x3, R0 ;  /* 0x00000003ff037819 */ /* 0x000fe20000011600 */
[----:B------:R-:W-:Y:S01]  /*08f0*/  IMAD R209, R211, 0x2, R209 ;  /* 0x00000002d3d17824 */ /* 0x000fe200078e02d1 */
[----:B------:R-:W-:Y:S01]  /*0900*/  UIMAD UR6, UR38, UR14, UR39 ;  /* 0x0000000e260672a4 */ /* 0x000fe2000f8e0227 */
[----:B------:R-:W-:-:S02]  /*0910*/  IMAD R252, R2, 0x200, R6 ;  /* 0x0000020002fc7824 */ /* 0x000fc400078e0206 */
[----:B------:R-:W-:Y:S01]  /*0920*/  IMAD.SHL.U32 R2, R2, 0x8, RZ ;  /* 0x0000000802027824 */ /* 0x000fe200078e00ff */
[----:B------:R-:W-:Y:S01]  /*0930*/  USHF.L.U32 UR45, UR6, 0x5, URZ ;  /* 0x00000005062d7899 */ /* 0x000fe2000800063f */
[C---:B------:R-:W-:Y:S02]  /*0940*/  IMAD.SHL.U32 R212, R211.reuse, 0x2, RZ ;  /* 0x00000002d3d47824 */ /* 0x040fe400078e00ff */
[--C-:B------:R-:W-:Y:S01]  /*0950*/  IMAD R211, R211, 0x2, R214.reuse ;  /* 0x00000002d3d37824 */ /* 0x100fe200078e02d6 */
[----:B------:R-:W-:Y:S01]  /*0960*/  LOP3.LUT R2, R2, 0x18, RZ, 0xc0, !PT ;  /* 0x0000001802027812 */ /* 0x000fe200078ec0ff */
[----:B------:R-:W-:Y:S01]  /*0970*/  IMAD.IADD R210, R214, 0x1, R209 ;  /* 0x00000001d6d27824 */ /* 0x000fe200078e02d1 */
[----:B------:R-:W-:Y:S01]  /*0980*/  USHF.R.S32.HI UR53, URZ, 0x1f, UR45 ;  /* 0x0000001f3f357899 */ /* 0x000fe2000801142d */
[C---:B------:R-:W-:Y:S01]  /*0990*/  IMAD R214, R215.reuse, 0x2, R214 ;  /* 0x00000002d7d67824 */ /* 0x040fe200078e02d6 */
[----:B------:R-:W-:Y:S01]  /*09a0*/  LOP3.LUT R6, R2, 0x20, R4, 0xf8, !PT ;  /* 0x0000002002067812 */ /* 0x000fe200078ef804 */
[----:B------:R-:W-:Y:S01]  /*09b0*/  IMAD.SHL.U32 R215, R215, 0x2, RZ ;  /* 0x00000002d7d77824 */ /* 0x000fe200078e00ff */
[----:B------:R-:W-:-:S02]  /*09c0*/  LOP3.LUT R4, R0, 0x20, R5, 0xf8, !PT ;  /* 0x0000002000047812 */ /* 0x000fc400078ef805 */
[----:B------:R-:W-:Y:S01]  /*09d0*/  LOP3.LUT R5, R3, R0, R2, 0x1e, !PT ;  /* 0x0000000003057212 */ /* 0x000fe200078e1e02 */
[----:B------:R-:W-:Y:S01]  /*09e0*/  IMAD.SHL.U32 R0, R14, 0x2, RZ ;  /* 0x000000020e007824 */ /* 0x000fe200078e00ff */
[----:B------:R-:W-:Y:S01]  /*09f0*/  LOP3.LUT R3, R4, R3, RZ, 0x3c, !PT ;  /* 0x0000000304037212 */ /* 0x000fe200078e3cff */
[----:B------:R-:W-:Y:S02]  /*0a00*/  IMAD.U32 R4, RZ, RZ, UR10 ;  /* 0x0000000aff047e24 */ /* 0x000fe4000f8e00ff */
[--C-:B------:R-:W-:Y:S02]  /*0a10*/  IMAD R2, R251, 0x400, R0.reuse ;  /* 0x00000400fb027824 */ /* 0x100fe400078e0200 */
[----:B------:R-:W-:Y:S02]  /*0a20*/  IMAD.SHL.U32 R4, R9, 0x40, RZ ;  /* 0x0000004009047824 */ /* 0x000fe400078e00ff */
[----:B------:R-:W-:Y:S02]  /*0a30*/  IMAD R0, R218, 0x400, R0 ;  /* 0x00000400da007824 */ /* 0x000fe400078e0200 */
[----:B------:R-:W-:Y:S01]  /*0a40*/  IMAD.IADD R236, R2, 0x1, R3 ;  /* 0x0000000102ec7824 */ /* 0x000fe200078e0203 */
[----:B------:R-:W-:Y:S01]  /*0a50*/  LOP3.LUT R3, R4, 0x1c0, RZ, 0xc0, !PT ;  /* 0x000001c004037812 */ /* 0x000fe200078ec0ff */
[----:B------:R-:W-:-:S02]  /*0a60*/  IMAD.IADD R246, R0, 0x1, R5 ;  /* 0x0000000100f67824 */ /* 0x000fc400078e0205 */
[----:B------:R-:W-:Y:S01]  /*0a70*/  IMAD.SHL.U32 R0, R7, 0x8, RZ ;  /* 0x0000000807007824 */ /* 0x000fe200078e00ff */
[--C-:B------:R-:W-:Y:S01]  /*0a80*/  SHF.R.U32.HI R2, RZ, 0x3, R3.reuse ;  /* 0x00000003ff027819 */ /* 0x100fe20000011603 */
[----:B------:R-:W-:Y:S01]  /*0a90*/  IMAD.SHL.U32 R4, R10, 0x40, RZ ;  /* 0x000000400a047824 */ /* 0x000fe200078e00ff */
[----:B------:R-:W-:Y:S01]  /*0aa0*/  LEA R246, R246, 0x18000, 0x1 ;  /* 0x00018000f6f67811 */ /* 0x000fe200078e08ff */
[----:B------:R-:W-:Y:S01]  /*0ab0*/  IMAD.SHL.U32 R236, R236, 0x2, RZ ;  /* 0x00000002ecec7824 */ /* 0x000fe200078e00ff */
[----:B------:R-:W-:Y:S02]  /*0ac0*/  LOP3.LUT R5, R3, 0x8, R0, 0xf8, !PT ;  /* 0x0000000803057812 */ /* 0x000fe400078ef800 */
[----:B------:R-:W-:Y:S01]  /*0ad0*/  LOP3.LUT R0, R4, 0xfffffe00, RZ, 0xc0, !PT ;  /* 0xfffffe0004007812 */ /* 0x000fe200078ec0ff */
[----:B------:R-:W-:Y:S01]  /*0ae0*/  IMAD.IADD R239, R236, 0x1, R238 ;  /* 0x00000001ecef7824 */ /* 0x000fe200078e02ee */
[----:B------:R-:W-:Y:S02]  /*0af0*/  LOP3.LUT R3, R2, R6, R3, 0x1e, !PT ;  /* 0x0000000602037212 */ /* 0x000fe400078e1e03 */
[----:B------:R-:W-:Y:S01]  /*0b00*/  LOP3.LUT R2, R5, R2, RZ, 0x3c, !PT ;  /* 0x0000000205027212 */ /* 0x000fe200078e3cff */
[--C-:B------:R-:W-:Y:S01]  /*0b10*/  IMAD R218, R218, 0x400, R0.reuse ;  /* 0x00000400dada7824 */ /* 0x100fe200078e0200 */
        /* <DEDUP_REMOVED lines=10> */
.L_x_1579:
        /* <DEDUP_REMOVED lines=22> */
[----:B------:R-:W-:-:S02]  /*0d20*/  UIADD3 UR8, UP0, UR14, UR8, URZ ;  /* 0x000000080e087290 */ /* 0x000fc4000ff1e03f */
[----:B------:R-:W-:Y:S01]  /*0d30*/  PLOP3.LUT P1, PT, PT, PT, UP4, 0x80, 0x0 ;  /* 0x000000000000781c */ /* 0x000fe20003f2f048 */
[----:B------:R1:W3:Y:S01]  /*0d40*/  @P2 LDG.E R6, [R2.64+0x4] ;  /* 0x0000040402062981 */ /* 0x0002e2000c1e1900 */
[----:B------:R-:W-:Y:S01]  /*0d50*/  UIADD3.X UR9, UR12, UR9, URZ, UP0, !UPT ;  /* 0x000000090c097290 */ /* 0x000fe200087fe43f */
[----:B------:R-:W-:Y:S01]  /*0d60*/  PLOP3.LUT P0, PT, PT, PT, UP2, 0x80, 0x0 ;  /* 0x000000000000781c */ /* 0x000fe20003f0f028 */
[----:B------:R-:W-:Y:S02]  /*0d70*/  IMAD.U32 R4, RZ, RZ, UR6 ;  /* 0x00000006ff047e24 */ /* 0x000fe4000f8e00ff */
[----:B------:R-:W-:-:S10]  /*0d80*/  IMAD.U32 R5, RZ, RZ, UR7 ;  /* 0x00000007ff057e24 */ /* 0x000fd4000f8e00ff */
[----:B------:R-:W4:Y:S01]  /*0d90*/  @P0 LDG.E R4, [R4.64] ;  /* 0x0000000404040981 */ /* 0x000f22000c1e1900 */
        /* <DEDUP_REMOVED lines=14> */
[----:B--2---:R-:W1:Y:S08]  /*0e80*/  @P2 R2UR UR16, R7 ;  /* 0x00000000071023c2 */ /* 0x004e7000000e0000 */
[----:B---3--:R-:W1:Y:S08]  /*0e90*/  @P2 R2UR UR13, R6 ;  /* 0x00000000060d23c2 */ /* 0x008e7000000e0000 */
        /* <DEDUP_REMOVED lines=20> */
.L_x_1531:
        /* <DEDUP_REMOVED lines=24> */
[----:B------:R-:W-:Y:S02]  /*1160*/  UIMAD.WIDE.U32 UR10, UR38, UR8, URZ ;  /* 0x00000008260a72a5 */ /* 0x000fe4000f8e003f */
[----:B------:R-:W-:Y:S02]  /*1170*/  UIMAD UR9, UR38, UR9, UR6 ;  /* 0x00000009260972a4 */ /* 0x000fe4000f8e0206 */
[----:B------:R-:W-:-:S02]  /*1180*/  ULDC.64 UR14, c[0x0][0x190] ;  /* 0x00006400000e7ab9 */ /* 0x000fc40000000a00 */
[----:B------:R-:W-:Y:S02]  /*1190*/  UIADD3 UR27, UR11, UR9, URZ ;  /* 0x000000090b1b7290 */ /* 0x000fe4000fffe03f */
[----:B------:R-:W-:Y:S02]  /*11a0*/  UIMAD.WIDE.U32 UR8, UR16, UR14, URZ ;  /* 0x0000000e100872a5 */ /* 0x000fe4000f8e003f */
[----:B------:R-:W-:Y:S02]  /*11b0*/  UIMAD UR6, UR16, UR15, URZ ;  /* 0x0000000f100672a4 */ /* 0x000fe4000f8e023f */
[----:B------:R-:W-:Y:S02]  /*11c0*/  USEL UR29, UR10, UR8, !UP3 ;  /* 0x000000080a1d7287 */ /* 0x000fe4000d800000 */
[----:B------:R-:W-:Y:S02]  /*11d0*/  @UP3 UIADD3 UR27, UR9, UR6, URZ ;  /* 0x00000006091b3290 */ /* 0x000fe4000fffe03f */
[----:B------:R-:W-:-:S02]  /*11e0*/  UIADD3 UR6, UR13, 0x40, UR19 ;  /* 0x000000400d067890 */ /* 0x000fc4000fffe013 */
[----:B------:R-:W-:Y:S02]  /*11f0*/  ULDC UR12, c[0x0][0x2e4] ;  /* 0x0000b900000c7ab9 */ /* 0x000fe40000000800 */
[----:B------:R-:W-:Y:S02]  /*1200*/  UIADD3 UR8, UR13, 0x3f, URZ ;  /* 0x0000003f0d087890 */ /* 0x000fe4000fffe03f */
[----:B------:R-:W-:Y:S02]  /*1210*/  UIADD3 UR6, UR6, UR12, -UR7 ;  /* 0x0000000c06067290 */ /* 0x000fe4000fffe807 */
[----:B------:R-:W-:Y:S02]  /*1220*/  UISETP.NE.AND UP0, UPT, UR37, -0x1, UPT ;  /* 0xffffffff2500788c */ /* 0x000fe4000bf05270 */
[----:B------:R-:W-:Y:S02]  /*1230*/  USHF.R.S32.HI UR9, URZ, 0x1f, UR8 ;  /* 0x0000001f3f097899 */ /* 0x000fe40008011408 */
[----:B------:R-:W-:-:S02]  /*1240*/  UIADD3 UR6, UR6, 0x3f, URZ ;  /* 0x0000003f06067890 */ /* 0x000fc4000fffe03f */
[----:B------:R-:W-:Y:S01]  /*1250*/  ULEA.HI UR14, UR9, UR8, URZ, 0x6 ;  /* 0x00000008090e7291 */ /* 0x000fe2000f8f303f */
[----:B------:R-:W-:Y:S01]  /*1260*/  PLOP3.LUT P1, PT, PT, PT, UP0, 0x80, 0x0 ;  /* 0x000000000000781c */ /* 0x000fe20003f2f008 */
[----:B------:R-:W-:Y:S02]  /*1270*/  USHF.R.S32.HI UR8, URZ, 0x1f, UR6 ;  /* 0x0000001f3f087899 */ /* 0x000fe40008011406 */
[----:B------:R-:W-:Y:S02]  /*1280*/  ULDC.64 UR10, c[0x0][0x198] ;  /* 0x00006600000a7ab9 */ /* 0x000fe40000000a00 */
[----:B------:R-:W-:Y:S02]  /*1290*/  ULEA.HI UR12, UR8, UR6, URZ, 0x6 ;  /* 0x00000006080c7291 */ /* 0x000fe4000f8f303f */
[----:B------:R-:W-:-:S04]  /*12a0*/  @UP0 UIADD3 UR6, UR36, UR37, URZ ;  /* 0x0000002524060290 */ /* 0x000fc8000fffe03f */
[----:B------:R-:W-:-:S04]  /*12b0*/  @UP0 UIMAD.WIDE.U32 UR8, UR6, UR10, URZ ;  /* 0x0000000a060802a5 */ /* 0x000fc8000f8e003f */
[----:B------:R-:W-:Y:S02]  /*12c0*/  @UP0 UIMAD UR25, UR6, UR11, UR9 ;  /* 0x0000000b061902a4 */ /* 0x000fe4000f8e0209 */
[----:B------:R-:W-:Y:S02]  /*12d0*/  USHF.R.S32.HI UR9, URZ, 0x6, UR14 ;  /* 0x000000063f097899 */ /* 0x000fe4000801140e */
[----:B------:R-:W-:Y:S02]  /*12e0*/  USHF.R.S32.HI UR6, URZ, 0x6, UR12 ;  /* 0x000000063f067899 */ /* 0x000fe4000801140c */
[----:B------:R-:W-:Y:S02]  /*12f0*/  @UP0 UMOV UR23, UR8 ;  /* 0x0000000800170c82 */ /* 0x000fe40008000000 */
[----:B------:R-:W-:-:S04]  /*1300*/  UISETP.LT.AND UP2, UPT, UR9, UR6, UPT ;  /* 0x000000060900728c */ /* 0x000fc8000bf41270 */
[----:B------:R-:W-:-:S04]  /*1310*/  USEL UR31, UR9, UR6, UP2 ;  /* 0x00000006091f7287 */ /* 0x000fc80009000000 */
[----:B------:R-:W-:-:S04]  /*1320*/  ULEA UR17, UR31, 0xffffffc0, 0x6 ;  /* 0xffffffc01f117891 */ /* 0x000fc8000f8e303f */
        /* <DEDUP_REMOVED lines=14> */
.L_x_1533:
[----:B------:R-:W2:Y:S01]  /*1410*/  LDL R0, [R1] ;  /* 0x0000000001007983 */ /* 0x000ea20000100800 */
[----:B------:R-:W-:Y:S01]  /*1420*/  IABS R5, c[0x0][0x1c8] ;  /* 0x0000720000057a13 */ /* 0x000fe20000000000 */
[----:B------:R-:W-:Y:S01]  /*1430*/  @UP0 UIADD3 UR6, UR36, UR37, URZ ;  /* 0x0000002524060290 */ /* 0x000fe2000fffe03f */
[----:B------:R-:W-:Y:S01]  /*1440*/  IABS R4, UR39 ;  /* 0x0000002700047c13 */ /* 0x000fe20008000000 */
[----:B------:R-:W-:Y:S01]  /*1450*/  ULDC.64 UR10, c[0x0][0x1a0] ;  /* 0x00006800000a7ab9 */ /* 0x000fe20000000a00 */
[----:B------:R-:W1:Y:S01]  /*1460*/  I2F.RP R2, R5 ;  /* 0x0000000500027306 */ /* 0x000e620000209400 */
[----:B------:R-:W-:-:S04]  /*1470*/  @UP0 UIMAD.WIDE.U32 UR8, UR6, UR10, URZ ;  /* 0x0000000a060802a5 */ /* 0x000fc8000f8e003f */
[----:B------:R-:W-:-:S03]  /*1480*/  @UP0 UIMAD UR24, UR6, UR11, UR9 ;  /* 0x0000000b061802a4 */ /* 0x000fc6000f8e0209 */
[----:B------:R-:W-:Y:S01]  /*1490*/  @UP0 UMOV UR22, UR8 ;  /* 0x0000000800160c82 */ /* 0x000fe20008000000 */
[----:B-1----:R-:W1:Y:S02]  /*14a0*/  MUFU.RCP R2, R2 ;  /* 0x0000000200027308 */ /* 0x002e640000001000 */
[----:B-1----:R-:W-:-:S06]  /*14b0*/  IADD3 R2, R2, 0xffffffe, RZ ;  /* 0x0ffffffe02027810 */ /* 0x002fcc0007ffe0ff */
[----:B------:R1:W3:Y:S02]  /*14c0*/  F2I.FTZ.U32.TRUNC.NTZ R3, R2 ;  /* 0x0000000200037305 */ /* 0x0002e4000021f000 */
[----:B-1----:R-:W-:Y:S01]  /*14d0*/  IMAD.MOV.U32 R2, RZ, RZ, RZ ;  /* 0x000000ffff027224 */ /* 0x002fe200078e00ff */
[----:B--2---:R3:W1:Y:S02]  /*14e0*/  R2UR UR12, R0 ;  /* 0x00000000000c73c2 */ /* 0x00466400000e0000 */
[----:B---3--:R-:W-:Y:S01]  /*14f0*/  IMAD.MOV R0, RZ, RZ, -R3 ;  /* 0x000000ffff007224 */ /* 0x008fe200078e0a03 */
[----:B-1----:R-:W-:-:S03]  /*1500*/  ISETP.LE.AND P0, PT, RZ, UR12, PT ;  /* 0x0000000cff007c0c */ /* 0x002fc6000bf03270 */
        /* <DEDUP_REMOVED lines=29> */
.L_x_1534:
        /* <DEDUP_REMOVED lines=45> */
.L_x_1535:
[----:B------:R-:W-:-:S03]  /*19b0*/  UMOV UR14, UR56 ;  /* 0x00000038000e7c82 */ /* 0x000fc60008000000 */
.L_x_1536:
[----:B------:R-:W-:Y:S01]  /*19c0*/  UIADD3 UR8, UP4, UP3, UR8, UR50, UR52 ;  /* 0x0000003208087290 */ /* 0x000fe2000fb9e034 */
[----:B------:R-:W-:Y:S01]  /*19d0*/  LEA.HI R2, R23, R24, RZ, 0x5 ;  /* 0x0000001817027211 */ /* 0x000fe200078f28ff */
[----:B------:R-:W-:Y:S01]  /*19e0*/  USHF.R.S32.HI UR16, URZ, 0x1f, UR39 ;  /* 0x0000001f3f107899 */ /* 0x000fe20008011427 */
[----:B------:R-:W-:Y:S01]  /*19f0*/  SHF.R.S32.HI R235, RZ, 0x1f, R234 ;  /* 0x0000001fffeb7819 */ /* 0x000fe200000114ea */
[----:B------:R-:W-:Y:S01]  /*1a00*/  UIADD3 UR28, UP2, UP1, UR18, UR8, UR26 ;  /* 0x00000008121c7290 */ /* 0x000fe2000f95e01a */
[----:B------:R-:W-:Y:S01]  /*1a10*/  LOP3.LUT R0, R2, 0xffffffe0, RZ, 0xc0, !PT ;  /* 0xffffffe002007812 */ /* 0x000fe200078ec0ff */
[----:B------:R-:W-:Y:S01]  /*1a20*/  UIADD3.X UR6, UR10, UR54, UR59, UP4, UP3 ;  /* 0x000000360a067290 */ /* 0x000fe2000a7e643b */
[----:B------:R-:W-:Y:S01]  /*1a30*/  SHF.R.S32.HI R2, RZ, 0x5, R2 ;  /* 0x00000005ff027819 */ /* 0x000fe20000011402 */
[----:B------:R-:W-:Y:S01]  /*1a40*/  ULDC.64 UR8, c[0x0][0x1a8] ;  /* 0x00006a0000087ab9 */ /* 0x000fe20000000a00 */
[----:B------:R-:W-:Y:S01]  /*1a50*/  IADD3 R9, P0, R12, UR17, RZ ;  /* 0x000000110c097c10 */ /* 0x000fe2000ff1e0ff */
[----:B------:R-:W-:Y:S01]  /*1a60*/  UIADD3.X UR26, UR11, UR6, UR12, UP2, UP1 ;  /* 0x000000060b1a7290 */ /* 0x000fe200097e240c */
[----:B------:R-:W-:Y:S01]  /*1a70*/  IMAD.IADD R19, R24, 0x1, -R0 ;  /* 0x0000000118137824 */ /* 0x000fe200078e0a00 */
[----:B------:R-:W-:Y:S01]  /*1a80*/  UIMAD UR6, UR16, UR8, URZ ;  /* 0x00000008100672a4 */ /* 0x000fe2000f8e023f */
[----:B------:R-:W-:Y:S01]  /*1a90*/  IMAD.U32 R4, RZ, RZ, UR17 ;  /* 0x00000011ff047e24 */ /* 0x000fe2000f8e00ff */
[----:B------:R-:W-:Y:S01]  /*1aa0*/  ULDC UR18, c[0x0][0x2e8] ;  /* 0x0000ba0000127ab9 */ /* 0x000fe20000000800 */
[----:B------:R-:W-:Y:S01]  /*1ab0*/  IMAD R0, R2, UR51, R19 ;  /* 0x0000003302007c24 */ /* 0x000fe2000f8e0213 */
[----:B------:R-:W-:Y:S01]  /*1ac0*/  UIMAD UR12, UR39, UR9, UR6 ;  /* 0x00000009270c72a4 */ /* 0x000fe2000f8e0206 */
[----:B------:R-:W-:Y:S01]  /*1ad0*/  IADD3 R2, P2, R234, UR20, RZ ;  /* 0x00000014ea027c10 */ /* 0x000fe2000ff5e0ff */
[----:B------:R-:W-:Y:S01]  /*1ae0*/  IMAD.U32 R7, RZ, RZ, UR39 ;  /* 0x00000027ff077e24 */ /* 0x000fe2000f8e00ff */
[----:B------:R-:W-:Y:S01]  /*1af0*/  ULDC.64 UR8, c[0x0][0x370] ;  /* 0x0000dc0000087ab9 */ /* 0x000fe20000000a00 */
[----:B------:R-:W-:Y:S01]  /*1b00*/  IADD3.X R13, R21, UR30, RZ, P0, !PT ;  /* 0x0000001e150d7c10 */ /* 0x000fe200087fe4ff */
[----:B------:R-:W-:Y:S01]  /*1b10*/  UIMAD UR6, UR30, UR8, URZ ;  /* 0x000000081e0672a4 */ /* 0x000fe2000f8e023f */
[----:B------:R-:W-:Y:S01]  /*1b20*/  IADD3.X R3, R235, UR21, RZ, P2, !PT ;  /* 0x00000015eb037c10 */ /* 0x000fe200097fe4ff */
[----:B------:R-:W-:Y:S01]  /*1b30*/  UIADD3 UR15, UR17, UR15, URZ ;  /* 0x0000000f110f7290 */ /* 0x000fe2000fffe03f */
[----:B------:R-:W-:Y:S01]  /*1b40*/  IADD3 R8, P0, R0, UR28, RZ ;  /* 0x0000001c00087c10 */ /* 0x000fe2000ff1e0ff */
[----:B------:R-:W-:Y:S01]  /*1b50*/  UIMAD UR10, UR17, UR9, UR6 ;  /* 0x00000009110a72a4 */ /* 0x000fe2000f8e0206 */
[----:B------:R-:W-:Y:S01]  /*1b60*/  IMAD.U32 R10, RZ, RZ, UR39 ;  /* 0x00000027ff0a7e24 */ /* 0x000fe2000f8e00ff */
[----:B------:R-:W-:Y:S01]  /*1b70*/  UMOV UR33, 0x4 ;  /* 0x0000000400217882 */ /* 0x000fe20000000000 */
[----:B------:R-:W-:Y:S01]  /*1b80*/  IMAD.WIDE.U32 R2, R4, c[0x0][0x370], R2 ;  /* 0x0000dc0004027a25 */ /* 0x000fe200078e0002 */
[----:B------:R-:W-:Y:S01]  /*1b90*/  ULDC.64 UR8, c[0x0][0x378] ;  /* 0x0000de0000087ab9 */ /* 0x000fe20000000a00 */
[----:B------:R-:W-:Y:S01]  /*1ba0*/  LEA.HI.X.SX32 R15, R0, UR26, 0x1, P0 ;  /* 0x0000001a000f7c11 */ /* 0x000fe200080f0eff */
[----:B------:R-:W-:Y:S01]  /*1bb0*/  UIMAD UR6, UR16, UR8, URZ ;  /* 0x00000008100672a4 */ /* 0x000fe2000f8e023f */
[----:B------:R-:W-:Y:S01]  /*1bc0*/  IMAD R0, R13, c[0x0][0x190], RZ ;  /* 0x000064000d007a24 */ /* 0x000fe200078e02ff */
[----:B------:R-:W-:Y:S01]  /*1bd0*/  UIADD3 UR8, UR17, UR14, URZ ;  /* 0x0000000e11087290 */ /* 0x000fe2000fffe03f */
[----:B------:R-:W-:Y:S01]  /*1be0*/  IMAD.WIDE.U32 R4, R9, c[0x0][0x190], R234 ;  /* 0x0000640009047a25 */ /* 0x000fe200078e00ea */
[----:B------:R-:W-:Y:S01]  /*1bf0*/  UIADD3 UR14, UR19, UR13, URZ ;  /* 0x0000000d130e7290 */ /* 0x000fe2000fffe03f */
[----:B------:R-:W-:Y:S01]  /*1c00*/  IADD3 R3, R3, UR10, RZ ;  /* 0x0000000a03037c10 */ /* 0x000fe2000fffe0ff */
[----:B------:R-:W-:Y:S01]  /*1c10*/  UIMAD UR11, UR39, UR9, UR6 ;  /* 0x00000009270b72a4 */ /* 0x000fe2000f8e0206 */
[----:B------:R-:W-:Y:S01]  /*1c20*/  IMAD R16, R9, c[0x0][0x194], R0 ;  /* 0x0000650009107a24 */ /* 0x000fe200078e0200 */
[----:B------:R-:W-:Y:S01]  /*1c30*/  UIADD3 UR6, UR14, -UR18, -UR7 ;  /* 0x800000120e067290 */ /* 0x000fe2000fffe807 */
[----:B------:R-:W-:Y:S01]  /*1c40*/  IADD3 R6, P0, R4, UR29, RZ ;  /* 0x0000001d04067c10 */ /* 0x000fe2000ff1e0ff */
[----:B------:R-:W-:Y:S01]  /*1c50*/  IMAD.WIDE.U32 R2, R7, c[0x0][0x378], R2 ;  /* 0x0000de0007027a25 */ /* 0x000fe200078e0002 */
[----:B------:R-:W-:Y:S01]  /*1c60*/  ULDC.64 UR16, c[0x0][0x3c8] ;  /* 0x0000f20000107ab9 */ /* 0x000fe20000000a00 */
[----:B------:R-:W-:Y:S01]  /*1c70*/  BSSY B1, `(.L_x_1532) ;  /* 0x000098e000017945 */ /* 0x000fe20003800000 */
[----:B------:R-:W-:Y:S01]  /*1c80*/  USHF.R.S32.HI UR18, URZ, 0x1f, UR6 ;  /* 0x0000001f3f127899 */ /* 0x000fe20008011406 */
[----:B------:R-:W-:Y:S01]  /*1c90*/  IADD3.X R7, R5, UR27, R16, P0, !PT ;  /* 0x0000001b05077c10 */ /* 0x000fe200087fe410 */
[----:B------:R-:W-:Y:S01]  /*1ca0*/  UIMAD.WIDE UR8, UR8, UR33, UR16 ;  /* 0x00000021080872a5 */ /* 0x000fe2000f8e0210 */
[C---:B------:R-:W-:Y:S01]  /*1cb0*/  LEA R224, P0, R8.reuse, c[0x0][0x350], 0x2 ;  /* 0x0000d40008e07a11 */ /* 0x040fe200078010ff */
[----:B------:R-:W-:Y:S01]  /*1cc0*/  ULEA.HI UR18, UR18, UR6, URZ, 0x6 ;  /* 0x0000000612127291 */ /* 0x000fe2000f8f303f */
[----:B------:R-:W-:Y:S01]  /*1cd0*/  IADD3 R5, R3, UR11, RZ ;  /* 0x0000000b03057c10 */ /* 0x000fe2000fffe0ff */
[----:B------:R-:W-:Y:S01]  /*1ce0*/  IMAD R0, R21, c[0x0][0x370], RZ ;  /* 0x0000dc0015007a24 */ /* 0x000fe200078e02ff */
[----:B------:R-:W-:Y:S01]  /*1cf0*/  LEA.HI.X R225, R8, c[0x0][0x354], R15, 0x2, P0 ;  /* 0x0000d50008e17a11 */ /* 0x000fe200000f140f */
[----:B------:R-:W-:Y:S01]  /*1d00*/  USHF.R.S32.HI UR18, URZ, 0x6, UR18 ;  /* 0x000000063f127899 */ /* 0x000fe20008011412 */
[----:B------:R-:W-:Y:S01]  /*1d10*/  IMAD.MOV.U32 R4, RZ, RZ, R2 ;  /* 0x000000ffff047224 */ /* 0x000fe200078e0002 */
[----:B------:R-:W-:Y:S01]  /*1d20*/  UMOV UR17, UR8 ;  /* 0x0000000800117c82 */ /* 0x000fe20008000000 */
[----:B------:R-:W-:Y:S01]  /*1d30*/  IMAD.WIDE.U32 R10, R10, c[0x0][0x1a8], R6 ;  /* 0x00006a000a0a7a25 */ /* 0x000fe200078e0006 */
[----:B------:R-:W-:-:S02]  /*1d40*/  UISETP.LT.AND UP1, UPT, URZ, UR18, UPT ;  /* 0x000000123f00728c */ /* 0x000fc4000bf21270 */
[----:B------:R-:W-:Y:S01]  /*1d50*/  UMOV UR16, UR9 ;  /* 0x0000000900107c82 */ /* 0x000fe20008000000 */
[C---:B------:R-:W-:Y:S01]  /*1d60*/  IMAD R0, R12.reuse, c[0x0][0x374], R0 ;  /* 0x0000dd000c007a24 */ /* 0x040fe200078e0200 */
[----:B------:R-:W-:Y:S01]  /*1d70*/  USEL UR18, URZ, UR18, !UP1 ;  /* 0x000000123f127287 */ /* 0x000fe2000c800000 */
[----:B------:R-:W-:Y:S01]  /*1d80*/  IMAD.WIDE.U32 R4, R12, c[0x0][0x370], R4 ;  /* 0x0000dc000c047a25 */ /* 0x000fe200078e0004 */
[----:B------:R-:W-:Y:S01]  /*1d90*/  ULDC.64 UR8, c[0x0][0x200] ;  /* 0x0000800000087ab9 */ /* 0x000fe20000000a00 */
[----:B------:R-:W-:Y:S01]  /*1da0*/  IADD3 R15, R11, UR12, RZ ;  /* 0x0000000c0b0f7c10 */ /* 0x000fe2000fffe0ff */
[----:B------:R-:W-:Y:S01]  /*1db0*/  UISETP.GT.AND UP1, UPT, UR31, UR18, UPT ;  /* 0x000000121f00728c */ /* 0x000fe2000bf24270 */
[----:B------:R-:W-:Y:S01]  /*1dc0*/  IMAD.IADD R8, R5, 0x1, R0 ;  /* 0x0000000105087824 */ /* 0x000fe200078e0200 */
[----:B------:R-:W-:Y:S01]  /*1dd0*/  LEA R230, P3, R10, c[0x0][0x160], 0x1 ;  /* 0x000058000ae67a11 */ /* 0x000fe200078608ff */
[----:B------:R-:W-:Y:S01]  /*1de0*/  UIADD3 UR6, UR31, -0x1, URZ ;  /* 0xffffffff1f067890 */ /* 0x000fe2000fffe03f */
[----:B------:R-:W-:Y:S01]  /*1df0*/  LEA R229, P2, R4, c[0x0][0x330], 0x1 ;  /* 0x0000cc0004e57a11 */ /* 0x000fe200078408ff */
[----:B------:R-:W-:Y:S01]  /*1e00*/  UIMAD.WIDE UR8, UR15, UR33, UR8 ;  /* 0x000000210f0872a5 */ /* 0x000fe2000f8e0208 */
[----:B------:R-:W-:-:S02]  /*1e10*/  PLOP3.LUT P0, PT, PT, PT, UP1, 0x80, 0x0 ;  /* 0x000000000000781c */ /* 0x000fc40003f0f018 */
[----:B------:R-:W-:Y:S02]  /*1e20*/  LEA.HI.X R231, R10, c[0x0][0x164], R15, 0x1, P3 ;  /* 0x000059000ae77a11 */ /* 0x000fe400018f0c0f */
[----:B------:R-:W-:-:S09]  /*1e30*/  LEA.HI.X R232, R4, c[0x0][0x334], R8, 0x1, P2 ;  /* 0x0000cd0004e87a11 */ /* 0x000fd200010f0c08 */
        /* <DEDUP_REMOVED lines=19> */
.L_x_1538:
        /* <DEDUP_REMOVED lines=18> */
.L_x_1539:
        /* <DEDUP_REMOVED lines=8> */
[----:B------:R-:W-:Y:S01]  /*2110*/  USHF.R.S32.HI UR15, URZ, 0x1f, UR39 ;  /* 0x0000001f3f0f7899 */ /* 0x000fe20008011427 */
        /* <DEDUP_REMOVED lines=27> */
.L_x_1541:
[----:B------:R-:W-:Y:S05]  /*22d0*/  BSYNC B0 ;  /* 0x0000000000007941 */ /* 0x000fea0003800000 */
.L_x_1540:
        /* <DEDUP_REMOVED lines=21> */
.L_x_1543:
[----:B------:R-:W-:Y:S05]  /*2430*/  BSYNC B0 ;  /* 0x0000000000007941 */ /* 0x000fea0003800000 */
.L_x_1542:
        /* <DEDUP_REMOVED lines=32> */
.L_x_1545:
[----:B------:R-:W-:Y:S05]  /*2640*/  BSYNC B0 ;  /* 0x0000000000007941 */ /* 0x000fea0003800000 */
.L_x_1544:
        /* <DEDUP_REMOVED lines=20> */
.L_x_1537:
        /* <DEDUP_REMOVED lines=55> */
.L_x_1548:
[----:B------:R-:W-:Y:S05]  /*2b00*/  BSYNC B0 ;  /* 0x0000000000007941 */ /* 0x000fea0003800000 */
.L_x_1547:
        /* <DEDUP_REMOVED lines=48> */
.L_x_1550:
[----:B------:R-:W-:Y:S05]  /*2e10*/  BSYNC B0 ;  /* 0x0000000000007941 */ /* 0x000fea0003800000 */
.L_x_1549:
        /* <DEDUP_REMOVED lines=23> */
.L_x_1552:
        /* <DEDUP_REMOVED lines=50> */
.L_x_1553:
[----:B------:R-:W-:Y:S05]  /*32b0*/  BSYNC B0 ;  /* 0x0000000000007941 */ /* 0x000fea0003800000 */
.L_x_1551:
        /* <DEDUP_REMOVED lines=21> */
.L_x_1555:
        /* <DEDUP_REMOVED lines=49> */
.L_x_1556:
[----:B------:R-:W-:Y:S05]  /*3720*/  BSYNC B0 ;  /* 0x0000000000007941 */ /* 0x000fea0003800000 */
.L_x_1554:
[C---:B------:R-:W-:Y:S01]  /*3730*/  IADD3 R0, R233.reuse, 0x8, RZ ;  /* 0x00000008e9007810 */ /* 0x040fe20007ffe0ff */
[----:B------:R-:W-:Y:S01]  /*3740*/  USHF.R.S32.HI UR11, URZ, 0x1f, UR19 ;  /* 0x0000001f3f0b7899 */ /* 0x000fe20008011413 */
[C---:B------:R-:W-:Y:S01]  /*3750*/  ISETP.GE.AND P2, PT, R233.reuse, UR10, PT ;  /* 0x0000000ae9007c0c */ /* 0x040fe2000bf46270 */
[----:B--23--:R-:W-:Y:S01]  /*3760*/  IMAD.MOV.U32 R2, RZ, RZ, 0x4 ;  /* 0x00000004ff027424 */ /* 0x00cfe200078e00ff */
[----:B------:R-:W-:Y:S01]  /*3770*/  ISETP.GE.AND P1, PT, R0, UR10, PT ;  /* 0x0000000a00007c0c */ /* 0x000fe2000bf26270 */
[----:B------:R-:W-:Y:S01]  /*3780*/  UIADD3 UR10, -UR19, UR7, URZ ;  /* 0x00000007130a7290 */ /* 0x000fe2000fffe13f */
[----:B------:R-:W-:Y:S01]  /*3790*/  MOV R240, 0x7f800000 ;  /* 0x7f80000000f07802 */ /* 0x000fe20000000f00 */
[----:B------:R-:W-:Y:S01]  /*37a0*/  ULDC.64 UR20, c[0x0][0x198] ;  /* 0x0000660000147ab9 */ /* 0x000fe20000000a00 */
        /* <DEDUP_REMOVED lines=67> */
.L_x_1558:
[----:B---3--:R-:W-:Y:S05]  /*3be0*/  BSYNC B0 ;  /* 0x0000000000007941 */ /* 0x008fea0003800000 */
.L_x_1557:
        /* <DEDUP_REMOVED lines=55> */
.L_x_1560:
[----:B------:R-:W-:Y:S05]  /*3f60*/  BSYNC B0 ;  /* 0x0000000000007941 */ /* 0x000fea0003800000 */
.L_x_1559:
        /* <DEDUP_REMOVED lines=62> */
.L_x_1562:
[----:B------:R-:W-:Y:S05]  /*4350*/  BSYNC B0 ;  /* 0x0000000000007941 */ /* 0x000fea0003800000 */
.L_x_1561:
        /* <DEDUP_REMOVED lines=53> */
.L_x_1564:
[----:B------:R-:W-:Y:S05]  /*46b0*/  BSYNC B0 ;  /* 0x0000000000007941 */ /* 0x000fea0003800000 */
.L_x_1563:
[----:B-1----:R-:W-:Y:S02]  /*46c0*/  IMAD.MOV.U32 R6, RZ, RZ, c[0x0][0x308] ;  /* 0x0000c200ff067624 */ /* 0x002fe400078e00ff */
[----:B------:R-:W-:Y:S01]  /*46d0*/  IMAD.MOV.U32 R7, RZ, RZ, c[0x0][0x30c] ;  /* 0x0000c300ff077624 */ /* 0x000fe200078e00ff */
[----:B------:R-:W-:Y:S01]  /*46e0*/  LEA.HI R0, R23, R24, RZ, 0x4 ;  /* 0x0000001817007211 */ /* 0x000fe200078f20ff */
[----:B------:R-:W0:Y:S04]  /*46f0*/  LDGDEPBAR ;  /* 0x00000000000079af */ /* 0x000e280000000000 */
[----:B--2---:R1:W2:Y:S04]  /*4700*/  LDG.E.64 R2, [R6.64+0x8] ;  /* 0x0000080406027981 */ /* 0x0042a8000c1e1b00 */
[----:B-1-3--:R-:W3:Y:S01]  /*4710*/  LDG.E.64 R6, [R6.64] ;  /* 0x0000000406067981 */ /* 0x00aee2000c1e1b00 */
[----:B------:R-:W-:Y:S01]  /*4720*/  LOP3.LUT R0, R0, 0xfffffff0, RZ, 0xc0, !PT ;  /* 0xfffffff000007812 */ /* 0x000fe200078ec0ff */
[----:B------:R-:W-:Y:S01]  /*4730*/  IMAD.MOV.U32 R216, RZ, RZ, 0x40 ;  /* 0x00000040ffd87424 */ /* 0x000fe200078e00ff */
[----:B------:R-:W-:Y:S01]  /*4740*/  SHF.R.S32.HI R5, RZ, 0x1f, R19 ;  /* 0x0000001fff057819 */ /* 0x000fe20000011413 */
[----:B------:R-:W-:Y:S01]  /*4750*/  UIADD3 UR21, -UR7, 0x40, UR14 ;  /* 0x0000004007157890 */ /* 0x000fe2000fffe10e */
[----:B------:R-:W-:Y:S01]  /*4760*/  IMAD.MOV.U32 R228, RZ, RZ, R226 ;  /* 0x000000ffffe47224 */ /* 0x000fe200078e00e2 */
        /* <DEDUP_REMOVED lines=73> */
[----:B------:R-:W-:Y:S02]  /*4c00*/  IADD3 R2, R222, 0x4000, RZ ;  /* 0x00004000de027810 */ /* 0x000fe40007ffe0ff */
[----:B------:R-:W-:Y:S02]  /*4c10*/  IADD3.X R250, R3, UR53, R5, P2, P1 ;  /* 0x0000003503fa7c10 */ /* 0x000fe400097e2405 */
[----:B------:R-:W-:Y:S02]  /*4c20*/  R2P PR, R0, 0x6 ;  /* 0x0000000600007804 */ /* 0x000fe40000000000 */
[----:B------:R-:W-:-:S02]  /*4c30*/  IADD3 R0, R223, 0x4000, RZ ;  /* 0x00004000df007810 */ /* 0x000fc40007ffe0ff */
[----:B------:R-:W-:Y:S02]  /*4c40*/  SEL R2, R2, R222, !P0 ;  /* 0x000000de02027207 */ /* 0x000fe40004000000 */
[----:B------:R-:W-:Y:S02]  /*4c50*/  SEL R217, R217, 0xffffffe0, !P1 ;  /* 0xffffffe0d9d97807 */ /* 0x000fe40004800000 */
[----:B------:R-:W-:Y:S01]  /*4c60*/  SEL R0, R0, R223, !P0 ;  /* 0x000000df00007207 */ /* 0x000fe20004000000 */
[----:B------:R-:W-:Y:S01]  /*4c70*/  IMAD.SHL.U32 R213, R2, 0x2, RZ ;  /* 0x0000000202d57824 */ /* 0x000fe200078e00ff */
[----:B------:R-:W-:Y:S01]  /*4c80*/  SEL R216, R216, 0xffffffc0, !P2 ;  /* 0xffffffc0d8d87807 */ /* 0x000fe20005000000 */
[----:B------:R-:W-:Y:S02]  /*4c90*/  IMAD.IADD R219, R218, 0x1, R217 ;  /* 0x00000001dadb7824 */ /* 0x000fe400078e02d9 */
[----:B------:R-:W-:Y:S02]  /*4ca0*/  IMAD.SHL.U32 R208, R0, 0x2, RZ ;  /* 0x0000000200d07824 */ /* 0x000fe400078e00ff */
[----:B------:R-:W-:-:S02]  /*4cb0*/  IMAD.IADD R220, R218, 0x1, R216 ;  /* 0x00000001dadc7824 */ /* 0x000fc400078e02d8 */
[----:B------:R-:W-:Y:S01]  /*4cc0*/  IMAD.IADD R221, R216, 0x1, R219 ;  /* 0x00000001d8dd7824 */ /* 0x000fe200078e02db */
        /* <DEDUP_REMOVED lines=14> */
.L_x_1569:
[----:B------:R-:W0:Y:S01]  /*4db0*/  LDGDEPBAR ;  /* 0x00000000000079af */ /* 0x000e220000000000 */
[C---:B------:R-:W-:Y:S01]  /*4dc0*/  IMAD.IADD R3, R213.reuse, 0x1, R217 ;  /* 0x00000001d5037824 */ /* 0x040fe200078e02d9 */
[----:B------:R-:W-:Y:S01]  /*4dd0*/  USHF.L.U32 UR11, UR6, 0x6, URZ ;  /* 0x00000006060b7899 */ /* 0x000fe2000800063f */
[----:B------:R-:W-:Y:S01]  /*4de0*/  IMAD.IADD R2, R213, 0x1, R216 ;  /* 0x00000001d5027824 */ /* 0x000fe200078e02d8 */
[----:B------:R-:W-:Y:S02]  /*4df0*/  ULDC UR10, c[0x0][0x2e4] ;  /* 0x0000b900000a7ab9 */ /* 0x000fe40000000800 */
[----:B------:R-:W-:Y:S01]  /*4e00*/  IADD3 R0, R3, R216, RZ ;  /* 0x000000d803007210 */ /* 0x000fe20007ffe0ff */
[----:B------:R-:W-:Y:S01]  /*4e10*/  UISETP.GE.AND UP0, UPT, UR11, UR21, UPT ;  /* 0x000000150b00728c */ /* 0x000fe2000bf06270 */
        /* <DEDUP_REMOVED lines=35> */
[----:B------:R-:W-:Y:S01]  /*5050*/  MOV R89, UR16 ;  /* 0x0000001000597c02 */ /* 0x000fe20008000f00 */
        /* <DEDUP_REMOVED lines=98> */
.L_x_1565:
[----:B------:R-:W-:Y:S01]  /*5680*/  IADD3 R0, R233, UR11, RZ ;  /* 0x0000000be9007c10 */ /* 0x000fe2000fffe0ff */
[----:B------:R-:W-:Y:S02]  /*5690*/  UIADD3 UR11, -UR10, UR7, -UR13 ;  /* 0x000000070a0b7290 */ /* 0x000fe4000fffe90d */
[----:B------:R-:W-:Y:S01]  /*56a0*/  UMOV UR15, UR10 ;  /* 0x0000000a000f7c82 */ /* 0x000fe20008000000 */
[C---:B------:R-:W-:Y:S03]  /*56b0*/  IADD3 R2, R0.reuse, 0x8, RZ ;  /* 0x0000000800027810 */ /* 0x040fe60007ffe0ff */
[----:B------:R-:W-:Y:S02]  /*56c0*/  IADD3 R85, R0, UR11, RZ ;  /* 0x0000000b00557c10 */ /* 0x000fe4000fffe0ff */
[----:B------:R-:W-:Y:S01]  /*56d0*/  IADD3 R3, R2, UR11, RZ ;  /* 0x0000000b02037c10 */ /* 0x000fe2000fffe0ff */
        /* <DEDUP_REMOVED lines=69> */
.L_x_1566:
[C---:B------:R-:W-:Y:S01]  /*5b30*/  FMUL.FTZ R2, R240.reuse, 1.4426950216293334961 ;  /* 0x3fb8aa3bf0027820 */ /* 0x040fe20000410000 */
[----:B------:R-:W-:Y:S01]  /*5b40*/  FSETP.NEU.FTZ.AND P0, PT, R240, -INF , PT ;  /* 0xff800000f000780b */ /* 0x000fe20003f1d000 */
[----:B------:R-:W-:Y:S01]  /*5b50*/  FMUL.FTZ R0, R241, 1.4426950216293334961 ;  /* 0x3fb8aa3bf1007820 */ /* 0x000fe20000410000 */
[----:B------:R-:W-:Y:S01]  /*5b60*/  UISETP.GT.AND UP2, UPT, UR6, UR18, UPT ;  /* 0x000000120600728c */ /* 0x000fe2000bf44270 */
[----:B------:R-:W-:Y:S01]  /*5b70*/  IMAD.U32 R3, RZ, RZ, UR6 ;  /* 0x00000006ff037e24 */ /* 0x000fe2000f8e00ff */
[----:B------:R-:W-:Y:S01]  /*5b80*/  FSEL R2, R2, RZ, P0 ;  /* 0x000000ff02027208 */ /* 0x000fe20000000000 */
[----:B------:R-:W-:Y:S01]  /*5b90*/  IMAD.WIDE.U32 R90, R249, -0x2daee0ad, RZ ;  /* 0xd2511f53f95a7825 */ /* 0x000fe200078e00ff */
[----:B------:R-:W-:Y:S03]  /*5ba0*/  FSETP.NEU.FTZ.AND P0, PT, R241, -INF , PT ;  /* 0xff800000f100780b */ /* 0x000fe60003f1d000 */
[--C-:B------:R-:W-:Y:S01]  /*5bb0*/  FFMA.FTZ R8, R8, c[0x0][0x23c], -R2.reuse ;  /* 0x00008f0008087a23 */ /* 0x100fe20000010802 */
[----:B------:R-:W-:Y:S01]  /*5bc0*/  FSEL R0, R0, RZ, P0 ;  /* 0x000000ff00007208 */ /* 0x000fe20000000000 */
[----:B------:R-:W-:Y:S02]  /*5bd0*/  IMAD R3, R3, 0x4, R251 ;  /* 0x0000000403037824 */ /* 0x000fe400078e02fb */
[----:B------:R-:W-:Y:S01]  /*5be0*/  MUFU.EX2 R128, R8 ;  /* 0x0000000800807308 */ /* 0x000fe20000000800 */
[----:B------:R-:W-:Y:S02]  /*5bf0*/  FFMA.FTZ R4, R4, c[0x0][0x23c], -R2 ;  /* 0x00008f0004047a23 */ /* 0x000fe40000010802 */
[--C-:B------:R-:W-:Y:S02]  /*5c00*/  FFMA.FTZ R7, R7, c[0x0][0x23c], -R0.reuse ;  /* 0x00008f0007077a23 */ /* 0x100fe40000010800 */
[----:B------:R-:W-:Y:S02]  /*5c10*/  FFMA.FTZ R6, R6, c[0x0][0x23c], -R0 ;  /* 0x00008f0006067a23 */ /* 0x000fe40000010800 */
[----:B------:R-:W-:Y:S03]  /*5c20*/  IMAD.WIDE.U32 R84, R3, -0x326172a9, RZ ;  /* 0xcd9e8d5703547825 */ /* 0x000fe600078e00ff */
[----:B------:R1:W-:Y:S01]  /*5c30*/  MUFU.EX2 R127, R7 ;  /* 0x00000007007f7308 */ /* 0x0003e20000000800 */
[----:B------:R-:W-:Y:S01]  /*5c40*/  FFMA.FTZ R5, R5, c[0x0][0x23c], -R2 ;  /* 0x00008f0005057a23 */ /* 0x000fe20000010802 */
[----:B------:R-:W-:Y:S01]  /*5c50*/  LOP3.LUT R88, R85, UR20, R250, 0x96, !PT ;  /* 0x0000001455587c12 */ /* 0x000fe2000f8e96fa */
[----:B------:R-:W-:Y:S02]  /*5c60*/  FFMA.FTZ R10, R10, c[0x0][0x23c], -R0 ;  /* 0x00008f000a0a7a23 */ /* 0x000fe40000010800 */
[----:B------:R-:W-:Y:S02]  /*5c70*/  FFMA.FTZ R3, R9, c[0x0][0x23c], -R2 ;  /* 0x00008f0009037a23 */ /* 0x000fe40000010802 */
[----:B------:R-:W-:Y:S03]  /*5c80*/  IMAD.WIDE.U32 R88, R88, -0x2daee0ad, RZ ;  /* 0xd2511f5358587825 */ /* 0x000fe600078e00ff */
[----:B------:R2:W-:Y:S01]  /*5c90*/  MUFU.EX2 R124, R6 ;  /* 0x00000006007c7308 */ /* 0x0005e20000000800 */
[----:B------:R-:W-:Y:S02]  /*5ca0*/  FFMA.FTZ R11, R11, c[0x0][0x23c], -R0 ;  /* 0x00008f000b0b7a23 */ /* 0x000fe40000010800 */
[--C-:B------:R-:W-:Y:S02]  /*5cb0*/  FFMA.FTZ R16, R16, c[0x0][0x23c], -R2.reuse ;  /* 0x00008f0010107a23 */ /* 0x100fe40000010802 */
[----:B------:R-:W-:Y:S02]  /*5cc0*/  FFMA.FTZ R12, R12, c[0x0][0x23c], -R2 ;  /* 0x00008f000c0c7a23 */ /* 0x000fe40000010802 */
[--C-:B------:R-:W-:Y:S02]  /*5cd0*/  FFMA.FTZ R19, R19, c[0x0][0x23c], -R0.reuse ;  /* 0x00008f0013137a23 */ /* 0x100fe40000010800 */
[--C-:B------:R-:W-:Y:S01]  /*5ce0*/  FFMA.FTZ R15, R15, c[0x0][0x23c], -R0.reuse ;  /* 0x00008f000f0f7a23 */ /* 0x100fe20000010800 */
[----:B------:R3:W-:Y:S01]  /*5cf0*/  MUFU.EX2 R125, R4 ;  /* 0x00000004007d7308 */ /* 0x0007e20000000800 */
[--C-:B------:R-:W-:Y:S02]  /*5d00*/  FFMA.FTZ R14, R14, c[0x0][0x23c], -R0.reuse ;  /* 0x00008f000e0e7a23 */ /* 0x100fe40000010800 */
[----:B------:R-:W-:Y:S02]  /*5d10*/  FFMA.FTZ R0, R18, c[0x0][0x23c], -R0 ;  /* 0x00008f0012007a23 */ /* 0x000fe40000010800 */
[----:B-1----:R-:W-:Y:S02]  /*5d20*/  IMAD.U32 R7, RZ, RZ, UR34 ;  /* 0x00000022ff077e24 */ /* 0x002fe4000f8e00ff */
[----:B------:R-:W-:Y:S02]  /*5d30*/  IMAD.MOV.U32 R248, RZ, RZ, c[0x0][0x22c] ;  /* 0x00008b00fff87624 */ /* 0x000fe400078e00ff */
[----:B------:R-:W-:Y:S01]  /*5d40*/  IMAD R7, R7, 0x2, R245 ;  /* 0x0000000207077824 */ /* 0x000fe200078e02f5 */
[----:B------:R-:W-:Y:S01]  /*5d50*/  MUFU.EX2 R122, R10 ;  /* 0x0000000a007a7308 */ /* 0x000fe20000000800 */
[----:B------:R-:W-:Y:S03]  /*5d60*/  IMAD R248, R248, c[0x0][0x1c0], RZ ;  /* 0x00007000f8f87a24 */ /* 0x000fe600078e02ff */
[----:B------:R-:W-:Y:S02]  /*5d70*/  LOP3.LUT R86, R91, UR19, R7, 0x96, !PT ;  /* 0x000000135b567c12 */ /* 0x000fe4000f8e9607 */
[----:B--2---:R-:W-:Y:S03]  /*5d80*/  LOP3.LUT R6, R89, UR32, R90, 0x96, !PT ;  /* 0x0000002059067c12 */ /* 0x004fe6000f8e965a */
[----:B------:R-:W-:Y:S01]  /*5d90*/  IMAD.WIDE.U32 R86, R86, -0x326172a9, RZ ;  /* 0xcd9e8d5756567825 */ /* 0x000fe200078e00ff */
[----:B------:R1:W-:Y:S03]  /*5da0*/  MUFU.EX2 R121, R5 ;  /* 0x0000000500797308 */ /* 0x0003e60000000800 */
[----:B------:R-:W-:Y:S01]  /*5db0*/  IMAD.WIDE.U32 R6, R6, -0x326172a9, RZ ;  /* 0xcd9e8d5706067825 */ /* 0x000fe200078e00ff */
[----:B------:R-:W-:Y:S04]  /*5dc0*/  LOP3.LUT R8, R87, UR33, R84, 0x96, !PT ;  /* 0x0000002157087c12 */ /* 0x000fe8000f8e9654 */
[----:B------:R-:W-:Y:S01]  /*5dd0*/  LOP3.LUT R86, R7, UR31, R86, 0x96, !PT ;  /* 0x0000001f07567c12 */ /* 0x000fe2000f8e9656 */
[----:B------:R-:W-:Y:S01]  /*5de0*/  IMAD.WIDE.U32 R8, R8, -0x2daee0ad, RZ ;  /* 0xd2511f5308087825 */ /* 0x000fe200078e00ff */
[----:B------:R2:W-:Y:S03]  /*5df0*/  MUFU.EX2 R129, R11 ;  /* 0x0000000b00817308 */ /* 0x0005e60000000800 */
[----:B------:R-:W-:Y:S01]  /*5e00*/  IMAD.WIDE.U32 R86, R86, -0x2daee0ad, RZ ;  /* 0xd2511f5356567825 */ /* 0x000fe200078e00ff */
[----:B------:R-:W-:Y:S04]  /*5e10*/  LOP3.LUT R84, R9, UR30, R88, 0x96, !PT ;  /* 0x0000001e09547c12 */ /* 0x000fe8000f8e9658 */
[----:B---3--:R-:W-:Y:S01]  /*5e20*/  LOP3.LUT R4, R87, UR28, R8, 0x96, !PT ;  /* 0x0000001c57047c12 */ /* 0x008fe2000f8e9608 */
[----:B------:R-:W-:Y:S01]  /*5e30*/  IMAD.WIDE.U32 R84, R84, -0x326172a9, RZ ;  /* 0xcd9e8d5754547825 */ /* 0x000fe200078e00ff */
[----:B------:R3:W-:Y:S04]  /*5e40*/  MUFU.EX2 R130, R16 ;  /* 0x0000001000827308 */ /* 0x0007e80000000800 */
[----:B------:R-:W-:Y:S01]  /*5e50*/  LOP3.LUT R6, R85, UR29, R6, 0x96, !PT ;  /* 0x0000001d55067c12 */ /* 0x000fe2000f8e9606 */
[----:B-1----:R-:W-:Y:S04]  /*5e60*/  IMAD.WIDE.U32 R4, R4, -0x326172a9, RZ ;  /* 0xcd9e8d5704047825 */ /* 0x002fe800078e00ff */
[----:B------:R-:W-:Y:S01]  /*5e70*/  IMAD.WIDE.U32 R6, R6, -0x2daee0ad, RZ ;  /* 0xd2511f5306067825 */ /* 0x000fe200078e00ff */
[----:B------:R1:W-:Y:S01]  /*5e80*/  MUFU.EX2 R120, R12 ;  /* 0x0000000c00787308 */ /* 0x0003e20000000800 */
[----:B------:R-:W-:Y:S03]  /*5e90*/  LOP3.LUT R8, R5, UR27, R84, 0x96, !PT ;  /* 0x0000001b05087c12 */ /* 0x000fe6000f8e9654 */
[----:B------:R-:W-:Y:S02]  /*5ea0*/  LOP3.LUT R10, R7, UR26, R86, 0x96, !PT ;  /* 0x0000001a070a7c12 */ /* 0x000fe4000f8e9656 */
[----:B------:R-:W-:Y:S04]  /*5eb0*/  IMAD.WIDE.U32 R8, R8, -0x2daee0ad, RZ ;  /* 0xd2511f5308087825 */ /* 0x000fe800078e00ff */
[----:B--2---:R-:W-:Y:S01]  /*5ec0*/  IMAD.WIDE.U32 R10, R10, -0x326172a9, RZ ;  /* 0xcd9e8d570a0a7825 */ /* 0x004fe200078e00ff */
[----:B------:R2:W-:Y:S03]  /*5ed0*/  MUFU.EX2 R126, R3 ;  /* 0x00000003007e7308 */ /* 0x0005e60000000800 */
[----:B---3--:R-:W-:Y:S01]  /*5ee0*/  FFMA.FTZ R16, R13, c[0x0][0x23c], -R2 ;  /* 0x00008f000d107a23 */ /* 0x008fe20000010802 */
[----:B------:R-:W-:Y:S01]  /*5ef0*/  LOP3.LUT R7, R11, UR25, R4, 0x96, !PT ;  /* 0x000000190b077c12 */ /* 0x000fe2000f8e9604 */
[----:B------:R-:W-:Y:S01]  /*5f00*/  FFMA.FTZ R2, R17, c[0x0][0x23c], -R2 ;  /* 0x00008f0011027a23 */ /* 0x000fe20000010802 */
[----:B------:R-:W-:Y:S03]  /*5f10*/  LOP3.LUT R4, R9, UR24, R6, 0x96, !PT ;  /* 0x0000001809047c12 */ /* 0x000fe6000f8e9606 */
[----:B------:R-:W-:Y:S01]  /*5f20*/  IMAD.WIDE.U32 R6, R7, -0x2daee0ad, RZ ;  /* 0xd2511f5307067825 */ /* 0x000fe200078e00ff */
[----:B------:R3:W-:Y:S03]  /*5f30*/  MUFU.EX2 R116, R2 ;  /* 0x0000000200747308 */ /* 0x0007e60000000800 */
[----:B------:R-:W-:Y:S01]  /*5f40*/  IMAD.WIDE.U32 R4, R4, -0x326172a9, RZ ;  /* 0xcd9e8d5704047825 */ /* 0x000fe200078e00ff */
[C---:B------:R-:W-:Y:S02]  /*5f50*/  LOP3.LUT R9, R6.reuse, 0xff, RZ, 0xc0, !PT ;  /* 0x000000ff06097812 */ /* 0x040fe400078ec0ff */
[--C-:B------:R-:W-:Y:S02]  /*5f60*/  SHF.R.U32.HI R11, RZ, 0x18, R6.reuse ;  /* 0x00000018ff0b7819 */ /* 0x100fe40000011606 */
[----:B------:R-:W-:Y:S02]  /*5f70*/  ISETP.LE.U32.AND P2, PT, R9, UR35, PT ;  /* 0x0000002309007c0c */ /* 0x000fe4000bf43070 */
[----:B-1----:R-:W-:Y:S01]  /*5f80*/  SHF.R.U32.HI R12, RZ, 0x10, R6 ;  /* 0x00000010ff0c7819 */ /* 0x002fe20000011606 */
[----:B------:R-:W-:Y:S01]  /*5f90*/  MUFU.EX2 R115, R0 ;  /* 0x0000000000737308 */ /* 0x000fe20000000800 */
[----:B------:R-:W-:Y:S02]  /*5fa0*/  LOP3.LUT R13, R6, 0xffff, RZ, 0xc0, !PT ;  /* 0x0000ffff060d7812 */ /* 0x000fe400078ec0ff */
[----:B------:R-:W-:Y:S02]  /*5fb0*/  LOP3.LUT R8, R7, UR22, R8, 0x96, !PT ;  /* 0x0000001607087c12 */ /* 0x000fe4000f8e9608 */
[C---:B------:R-:W-:Y:S02]  /*5fc0*/  LOP3.LUT R6, R4.reuse, 0xff, RZ, 0xc0, !PT ;  /* 0x000000ff04067812 */ /* 0x040fe400078ec0ff */
[----:B------:R-:W-:Y:S02]  /*5fd0*/  LOP3.LUT R9, R4, 0xffff, RZ, 0xc0, !PT ;  /* 0x0000ffff04097812 */ /* 0x000fe400078ec0ff */
[----:B--2---:R-:W-:Y:S01]  /*5fe0*/  LOP3.LUT R3, R5, UR23, R10, 0x96, !PT ;  /* 0x0000001705037c12 */ /* 0x004fe2000f8e960a */
[----:B------:R-:W-:Y:S01]  /*5ff0*/  MUFU.EX2 R118, R16 ;  /* 0x0000001000767308 */ /* 0x000fe20000000800 */
[--C-:B------:R-:W-:Y:S02]  /*6000*/  SHF.R.U32.HI R7, RZ, 0x18, R4.reuse ;  /* 0x00000018ff077819 */ /* 0x100fe40000011604 */
[----:B------:R-:W-:Y:S02]  /*6010*/  ISETP.LE.U32.AND P6, PT, R6, UR35, PT ;  /* 0x0000002306007c0c */ /* 0x000fe4000bfc3070 */
[----:B------:R-:W-:Y:S02]  /*6020*/  LOP3.LUT R5, R8, 0xff, RZ, 0xc0, !PT ;  /* 0x000000ff08057812 */ /* 0x000fe400078ec0ff */
[----:B------:R-:W-:Y:S02]  /*6030*/  SHF.R.U32.HI R10, RZ, 0x10, R4 ;  /* 0x00000010ff0a7819 */ /* 0x000fe40000011604 */
[--C-:B------:R-:W-:Y:S01]  /*6040*/  SHF.R.U32.HI R4, RZ, 0x18, R8.reuse ;  /* 0x00000018ff047819 */ /* 0x100fe20000011608 */
[----:B------:R-:W-:Y:S01]  /*6050*/  MUFU.EX2 R119, R15 ;  /* 0x0000000f00777308 */ /* 0x000fe20000000800 */
[----:B------:R-:W-:Y:S02]  /*6060*/  ISETP.LE.U32.AND P1, PT, R7, UR35, PT ;  /* 0x0000002307007c0c */ /* 0x000fe4000bf23070 */
[----:B------:R-:W-:Y:S02]  /*6070*/  ISETP.LE.U32.AND P5, PT, R5, UR35, PT ;  /* 0x0000002305007c0c */ /* 0x000fe4000bfa3070 */
[----:B------:R-:W-:Y:S02]  /*6080*/  LOP3.LUT R5, R3, 0xff, RZ, 0xc0, !PT ;  /* 0x000000ff03057812 */ /* 0x000fe400078ec0ff */
[----:B------:R-:W-:Y:S02]  /*6090*/  ISETP.LE.U32.AND P3, PT, R4, UR35, PT ;  /* 0x0000002304007c0c */ /* 0x000fe4000bf63070 */
[--C-:B------:R-:W-:Y:S01]  /*60a0*/  SHF.R.U32.HI R4, RZ, 0x10, R3.reuse ;  /* 0x00000010ff047819 */ /* 0x100fe20000011603 */
[----:B------:R-:W-:Y:S01]  /*60b0*/  MUFU.EX2 R117, R14 ;  /* 0x0000000e00757308 */ /* 0x000fe20000000800 */
[----:B------:R-:W-:Y:S02]  /*60c0*/  SHF.R.U32.HI R6, RZ, 0x18, R3 ;  /* 0x00000018ff067819 */ /* 0x000fe40000011603 */
[----:B------:R-:W-:Y:S02]  /*60d0*/  LOP3.LUT R4, R4, 0xff, RZ, 0xc0, !PT ;  /* 0x000000ff04047812 */ /* 0x000fe400078ec0ff */
[----:B------:R-:W-:Y:S02]  /*60e0*/  ISETP.LE.U32.AND P4, PT, R6, UR35, PT ;  /* 0x0000002306007c0c */ /* 0x000fe4000bf83070 */
[----:B---3--:R-:W-:Y:S02]  /*60f0*/  LOP3.LUT R2, R10, 0xff, RZ, 0xc0, !PT ;  /* 0x000000ff0a027812 */ /* 0x008fe400078ec0ff */
[----:B------:R-:W-:Y:S01]  /*6100*/  ISETP.LE.U32.AND P0, PT, R11, UR35, PT ;  /* 0x000000230b007c0c */ /* 0x000fe2000bf03070 */
[----:B------:R-:W1:Y:S11]  /*6110*/  MUFU.EX2 R123, R19 ;  /* 0x00000013007b7308 */ /* 0x000e760000000800 */
[----:B------:R-:W-:Y:S01]  /*6120*/  @!UPT UIADD3 URZ, URZ, URZ, URZ ;  /* 0x0000003f3f3ff290 */ /* 0x000fe2000fffe03f */
[----:B-1----:R-:W-:Y:S02]  /*6130*/  @!P0 FADD.FTZ R123, -R123, -RZ ;  /* 0x800000ff7b7b8221 */ /* 0x002fe40000010100 */
[----:B------:R-:W-:Y:S01]  /*6140*/  @!P2 FADD.FTZ R130, -R130, -RZ ;  /* 0x800000ff8282a221 */ /* 0x000fe20000010100 */
[----:B------:R-:W-:Y:S01]  /*6150*/  ISETP.LE.U32.AND P2, PT, R5, UR35, PT ;  /* 0x0000002305007c0c */ /* 0x000fe2000bf43070 */
[----:B------:R-:W-:Y:S01]  /*6160*/  @!P6 FADD.FTZ R128, -R128, -RZ ;  /* 0x800000ff8080e221 */ /* 0x000fe20000010100 */
[----:B------:R-:W-:Y:S01]  /*6170*/  LOP3.LUT R5, R3, 0xffff, RZ, 0xc0, !PT ;  /* 0x0000ffff03057812 */ /* 0x000fe200078ec0ff */
[----:B------:R-:W-:Y:S01]  /*6180*/  @!P1 FADD.FTZ R129, -R129, -RZ ;  /* 0x800000ff81819221 */ /* 0x000fe20000010100 */
[----:B------:R-:W-:Y:S01]  /*6190*/  ISETP.LE.U32.AND P6, PT, R4, UR35, PT ;  /* 0x0000002304007c0c */ /* 0x000fe2000bfc3070 */
[----:B------:R-:W-:Y:S01]  /*61a0*/  @!P4 FADD.FTZ R127, -R127, -RZ ;  /* 0x800000ff7f7fc221 */ /* 0x000fe20000010100 */
[----:B------:R-:W-:Y:S01]  /*61b0*/  SHF.R.U32.HI R4, RZ, 0x8, R9 ;  /* 0x00000008ff047819 */ /* 0x000fe20000011609 */
[----:B------:R-:W-:Y:S01]  /*61c0*/  @!P5 FADD.FTZ R120, -R120, -RZ ;  /* 0x800000ff7878d221 */ /* 0x000fe20000010100 */
[----:B------:R-:W-:Y:S01]  /*61d0*/  LOP3.LUT R3, R12, 0xff, RZ, 0xc0, !PT ;  /* 0x000000ff0c037812 */ /* 0x000fe200078ec0ff */
[----:B------:R-:W-:Y:S01]  /*61e0*/  @!P3 FADD.FTZ R119, -R119, -RZ ;  /* 0x800000ff7777b221 */ /* 0x000fe20000010100 */
[----:B------:R-:W-:Y:S02]  /*61f0*/  SHF.R.U32.HI R5, RZ, 0x8, R5 ;  /* 0x00000008ff057819 */ /* 0x000fe40000011605 */
[----:B------:R-:W-:Y:S01]  /*6200*/  ISETP.LE.U32.AND P1, PT, R3, UR35, PT ;  /* 0x0000002303007c0c */ /* 0x000fe2000bf23070 */
[----:B------:R-:W-:Y:S01]  /*6210*/  @!P2 FADD.FTZ R125, -R125, -RZ ;  /* 0x800000ff7d7da221 */ /* 0x000fe20000010100 */
[----:B------:R-:W-:Y:S02]  /*6220*/  LOP3.LUT R3, R4, 0xffff, RZ, 0xc0, !PT ;  /* 0x0000ffff04037812 */ /* 0x000fe400078ec0ff */
[----:B------:R-:W-:Y:S01]  /*6230*/  LOP3.LUT R4, R5, 0xffff, RZ, 0xc0, !PT ;  /* 0x0000ffff05047812 */ /* 0x000fe200078ec0ff */
[----:B------:R-:W-:Y:S01]  /*6240*/  @!P6 FADD.FTZ R124, -R124, -RZ ;  /* 0x800000ff7c7ce221 */ /* 0x000fe20000010100 */
[----:B------:R-:W-:Y:S02]  /*6250*/  ISETP.LE.U32.AND P4, PT, R3, UR35, PT ;  /* 0x0000002303007c0c */ /* 0x000fe4000bf83070 */
[----:B------:R-:W-:Y:S02]  /*6260*/  ISETP.LE.U32.AND P2, PT, R4, UR35, PT ;  /* 0x0000002304007c0c */ /* 0x000fe4000bf43070 */
[----:B------:R-:W-:Y:S02]  /*6270*/  ISETP.LE.U32.AND P6, PT, R2, UR35, PT ;  /* 0x0000002302007c0c */ /* 0x000fe4000bfc3070 */
[----:B------:R-:W-:Y:S01]  /*6280*/  SHF.R.U32.HI R3, RZ, 0x10, R8 ;  /* 0x00000010ff037819 */ /* 0x000fe20000011608 */
[----:B------:R-:W-:Y:S01]  /*6290*/  @!P1 FADD.FTZ R115, -R115, -RZ ;  /* 0x800000ff73739221 */ /* 0x000fe20000010100 */
[----:B------:R-:W-:Y:S02]  /*62a0*/  LOP3.LUT R8, R8, 0xffff, RZ, 0xc0, !PT ;  /* 0x0000ffff08087812 */ /* 0x000fe400078ec0ff */
[----:B------:R-:W-:Y:S02]  /*62b0*/  SHF.R.U32.HI R2, RZ, 0x8, R13 ;  /* 0x00000008ff027819 */ /* 0x000fe4000001160d */
[----:B------:R-:W-:Y:S01]  /*62c0*/  SHF.R.U32.HI R8, RZ, 0x8, R8 ;  /* 0x00000008ff087819 */ /* 0x000fe20000011608 */
[----:B------:R-:W-:Y:S01]  /*62d0*/  @!P4 FADD.FTZ R126, -R126, -RZ ;  /* 0x800000ff7e7ec221 */ /* 0x000fe20000010100 */
[----:B------:R-:W-:Y:S01]  /*62e0*/  LOP3.LUT R3, R3, 0xff, RZ, 0xc0, !PT ;  /* 0x000000ff03037812 */ /* 0x000fe200078ec0ff */
[----:B------:R-:W-:Y:S01]  /*62f0*/  @!P2 FADD.FTZ R121, -R121, -RZ ;  /* 0x800000ff7979a221 */ /* 0x000fe20000010100 */
[----:B------:R-:W-:Y:S01]  /*6300*/  LOP3.LUT R0, R2, 0xffff, RZ, 0xc0, !PT ;  /* 0x0000ffff02007812 */ /* 0x000fe200078ec0ff */
[----:B------:R-:W-:Y:S01]  /*6310*/  @!P6 FADD.FTZ R122, -R122, -RZ ;  /* 0x800000ff7a7ae221 */ /* 0x000fe20000010100 */
[----:B------:R-:W-:Y:S02]  /*6320*/  LOP3.LUT R2, R8, 0xffff, RZ, 0xc0, !PT ;  /* 0x0000ffff08027812 */ /* 0x000fe400078ec0ff */
[----:B------:R-:W-:Y:S02]  /*6330*/  ISETP.LE.U32.AND P4, PT, R3, UR35, PT ;  /* 0x0000002303007c0c */ /* 0x000fe4000bf83070 */
[----:B------:R-:W-:Y:S02]  /*6340*/  F2FP.RELU.PACK_AB R3, R121, R125 ;  /* 0x0000007d7903723e */ /* 0x000fe400000008ff */
[----:B------:R-:W-:Y:S02]  /*6350*/  ISETP.LE.U32.AND P6, PT, R2, UR35, PT ;  /* 0x0000002302007c0c */ /* 0x000fe4000bfc3070 */
        /* <DEDUP_REMOVED lines=11> */
[----:B------:R-:W-:Y:S03]  /*6410*/  F2FP.RELU.PACK_AB R4, R119, R117 ;  /* 0x000000757704723e */ /* 0x000fe600000008ff */
[----:B------:R-:W-:Y:S01]  /*6420*/  @!P2 FADD.FTZ R116, -R116, -RZ ;  /* 0x800000ff7474a221 */ /* 0x000fe20000010100 */
[----:B------:R-:W-:Y:S02]  /*6430*/  F2FP.RELU.PACK_AB R5, R118, R120 ;  /* 0x000000787605723e */ /* 0x000fe400000008ff */
[----:B------:R-:W-:Y:S02]  /*6440*/  FSETP.GE.FTZ.AND P2, PT, R121, RZ, PT ;  /* 0x000000ff7900720b */ /* 0x000fe40003f56000 */
[----:B-1----:R-:W-:Y:S02]  /*6450*/  F2FP.RELU.PACK_AB R3, R116, R130 ;  /* 0x000000827403723e */ /* 0x002fe400000008ff */
[----:B--2---:R-:W-:Y:S02]  /*6460*/  F2FP.RELU.PACK_AB R2, R123, R115 ;  /* 0x000000737b02723e */ /* 0x004fe400000008ff */
[----:B---3--:R-:W-:Y:S05]  /*6470*/  F2FP.RELU.PACK_AB R0, R129, R122 ;  /* 0x0000007a8100723e */ /* 0x008fea00000008ff */
[----:B------:R1:W-:Y:S04]  /*6480*/  STS [R239+0x2a400], R0 ;  /* 0x02a40000ef007388 */ /* 0x0003e80000000800 */
[----:B------:R-:W-:Y:S04]  /*6490*/  STS [R237+0x2a000], R5 ;  /* 0x02a00005ed007388 */ /* 0x000fe80000000800 */
[----:B------:R-:W-:Y:S04]  /*64a0*/  STS [R237+0x2a400], R4 ;  /* 0x02a40004ed007388 */ /* 0x000fe80000000800 */
[----:B------:R2:W-:Y:S04]  /*64b0*/  STS [R238+0x2a000], R3 ;  /* 0x02a00003ee007388 */ /* 0x0005e80000000800 */
[----:B------:R3:W-:Y:S04]  /*64c0*/  STS [R238+0x2a400], R2 ;  /* 0x02a40002ee007388 */ /* 0x0007e80000000800 */
[----:B------:R-:W-:Y:S01]  /*64d0*/  LDSM.16.M88.4 R8, [R212+0x20000] ;  /* 0x02000000d408783b */ /* 0x000fe20000000200 */
[----:B-1----:R-:W-:Y:S07]  /*64e0*/  IMAD.SHL.U32 R0, R222, 0x2, RZ ;  /* 0x00000002de007824 */ /* 0x002fee00078e00ff */
[----:B------:R-:W-:Y:S08]  /*64f0*/  LDSM.16.M88.4 R84, [R212+0x20800] ;  /* 0x02080000d454783b */ /* 0x000ff00000000200 */
[----:B------:R-:W1:Y:S01]  /*6500*/  LDSM.16.M88.4 R16, [R0+0x10000] ;  /* 0x010000000010783b */ /* 0x000e620000000200 */
[C-C-:B--2---:R-:W-:Y:S02]  /*6510*/  IMAD.IADD R3, R216.reuse, 0x1, R0.reuse ;  /* 0x00000001d8037824 */ /* 0x144fe400078e0200 */
[----:B---3--:R-:W-:Y:S05]  /*6520*/  IMAD.IADD R2, R217, 0x1, R0 ;  /* 0x00000001d9027824 */ /* 0x008fea00078e0200 */
[----:B------:R-:W-:Y:S01]  /*6530*/  LDSM.16.M88.4 R92, [R209+0x20000] ;  /* 0x02000000d15c783b */ /* 0x000fe20000000200 */
[----:B------:R-:W-:Y:S07]  /*6540*/  IMAD.IADD R112, R216, 0x1, R2 ;  /* 0x00000001d8707824 */ /* 0x000fee00078e0202 */
[----:B------:R-:W2:Y:S08]  /*6550*/  LDSM.16.M88.4 R88, [R2+0x10000] ;  /* 0x010000000258783b */ /* 0x000eb00000000200 */
[----:B------:R-:W3:Y:S08]  /*6560*/  LDSM.16.M88.4 R96, [R209+0x20800] ;  /* 0x02080000d160783b */ /* 0x000ef00000000200 */
[----:B------:R-:W-:Y:S01]  /*6570*/  LDSM.16.M88.4 R100, [R3+0x10000] ;  /* 0x010000000364783b */ /* 0x000fe20000000200 */
[C---:B-1----:R-:W-:Y:S07]  /*6580*/  HMMA.16816.F32 R4, R16.reuse, R8, RZ ;  /* 0x000000081004723c */ /* 0x042fee00000018ff */
[----:B------:R-:W1:Y:S01]  /*6590*/  LDSM.16.M88.4 R104, [R211+0x20000] ;  /* 0x02000000d368783b */ /* 0x000e620000000200 */
[C---:B------:R-:W-:Y:S07]  /*65a0*/  HMMA.16816.F32 R8, R16.reuse, R10, RZ ;  /* 0x0000000a1008723c */ /* 0x040fee00000018ff */
[----:B------:R-:W-:Y:S01]  /*65b0*/  LDSM.16.M88.4 R108, [R210+0x20000] ;  /* 0x02000000d26c783b */ /* 0x000fe20000000200 */
[C---:B------:R-:W-:Y:S08]  /*65c0*/  HMMA.16816.F32 R12, R16.reuse, R84, RZ ;  /* 0x00000054100c723c */ /* 0x040ff000000018ff */
[----:B------:R-:W-:Y:S01]  /*65d0*/  HMMA.16816.F32 R16, R16, R86, RZ ;  /* 0x000000561010723c */ /* 0x000fe200000018ff */
[----:B------:R-:W4:Y:S07]  /*65e0*/  LDSM.16.M88.4 R84, [R211+0x20800] ;  /* 0x02080000d354783b */ /* 0x000f2e0000000200 */
[C---:B--2---:R-:W-:Y:S08]  /*65f0*/  HMMA.16816.F32 R4, R88.reuse, R92, R4 ;  /* 0x0000005c5804723c */ /* 0x044ff00000001804 */
[C---:B------:R-:W-:Y:S01]  /*6600*/  HMMA.16816.F32 R8, R88.reuse, R94, R8 ;  /* 0x0000005e5808723c */ /* 0x040fe20000001808 */
[----:B------:R-:W2:Y:S07]  /*6610*/  LDSM.16.M88.4 R92, [R112+0x10000] ;  /* 0x01000000705c783b */ /* 0x000eae0000000200 */
[C---:B---3--:R-:W-:Y:S08]  /*6620*/  HMMA.16816.F32 R12, R88.reuse, R96, R12 ;  /* 0x00000060580c723c */ /* 0x048ff0000000180c */
[----:B------:R-:W-:Y:S01]  /*6630*/  HMMA.16816.F32 R16, R88, R98, R16 ;  /* 0x000000625810723c */ /* 0x000fe20000001810 */
[----:B------:R-:W3:Y:S07]  /*6640*/  LDSM.16.M88.4 R88, [R210+0x20800] ;  /* 0x02080000d258783b */ /* 0x000eee0000000200 */
[C---:B-1----:R-:W-:Y:S01]  /*6650*/  HMMA.16816.F32 R4, R100.reuse, R104, R4 ;  /* 0x000000686404723c */ /* 0x042fe20000001804 */
[----:B------:R-:W-:Y:S07]  /*6660*/  LDSM.16.M88.4 R96, [R0+0x12000] ;  /* 0x012000000060783b */ /* 0x000fee0000000200 */
[C---:B------:R-:W-:Y:S01]  /*6670*/  HMMA.16816.F32 R8, R100.reuse, R106, R8 ;  /* 0x0000006a6408723c */ /* 0x040fe20000001808 */
[----:B------:R-:W1:Y:S07]  /*6680*/  LDSM.16.M88.4 R104, [R212+0x22000] ;  /* 0x02200000d468783b */ /* 0x000e6e0000000200 */
[C---:B----4-:R-:W-:Y:S08]  /*6690*/  HMMA.16816.F32 R12, R100.reuse, R84, R12 ;  /* 0x00000054640c723c */ /* 0x050ff0000000180c */
[----:B------:R-:W-:Y:S01]  /*66a0*/  HMMA.16816.F32 R16, R100, R86, R16 ;  /* 0x000000566410723c */ /* 0x000fe20000001810 */
[----:B------:R-:W4:Y:S07]  /*66b0*/  LDSM.16.M88.4 R84, [R212+0x22800] ;  /* 0x02280000d454783b */ /* 0x000f2e0000000200 */
[C---:B--2---:R-:W-:Y:S01]  /*66c0*/  HMMA.16816.F32 R4, R92.reuse, R108, R4 ;  /* 0x0000006c5c04723c */ /* 0x044fe20000001804 */
[----:B------:R-:W-:Y:S07]  /*66d0*/  LDSM.16.M88.4 R100, [R2+0x12000] ;  /* 0x012000000264783b */ /* 0x000fee0000000200 */
        /* <DEDUP_REMOVED lines=48> */
[----:B------:R1:W-:Y:S07]  /*69e0*/  LDSM.16.M88.4 R92, [R0+0x16000] ;  /* 0x01600000005c783b */ /* 0x0003ee0000000200 */
[C---:B------:R-:W-:Y:S01]  /*69f0*/  HMMA.16816.F32 R8, R96.reuse, R106, R8 ;  /* 0x0000006a6008723c */ /* 0x040fe20000001808 */
[----:B------:R-:W3:Y:S07]  /*6a00*/  LDSM.16.M88.4 R104, [R212+0x26000] ;  /* 0x02600000d468783b */ /* 0x000eee0000000200 */
[C---:B----4-:R-:W-:Y:S08]  /*6a10*/  HMMA.16816.F32 R12, R96.reuse, R84, R12 ;  /* 0x00000054600c723c */ /* 0x050ff0000000180c */
[----:B------:R-:W-:Y:S01]  /*6a20*/  HMMA.16816.F32 R16, R96, R86, R16 ;  /* 0x000000566010723c */ /* 0x000fe20000001810 */
[----:B------:R-:W4:Y:S03]  /*6a30*/  LDSM.16.M88.4 R84, [R212+0x26800] ;  /* 0x02680000d454783b */ /* 0x000f260000000200 */
[----:B-1----:R-:W-:Y:S04]  /*6a40*/  IMAD.U32 R0, R248, -0x40, RZ ;  /* 0xffffffc0f8007824 */ /* 0x002fe800078e00ff */
[C---:B--2---:R-:W-:Y:S01]  /*6a50*/  HMMA.16816.F32 R4, R100.reuse, R108, R4 ;  /* 0x0000006c6404723c */ /* 0x044fe20000001804 */
[----:B------:R-:W-:Y:S04]  /*6a60*/  LDSM.16.M88.4 R96, [R2+0x16000] ;  /* 0x016000000260783b */ /* 0x000fe80000000200 */
[C---:B------:R-:W-:Y:S03]  /*6a70*/  LEA R224, P0, R0.reuse, R224, 0x2 ;  /* 0x000000e000e07211 */ /* 0x040fe600078010ff */
[C---:B------:R-:W-:Y:S01]  /*6a80*/  HMMA.16816.F32 R8, R100.reuse, R110, R8 ;  /* 0x0000006e6408723c */ /* 0x040fe20000001808 */
[----:B------:R-:W1:Y:S03]  /*6a90*/  LDSM.16.M88.4 R108, [R209+0x26000] ;  /* 0x02600000d16c783b */ /* 0x000e660000000200 */
[----:B------:R-:W-:Y:S02]  /*6aa0*/  LEA.HI.X.SX32 R225, R0, R225, 0x2, P0 ;  /* 0x000000e100e17211 */ /* 0x000fe400000f16ff */
[----:B------:R-:W-:Y:S02]  /*6ab0*/  FSETP.GE.FTZ.AND P0, PT, R127, RZ, PT ;  /* 0x000000ff7f00720b */ /* 0x000fe40003f16000 */
[C---:B---3--:R-:W-:Y:S08]  /*6ac0*/  HMMA.16816.F32 R12, R100.reuse, R88, R12 ;  /* 0x00000058640c723c */ /* 0x048ff0000000180c */
[----:B------:R-:W-:Y:S01]  /*6ad0*/  HMMA.16816.F32 R16, R100, R90, R16 ;  /* 0x0000005a6410723c */ /* 0x000fe20000001810 */
[----:B------:R-:W2:Y:S07]  /*6ae0*/  LDSM.16.M88.4 R88, [R209+0x26800] ;  /* 0x02680000d158783b */ /* 0x000eae0000000200 */
[C---:B------:R-:W-:Y:S01]  /*6af0*/  HMMA.16816.F32 R4, R92.reuse, R104, R4 ;  /* 0x000000685c04723c */ /* 0x040fe20000001804 */
        /* <DEDUP_REMOVED lines=13> */
[C---:B---3--:R-:W-:Y:S08]  /*6bd0*/  HMMA.16816.F32 R4, R100.reuse, R104, R4 ;  /* 0x000000686404723c */ /* 0x048ff00000001804 */
[C---:B------:R-:W-:Y:S08]  /*6be0*/  HMMA.16816.F32 R8, R100.reuse, R106, R8 ;  /* 0x0000006a6408723c */ /* 0x040ff00000001808 */
[C---:B----4-:R-:W-:Y:S08]  /*6bf0*/  HMMA.16816.F32 R12, R100.reuse, R84, R12 ;  /* 0x00000054640c723c */ /* 0x050ff0000000180c */
[----:B------:R-:W-:Y:S08]  /*6c00*/  HMMA.16816.F32 R16, R100, R86, R16 ;  /* 0x000000566410723c */ /* 0x000ff00000001810 */
[C---:B-1----:R-:W-:Y:S08]  /*6c10*/  HMMA.16816.F32 R4, R92.reuse, R108, R4 ;  /* 0x0000006c5c04723c */ /* 0x042ff00000001804 */
[C---:B------:R-:W-:Y:S08]  /*6c20*/  HMMA.16816.F32 R8, R92.reuse, R110, R8 ;  /* 0x0000006e5c08723c */ /* 0x040ff00000001808 */
[C---:B--2---:R-:W-:Y:S08]  /*6c30*/  HMMA.16816.F32 R12, R92.reuse, R88, R12 ;  /* 0x000000585c0c723c */ /* 0x044ff0000000180c */
[C---:B-----5:R-:W-:Y:S01]  /*6c40*/  FADD.FTZ R0, -R113.reuse, R7 ;  /* 0x0000000771007221 */ /* 0x060fe20000010100 */
[----:B------:R-:W-:Y:S03]  /*6c50*/  HMMA.16816.F32 R16, R92, R90, R16 ;  /* 0x0000005a5c10723c */ /* 0x000fe60000001810 */
[----:B------:R-:W-:Y:S01]  /*6c60*/  FADD.FTZ R3, -R114, R5 ;  /* 0x0000000572037221 */ /* 0x000fe20000010100 */
[----:B------:R-:W-:Y:S01]  /*6c70*/  FSEL R0, R0, R113, P0 ;  /* 0x0000007100007208 */ /* 0x000fe20000000000 */
[----:B------:R-:W-:Y:S01]  /*6c80*/  FADD.FTZ R2, -R113, R6 ;  /* 0x0000000671027221 */ /* 0x000fe20000010100 */
[----:B------:R-:W-:Y:S01]  /*6c90*/  FSETP.GE.FTZ.AND P0, PT, R128, RZ, PT ;  /* 0x000000ff8000720b */ /* 0x000fe20003f16000 */
[----:B------:R-:W-:Y:S01]  /*6ca0*/  FADD.FTZ R8, -R114, R8 ;  /* 0x0000000872087221 */ /* 0x000fe20000010100 */
[----:B------:R-:W-:Y:S01]  /*6cb0*/  FSEL R3, R3, R114, P2 ;  /* 0x0000007203037208 */ /* 0x000fe20001000000 */
[----:B------:R-:W-:Y:S01]  /*6cc0*/  FADD.FTZ R11, -R113, R11 ;  /* 0x0000000b710b7221 */ /* 0x000fe20000010100 */
[----:B------:R-:W-:Y:S02]  /*6cd0*/  FSETP.GE.FTZ.AND P2, PT, R118, RZ, PT ;  /* 0x000000ff7600720b */ /* 0x000fe40003f56000 */
[----:B------:R-:W-:Y:S01]  /*6ce0*/  FMUL.FTZ R90, R127, R0 ;  /* 0x000000007f5a7220 */ /* 0x000fe20000410000 */
[-C--:B------:R-:W-:Y:S01]  /*6cf0*/  FSEL R0, R8, R114.reuse, P0 ;  /* 0x0000007208007208 */ /* 0x080fe20000000000 */
[----:B------:R-:W-:Y:S01]  /*6d00*/  FMUL.FTZ R92, R121, R3 ;  /* 0x00000003795c7220 */ /* 0x000fe20000410000 */
[----:B------:R-:W-:Y:S01]  /*6d10*/  FSETP.GE.FTZ.AND P0, PT, R129, RZ, PT ;  /* 0x000000ff8100720b */ /* 0x000fe20003f16000 */
[----:B------:R-:W-:Y:S01]  /*6d20*/  FADD.FTZ R3, -R114, R13 ;  /* 0x0000000d72037221 */ /* 0x000fe20000010100 */
[-C--:B------:R-:W-:Y:S01]  /*6d30*/  FSEL R2, R2, R113.reuse, P1 ;  /* 0x0000007102027208 */ /* 0x080fe20000800000 */
[----:B------:R-:W-:Y:S01]  /*6d40*/  FADD.FTZ R10, -R113, R10 ;  /* 0x0000000a710a7221 */ /* 0x000fe20000010100 */
[----:B------:R-:W-:Y:S01]  /*6d50*/  FSETP.GE.FTZ.AND P1, PT, R122, RZ, PT ;  /* 0x000000ff7a00720b */ /* 0x000fe20003f36000 */
[----:B------:R-:W-:Y:S01]  /*6d60*/  FADD.FTZ R4, -R114, R4 ;  /* 0x0000000472047221 */ /* 0x000fe20000010100 */
[----:B------:R-:W-:Y:S01]  /*6d70*/  FSEL R3, R3, R114, P2 ;  /* 0x0000007203037208 */ /* 0x000fe20001000000 */
[----:B------:R-:W-:Y:S01]  /*6d80*/  FMUL.FTZ R89, R128, R0 ;  /* 0x0000000080597220 */ /* 0x000fe20000410000 */
[-C--:B------:R-:W-:Y:S01]  /*6d90*/  FSEL R0, R11, R113.reuse, P0 ;  /* 0x000000710b007208 */ /* 0x080fe20000000000 */
[----:B------:R-:W-:Y:S01]  /*6da0*/  FADD.FTZ R15, -R113, R15 ;  /* 0x0000000f710f7221 */ /* 0x000fe20000010100 */
[----:B------:R-:W-:Y:S01]  /*6db0*/  FSEL R4, R4, R114, P3 ;  /* 0x0000007204047208 */ /* 0x000fe20001800000 */
[----:B------:R-:W-:Y:S01]  /*6dc0*/  FMUL.FTZ R91, R124, R2 ;  /* 0x000000027c5b7220 */ /* 0x000fe20000410000 */
[----:B------:R-:W-:Y:S01]  /*6dd0*/  FSEL R2, R10, R113, P1 ;  /* 0x000000710a027208 */ /* 0x000fe20000800000 */
[----:B------:R-:W-:Y:S01]  /*6de0*/  FMUL.FTZ R85, R129, R0 ;  /* 0x0000000081557220 */ /* 0x000fe20000410000 */
[----:B------:R-:W-:Y:S01]  /*6df0*/  FSETP.GE.FTZ.AND P1, PT, R119, RZ, PT ;  /* 0x000000ff7700720b */ /* 0x000fe20003f36000 */
[----:B------:R-:W-:Y:S01]  /*6e00*/  FADD.FTZ R0, -R113, R18 ;  /* 0x0000001271007221 */ /* 0x000fe20000010100 */
[----:B------:R-:W-:Y:S01]  /*6e10*/  FSETP.GE.FTZ.AND P2, PT, R116, RZ, PT ;  /* 0x000000ff7400720b */ /* 0x000fe20003f56000 */
[----:B------:R-:W-:Y:S01]  /*6e20*/  FMUL.FTZ R84, R118, R3 ;  /* 0x0000000376547220 */ /* 0x000fe20000410000 */
[-C--:B------:R-:W-:Y:S01]  /*6e30*/  FSEL R3, R15, R113.reuse, P1 ;  /* 0x000000710f037208 */ /* 0x080fe20000800000 */
[----:B------:R-:W-:Y:S01]  /*6e40*/  FMUL.FTZ R93, R125, R4 ;  /* 0x000000047d5d7220 */ /* 0x000fe20000410000 */
[----:B------:R-:W-:Y:S01]  /*6e50*/  FSETP.GE.FTZ.AND P1, PT, R115, RZ, PT ;  /* 0x000000ff7300720b */ /* 0x000fe20003f36000 */
[C---:B------:R-:W-:Y:S01]  /*6e60*/  FADD.FTZ R4, -R114.reuse, R12 ;  /* 0x0000000c72047221 */ /* 0x040fe20000010100 */
[----:B------:R-:W-:Y:S01]  /*6e70*/  FSETP.GE.FTZ.AND P0, PT, R123, RZ, PT ;  /* 0x000000ff7b00720b */ /* 0x000fe20003f16000 */
[----:B------:R-:W-:Y:S01]  /*6e80*/  FADD.FTZ R5, -R114, R9 ;  /* 0x0000000972057221 */ /* 0x000fe20000010100 */
[----:B------:R-:W-:Y:S01]  /*6e90*/  FSEL R0, R0, R113, P1 ;  /* 0x0000007100007208 */ /* 0x000fe20000800000 */
[----:B------:R-:W-:Y:S01]  /*6ea0*/  FADD.FTZ R14, -R113, R14 ;  /* 0x0000000e710e7221 */ /* 0x000fe20000010100 */
[----:B------:R-:W-:Y:S01]  /*6eb0*/  PLOP3.LUT P1, PT, PT, PT, UP2, 0x80, 0x0 ;  /* 0x000000000000781c */ /* 0x000fe20003f2f028 */
[----:B------:R-:W-:Y:S01]  /*6ec0*/  FMUL.FTZ R87, R122, R2 ;  /* 0x000000027a577220 */ /* 0x000fe20000410000 */
[----:B------:R-:W-:Y:S01]  /*6ed0*/  FSETP.GE.FTZ.AND P3, PT, R120, RZ, PT ;  /* 0x000000ff7800720b */ /* 0x000fe20003f76000 */
[----:B------:R-:W-:Y:S01]  /*6ee0*/  FADD.FTZ R2, -R114, R16 ;  /* 0x0000001072027221 */ /* 0x000fe20000010100 */
[-C--:B------:R-:W-:Y:S01]  /*6ef0*/  FSEL R5, R5, R114.reuse, P4 ;  /* 0x0000007205057208 */ /* 0x080fe20002000000 */
[----:B------:R-:W-:Y:S01]  /*6f00*/  FMUL.FTZ R16, R119, R3 ;  /* 0x0000000377107220 */ /* 0x000fe20000410000 */
[----:B------:R-:W-:Y:S02]  /*6f10*/  FSEL R4, R4, R114, P3 ;  /* 0x0000007204047208 */ /* 0x000fe40001800000 */
[----:B------:R-:W-:Y:S01]  /*6f20*/  FSETP.GE.FTZ.AND P3, PT, R117, RZ, PT ;  /* 0x000000ff7500720b */ /* 0x000fe20003f76000 */
[----:B------:R-:W-:Y:S01]  /*6f30*/  FMUL.FTZ R88, R126, R5 ;  /* 0x000000057e587220 */ /* 0x000fe20000410000 */
[----:B------:R-:W-:Y:S01]  /*6f40*/  FSETP.GE.FTZ.AND P4, PT, R130, RZ, PT ;  /* 0x000000ff8200720b */ /* 0x000fe20003f96000 */
[----:B------:R-:W-:Y:S01]  /*6f50*/  FMUL.FTZ R86, R120, R4 ;  /* 0x0000000478567220 */ /* 0x000fe20000410000 */
[----:B------:R-:W-:Y:S01]  /*6f60*/  FSEL R4, R14, R113, P3 ;  /* 0x000000710e047208 */ /* 0x000fe20001800000 */
[----:B------:R-:W-:Y:S01]  /*6f70*/  @P0 FADD.FTZ R113, -R113, R19 ;  /* 0x0000001371710221 */ /* 0x000fe20000010100 */
[----:B------:R-:W-:Y:S01]  /*6f80*/  FSEL R2, R2, R114, P4 ;  /* 0x0000007202027208 */ /* 0x000fe20002000000 */
[----:B------:R-:W-:Y:S02]  /*6f90*/  @P2 FADD.FTZ R114, -R114, R17 ;  /* 0x0000001172722221 */ /* 0x000fe40000010100 */
        /* <DEDUP_REMOVED lines=16> */
[----:B------:R-:W-:Y:S02]  /*70a0*/  LEA R2, P0, R5, R2, 0x1 ;  /* 0x0000000205027211 */ /* 0x000fe400078008ff */
[----:B------:R-:W-:Y:S01]  /*70b0*/  LEA R0, P6, R13, R5, 0x5 ;  /* 0x000000050d007211 */ /* 0x000fe200078c28ff */
[----:B------:R-:W-:Y:S01]  /*70c0*/  UISETP.NE.U32.AND UP0, UPT, UR10, 0x1, UPT ;  /* 0x000000010a00788c */ /* 0x000fe2000bf05070 */
[----:B------:R-:W-:Y:S02]  /*70d0*/  LEA.HI.X.SX32 R3, R5, R3, 0x1, P0 ;  /* 0x0000000305037211 */ /* 0x000fe400000f0eff */
[----:B------:R-:W-:Y:S01]  /*70e0*/  SHF.R.S32.HI R4, RZ, 0x1f, R5 ;  /* 0x0000001fff047819 */ /* 0x000fe20000011405 */
[----:B------:R-:W-:Y:S01]  /*70f0*/  USEL UR10, UR43, 0x8000, !UP0 ;  /* 0x000080002b0a7887 */ /* 0x000fe2000c000000 */
[C---:B------:R-:W-:Y:S02]  /*7100*/  @!P3 LEA R8, P0, R0.reuse, R230, 0x1 ;  /* 0x000000e60008b211 */ /* 0x040fe400078008ff */
[C-C-:B------:R-:W-:Y:S02]  /*7110*/  LEA.HI.X R4, R13.reuse, R4, R17.reuse, 0x5, P6 ;  /* 0x000000040d047211 */ /* 0x140fe400030f2c11 */
[----:B------:R-:W-:Y:S02]  /*7120*/  @!P4 LEA R10, P6, R0, R230, 0x1 ;  /* 0x000000e6000ac211 */ /* 0x000fe400078c08ff */
[----:B------:R-:W-:Y:S02]  /*7130*/  IADD3 R226, R226, UR10, RZ ;  /* 0x0000000ae2e27c10 */ /* 0x000fe4000fffe0ff */
[----:B------:R-:W-:Y:S02]  /*7140*/  IADD3 R228, R228, UR10, RZ ;  /* 0x0000000ae4e47c10 */ /* 0x000fe4000fffe0ff */
[CCC-:B------:R-:W-:Y:S01]  /*7150*/  @!P3 LEA.HI.X R9, R0.reuse, R231.reuse, R4.reuse, 0x1, P0 ;  /* 0x000000e70009b211 */ /* 0x1c0fe200000f0c04 */
[----:B------:R1:W-:Y:S01]  /*7160*/  @P5 STS [R226], RZ ;  /* 0x000000ffe2005388 */ /* 0x0003e20000000800 */
[C---:B------:R-:W-:Y:S02]  /*7170*/  @!P5 LEA R12, P0, R13.reuse, R2, 0x6 ;  /* 0x000000020d0cd211 */ /* 0x040fe400078030ff */
[C---:B------:R-:W-:Y:S01]  /*7180*/  @!P4 LEA.HI.X R11, R0.reuse, R231, R4, 0x1, P6 ;  /* 0x000000e7000bc211 */ /* 0x040fe200030f0c04 */
[----:B------:R1:W-:Y:S01]  /*7190*/  @P5 STS [R226+0x4], RZ ;  /* 0x000004ffe2005388 */ /* 0x0003e20000000800 */
[----:B------:R-:W-:Y:S02]  /*71a0*/  @!P5 LEA.HI.X R13, R13, R3, R17, 0x6, P0 ;  /* 0x000000030d0dd211 */ /* 0x000fe400000f3411 */
[C---:B------:R-:W-:Y:S01]  /*71b0*/  @!P2 LEA R6, P6, R0.reuse, R230, 0x1 ;  /* 0x000000e60006a211 */ /* 0x040fe200078c08ff */
[----:B------:R1:W-:Y:S01]  /*71c0*/  @P5 STS [R226+0x8], RZ ;  /* 0x000008ffe2005388 */ /* 0x0003e20000000800 */
[----:B------:R-:W-:Y:S01]  /*71d0*/  IADD3 R213, R213, UR10, RZ ;  /* 0x0000000ad5d57c10 */ /* 0x000fe2000fffe0ff */
[----:B------:R-:W-:Y:S01]  /*71e0*/  IMAD.MOV.U32 R230, RZ, RZ, R2 ;  /* 0x000000ffffe67224 */ /* 0x000fe200078e0002 */
[----:B------:R-:W-:Y:S01]  /*71f0*/  @!P2 LEA.HI.X R7, R0, R231, R4, 0x1, P6 ;  /* 0x000000e70007a211 */ /* 0x000fe200030f0c04 */
[----:B------:R1:W-:Y:S01]  /*7200*/  @P5 STS [R226+0xc], RZ ;  /* 0x00000cffe2005388 */ /* 0x0003e20000000800 */
[----:B------:R-:W-:Y:S03]  /*7210*/  IMAD.MOV.U32 R231, RZ, RZ, R3 ;  /* 0x000000ffffe77224 */ /* 0x000fe600078e0003 */
        /* <DEDUP_REMOVED lines=61> */
.L_x_1567:
        /* <DEDUP_REMOVED lines=173> */
.L_x_1568:
[----:B------:R-:W-:Y:S01]  /*80c0*/  LDSM.16.M88.4 R128, [R218] ;  /* 0x00000000da80783b */ /* 0x000fe20000000200 */
[----:B------:R-:W-:Y:S01]  /*80d0*/  @UP2 UIADD3 UR11, UP0, UR8, -0x100, URZ ;  /* 0xffffff00080b2890 */ /* 0x000fe2000ff1e03f */
[----:B-1----:R-:W-:Y:S01]  /*80e0*/  IMAD.MOV.U32 R2, RZ, RZ, 0x4 ;  /* 0x00000004ff027424 */ /* 0x002fe200078e00ff */
[----:B------:R-:W-:Y:S02]  /*80f0*/  UISETP.GT.AND UP1, UPT, UR6, UR18, UPT ;  /* 0x000000120600728c */ /* 0x000fe4000bf24270 */
[----:B------:R-:W1:Y:S01]  /*8100*/  LDSM.16.MT88.4 R16, [R0+0x18000] ;  /* 0x018000000010783b */ /* 0x000e620000004200 */
[----:B------:R-:W-:Y:S02]  /*8110*/  @UP2 UIADD3.X UR10, UR9, -0x1, URZ, UP0, !UPT ;  /* 0xffffffff090a2890 */ /* 0x000fe400087fe43f */
[----:B------:R-:W-:Y:S02]  /*8120*/  @UP2 UMOV UR8, UR11 ;  /* 0x0000000b00082c82 */ /* 0x000fe40008000000 */
[----:B------:R-:W2:Y:S03]  /*8130*/  LDSM.16.M88.4 R124, [R218+0x1000] ;  /* 0x00100000da7c783b */ /* 0x000ea60000000200 */
[----:B------:R-:W-:Y:S02]  /*8140*/  @UP2 UMOV UR9, UR10 ;  /* 0x0000000a00092c82 */ /* 0x000fe40008000000 */
[----:B------:R-:W3:Y:S01]  /*8150*/  LDSM.16.MT88.4 R96, [R0+0x1a000] ;  /* 0x01a000000060783b */ /* 0x000ee20000004200 */
[----:B------:R-:W-:Y:S01]  /*8160*/  @P1 IMAD.WIDE R2, R233, R2, UR8 ;  /* 0x00000008e9021e25 */ /* 0x000fe2000f8e0202 */
[----:B------:R-:W-:Y:S02]  /*8170*/  ULOP3.LUT UR10, UR6, 0x1, URZ, 0xc0, !UPT ;  /* 0x00000001060a7892 */ /* 0x000fe4000f8ec03f */
[----:B------:R-:W-:Y:S01]  /*8180*/  UIADD3 UR6, UR6, -0x1, URZ ;  /* 0xffffffff06067890 */ /* 0x000fe2000fffe03f */
[----:B------:R-:W4:Y:S01]  /*8190*/  LDSM.16.MT88.4 R112, [R0+0x1c000] ;  /* 0x01c000000070783b */ /* 0x000f220000004200 */
[----:B------:R-:W-:Y:S04]  /*81a0*/  UISETP.NE.U32.AND UP0, UPT, UR10, 0x1, UPT ;  /* 0x000000010a00788c */ /* 0x000fe8000bf05070 */
[----:B------:R-:W3:Y:S05]  /*81b0*/  LDSM.16.MT88.4 R196, [R0+0x1e000] ;  /* 0x01e0000000c4783b */ /* 0x000eea0000004200 */
[----:B------:R-:W-:Y:S05]  /*81c0*/  LDSM.16.M88.4 R200, [R219] ;  /* 0x00000000dbc8783b */ /* 0x000fea0000000200 */
[----:B------:R-:W3:Y:S05]  /*81d0*/  LDSM.16.MT88.4 R204, [R0+0x18800] ;  /* 0x0188000000cc783b */ /* 0x000eea0000004200 */
[----:B------:R3:W5:Y:S01]  /*81e0*/  @P1 LDG.E R240, [R2.64] ;  /* 0x0000000402f01981 */ /* 0x000762000c1e1900 */
[-C--:B-1----:R-:W-:Y:S04]  /*81f0*/  HMMA.16816.F32 R4, R128, R16.reuse, RZ ;  /* 0x000000108004723c */ /* 0x082fe800000018ff */
[----:B------:R1:W5:Y:S04]  /*8200*/  @P1 LDG.E R241, [R2.64+0x20] ;  /* 0x0000200402f11981 */ /* 0x000368000c1e1900 */
        /* <DEDUP_REMOVED lines=75> */
[----:B------:R2:W3:Y:S03]  /*86c0*/  LDSM.16.MT88.4 R196, [R0+0x1f800] ;  /* 0x01f8000000c4783b */ /* 0x0004e60000004200 */
[C---:B--2---:R-:W-:Y:S04]  /*86d0*/  IMAD R0, R248.reuse, 0x18, RZ ;  /* 0x00000018f8007824 */ /* 0x044fe800078e02ff */
[-C--:B---3--:R-:W-:Y:S08]  /*86e0*/  HMMA.16816.F32 R116, R204, R196.reuse, R116 ;  /* 0x000000c4cc74723c */ /* 0x088ff00000001874 */
[C---:B------:R-:W-:Y:S07]  /*86f0*/  HMMA.16816.F32 R120, R200.reuse, R196, R120 ;  /* 0x000000c4c878723c */ /* 0x040fee0000001878 */
[C---:B------:R-:W-:Y:S01]  /*8700*/  IMAD.SHL.U32 R197, R248.reuse, 0x20, RZ ;  /* 0x00000020f8c57824 */ /* 0x040fe200078e00ff */
        /* <DEDUP_REMOVED lines=166> */
[C---:B--2---:R-:W-:Y:S04]  /*9170*/  IADD3 R8, R201.reuse, 0xc0, RZ ;  /* 0x000000c0c9087810 */ /* 0x044fe80007ffe0ff */
        /* <DEDUP_REMOVED lines=10> */
[----:B------:R-:W-:Y:S04]  /*9220*/  IMAD.IADD R4, R200, 0x1, R5 ;  /* 0x00000001c8047824 */ /* 0x000fe800078e0205 */
[----:B------:R2:W-:Y:S01]  /*9230*/  RED.E.ADD.F32.FTZ.RN.STRONG.GPU [R8.64], R119 ;  /* 0x000000770800798e */ /* 0x0005e2000c10e784 */
[-C--:B------:R-:W-:Y:S01]  /*9240*/  LEA R10, P0, R4, R224.reuse, 0x2 ;  /* 0x000000e0040a7211 */ /* 0x080fe200078010ff */
[----:B------:R-:W-:Y:S03]  /*9250*/  IMAD.IADD R0, R200, 0x1, R4 ;  /* 0x00000001c8007824 */ /* 0x000fe600078e0204 */
[-C--:B------:R-:W-:Y:S02]  /*9260*/  LEA.HI.X.SX32 R11, R4, R225.reuse, 0x2, P0 ;  /* 0x000000e1040b7211 */ /* 0x080fe400000f16ff */
[----:B------:R-:W-:Y:S02]  /*9270*/  IADD3 R4, R201, 0xe0, RZ ;  /* 0x000000e0c9047810 */ /* 0x000fe40007ffe0ff */
[CC--:B-1----:R-:W-:Y:S04]  /*9280*/  LEA R6, P1, R5.reuse, R224.reuse, 0x2 ;  /* 0x000000e005067211 */ /* 0x0c2fe800078210ff */
[-C--:B------:R-:W-:Y:S01]  /*9290*/  LEA.HI.X.SX32 R7, R5, R225.reuse, 0x2, P1 ;  /* 0x000000e105077211 */ /* 0x080fe200008f16ff */
[----:B------:R-:W-:Y:S01]  /*92a0*/  IMAD.IADD R5, R200, 0x1, R0 ;  /* 0x00000001c8057824 */ /* 0x000fe200078e0200 */
[CC--:B--2---:R-:W-:Y:S03]  /*92b0*/  LEA R8, P0, R0.reuse, R224.reuse, 0x2 ;  /* 0x000000e000087211 */ /* 0x0c4fe600078010ff */
[----:B------:R1:W-:Y:S01]  /*92c0*/  RED.E.ADD.F32.FTZ.RN.STRONG.GPU [R6.64], R120 ;  /* 0x000000780600798e */ /* 0x0003e2000c10e784 */
[-C--:B------:R-:W-:Y:S01]  /*92d0*/  LEA.HI.X.SX32 R9, R0, R225.reuse, 0x2, P0 ;  /* 0x000000e100097211 */ /* 0x080fe200000f16ff */
[----:B------:R-:W-:Y:S03]  /*92e0*/  IMAD.IADD R0, R200, 0x1, R4 ;  /* 0x00000001c8007824 */ /* 0x000fe600078e0204 */
[----:B------:R-:W-:Y:S05]  /*92f0*/  RED.E.ADD.F32.FTZ.RN.STRONG.GPU [R10.64], R121 ;  /* 0x000000790a00798e */ /* 0x000fea000c10e784 */
[----:B------:R2:W-:Y:S01]  /*9300*/  RED.E.ADD.F32.FTZ.RN.STRONG.GPU [R8.64], R122 ;  /* 0x0000007a0800798e */ /* 0x0005e2000c10e784 */
[CC--:B-1----:R-:W-:Y:S04]  /*9310*/  LEA R6, P0, R5.reuse, R224.reuse, 0x2 ;  /* 0x000000e005067211 */ /* 0x0c2fe800078010ff */
[-C--:B------:R-:W-:Y:S05]  /*9320*/  LEA.HI.X.SX32 R7, R5, R225.reuse, 0x2, P0 ;  /* 0x000000e105077211 */ /* 0x080fea00000f16ff */
[----:B------:R1:W-:Y:S01]  /*9330*/  RED.E.ADD.F32.FTZ.RN.STRONG.GPU [R6.64], R123 ;  /* 0x0000007b0600798e */ /* 0x0003e2000c10e784 */
[CC--:B--2---:R-:W-:Y:S04]  /*9340*/  LEA R8, P0, R4.reuse, R224.reuse, 0x2 ;  /* 0x000000e004087211 */ /* 0x0c4fe800078010ff */
[----:B------:R-:W-:Y:S01]  /*9350*/  RED.E.ADD.F32.FTZ.RN.STRONG.GPU [R224.64+0x380], R128 ;  /* 0x00038080e000798e */ /* 0x000fe2000c10e784 */
[-C--:B------:R-:W-:Y:S02]  /*9360*/  LEA.HI.X.SX32 R9, R4, R225.reuse, 0x2, P0 ;  /* 0x000000e104097211 */ /* 0x080fe400000f16ff */
[CC--:B------:R-:W-:Y:S02]  /*9370*/  LEA R4, P0, R0.reuse, R224.reuse, 0x2 ;  /* 0x000000e000047211 */ /* 0x0c0fe400078010ff */
[----:B------:R2:W-:Y:S02]  /*9380*/  RED.E.ADD.F32.FTZ.RN.STRONG.GPU [R2.64+0x380], R129 ;  /* 0x000380810200798e */ /* 0x0005e4000c10e784 */
[-C--:B------:R-:W-:Y:S03]  /*9390*/  LEA.HI.X.SX32 R5, R0, R225.reuse, 0x2, P0 ;  /* 0x000000e100057211 */ /* 0x080fe600000f16ff */
[----:B------:R3:W-:Y:S05]  /*93a0*/  RED.E.ADD.F32.FTZ.RN.STRONG.GPU [R8.64], R130 ;  /* 0x000000820800798e */ /* 0x0007ea000c10e784 */
[----:B------:R4:W-:Y:S01]  /*93b0*/  RED.E.ADD.F32.FTZ.RN.STRONG.GPU [R4.64], R131 ;  /* 0x000000830400798e */ /* 0x0009e2000c10e784 */
[----:B-1----:R-:W-:Y:S05]  /*93c0*/  IMAD.IADD R6, R200, 0x1, R0 ;  /* 0x00000001c8067824 */ /* 0x002fea00078e0200 */
[CC--:B------:R-:W-:Y:S04]  /*93d0*/  LEA R10, P0, R6.reuse, R224.reuse, 0x2 ;  /* 0x000000e0060a7211 */ /* 0x0c0fe800078010ff */
[-C--:B------:R-:W-:Y:S01]  /*93e0*/  LEA.HI.X.SX32 R11, R6, R225.reuse, 0x2, P0 ;  /* 0x000000e1060b7211 */ /* 0x080fe200000f16ff */
[C---:B--2---:R-:W-:Y:S04]  /*93f0*/  IMAD.IADD R2, R200.reuse, 0x1, R6 ;  /* 0x00000001c8027824 */ /* 0x044fe800078e0206 */
[----:B------:R-:W-:Y:S01]  /*9400*/  IMAD.IADD R0, R200, 0x1, R2 ;  /* 0x00000001c8007824 */ /* 0x000fe200078e0202 */
[-C--:B---3--:R-:W-:Y:S01]  /*9410*/  LEA R8, P2, R2, R224.reuse, 0x2 ;  /* 0x000000e002087211 */ /* 0x088fe200078410ff */
[----:B------:R-:W-:Y:S02]  /*9420*/  RED.E.ADD.F32.FTZ.RN.STRONG.GPU [R10.64], R124 ;  /* 0x0000007c0a00798e */ /* 0x000fe4000c10e784 */
[----:B------:R-:W-:Y:S01]  /*9430*/  IMAD.IADD R3, R200, 0x1, R0 ;  /* 0x00000001c8037824 */ /* 0x000fe200078e0200 */
[-C--:B------:R-:W-:Y:S02]  /*9440*/  LEA.HI.X.SX32 R9, R2, R225.reuse, 0x2, P2 ;  /* 0x000000e102097211 */ /* 0x080fe400010f16ff */
[CC--:B------:R-:W-:Y:S02]  /*9450*/  LEA R6, P1, R0.reuse, R224.reuse, 0x2 ;  /* 0x000000e000067211 */ /* 0x0c0fe400078210ff */
[C---:B----4-:R-:W-:Y:S01]  /*9460*/  LEA R4, P0, R3.reuse, R224, 0x2 ;  /* 0x000000e003047211 */ /* 0x050fe200078010ff */
[----:B------:R-:W-:Y:S01]  /*9470*/  RED.E.ADD.F32.FTZ.RN.STRONG.GPU [R8.64], R125 ;  /* 0x0000007d0800798e */ /* 0x000fe2000c10e784 */
[-C--:B------:R-:W-:Y:S02]  /*9480*/  LEA.HI.X.SX32 R7, R0, R225.reuse, 0x2, P1 ;  /* 0x000000e100077211 */ /* 0x080fe400008f16ff */
[----:B------:R-:W-:Y:S02]  /*9490*/  LEA.HI.X.SX32 R5, R3, R225, 0x2, P0 ;  /* 0x000000e103057211 */ /* 0x000fe400000f16ff */
[----:B------:R-:W-:Y:S01]  /*94a0*/  LDSM.16.MT88.4 R8, [R208] ;  /* 0x00000000d008783b */ /* 0x000fe20000004200 */
[----:B------:R-:W-:Y:S01]  /*94b0*/  PLOP3.LUT P1, PT, PT, PT, UP0, 0x80, 0x0 ;  /* 0x000000000000781c */ /* 0x000fe20003f2f008 */
[----:B------:R-:W-:Y:S01]  /*94c0*/  @UP2 UIADD3 UR17, UP0, UR17, -0x100, URZ ;  /* 0xffffff0011112890 */ /* 0x000fe2000ff1e03f */
[----:B------:R-:W-:Y:S02]  /*94d0*/  PLOP3.LUT P0, PT, PT, PT, UP1, 0x80, 0x0 ;  /* 0x000000000000781c */ /* 0x000fe40003f0f018 */
[----:B------:R-:W-:Y:S01]  /*94e0*/  RED.E.ADD.F32.FTZ.RN.STRONG.GPU [R6.64], R126 ;  /* 0x0000007e0600798e */ /* 0x000fe2000c10e784 */
[C---:B------:R-:W-:Y:S01]  /*94f0*/  IADD3 R0, R208.reuse, -0x8000, RZ ;  /* 0xffff8000d0007810 */ /* 0x040fe20007ffe0ff */
[----:B------:R-:W-:Y:S03]  /*9500*/  @UP2 UIADD3.X UR16, UR16, -0x1, URZ, UP0, !UPT ;  /* 0xffffffff10102890 */ /* 0x000fe600087fe43f */
[----:B------:R-:W-:Y:S04]  /*9510*/  RED.E.ADD.F32.FTZ.RN.STRONG.GPU [R4.64], R127 ;  /* 0x0000007f0400798e */ /* 0x000fe8000c10e784 */
[----:B------:R-:W-:Y:S01]  /*9520*/  @P1 IADD3 R0, R208, 0x8000, RZ ;  /* 0x00008000d0001810 */ /* 0x000fe20007ffe0ff */
        /* <DEDUP_REMOVED lines=82> */
[----:B------:R-:W-:Y:S01]  /*9a50*/  UISETP.NE.AND UP0, UPT, UR37, -0x1, UPT ;  /* 0xffffffff2500788c */ /* 0x000fe2000bf05270 */
[----:B------:R-:W-:-:S02]  /*9a60*/  FMUL.FTZ R13, R59, c[0x0][0x2dc] ;  /* 0x0000b7003b0d7a20 */ /* 0x000fc40000410000 */
        /* <DEDUP_REMOVED lines=17> */
[----:B------:R-:W-:Y:S01]  /*9b80*/  @UP0 UIMAD UR14, UR6, UR11, UR9 ;  /* 0x0000000b060e02a4 */ /* 0x000fe2000f8e0209 */
[----:B------:R-:W-:Y:S01]  /*9b90*/  FMUL.FTZ R55, R145, c[0x0][0x2e0] ;  /* 0x0000b80091377a20 */ /* 0x000fe20000410000 */
[----:B------:R1:W-:Y:S01]  /*9ba0*/  STS [R246], R59 ;  /* 0x0000003bf6007388 */ /* 0x0003e20000000800 */
        /* <DEDUP_REMOVED lines=215> */
[----:B------:R-:W-:-:S02]  /*a920*/  F2FP.PACK_AB R2, R2, R76 ;  /* 0x0000004c0202723e */ /* 0x000fc400000000ff */
[----:B------:R1:W-:Y:S02]  /*a930*/  STS [R246+0xa400], R23 ;  /* 0x00a40017f6007388 */ /* 0x0003e40000000800 */
[----:B------:R-:W-:Y:S02]  /*a940*/  F2FP.PACK_AB R0, R0, R78 ;  /* 0x0000004e0000723e */ /* 0x000fe400000000ff */
        /* <DEDUP_REMOVED lines=36> */
.L_x_1570:
        /* <DEDUP_REMOVED lines=19> */
.L_x_1571:
        /* <DEDUP_REMOVED lines=13> */
[----:B------:R-:W-:-:S02]  /*ad90*/  USHF.R.S32.HI UR15, URZ, 0x1f, UR39 ;  /* 0x0000001f3f0f7899 */ /* 0x000fc40008011427 */
[----:B------:R-:W-:Y:S02]  /*ada0*/  UIMAD UR8, UR6, UR9, UR8 ;  /* 0x00000009060872a4 */ /* 0x000fe4000f8e0208 */
[----:B------:R-:W-:-:S04]  /*adb0*/  IADD3 R2, P0, R2, UR13, RZ ;  /* 0x0000000d02027c10 */ /* 0x000fc8000ff1e0ff */
[----:B------:R-:W-:Y:S01]  /*adc0*/  IMAD.U32 R6, RZ, RZ, UR8 ;  /* 0x00000008ff067e24 */ /* 0x000fe2000f8e00ff */
[----:B------:R-:W-:Y:S01]  /*add0*/  ULDC.64 UR8, c[0x0][0x3b8] ;  /* 0x0000ee0000087ab9 */ /* 0x000fe20000000a00 */
[----:B------:R2:W3:Y:S01]  /*ade0*/  LDS.128 R40, [R8+0x19000] ;  /* 0x0190000008287984 */ /* 0x0004e20000000c00 */
[----:B------:R-:W-:Y:S02]  /*adf0*/  UIMAD UR8, UR15, UR8, URZ ;  /* 0x000000080f0872a4 */ /* 0x000fe4000f8e023f */
[----:B------:R-:W-:Y:S01]  /*ae00*/  IADD3.X R3, R3, UR14, R6, P0, !PT ;  /* 0x0000000e03037c10 */ /* 0x000fe200087fe406 */
[----:B------:R-:W-:Y:S01]  /*ae10*/  IMAD.U32 R6, RZ, RZ, UR39 ;  /* 0x00000027ff067e24 */ /* 0x000fe2000f8e00ff */
[----:B------:R2:W4:Y:S01]  /*ae20*/  LDS.128 R36, [R8+0x1b000] ;  /* 0x01b0000008247984 */ /* 0x0005220000000c00 */
[----:B------:R-:W-:Y:S01]  /*ae30*/  UIMAD UR8, UR39, UR9, UR8 ;  /* 0x00000009270872a4 */ /* 0x000fe2000f8e0208 */
[----:B-1----:R-:W-:Y:S02]  /*ae40*/  SHF.R.S32.HI R0, RZ, 0x1f, R7 ;  /* 0x0000001fff007819 */ /* 0x002fe40000011407 */
[----:B------:R2:W1:Y:S02]  /*ae50*/  LDS.128 R32, [R8+0x1d000] ;  /* 0x01d0000008207984 */ /* 0x0004640000000c00 */
[----:B------:R-:W-:Y:S01]  /*ae60*/  LEA.HI R0, R0, R7, RZ, 0x3 ;  /* 0x0000000700007211 */ /* 0x000fe200078f18ff */
[----:B------:R-:W-:Y:S01]  /*ae70*/  IMAD.WIDE.U32 R6, R6, c[0x0][0x3b8], R2 ;  /* 0x0000ee0006067a25 */ /* 0x000fe200078e0002 */
[----:B------:R2:W1:Y:S02]  /*ae80*/  LDS.128 R28, [R8+0x1f000] ;  /* 0x01f00000081c7984 */ /* 0x0004640000000c00 */
[----:B------:R-:W-:-:S02]  /*ae90*/  SHF.R.S32.HI R0, RZ, 0x3, R0 ;  /* 0x00000003ff007819 */ /* 0x000fc40000011400 */
[----:B------:R2:W1:Y:S01]  /*aea0*/  LDS.128 R56, [R8+0x20000] ;  /* 0x0200000008387984 */ /* 0x0004620000000c00 */
[----:B------:R-:W-:Y:S02]  /*aeb0*/  IADD3 R10, R7, UR8, RZ ;  /* 0x00000008070a7c10 */ /* 0x000fe4000fffe0ff */
        /* <DEDUP_REMOVED lines=12> */
[----:B------:R-:W-:Y:S01]  /*af80*/  IMAD.MOV.U32 R2, RZ, RZ, R6 ;  /* 0x000000ffff027224 */ /* 0x000fe200078e0006 */
[----:B------:R-:W-:Y:S01]  /*af90*/  ISETP.GE.AND P2, PT, R243, c[0x0][0x220], PT ;  /* 0x00008800f3007a0c */ /* 0x000fe20003f46270 */
[----:B------:R-:W-:Y:S01]  /*afa0*/  IMAD.MOV.U32 R3, RZ, RZ, R10 ;  /* 0x000000ffff037224 */ /* 0x000fe200078e000a */
[----:B------:R-:W4:Y:S01]  /*afb0*/  LDS.128 R20, [R8+0x1c000] ;  /* 0x01c0000008147984 */ /* 0x000f220000000c00 */
[----:B------:R-:W-:Y:S01]  /*afc0*/  IMAD R77, R76, c[0x0][0x3a0], RZ ;  /* 0x0000e8004c4d7a24 */ /* 0x000fe200078e02ff */
[----:B------:R-:W-:-:S02]  /*afd0*/  ISETP.GE.AND P1, PT, R242, c[0x0][0x220], PT ;  /* 0x00008800f2007a0c */ /* 0x000fc40003f26270 */
[----:B------:R-:W-:Y:S01]  /*afe0*/  LDS.128 R12, [R8+0x1e000] ;  /* 0x01e00000080c7984 */ /* 0x000fe20000000c00 */
[----:B------:R-:W-:-:S03]  /*aff0*/  ISETP.GE.AND P0, PT, R244, c[0x0][0x220], PT ;  /* 0x00008800f4007a0c */ /* 0x000fc60003f06270 */
[----:B------:R2:W1:Y:S02]  /*b000*/  @!P3 LDS.128 R16, [R8+0x18000] ;  /* 0x018000000810b984 */ /* 0x0004640000000c00 */
[----:B--2---:R-:W-:-:S04]  /*b010*/  IMAD.WIDE.U32 R8, R0, c[0x0][0x3a0], R2 ;  /* 0x0000e80000087a25 */ /* 0x004fc800078e0002 */
[----:B------:R-:W-:-:S04]  /*b020*/  IMAD R2, R0, c[0x0][0x3a4], R77 ;  /* 0x0000e90000027a24 */ /* 0x000fc800078e024d */
[----:B------:R-:W-:Y:S01]  /*b030*/  IMAD.IADD R3, R2, 0x1, R9 ;  /* 0x0000000102037824 */ /* 0x000fe200078e0209 */
[----:B------:R-:W-:-:S04]  /*b040*/  LEA R2, P4, R8, c[0x0][0x340], 0x1 ;  /* 0x0000d00008027a11 */ /* 0x000fc800078808ff */
[----:B------:R-:W-:-:S05]  /*b050*/  LEA.HI.X R3, R8, c[0x0][0x344], R3, 0x1, P4 ;  /* 0x0000d10008037a11 */ /* 0x000fca00020f0c03 */
[----:B---3--:R2:W-:Y:S04]  /*b060*/  @!P2 STG.E.128 [R2.64+0x80], R24 ;  /* 0x000080180200a986 */ /* 0x0085e8000c101d04 */
[----:B----4-:R2:W-:Y:S04]  /*b070*/  @!P1 STG.E.128 [R2.64+0x100], R20 ;  /* 0x0001001402009986 */ /* 0x0105e8000c101d04 */
[----:B-1----:R2:W-:Y:S04]  /*b080*/  @!P3 STG.E.128 [R2.64], R16 ;  /* 0x000000100200b986 */ /* 0x0025e8000c101d04 */
[----:B------:R2:W-:Y:S02]  /*b090*/  @!P0 STG.E.128 [R2.64+0x180], R12 ;  /* 0x0001800c02008986 */ /* 0x0005e4000c101d04 */
.L_x_1573:
[----:B---34-:R-:W-:Y:S05]  /*b0a0*/  BSYNC B0 ;  /* 0x0000000000007941 */ /* 0x018fea0003800000 */
.L_x_1572:
[----:B--2---:R-:W-:Y:S01]  /*b0b0*/  IADD3 R2, R0, 0x20, RZ ;  /* 0x0000002000027810 */ /* 0x004fe20007ffe0ff */
        /* <DEDUP_REMOVED lines=18> */
[----:B-1----:R2:W-:Y:S04]  /*b1e0*/  @!P1 STG.E.128 [R2.64+0x100], R32 ;  /* 0x0001002002009986 */ /* 0x0025e8000c101d04 */
[----:B------:R2:W-:Y:S02]  /*b1f0*/  @!P0 STG.E.128 [R2.64+0x180], R28 ;  /* 0x0001801c02008986 */ /* 0x0005e4000c101d04 */
.L_x_1575:
[----:B------:R-:W-:Y:S05]  /*b200*/  BSYNC B0 ;  /* 0x0000000000007941 */ /* 0x000fea0003800000 */
.L_x_1574:
[----:B------:R-:W-:Y:S01]  /*b210*/  ULDC.64 UR8, c[0x0][0x3a8] ;  /* 0x0000ea0000087ab9 */ /* 0x000fe20000000a00 */
[----:B--2---:R-:W-:Y:S01]  /*b220*/  IMAD.WIDE.U32 R2, R11, c[0x0][0x3a8], R4 ;  /* 0x0000ea000b027a25 */ /* 0x004fe200078e0004 */
        /* <DEDUP_REMOVED lines=30> */
.L_x_1577:
[----:B------:R-:W-:Y:S05]  /*b410*/  BSYNC B0 ;  /* 0x0000000000007941 */ /* 0x000fea0003800000 */
.L_x_1576:
        /* <DEDUP_REMOVED lines=19> */
.L_x_1546:
[----:B------:R-:W-:Y:S05]  /*b550*/  BSYNC B1 ;  /* 0x0000000000017941 */ /* 0x000fea0003800000 */
.L_x_1532:
        /* <DEDUP_REMOVED lines=12> */
.L_x_1578:
[----:B------:R-:W-:Y:S05]  /*b620*/  EXIT ;  /* 0x000000000000794d */ /* 0x000fea0003800000 */
.L_x_1580:
        /* <DEDUP_REMOVED lines=13> */
.L_x_2042:


//--------------------- .text._ZN5flash44flash_bwd_dq_dk_dv_loop_seqk_parallel_kernelI23Flash_bwd_kernel_traitsILi256ELi64ELi64ELi8ELi4ELi2ELi2ELb0ELb0EN7cutlass6half_tE19Flash_kernel_traitsILi256ELi64ELi64ELi8ES3_EELb0ELb0ELb1ELb0ELb0ELb0ELb1EEEvNS_16Flash_bwd_paramsE --------------------------
	.section	.text._ZN5flash44flash_bwd_dq_dk_dv_loop_seqk_parallel_kernelI23Flash_bwd_kernel_traitsILi256ELi64ELi64ELi8ELi4ELi2ELi2ELb0ELb0EN7cutlass6half_tE19Flash_kernel_traitsILi256ELi64ELi64ELi8ES3_EELb0ELb0ELb1ELb0ELb0ELb0ELb1EEEvNS_16Flash_bwd_paramsE,"ax",@progbits
	.sectioninfo	@"SHI_REGISTERS=255"
	.align	128
        .global         _ZN5flash44flash_bwd_dq_dk_dv_loop_seqk_parallel_kernelI23Flash_bwd_kernel_traitsILi256ELi64ELi64ELi8ELi4ELi2ELi2ELb0ELb0EN7cutlass6half_tE19Flash_kernel_traitsILi256ELi64ELi64ELi8ES3_EELb0ELb0ELb1ELb0ELb0ELb0ELb1EEEvNS_16Flash_bwd_paramsE
        .type           _ZN5flash44flash_bwd_dq_dk_dv_loop_seqk_parallel_kernelI23Flash_bwd_kernel_traitsILi256ELi64ELi64ELi8ELi4ELi2ELi2ELb0ELb0EN7cutlass6half_tE19Flash_kernel_traitsILi256ELi64ELi64ELi8ES3_EELb0ELb0ELb1ELb0ELb0ELb0ELb1EEEvNS_16Flash_bwd_paramsE,@function
        .size           _ZN5flash44flash_bwd_dq_dk_dv_loop_seqk_parallel_kernelI23Flash_bwd_kernel_traitsILi256ELi64ELi64ELi8ELi4ELi2ELi2ELb0ELb0EN7cutlass6half_tE19Flash_kernel_traitsILi256ELi64ELi64ELi8ES3_EELb0ELb0ELb1ELb0ELb0ELb0ELb1EEEvNS_16Flash_bwd_paramsE,(.L_x_2043 - _ZN5flash44flash_bwd_dq_dk_dv_loop_seqk_parallel_kernelI23Flash_bwd_kernel_traitsILi256ELi64ELi64ELi8ELi4ELi2ELi2ELb0ELb0EN7cutlass6half_tE19Flash_kernel_traitsILi256ELi64ELi64ELi8ES3_EELb0ELb0ELb1ELb0ELb0ELb0ELb1EEEvNS_16Flash_bwd_paramsE)
        .other          _ZN5flash44flash_bwd_dq_dk_dv_loop_seqk_parallel_kernelI23Flash_bwd_kernel_traitsILi256ELi64ELi64ELi8ELi4ELi2ELi2ELb0ELb0EN7cutlass6half_tE19Flash_kernel_traitsILi256ELi64ELi64ELi8ES3_EELb0ELb0ELb1ELb0ELb0ELb0ELb1EEEvNS_16Flash_bwd_paramsE,@"STO_CUDA_ENTRY STV_DEFAULT"
_ZN5flash44flash_bwd_dq_dk_dv_loop_seqk_parallel_kernelI23Flash_bwd_kernel_traitsILi256ELi64ELi64ELi8ELi4ELi2ELi2ELb0ELb0EN7cutlass6half_tE19Flash_kernel_traitsILi256ELi64ELi64ELi8ES3_EELb0ELb0ELb1ELb0ELb0ELb0ELb1EEEvNS_16Flash_bwd_paramsE:
.text._ZN5flash44flash_bwd_dq_dk_dv_loop_seqk_parallel_kernelI23Flash_bwd_kernel_traitsILi256ELi64ELi64ELi8ELi4ELi2ELi2ELb0ELb0EN7cutlass6half_tE19Flash_kernel_traitsILi256ELi64ELi64ELi8ES3_EELb0ELb0ELb1ELb0ELb0ELb0ELb1EEEvNS_16Flash_bwd_paramsE:
        /* <DEDUP_REMOVED lines=181> */
.L_x_1629:
        /* <DEDUP_REMOVED lines=66> */
.L_x_1581:
        /* <DEDUP_REMOVED lines=67> */
.L_x_1583:
        /* <DEDUP_REMOVED lines=43> */
.L_x_1584:
        /* <DEDUP_REMOVED lines=45> */
.L_x_1585:
[----:B------:R-:W-:-:S03]  /*1920*/  UMOV UR13, UR53 ;  /* 0x00000035000d7c82 */ /* 0x000fc60008000000 */
.L_x_1586:
[----:B------:R-:W-:Y:S01]  /*1930*/  UIADD3 UR8, UP4, UP3, UR8, UR48, UR50 ;  /* 0x0000003008087290 */ /* 0x000fe2000fb9e032 */
[----:B------:R-:W-:Y:S01]  /*1940*/  IMAD.U32 R2, RZ, RZ, UR5 ;  /* 0x00000005ff027e24 */ /* 0x000fe2000f8e00ff */
        /* <DEDUP_REMOVED lines=9> */
[----:B------:R-:W-:Y:S01]  /*19e0*/  IMAD.U32 R7, RZ, RZ, UR37 ;  /* 0x00000025ff077e24 */ /* 0x000fe2000f8e00ff */
[----:B------:R-:W-:Y:S01]  /*19f0*/  UIMAD UR6, UR60, UR8, URZ ;  /* 0x000000083c0672a4 */ /* 0x000fe2000f8e023f */
[----:B------:R-:W-:Y:S01]  /*1a00*/  IMAD.U32 R11, RZ, RZ, UR37 ;  /* 0x00000025ff0b7e24 */ /* 0x000fe2000f8e00ff */
[----:B------:R-:W-:Y:S01]  /*1a10*/  UMOV UR14, 0x4 ;  /* 0x00000004000e7882 */ /* 0x000fe20000000000 */
[----:B------:R-:W-:Y:S01]  /*1a20*/  BSSY B1, `(.L_x_1582) ;  /* 0x0000946000017945 */ /* 0x000fe20003800000 */
[----:B------:R-:W-:Y:S01]  /*1a30*/  UIMAD UR11, UR37, UR9, UR6 ;  /* 0x00000009250b72a4 */ /* 0x000fe2000f8e0206 */
[C---:B------:R-:W-:Y:S01]  /*1a40*/  IADD3 R244, R238.reuse, 0x40, RZ ;  /* 0x00000040eef47810 */ /* 0x040fe20007ffe0ff */
[----:B------:R-:W-:Y:S01]  /*1a50*/  ULDC.64 UR4, c[0x0][0x3c8] ;  /* 0x0000f20000047ab9 */ /* 0x000fe20000000a00 */
[C---:B------:R-:W-:Y:S01]  /*1a60*/  IADD3 R243, R238.reuse, 0x80, RZ ;  /* 0x00000080eef37810 */ /* 0x040fe20007ffe0ff */
[----:B------:R-:W-:Y:S01]  /*1a70*/  ULDC.64 UR8, c[0x0][0x370] ;  /* 0x0000dc0000087ab9 */ /* 0x000fe20000000a00 */
[----:B------:R-:W-:Y:S01]  /*1a80*/  IADD3 R245, R238, 0xc0, RZ ;  /* 0x000000c0eef57810 */ /* 0x000fe20007ffe0ff */
[----:B------:R-:W-:-:S04]  /*1a90*/  UIMAD UR6, UR34, UR8, URZ ;  /* 0x00000008220672a4 */ /* 0x000fc8000f8e023f */
[----:B------:R-:W-:-:S03]  /*1aa0*/  UIMAD UR28, UR23, UR9, UR6 ;  /* 0x00000009171c72a4 */ /* 0x000fc6000f8e0206 */
[----:B------:R-:W-:Y:S02]  /*1ab0*/  ULDC.64 UR8, c[0x0][0x378] ;  /* 0x0000de0000087ab9 */ /* 0x000fe40000000a00 */
[----:B------:R-:W-:Y:S02]  /*1ac0*/  UIMAD UR6, UR60, UR8, URZ ;  /* 0x000000083c0672a4 */ /* 0x000fe4000f8e023f */
[----:B------:R-:W-:Y:S02]  /*1ad0*/  UIADD3 UR8, UR23, UR13, URZ ;  /* 0x0000000d17087290 */ /* 0x000fe4000fffe03f */
[----:B------:R-:W-:Y:S02]  /*1ae0*/  UIMAD UR10, UR37, UR9, UR6 ;  /* 0x00000009250a72a4 */ /* 0x000fe4000f8e0206 */
[----:B------:R-:W-:Y:S02]  /*1af0*/  UIMAD.WIDE UR8, UR8, UR14, UR4 ;  /* 0x0000000e080872a5 */ /* 0x000fe4000f8e0204 */
[----:B------:R-:W-:-:S02]  /*1b00*/  UIADD3 UR6, -UR7, UR12, UR18 ;  /* 0x0000000c07067290 */ /* 0x000fc4000fffe112 */
[----:B------:R-:W-:-:S03]  /*1b10*/  ULDC.64 UR4, c[0x0][0x200] ;  /* 0x0000800000047ab9 */ /* 0x000fc60000000a00 */
[----:B------:R-:W-:Y:S02]  /*1b20*/  UMOV UR16, UR8 ;  /* 0x0000000800107c82 */ /* 0x000fe40008000000 */
[----:B------:R-:W-:Y:S02]  /*1b30*/  UIADD3 UR8, UR23, UR17, URZ ;  /* 0x0000001117087290 */ /* 0x000fe4000fffe03f */
[----:B------:R-:W-:Y:S02]  /*1b40*/  UMOV UR15, UR9 ;  /* 0x00000009000f7c82 */ /* 0x000fe40008000000 */
[----:B------:R-:W-:Y:S01]  /*1b50*/  UIMAD.WIDE UR8, UR8, UR14, UR4 ;  /* 0x0000000e080872a5 */ /* 0x000fe2000f8e0204 */
[----:B------:R1:W2:Y:S01]  /*1b60*/  R2UR UR5, R2 ;  /* 0x00000000020573c2 */ /* 0x0002a200000e0000 */
[----:B------:R-:W-:Y:S02]  /*1b70*/  ULDC UR17, c[0x0][0x2e8] ;  /* 0x0000ba0000117ab9 */ /* 0x000fe40000000800 */
[----:B------:R-:W-:-:S03]  /*1b80*/  UIADD3 UR6, UR6, -UR17, URZ ;  /* 0x8000001106067290 */ /* 0x000fc6000fffe03f */
        /* <DEDUP_REMOVED lines=8> */
[----:B-1----:R-:W-:-:S03]  /*1c10*/  LEA.HI R2, R22, R23, RZ, 0x5 ;  /* 0x0000001716027211 */ /* 0x002fc600078f28ff */
[----:B------:R-:W-:-:S04]  /*1c20*/  USEL UR17, URZ, UR17, !UP1 ;  /* 0x000000113f117287 */ /* 0x000fc8000c800000 */
        /* <DEDUP_REMOVED lines=51> */
.L_x_1588:
        /* <DEDUP_REMOVED lines=18> */
.L_x_1589:
        /* <DEDUP_REMOVED lines=35> */
.L_x_1591:
[----:B------:R-:W-:Y:S05]  /*22b0*/  BSYNC B0 ;  /* 0x0000000000007941 */ /* 0x000fea0003800000 */
.L_x_1590:
        /* <DEDUP_REMOVED lines=21> */
.L_x_1593:
[----:B------:R-:W-:Y:S05]  /*2410*/  BSYNC B0 ;  /* 0x0000000000007941 */ /* 0x000fea0003800000 */
.L_x_1592:
        /* <DEDUP_REMOVED lines=31> */
.L_x_1595:
[----:B------:R-:W-:Y:S05]  /*2610*/  BSYNC B0 ;  /* 0x0000000000007941 */ /* 0x000fea0003800000 */
.L_x_1594:
        /* <DEDUP_REMOVED lines=20> */
.L_x_1587:
        /* <DEDUP_REMOVED lines=56> */
.L_x_1598:
[----:B------:R-:W-:Y:S05]  /*2ae0*/  BSYNC B0 ;  /* 0x0000000000007941 */ /* 0x000fea0003800000 */
.L_x_1597:
        /* <DEDUP_REMOVED lines=48> */
.L_x_1600:
[----:B------:R-:W-:Y:S05]  /*2df0*/  BSYNC B0 ;  /* 0x0000000000007941 */ /* 0x000fea0003800000 */
.L_x_1599:
        /* <DEDUP_REMOVED lines=23> */
.L_x_1602:
        /* <DEDUP_REMOVED lines=50> */
.L_x_1603:
[----:B------:R-:W-:Y:S05]  /*3290*/  BSYNC B0 ;  /* 0x0000000000007941 */ /* 0x000fea0003800000 */
.L_x_1601:
        /* <DEDUP_REMOVED lines=21> */
.L_x_1605:
        /* <DEDUP_REMOVED lines=49> */
.L_x_1606:
[----:B------:R-:W-:Y:S05]  /*3700*/  BSYNC B0 ;  /* 0x0000000000007941 */ /* 0x000fea0003800000 */
.L_x_1604:
        /* <DEDUP_REMOVED lines=79> */
.L_x_1608:
[----:B---3--:R-:W-:Y:S05]  /*3c00*/  BSYNC B0 ;  /* 0x0000000000007941 */ /* 0x008fea0003800000 */
.L_x_1607:
        /* <DEDUP_REMOVED lines=55> */
.L_x_1610:
[----:B------:R-:W-:Y:S05]  /*3f80*/  BSYNC B0 ;  /* 0x0000000000007941 */ /* 0x000fea0003800000 */
.L_x_1609:
        /* <DEDUP_REMOVED lines=62> */
.L_x_1612:
[----:B------:R-:W-:Y:S05]  /*4370*/  BSYNC B0 ;  /* 0x0000000000007941 */ /* 0x000fea0003800000 */
.L_x_1611:
        /* <DEDUP_REMOVED lines=54> */
.L_x_1614:
[----:B------:R-:W-:Y:S05]  /*46e0*/  BSYNC B0 ;  /* 0x0000000000007941 */ /* 0x000fea0003800000 */
.L_x_1613:
        /* <DEDUP_REMOVED lines=91> */
.L_x_1619:
[----:B------:R-:W0:Y:S01]  /*4ca0*/  LDGDEPBAR ;  /* 0x00000000000079af */ /* 0x000e220000000000 */
[C---:B------:R-:W-:Y:S01]  /*4cb0*/  IADD3 R3, R217.reuse, R221, RZ ;  /* 0x000000ddd9037210 */ /* 0x040fe20007ffe0ff */
[----:B------:R-:W-:Y:S01]  /*4cc0*/  USHF.L.U32 UR9, UR6, 0x6, URZ ;  /* 0x0000000606097899 */ /* 0x000fe2000800063f */
[-C--:B------:R-:W-:Y:S01]  /*4cd0*/  IADD3 R2, R217, R220.reuse, RZ ;  /* 0x000000dcd9027210 */ /* 0x080fe20007ffe0ff */
[----:B------:R-:W-:Y:S01]  /*4ce0*/  ULDC UR8, c[0x0][0x2e4] ;  /* 0x0000b90000087ab9 */ /* 0x000fe20000000800 */
[----:B------:R-:W-:Y:S01]  /*4cf0*/  IADD3 R0, R3, R220, RZ ;  /* 0x000000dc03007210 */ /* 0x000fe20007ffe0ff */
        /* <DEDUP_REMOVED lines=56> */
[C---:B------:R-:W-:Y:S08]  /*5080*/  HMMA.16816.F32 R12, R84.reuse, R112, R12 ;  /* 0x00000070540c723c */ /* 0x040ff0000000180c */
        /* <DEDUP_REMOVED lines=8> */
[----:B------:R-:W-:Y:S06]  /*5110*/  LDSM.16.M88.4 R104, [R2+0x4000] ;  /* 0x004000000268783b */ /* 0x000fec0000000200 */
[----:B------:R-:W-:Y:S01]  /*5120*/  IADD3 R88, P0, R249, UR16, RZ ;  /* 0x00000010f9587c10 */ /* 0x000fe2000ff1e0ff */
[C---:B--2---:R-:W-:Y:S05]  /*5130*/  HMMA.16816.F32 R4, R92.reuse, R96, R4 ;  /* 0x000000605c04723c */ /* 0x044fea0000001804 */
[----:B------:R-:W-:Y:S02]  /*5140*/  IADD3.X R89, R248, UR15, RZ, P0, !PT ;  /* 0x0000000ff8597c10 */ /* 0x000fe400087fe4ff */
[----:B------:R-:W-:Y:S01]  /*5150*/  PLOP3.LUT P0, PT, PT, PT, UP0, 0x80, 0x0 ;  /* 0x000000000000781c */ /* 0x000fe20003f0f008 */
[C---:B------:R-:W-:Y:S01]  /*5160*/  HMMA.16816.F32 R8, R92.reuse, R98, R8 ;  /* 0x000000625c08723c */ /* 0x040fe20000001808 */
[----:B------:R-:W-:Y:S05]  /*5170*/  LDSM.16.M88.4 R96, [R215+0x1c000] ;  /* 0x01c00000d760783b */ /* 0x000fea0000000200 */
[----:B-----5:R2:W5:Y:S02]  /*5180*/  LDG.E R117, [R88.64] ;  /* 0x0000000458757981 */ /* 0x020564000c1e1900 */
[C---:B---3--:R-:W-:Y:S03]  /*5190*/  HMMA.16816.F32 R12, R92.reuse, R84, R12 ;  /* 0x000000545c0c723c */ /* 0x048fe6000000180c */
[----:B------:R2:W5:Y:S05]  /*51a0*/  LDG.E R116, [R88.64+0x20] ;  /* 0x0000200458747981 */ /* 0x00056a000c1e1900 */
[----:B------:R-:W-:Y:S01]  /*51b0*/  HMMA.16816.F32 R16, R92, R86, R16 ;  /* 0x000000565c10723c */ /* 0x000fe20000001810 */
[----:B------:R-:W-:Y:S05]  /*51c0*/  LDSM.16.M88.4 R84, [R216+0x1c800] ;  /* 0x01c80000d854783b */ /* 0x000fea0000000200 */
[----:B------:R-:W-:Y:S02]  /*51d0*/  LDSM.16.M88.4 R92, [R0+0x4000] ;  /* 0x00400000005c783b */ /* 0x000fe40000000200 */
[C---:B-1----:R-:W-:Y:S08]  /*51e0*/  HMMA.16816.F32 R4, R100.reuse, R108, R4 ;  /* 0x0000006c6404723c */ /* 0x042ff00000001804 */
[C---:B------:R-:W-:Y:S01]  /*51f0*/  HMMA.16816.F32 R8, R100.reuse, R110, R8 ;  /* 0x0000006e6408723c */ /* 0x040fe20000001808 */
[----:B------:R-:W-:Y:S05]  /*5200*/  LDSM.16.M88.4 R108, [R213+0x1e000] ;  /* 0x01e00000d56c783b */ /* 0x000fea0000000200 */
[----:B--2---:R-:W1:Y:S02]  /*5210*/  LDSM.16.M88.4 R88, [R214+0x1c800] ;  /* 0x01c80000d658783b */ /* 0x004e640000000200 */
[C---:B-1----:R-:W-:Y:S08]  /*5220*/  HMMA.16816.F32 R12, R100.reuse, R88, R12 ;  /* 0x00000058640c723c */ /* 0x042ff0000000180c */
[----:B------:R-:W-:Y:S01]  /*5230*/  HMMA.16816.F32 R16, R100, R90, R16 ;  /* 0x0000005a6410723c */ /* 0x000fe20000001810 */
[----:B------:R-:W1:Y:S05]  /*5240*/  LDSM.16.M88.4 R88, [R215+0x1c800] ;  /* 0x01c80000d758783b */ /* 0x000e6a0000000200 */
[----:B------:R-:W2:Y:S02]  /*5250*/  LDSM.16.M88.4 R100, [R217+0x6000] ;  /* 0x00600000d964783b */ /* 0x000ea40000000200 */
[C---:B------:R-:W-:Y:S08]  /*5260*/  HMMA.16816.F32 R4, R104.reuse, R112, R4 ;  /* 0x000000706804723c */ /* 0x040ff00000001804 */
[C---:B------:R-:W-:Y:S01]  /*5270*/  HMMA.16816.F32 R8, R104.reuse, R114, R8 ;  /* 0x000000726808723c */ /* 0x040fe20000001808 */
[----:B------:R-:W-:Y:S07]  /*5280*/  LDSM.16.M88.4 R112, [R214+0x1e000] ;  /* 0x01e00000d670783b */ /* 0x000fee0000000200 */
[C---:B------:R-:W-:Y:S08]  /*5290*/  HMMA.16816.F32 R12, R104.reuse, R84, R12 ;  /* 0x00000054680c723c */ /* 0x040ff0000000180c */
[----:B------:R-:W-:Y:S01]  /*52a0*/  HMMA.16816.F32 R16, R104, R86, R16 ;  /* 0x000000566810723c */ /* 0x000fe20000001810 */
[----:B------:R-:W3:Y:S05]  /*52b0*/  LDSM.16.M88.4 R84, [R213+0x1e800] ;  /* 0x01e80000d554783b */ /* 0x000eea0000000200 */
[----:B------:R-:W4:Y:S02]  /*52c0*/  LDSM.16.M88.4 R104, [R3+0x6000] ;  /* 0x006000000368783b */ /* 0x000f240000000200 */
[C---:B------:R-:W-:Y:S08]  /*52d0*/  HMMA.16816.F32 R4, R92.reuse, R96, R4 ;  /* 0x000000605c04723c */ /* 0x040ff00000001804 */
[C---:B------:R-:W-:Y:S01]  /*52e0*/  HMMA.16816.F32 R8, R92.reuse, R98, R8 ;  /* 0x000000625c08723c */ /* 0x040fe20000001808 */
[----:B------:R-:W-:Y:S07]  /*52f0*/  LDSM.16.M88.4 R96, [R216+0x1e000] ;  /* 0x01e00000d860783b */ /* 0x000fee0000000200 */
[C---:B-1----:R-:W-:Y:S08]  /*5300*/  HMMA.16816.F32 R12, R92.reuse, R88, R12 ;  /* 0x000000585c0c723c */ /* 0x042ff0000000180c */
[----:B------:R-:W-:Y:S01]  /*5310*/  HMMA.16816.F32 R16, R92, R90, R16 ;  /* 0x0000005a5c10723c */ /* 0x000fe20000001810 */
[----:B------:R-:W1:Y:S05]  /*5320*/  LDSM.16.M88.4 R88, [R214+0x1e800] ;  /* 0x01e80000d658783b */ /* 0x000e6a0000000200 */
[----:B------:R-:W1:Y:S02]  /*5330*/  LDSM.16.M88.4 R92, [R2+0x6000] ;  /* 0x00600000025c783b */ /* 0x000e640000000200 */
[C---:B--2---:R-:W-:Y:S08]  /*5340*/  HMMA.16816.F32 R4, R100.reuse, R108, R4 ;  /* 0x0000006c6404723c */ /* 0x044ff00000001804 */
[C---:B------:R-:W-:Y:S01]  /*5350*/  HMMA.16816.F32 R8, R100.reuse, R110, R8 ;  /* 0x0000006e6408723c */ /* 0x040fe20000001808 */
[----:B------:R-:W-:Y:S07]  /*5360*/  LDSM.16.M88.4 R108, [R215+0x1e000] ;  /* 0x01e00000d76c783b */ /* 0x000fee0000000200 */
[C---:B---3--:R-:W-:Y:S08]  /*5370*/  HMMA.16816.F32 R12, R100.reuse, R84, R12 ;  /* 0x00000054640c723c */ /* 0x048ff0000000180c */
[----:B------:R-:W-:Y:S01]  /*5380*/  HMMA.16816.F32 R16, R100, R86, R16 ;  /* 0x000000566410723c */ /* 0x000fe20000001810 */
[----:B------:R-:W2:Y:S05]  /*5390*/  LDSM.16.M88.4 R84, [R216+0x1e800] ;  /* 0x01e80000d854783b */ /* 0x000eaa0000000200 */
[----:B------:R-:W3:Y:S02]  /*53a0*/  LDSM.16.M88.4 R100, [R0+0x6000] ;  /* 0x006000000064783b */ /* 0x000ee40000000200 */
[C---:B----4-:R-:W-:Y:S08]  /*53b0*/  HMMA.16816.F32 R4, R104.reuse, R112, R4 ;  /* 0x000000706804723c */ /* 0x050ff00000001804 */
[C---:B------:R-:W-:Y:S08]  /*53c0*/  HMMA.16816.F32 R8, R104.reuse, R114, R8 ;  /* 0x000000726808723c */ /* 0x040ff00000001808 */
[C---:B-1----:R-:W-:Y:S08]  /*53d0*/  HMMA.16816.F32 R12, R104.reuse, R88, R12 ;  /* 0x00000058680c723c */ /* 0x042ff0000000180c */
[----:B------:R-:W-:Y:S08]  /*53e0*/  HMMA.16816.F32 R16, R104, R90, R16 ;  /* 0x0000005a6810723c */ /* 0x000ff00000001810 */
[C---:B------:R-:W-:Y:S08]  /*53f0*/  HMMA.16816.F32 R4, R92.reuse, R96, R4 ;  /* 0x000000605c04723c */ /* 0x040ff00000001804 */
[C---:B------:R-:W-:Y:S08]  /*5400*/  HMMA.16816.F32 R8, R92.reuse, R98, R8 ;  /* 0x000000625c08723c */ /* 0x040ff00000001808 */
[C---:B--2---:R-:W-:Y:S08]  /*5410*/  HMMA.16816.F32 R12, R92.reuse, R84, R12 ;  /* 0x000000545c0c723c */ /* 0x044ff0000000180c */
[----:B------:R-:W-:Y:S01]  /*5420*/  HMMA.16816.F32 R16, R92, R86, R16 ;  /* 0x000000565c10723c */ /* 0x000fe20000001810 */
[----:B------:R-:W1:Y:S07]  /*5430*/  LDSM.16.M88.4 R84, [R215+0x1e800] ;  /* 0x01e80000d754783b */ /* 0x000e6e0000000200 */
[C---:B---3--:R-:W-:Y:S08]  /*5440*/  HMMA.16816.F32 R4, R100.reuse, R108, R4 ;  /* 0x0000006c6404723c */ /* 0x048ff00000001804 */
[C---:B------:R-:W-:Y:S11]  /*5450*/  HMMA.16816.F32 R8, R100.reuse, R110, R8 ;  /* 0x0000006e6408723c */ /* 0x040ff60000001808 */
[----:B------:R-:W-:Y:S05]  /*5460*/  @!UPT UIADD3 URZ, URZ, URZ, URZ ;  /* 0x0000003f3f3ff290 */ /* 0x000fea000fffe03f */
[----:B------:R-:W-:Y:S02]  /*5470*/  FMUL.FTZ R4, R4, c[0x0][0x2ec] ;  /* 0x0000bb0004047a20 */ /* 0x000fe40000410000 */
[----:B------:R-:W-:Y:S02]  /*5480*/  FMUL.FTZ R5, R5, c[0x0][0x2ec] ;  /* 0x0000bb0005057a20 */ /* 0x000fe40000410000 */
[----:B------:R2:W3:Y:S01]  /*5490*/  MUFU.TANH R118, R4 ;  /* 0x0000000400767308 */ /* 0x0004e20000002400 */
[----:B------:R-:W-:Y:S02]  /*54a0*/  FMUL.FTZ R6, R6, c[0x0][0x2ec] ;  /* 0x0000bb0006067a20 */ /* 0x000fe40000410000 */
[----:B------:R-:W-:Y:S01]  /*54b0*/  FMUL.FTZ R7, R7, c[0x0][0x2ec] ;  /* 0x0000bb0007077a20 */ /* 0x000fe20000410000 */
[C---:B-1----:R-:W-:Y:S03]  /*54c0*/  HMMA.16816.F32 R12, R100.reuse, R84, R12 ;  /* 0x00000054640c723c */ /* 0x042fe6000000180c */
[----:B------:R-:W-:Y:S03]  /*54d0*/  FMUL.FTZ R8, R8, c[0x0][0x2ec] ;  /* 0x0000bb0008087a20 */ /* 0x000fe60000410000 */
[----:B------:R2:W1:Y:S01]  /*54e0*/  MUFU.TANH R115, R5 ;  /* 0x0000000500737308 */ /* 0x0004620000002400 */
[----:B------:R-:W-:Y:S01]  /*54f0*/  FMUL.FTZ R9, R9, c[0x0][0x2ec] ;  /* 0x0000bb0009097a20 */ /* 0x000fe20000410000 */
[----:B------:R-:W-:Y:S04]  /*5500*/  HMMA.16816.F32 R16, R100, R86, R16 ;  /* 0x000000566410723c */ /* 0x000fe80000001810 */
[----:B------:R-:W-:Y:S02]  /*5510*/  FMUL.FTZ R10, R10, c[0x0][0x2ec] ;  /* 0x0000bb000a0a7a20 */ /* 0x000fe40000410000 */
[----:B------:R-:W-:Y:S02]  /*5520*/  FMUL.FTZ R11, R11, c[0x0][0x2ec] ;  /* 0x0000bb000b0b7a20 */ /* 0x000fe40000410000 */
[----:B------:R2:W4:Y:S08]  /*5530*/  MUFU.TANH R114, R6 ;  /* 0x0000000600727308 */ /* 0x0005300000002400 */
[----:B------:R-:W-:Y:S02]  /*5540*/  FMUL.FTZ R12, R12, c[0x0][0x2ec] ;  /* 0x0000bb000c0c7a20 */ /* 0x000fe40000410000 */
[----:B------:R2:W1:Y:S01]  /*5550*/  MUFU.TANH R113, R7 ;  /* 0x0000000700717308 */ /* 0x0004620000002400 */
[----:B------:R-:W-:Y:S02]  /*5560*/  FMUL.FTZ R13, R13, c[0x0][0x2ec] ;  /* 0x0000bb000d0d7a20 */ /* 0x000fe40000410000 */
[----:B------:R-:W-:Y:S02]  /*5570*/  FMUL.FTZ R14, R14, c[0x0][0x2ec] ;  /* 0x0000bb000e0e7a20 */ /* 0x000fe40000410000 */
[----:B------:R-:W-:Y:S02]  /*5580*/  FMUL.FTZ R15, R15, c[0x0][0x2ec] ;  /* 0x0000bb000f0f7a20 */ /* 0x000fe40000410000 */
[----:B------:R-:W-:Y:S02]  /*5590*/  FMUL.FTZ R16, R16, c[0x0][0x2ec] ;  /* 0x0000bb0010107a20 */ /* 0x000fe40000410000 */
[----:B------:R-:W-:Y:S01]  /*55a0*/  FMUL.FTZ R17, R17, c[0x0][0x2ec] ;  /* 0x0000bb0011117a20 */ /* 0x000fe20000410000 */
[----:B------:R2:W1:Y:S01]  /*55b0*/  MUFU.TANH R130, R8 ;  /* 0x0000000800827308 */ /* 0x0004620000002400 */
[----:B------:R-:W-:Y:S02]  /*55c0*/  FMUL.FTZ R18, R18, c[0x0][0x2ec] ;  /* 0x0000bb0012127a20 */ /* 0x000fe40000410000 */
[----:B------:R-:W-:Y:S07]  /*55d0*/  FMUL.FTZ R19, R19, c[0x0][0x2ec] ;  /* 0x0000bb0013137a20 */ /* 0x000fee0000410000 */
[----:B------:R2:W1:Y:S10]  /*55e0*/  MUFU.TANH R126, R9 ;  /* 0x00000009007e7308 */ /* 0x0004740000002400 */
        /* <DEDUP_REMOVED lines=39> */
.L_x_1615:
[----:B---34-:R-:W3:Y:S01]  /*5860*/  LDL R0, [R1] ;  /* 0x0000000001007983 */ /* 0x018ee20000100800 */
[----:B------:R-:W-:Y:S02]  /*5870*/  UIADD3 UR11, UR7, 0x1, -UR12 ;  /* 0x00000001070b7890 */ /* 0x000fe4000fffe80c */
[----:B------:R-:W-:Y:S01]  /*5880*/  UIADD3 UR10, -UR8, UR7, -UR12 ;  /* 0x00000007080a7290 */ /* 0x000fe2000fffe90c */
[----:B--2---:R-:W2:Y:S01]  /*5890*/  LDL R10, [R1+0x4] ;  /* 0x00000400010a7983 */ /* 0x004ea20000100800 */
[----:B---3--:R-:W-:Y:S01]  /*58a0*/  IADD3 R2, R0, UR9, RZ ;  /* 0x0000000900027c10 */ /* 0x008fe2000fffe0ff */
[----:B------:R-:W-:Y:S01]  /*58b0*/  IMAD.U32 R0, RZ, RZ, UR19 ;  /* 0x00000013ff007e24 */ /* 0x000fe2000f8e00ff */
[----:B------:R-:W-:Y:S02]  /*58c0*/  UIADD3 UR9, UR11, UR43, URZ ;  /* 0x0000002b0b097290 */ /* 0x000fe4000fffe03f */
[----:B------:R-:W-:Y:S01]  /*58d0*/  IADD3 R4, R2, UR10, RZ ;  /* 0x0000000a02047c10 */ /* 0x000fe2000fffe0ff */
[----:B--2---:R-:W-:Y:S01]  /*58e0*/  IMAD R0, R0, 0x40, R10 ;  /* 0x0000004000007824 */ /* 0x004fe200078e020a */
[C---:B------:R-:W-:Y:S01]  /*58f0*/  IADD3 R3, R2.reuse, 0x8, RZ ;  /* 0x0000000802037810 */ /* 0x040fe20007ffe0ff */
[----:B------:R-:W-:Y:S01]  /*5900*/  UMOV UR11, UR8 ;  /* 0x00000008000b7c82 */ /* 0x000fe20008000000 */
[----:B------:R-:W-:Y:S02]  /*5910*/  IADD3 R13, R2, UR9, RZ ;  /* 0x00000009020d7c10 */ /* 0x000fe4000fffe0ff */
[----:B------:R-:W-:Y:S02]  /*5920*/  IMNMX R2, RZ, R4, !PT ;  /* 0x00000004ff027217 */ /* 0x000fe40007800200 */
[C---:B------:R-:W-:Y:S02]  /*5930*/  IADD3 R11, R0.reuse, 0x1, RZ ;  /* 0x00000001000b7810 */ /* 0x040fe40007ffe0ff */
        /* <DEDUP_REMOVED lines=59> */
.L_x_1616:
        /* <DEDUP_REMOVED lines=11> */
[----:B-1----:R-:W-:Y:S08]  /*5da0*/  FFMA.FTZ R0, R19, c[0x0][0x23c], -R2 ;  /* 0x00008f0013007a23 */ /* 0x002ff00000010802 */
[----:B------:R1:W2:Y:S02]  /*5db0*/  MUFU.EX2 R197, R0 ;  /* 0x0000000000c57308 */ /* 0x0002a40000000800 */
[----:B-1----:R-:W-:Y:S05]  /*5dc0*/  FSEL R0, R10, RZ, P0 ;  /* 0x000000ff0a007208 */ /* 0x002fea0000000000 */
[--C-:B------:R-:W-:Y:S02]  /*5dd0*/  FFMA.FTZ R3, R3, c[0x0][0x23c], -R0.reuse ;  /* 0x00008f0003037a23 */ /* 0x100fe40000010800 */
[----:B------:R-:W-:Y:S02]  /*5de0*/  FFMA.FTZ R10, R12, c[0x0][0x23c], -R0 ;  /* 0x00008f000c0a7a23 */ /* 0x000fe40000010800 */
[----:B------:R1:W-:Y:S10]  /*5df0*/  MUFU.EX2 R131, R3 ;  /* 0x0000000300837308 */ /* 0x0003f40000000800 */
[----:B------:R-:W-:Y:S01]  /*5e00*/  MUFU.EX2 R196, R10 ;  /* 0x0000000a00c47308 */ /* 0x000fe20000000800 */
[--C-:B-1----:R-:W-:Y:S09]  /*5e10*/  FFMA.FTZ R3, R13, c[0x0][0x23c], -R2.reuse ;  /* 0x00008f000d037a23 */ /* 0x102ff20000010802 */
[----:B------:R1:W-:Y:S02]  /*5e20*/  MUFU.EX2 R202, R3 ;  /* 0x0000000300ca7308 */ /* 0x0003e40000000800 */
[----:B-1----:R-:W-:Y:S08]  /*5e30*/  FFMA.FTZ R3, R14, c[0x0][0x23c], -R2 ;  /* 0x00008f000e037a23 */ /* 0x002ff00000010802 */
[----:B------:R1:W-:Y:S02]  /*5e40*/  MUFU.EX2 R201, R3 ;  /* 0x0000000300c97308 */ /* 0x0003e40000000800 */
[--C-:B-1----:R-:W-:Y:S01]  /*5e50*/  FFMA.FTZ R3, R4, c[0x0][0x23c], -R0.reuse ;  /* 0x00008f0004037a23 */ /* 0x102fe20000010800 */
[----:B--2---:R-:W-:Y:S07]  /*5e60*/  F2FP.PACK_AB R4, R197, R199 ;  /* 0x000000c7c504723e */ /* 0x004fee00000000ff */
[----:B------:R1:W-:Y:S01]  /*5e70*/  MUFU.EX2 R200, R3 ;  /* 0x0000000300c87308 */ /* 0x0003e20000000800 */
[----:B------:R2:W-:Y:S01]  /*5e80*/  STS [R237+0x2a000], R4 ;  /* 0x02a00004ed007388 */ /* 0x0005e20000000800 */
[----:B-1----:R-:W-:Y:S08]  /*5e90*/  FFMA.FTZ R3, R5, c[0x0][0x23c], -R0 ;  /* 0x00008f0005037a23 */ /* 0x002ff00000010800 */
[----:B------:R1:W-:Y:S02]  /*5ea0*/  MUFU.EX2 R198, R3 ;  /* 0x0000000300c67308 */ /* 0x0003e40000000800 */
[--C-:B-1----:R-:W-:Y:S08]  /*5eb0*/  FFMA.FTZ R3, R15, c[0x0][0x23c], -R2.reuse ;  /* 0x00008f000f037a23 */ /* 0x102ff00000010802 */
[----:B------:R1:W-:Y:S02]  /*5ec0*/  MUFU.EX2 R206, R3 ;  /* 0x0000000300ce7308 */ /* 0x0003e40000000800 */
[----:B-1----:R-:W-:Y:S08]  /*5ed0*/  FFMA.FTZ R3, R16, c[0x0][0x23c], -R2 ;  /* 0x00008f0010037a23 */ /* 0x002ff00000010802 */
[----:B------:R1:W3:Y:S02]  /*5ee0*/  MUFU.EX2 R205, R3 ;  /* 0x0000000300cd7308 */ /* 0x0002e40000000800 */
[--C-:B-1----:R-:W-:Y:S01]  /*5ef0*/  FFMA.FTZ R3, R6, c[0x0][0x23c], -R0.reuse ;  /* 0x00008f0006037a23 */ /* 0x102fe20000010800 */
[----:B---3--:R-:W-:Y:S07]  /*5f00*/  F2FP.PACK_AB R5, R205, R206 ;  /* 0x000000cecd05723e */ /* 0x008fee00000000ff */
[----:B------:R1:W-:Y:S02]  /*5f10*/  MUFU.EX2 R204, R3 ;  /* 0x0000000300cc7308 */ /* 0x0003e40000000800 */
[----:B-1----:R-:W-:Y:S08]  /*5f20*/  FFMA.FTZ R3, R7, c[0x0][0x23c], -R0 ;  /* 0x00008f0007037a23 */ /* 0x002ff00000010800 */
[----:B------:R1:W2:Y:S02]  /*5f30*/  MUFU.EX2 R203, R3 ;  /* 0x0000000300cb7308 */ /* 0x0002a40000000800 */
[--C-:B-1----:R-:W-:Y:S01]  /*5f40*/  FFMA.FTZ R3, R17, c[0x0][0x23c], -R2.reuse ;  /* 0x00008f0011037a23 */ /* 0x102fe20000010802 */
[----:B--2---:R-:W-:Y:S01]  /*5f50*/  F2FP.PACK_AB R4, R203, R204 ;  /* 0x000000cccb04723e */ /* 0x004fe200000000ff */
[----:B------:R-:W-:Y:S06]  /*5f60*/  FFMA.FTZ R2, R18, c[0x0][0x23c], -R2 ;  /* 0x00008f0012027a23 */ /* 0x000fec0000010802 */
[----:B------:R1:W-:Y:S10]  /*5f70*/  MUFU.EX2 R210, R3 ;  /* 0x0000000300d27308 */ /* 0x0003f40000000800 */
[----:B------:R2:W3:Y:S01]  /*5f80*/  MUFU.EX2 R209, R2 ;  /* 0x0000000200d17308 */ /* 0x0004e20000000800 */
[----:B-1----:R-:W-:Y:S05]  /*5f90*/  F2FP.PACK_AB R3, R131, R196 ;  /* 0x000000c48303723e */ /* 0x002fea00000000ff */
[----:B------:R3:W-:Y:S01]  /*5fa0*/  STS [R237+0x2a400], R3 ;  /* 0x02a40003ed007388 */ /* 0x0007e20000000800 */
[--C-:B--2---:R-:W-:Y:S02]  /*5fb0*/  FFMA.FTZ R2, R8, c[0x0][0x23c], -R0.reuse ;  /* 0x00008f0008027a23 */ /* 0x104fe40000010800 */
[----:B------:R-:W-:Y:S02]  /*5fc0*/  FFMA.FTZ R0, R9, c[0x0][0x23c], -R0 ;  /* 0x00008f0009007a23 */ /* 0x000fe40000010800 */
[----:B------:R1:W-:Y:S10]  /*5fd0*/  MUFU.EX2 R208, R2 ;  /* 0x0000000200d07308 */ /* 0x0003f40000000800 */
[----:B------:R2:W4:Y:S01]  /*5fe0*/  MUFU.EX2 R207, R0 ;  /* 0x0000000000cf7308 */ /* 0x0005220000000800 */
[----:B---3--:R-:W-:Y:S02]  /*5ff0*/  F2FP.PACK_AB R3, R209, R210 ;  /* 0x000000d2d103723e */ /* 0x008fe400000000ff */
[----:B-1----:R-:W-:Y:S05]  /*6000*/  F2FP.PACK_AB R2, R201, R202 ;  /* 0x000000cac902723e */ /* 0x002fea00000000ff */
[----:B------:R4:W-:Y:S01]  /*6010*/  STS [R242+0x2a000], R2 ;  /* 0x02a00002f2007388 */ /* 0x0009e20000000800 */
[----:B--2---:R-:W-:Y:S05]  /*6020*/  F2FP.PACK_AB R0, R198, R200 ;  /* 0x000000c8c600723e */ /* 0x004fea00000000ff */
[----:B------:R1:W-:Y:S06]  /*6030*/  STS [R242+0x2a400], R0 ;  /* 0x02a40000f2007388 */ /* 0x0003ec0000000800 */
[----:B------:R-:W-:Y:S06]  /*6040*/  STS [R240+0x2a000], R5 ;  /* 0x02a00005f0007388 */ /* 0x000fec0000000800 */
[----:B------:R-:W-:Y:S01]  /*6050*/  STS [R240+0x2a400], R4 ;  /* 0x02a40004f0007388 */ /* 0x000fe20000000800 */
[----:B----4-:R-:W-:Y:S05]  /*6060*/  F2FP.PACK_AB R2, R207, R208 ;  /* 0x000000d0cf02723e */ /* 0x010fea00000000ff */
[----:B------:R2:W-:Y:S06]  /*6070*/  STS [R241+0x2a000], R3 ;  /* 0x02a00003f1007388 */ /* 0x0005ec0000000800 */
[----:B------:R3:W-:Y:S01]  /*6080*/  STS [R241+0x2a400], R2 ;  /* 0x02a40002f1007388 */ /* 0x0007e20000000800 */
[----:B-1----:R-:W-:Y:S05]  /*6090*/  SHF.L.U32 R0, R226, 0x1, RZ ;  /* 0x00000001e2007819 */ /* 0x002fea00000006ff */
[----:B------:R-:W-:Y:S06]  /*60a0*/  LDSM.16.M88.4 R16, [R0+0x10000] ;  /* 0x010000000010783b */ /* 0x000fec0000000200 */
[----:B------:R-:W1:Y:S06]  /*60b0*/  LDSM.16.M88.4 R8, [R213+0x20000] ;  /* 0x02000000d508783b */ /* 0x000e6c0000000200 */
[----:B------:R-:W4:Y:S01]  /*60c0*/  LDSM.16.M88.4 R84, [R213+0x20800] ;  /* 0x02080000d554783b */ /* 0x000f220000000200 */
[CC--:B--2---:R-:W-:Y:S05]  /*60d0*/  IADD3 R3, R220.reuse, R0.reuse, RZ ;  /* 0x00000000dc037210 */ /* 0x0c4fea0007ffe0ff */
[----:B------:R-:W-:Y:S01]  /*60e0*/  LDSM.16.M88.4 R92, [R214+0x20000] ;  /* 0x02000000d65c783b */ /* 0x000fe20000000200 */
[----:B---3--:R-:W-:Y:S04]  /*60f0*/  IADD3 R2, R221, R0, RZ ;  /* 0x00000000dd027210 */ /* 0x008fe80007ffe0ff */
[----:B------:R-:W-:Y:S01]  /*6100*/  IADD3 R112, R220, R2, RZ ;  /* 0x00000002dc707210 */ /* 0x000fe20007ffe0ff */
[----:B------:R-:W2:Y:S06]  /*6110*/  LDSM.16.M88.4 R88, [R2+0x10000] ;  /* 0x010000000258783b */ /* 0x000eac0000000200 */
[----:B------:R-:W3:Y:S06]  /*6120*/  LDSM.16.M88.4 R96, [R214+0x20800] ;  /* 0x02080000d660783b */ /* 0x000eec0000000200 */
[----:B------:R-:W-:Y:S06]  /*6130*/  LDSM.16.M88.4 R100, [R216+0x20000] ;  /* 0x02000000d864783b */ /* 0x000fec0000000200 */
[----:B------:R-:W-:Y:S01]  /*6140*/  LDSM.16.M88.4 R104, [R216+0x20800] ;  /* 0x02080000d868783b */ /* 0x000fe20000000200 */
[C---:B-1----:R-:W-:Y:S05]  /*6150*/  HMMA.16816.F32 R4, R16.reuse, R8, RZ ;  /* 0x000000081004723c */ /* 0x042fea00000018ff */
[----:B------:R-:W-:Y:S03]  /*6160*/  LDSM.16.M88.4 R108, [R213+0x26000] ;  /* 0x02600000d56c783b */ /* 0x000fe60000000200 */
[C---:B------:R-:W-:Y:S08]  /*6170*/  HMMA.16816.F32 R8, R16.reuse, R10, RZ ;  /* 0x0000000a1008723c */ /* 0x040ff000000018ff */
[C---:B----4-:R-:W-:Y:S08]  /*6180*/  HMMA.16816.F32 R12, R16.reuse, R84, RZ ;  /* 0x00000054100c723c */ /* 0x050ff000000018ff */
[----:B------:R-:W-:Y:S01]  /*6190*/  HMMA.16816.F32 R16, R16, R86, RZ ;  /* 0x000000561010723c */ /* 0x000fe200000018ff */
[----:B------:R-:W1:Y:S07]  /*61a0*/  LDSM.16.M88.4 R84, [R3+0x10000] ;  /* 0x010000000354783b */ /* 0x000e6e0000000200 */
        /* <DEDUP_REMOVED lines=9> */
[----:B------:R-:W-:Y:S07]  /*6240*/  LDSM.16.M88.4 R100, [R213+0x22000] ;  /* 0x02200000d564783b */ /* 0x000fee0000000200 */
[C---:B------:R-:W-:Y:S08]  /*6250*/  HMMA.16816.F32 R12, R84.reuse, R104, R12 ;  /* 0x00000068540c723c */ /* 0x040ff0000000180c */
[----:B------:R-:W-:Y:S01]  /*6260*/  HMMA.16816.F32 R16, R84, R106, R16 ;  /* 0x0000006a5410723c */ /* 0x000fe20000001810 */
[----:B------:R-:W1:Y:S06]  /*6270*/  LDSM.16.M88.4 R84, [R0+0x12000] ;  /* 0x012000000054783b */ /* 0x000e6c0000000200 */
[----:B------:R-:W4:Y:S01]  /*6280*/  LDSM.16.M88.4 R104, [R213+0x22800] ;  /* 0x02280000d568783b */ /* 0x000f220000000200 */
        /* <DEDUP_REMOVED lines=10> */
[C---:B----4-:R-:W-:Y:S08]  /*6330*/  HMMA.16816.F32 R12, R84.reuse, R104, R12 ;  /* 0x00000068540c723c */ /* 0x050ff0000000180c */
        /* <DEDUP_REMOVED lines=40> */
[----:B------:R1:W3:Y:S07]  /*65c0*/  LDSM.16.M88.4 R100, [R0+0x16000] ;  /* 0x016000000064783b */ /* 0x0002ee0000000200 */
[C---:B----4-:R-:W-:Y:S08]  /*65d0*/  HMMA.16816.F32 R12, R84.reuse, R104, R12 ;  /* 0x00000068540c723c */ /* 0x050ff0000000180c */
[----:B------:R-:W-:Y:S01]  /*65e0*/  HMMA.16816.F32 R16, R84, R106, R16 ;  /* 0x0000006a5410723c */ /* 0x000fe20000001810 */
[----:B------:R-:W4:Y:S06]  /*65f0*/  LDSM.16.M88.4 R84, [R213+0x26800] ;  /* 0x02680000d554783b */ /* 0x000f2c0000000200 */
[----:B------:R-:W-:Y:S01]  /*6600*/  LDSM.16.M88.4 R104, [R214+0x26000] ;  /* 0x02600000d668783b */ /* 0x000fe20000000200 */
[C---:B--2---:R-:W-:Y:S05]  /*6610*/  HMMA.16816.F32 R4, R88.reuse, R92, R4 ;  /* 0x0000005c5804723c */ /* 0x044fea0000001804 */
[----:B-1----:R-:W-:Y:S03]  /*6620*/  LEA R0, -R252, RZ, 0x6 ;  /* 0x000000fffc007211 */ /* 0x002fe600078e31ff */
[C---:B------:R-:W-:Y:S01]  /*6630*/  HMMA.16816.F32 R8, R88.reuse, R94, R8 ;  /* 0x0000005e5808723c */ /* 0x040fe20000001808 */
[----:B------:R1:W2:Y:S03]  /*6640*/  LDSM.16.M88.4 R92, [R2+0x16000] ;  /* 0x01600000025c783b */ /* 0x0002a60000000200 */
[C---:B------:R-:W-:Y:S04]  /*6650*/  LEA R228, P0, R0.reuse, R228, 0x2 ;  /* 0x000000e400e47211 */ /* 0x040fe800078010ff */
[C---:B---3--:R-:W-:Y:S04]  /*6660*/  HMMA.16816.F32 R12, R88.reuse, R96, R12 ;  /* 0x00000060580c723c */ /* 0x048fe8000000180c */
[----:B------:R-:W-:Y:S01]  /*6670*/  LEA.HI.X.SX32 R229, R0, R229, 0x2, P0 ;  /* 0x000000e500e57211 */ /* 0x000fe200000f16ff */
[----:B------:R-:W-:Y:S03]  /*6680*/  FFMA.FTZ R0, -R113, R113, 1 ;  /* 0x3f80000071007423 */ /* 0x000fe60000010171 */
[----:B------:R-:W-:Y:S01]  /*6690*/  HMMA.16816.F32 R16, R88, R98, R16 ;  /* 0x000000625810723c */ /* 0x000fe20000001810 */
[----:B------:R-:W3:Y:S03]  /*66a0*/  LDSM.16.M88.4 R88, [R214+0x26800] ;  /* 0x02680000d658783b */ /* 0x000ee60000000200 */
[----:B------:R-:W-:Y:S03]  /*66b0*/  FMUL.FTZ R0, R0, c[0x0][0x2ec] ;  /* 0x0000bb0000007a20 */ /* 0x000fe60000410000 */
[----:B------:R2:W-:Y:S01]  /*66c0*/  LDSM.16.M88.4 R96, [R3+0x16000] ;  /* 0x016000000360783b */ /* 0x0005e20000000200 */
[----:B-1----:R-:W-:Y:S01]  /*66d0*/  FFMA.FTZ R2, -R114, R114, 1 ;  /* 0x3f80000072027423 */ /* 0x002fe20000010172 */
[C---:B------:R-:W-:Y:S05]  /*66e0*/  HMMA.16816.F32 R4, R100.reuse, R108, R4 ;  /* 0x0000006c6404723c */ /* 0x040fea0000001804 */
[----:B------:R-:W-:Y:S03]  /*66f0*/  FMUL.FTZ R2, R2, c[0x0][0x2ec] ;  /* 0x0000bb0002027a20 */ /* 0x000fe60000410000 */
[C---:B------:R-:W-:Y:S01]  /*6700*/  HMMA.16816.F32 R8, R100.reuse, R110, R8 ;  /* 0x0000006e6408723c */ /* 0x040fe20000001808 */
[----:B------:R-:W1:Y:S07]  /*6710*/  LDSM.16.M88.4 R108, [R216+0x26000] ;  /* 0x02600000d86c783b */ /* 0x000e6e0000000200 */
[C---:B----4-:R-:W-:Y:S04]  /*6720*/  HMMA.16816.F32 R12, R100.reuse, R84, R12 ;  /* 0x00000054640c723c */ /* 0x050fe8000000180c */
[----:B--2---:R-:W-:Y:S04]  /*6730*/  FFMA.FTZ R3, -R115, R115, 1 ;  /* 0x3f80000073037423 */ /* 0x004fe80000010173 */
[----:B------:R-:W-:Y:S01]  /*6740*/  HMMA.16816.F32 R16, R100, R86, R16 ;  /* 0x000000566410723c */ /* 0x000fe20000001810 */
[----:B------:R-:W2:Y:S03]  /*6750*/  LDSM.16.M88.4 R84, [R216+0x26800] ;  /* 0x02680000d854783b */ /* 0x000ea60000000200 */
[----:B------:R-:W-:Y:S03]  /*6760*/  FMUL.FTZ R3, R3, c[0x0][0x2ec] ;  /* 0x0000bb0003037a20 */ /* 0x000fe60000410000 */
[----:B------:R-:W-:Y:S01]  /*6770*/  LDSM.16.M88.4 R100, [R112+0x16000] ;  /* 0x016000007064783b */ /* 0x000fe20000000200 */
[C---:B------:R-:W-:Y:S08]  /*6780*/  HMMA.16816.F32 R4, R92.reuse, R104, R4 ;  /* 0x000000685c04723c */ /* 0x040ff00000001804 */
[C---:B------:R-:W-:Y:S01]  /*6790*/  HMMA.16816.F32 R8, R92.reuse, R106, R8 ;  /* 0x0000006a5c08723c */ /* 0x040fe20000001808 */
[----:B------:R-:W4:Y:S07]  /*67a0*/  LDSM.16.M88.4 R104, [R215+0x26000] ;  /* 0x02600000d768783b */ /* 0x000f2e0000000200 */
[C---:B---3--:R-:W-:Y:S08]  /*67b0*/  HMMA.16816.F32 R12, R92.reuse, R88, R12 ;  /* 0x000000585c0c723c */ /* 0x048ff0000000180c */
[----:B------:R-:W-:Y:S01]  /*67c0*/  HMMA.16816.F32 R16, R92, R90, R16 ;  /* 0x0000005a5c10723c */ /* 0x000fe20000001810 */
[----:B------:R-:W3:Y:S07]  /*67d0*/  LDSM.16.M88.4 R88, [R215+0x26800] ;  /* 0x02680000d758783b */ /* 0x000eee0000000200 */
[C---:B-1----:R-:W-:Y:S08]  /*67e0*/  HMMA.16816.F32 R4, R96.reuse, R108, R4 ;  /* 0x0000006c6004723c */ /* 0x042ff00000001804 */
[C---:B------:R-:W-:Y:S08]  /*67f0*/  HMMA.16816.F32 R8, R96.reuse, R110, R8 ;  /* 0x0000006e6008723c */ /* 0x040ff00000001808 */
[C---:B--2---:R-:W-:Y:S08]  /*6800*/  HMMA.16816.F32 R12, R96.reuse, R84, R12 ;  /* 0x00000054600c723c */ /* 0x044ff0000000180c */
[----:B------:R-:W-:Y:S08]  /*6810*/  HMMA.16816.F32 R16, R96, R86, R16 ;  /* 0x000000566010723c */ /* 0x000ff00000001810 */
[C---:B----4-:R-:W-:Y:S08]  /*6820*/  HMMA.16816.F32 R4, R100.reuse, R104, R4 ;  /* 0x000000686404723c */ /* 0x050ff00000001804 */
[C---:B------:R-:W-:Y:S08]  /*6830*/  HMMA.16816.F32 R8, R100.reuse, R106, R8 ;  /* 0x0000006a6408723c */ /* 0x040ff00000001808 */
[C---:B---3--:R-:W-:Y:S08]  /*6840*/  HMMA.16816.F32 R12, R100.reuse, R88, R12 ;  /* 0x00000058640c723c */ /* 0x048ff0000000180c */
[C---:B-----5:R-:W-:Y:S01]  /*6850*/  FADD.FTZ R4, -R117.reuse, R4 ;  /* 0x0000000475047221 */ /* 0x060fe20000010100 */
[----:B------:R-:W-:Y:S03]  /*6860*/  HMMA.16816.F32 R16, R100, R90, R16 ;  /* 0x0000005a6410723c */ /* 0x000fe60000001810 */
[----:B------:R-:W-:Y:S02]  /*6870*/  FADD.FTZ R5, -R117, R5 ;  /* 0x0000000575057221 */ /* 0x000fe40000010100 */
[C---:B------:R-:W-:Y:S02]  /*6880*/  FADD.FTZ R6, -R116.reuse, R6 ;  /* 0x0000000674067221 */ /* 0x040fe40000010100 */
[----:B------:R-:W-:Y:S02]  /*6890*/  FADD.FTZ R7, -R116, R7 ;  /* 0x0000000774077221 */ /* 0x000fe40000010100 */
[----:B------:R-:W-:Y:S03]  /*68a0*/  FMUL.FTZ R84, R199, R4 ;  /* 0x00000004c7547220 */ /* 0x000fe60000410000 */
[----:B------:R-:W-:Y:S02]  /*68b0*/  FFMA.FTZ R4, -R118, R118, 1 ;  /* 0x3f80000076047423 */ /* 0x000fe40000010176 */
[----:B------:R-:W-:Y:S02]  /*68c0*/  FMUL.FTZ R5, R197, R5 ;  /* 0x00000005c5057220 */ /* 0x000fe40000410000 */
[----:B------:R-:W-:Y:S02]  /*68d0*/  FMUL.FTZ R6, R196, R6 ;  /* 0x00000006c4067220 */ /* 0x000fe40000410000 */
[----:B------:R-:W-:Y:S02]  /*68e0*/  FMUL.FTZ R7, R131, R7 ;  /* 0x0000000783077220 */ /* 0x000fe40000410000 */
[----:B------:R-:W-:Y:S02]  /*68f0*/  FMUL.FTZ R4, R4, c[0x0][0x2ec] ;  /* 0x0000bb0004047a20 */ /* 0x000fe40000410000 */
        /* <DEDUP_REMOVED lines=18> */
[----:B------:R-:W-:Y:S02]  /*6a20*/  FMUL.FTZ R2, R2, c[0x0][0x2ec] ;  /* 0x0000bb0002027a20 */ /* 0x000fe40000410000 */
        /* <DEDUP_REMOVED lines=37> */
[----:B------:R-:W-:Y:S02]  /*6c80*/  FMUL.FTZ R4, R4, c[0x0][0x2ec] ;  /* 0x0000bb0004047a20 */ /* 0x000fe40000410000 */
[----:B------:R-:W-:Y:S02]  /*6c90*/  FMUL.FTZ R3, R3, c[0x0][0x2ec] ;  /* 0x0000bb0003037a20 */ /* 0x000fe40000410000 */
[----:B------:R-:W-:Y:S02]  /*6ca0*/  FMUL.FTZ R2, R2, c[0x0][0x2ec] ;  /* 0x0000bb0002027a20 */ /* 0x000fe40000410000 */
[----:B------:R-:W-:Y:S02]  /*6cb0*/  FMUL.FTZ R0, R0, c[0x0][0x2ec] ;  /* 0x0000bb0000007a20 */ /* 0x000fe40000410000 */
        /* <DEDUP_REMOVED lines=100> */
.L_x_1617:
        /* <DEDUP_REMOVED lines=173> */
.L_x_1618:
        /* <DEDUP_REMOVED lines=621> */
.L_x_1620:
        /* <DEDUP_REMOVED lines=19> */
.L_x_1621:
        /* <DEDUP_REMOVED lines=65> */
.L_x_1623:
[----:B--23--:R-:W-:Y:S05]  /*a9e0*/  BSYNC B0 ;  /* 0x0000000000007941 */ /* 0x00cfea0003800000 */
.L_x_1622:
        /* <DEDUP_REMOVED lines=21> */
.L_x_1625:
[----:B------:R-:W-:Y:S05]  /*ab40*/  BSYNC B0 ;  /* 0x0000000000007941 */ /* 0x000fea0003800000 */
.L_x_1624:
        /* <DEDUP_REMOVED lines=31> */
.L_x_1627:
[----:B------:R-:W-:Y:S05]  /*ad40*/  BSYNC B0 ;  /* 0x0000000000007941 */ /* 0x000fea0003800000 */
.L_x_1626:
        /* <DEDUP_REMOVED lines=19> */
.L_x_1596:
[----:B------:R-:W-:Y:S05]  /*ae80*/  BSYNC B1 ;  /* 0x0000000000017941 */ /* 0x000fea0003800000 */
.L_x_1582:
        /* <DEDUP_REMOVED lines=12> */
.L_x_1628:
[----:B------:R-:W-:Y:S05]  /*af50*/  EXIT ;  /* 0x000000000000794d */ /* 0x000fea0003800000 */
.L_x_1630:
        /* <DEDUP_REMOVED lines=10> */
.L_x_2043:


//--------------------- .text._ZN5flash44flash_bwd_dq_dk_dv_loop_seqk_parallel_kernelI23Flash_bwd_kernel_traitsILi256ELi64ELi64ELi8ELi4ELi2ELi2ELb0ELb0EN7cutlass6half_tE19Flash_kernel_traitsILi256ELi64ELi64ELi8ES3_EELb1ELb0ELb0ELb0ELb0ELb1ELb0EEEvNS_16Flash_bwd_paramsE --------------------------
	.section	.text._ZN5flash44flash_bwd_dq_dk_dv_loop_seqk_parallel_kernelI23Flash_bwd_kernel_traitsILi256ELi64ELi64ELi8ELi4ELi2ELi2ELb0ELb0EN7cutlass6half_tE19Flash_kernel_traitsILi256ELi64ELi64ELi8ES3_EELb1ELb0ELb0ELb0ELb0ELb1ELb0EEEvNS_16Flash_bwd_paramsE,"ax",@progbits
	.sectioninfo	@"SHI_REGISTERS=255"
	.align	128
        .global         _ZN5flash44flash_bwd_dq_dk_dv_loop_seqk_parallel_kernelI23Flash_bwd_kernel_traitsILi256ELi64ELi64ELi8ELi4ELi2ELi2ELb0ELb0EN7cutlass6half_tE19Flash_kernel_traitsILi256ELi64ELi64ELi8ES3_EELb1ELb0ELb0ELb0ELb0ELb1ELb0EEEvNS_16Flash_bwd_paramsE
        .type           _ZN5flash44flash_bwd_dq_dk_dv_loop_seqk_parallel_kernelI23Flash_bwd_kernel_traitsILi256ELi64ELi64ELi8ELi4ELi2ELi2ELb0ELb0EN7cutlass6half_tE19Flash_kernel_traitsILi256ELi64ELi64ELi8ES3_EELb1ELb0ELb0ELb0ELb0ELb1ELb0EEEvNS_16Flash_bwd_paramsE,@function
        .size           _ZN5flash44flash_bwd_dq_dk_dv_loop_seqk_parallel_kernelI23Flash_bwd_kernel_traitsILi256ELi64ELi64ELi8ELi4ELi2ELi2ELb0ELb0EN7cutlass6half_tE19Flash_kernel_traitsILi256ELi64ELi64ELi8ES3_EELb1ELb0ELb0ELb0ELb0ELb1ELb0EEEvNS_16Flash_bwd_paramsE,(.L_x_2044 - _ZN5flash44flash_bwd_dq_dk_dv_loop_seqk_parallel_kernelI23Flash_bwd_kernel_traitsILi256ELi64ELi64ELi8ELi4ELi2ELi2ELb0ELb0EN7cutlass6half_tE19Flash_kernel_traitsILi256ELi64ELi64ELi8ES3_EELb1ELb0ELb0ELb0ELb0ELb1ELb0EEEvNS_16Flash_bwd_paramsE)
        .other          _ZN5flash44flash_bwd_dq_dk_dv_loop_seqk_parallel_kernelI23Flash_bwd_kernel_traitsILi256ELi64ELi64ELi8ELi4ELi2ELi2ELb0ELb0EN7cutlass6half_tE19Flash_kernel_traitsILi256ELi64ELi64ELi8ES3_EELb1ELb0ELb0ELb0ELb0ELb1ELb0EEEvNS_16Flash_bwd_paramsE,@"STO_CUDA_ENTRY STV_DEFAULT"
_ZN5flash44flash_bwd_dq_dk_dv_loop_seqk_parallel_kernelI23Flash_bwd_kernel_traitsILi256ELi64ELi64ELi8ELi4ELi2ELi2ELb0ELb0EN7cutlass6half_tE19Flash_kernel_traitsILi256ELi64ELi64ELi8ES3_EELb1ELb0ELb0ELb0ELb0ELb1ELb0EEEvNS_16Flash_bwd_paramsE:
.text._ZN5flash44flash_bwd_dq_dk_dv_loop_seqk_parallel_kernelI23Flash_bwd_kernel_traitsILi256ELi64ELi64ELi8ELi4ELi2ELi2ELb0ELb0EN7cutlass6half_tE19Flash_kernel_traitsILi256ELi64ELi64ELi8ES3_EELb1ELb0ELb0ELb0ELb0ELb1ELb0EEEvNS_16Flash_bwd_paramsE:
        /* <DEDUP_REMOVED lines=15> */
[----:B------:R-:W-:Y:S01]  /*00f0*/  USHF.R.S32.HI UR8, URZ, 0x1f, UR15 ;  /* 0x0000001f3f087899 */ /* 0x000fe2000801140f */
[----:B------:R-:W-:Y:S01]  /*0100*/  IMAD.MOV.U32 R245, RZ, RZ, -0x10 ;  /* 0xfffffff0fff57424 */ /* 0x000fe200078e00ff */
[----:B------:R-:W-:Y:S02]  /*0110*/  ULDC.U8 UR9, c[0x0][0x328] ;  /* 0x0000ca0000097ab9 */ /* 0x000fe40000000000 */
[----:B------:R-:W-:Y:S01]  /*0120*/  UISETP.NE.AND UP2, UPT, UR9, URZ, UPT ;  /* 0x0000003f0900728c */ /* 0x000fe2000bf45270 */
        /* <DEDUP_REMOVED lines=10> */
[----:B------:R-:W-:Y:S01]  /*01d0*/  UIMAD.WIDE UR36, UR47, UR36, URZ ;  /* 0x000000242f2472a5 */ /* 0x000fe2000f8e023f */
[CC--:B------:R-:W-:Y:S01]  /*01e0*/  LEA.HI R2, R4.reuse, R10.reuse, RZ, 0x5 ;  /* 0x0000000a04027211 */ /* 0x0c0fe200078f28ff */
[----:B------:R-:W-:Y:S01]  /*01f0*/  UIMAD UR48, UR38, UR47, URZ ;  /* 0x0000002f263072a4 */ /* 0x000fe2000f8e023f */
[----:B------:R-:W-:Y:S01]  /*0200*/  LEA.HI R9, R4, R10, RZ, 0x3 ;  /* 0x0000000a04097211 */ /* 0x000fe200078f18ff */
[----:B------:R-:W-:Y:S01]  /*0210*/  UIMAD UR57, UR7, UR6, UR57 ;  /* 0x00000006073972a4 */ /* 0x000fe2000f8e0239 */
[--C-:B------:R-:W-:Y:S01]  /*0220*/  SHF.R.S32.HI R0, RZ, 0x5, R2.reuse ;  /* 0x00000005ff007819 */ /* 0x100fe20000011402 */
[----:B---3--:R-:W-:Y:S01]  /*0230*/  UIMAD.WIDE.U32 UR44, UR33, UR15, URZ ;  /* 0x0000000f212c72a5 */ /* 0x008fe2000f8e003f */
[----:B------:R-:W-:Y:S01]  /*0240*/  SHF.R.S32.HI R3, RZ, 0x1f, R2 ;  /* 0x0000001fff037819 */ /* 0x000fe20000011402 */
[----:B------:R-:W-:Y:S01]  /*0250*/  USHF.L.U32 UR15, UR33, 0x7, URZ ;  /* 0x00000007210f7899 */ /* 0x000fe2000800063f */
[C---:B------:R-:W-:Y:S01]  /*0260*/  LOP3.LUT R8, R2.reuse, 0xffffffe0, RZ, 0xc0, !PT ;  /* 0xffffffe002087812 */ /* 0x040fe200078ec0ff */
[----:B------:R-:W-:Y:S01]  /*0270*/  USHF.R.S32.HI UR9, URZ, 0x1f, UR33 ;  /* 0x0000001f3f097899 */ /* 0x000fe20008011421 */
[-C--:B------:R-:W-:Y:S01]  /*0280*/  LEA.HI R3, R3, R0.reuse, RZ, 0x2 ;  /* 0x0000000003037211 */ /* 0x080fe200078f10ff */
[----:B------:R-:W-:Y:S01]  /*0290*/  UIMAD UR47, UR47, UR12, URZ ;  /* 0x0000000c2f2f72a4 */ /* 0x000fe2000f8e023f */
[----:B------:R-:W-:Y:S01]  /*02a0*/  LEA.HI R2, R2, R0, RZ, 0x1 ;  /* 0x0000000002027211 */ /* 0x000fe200078f08ff */
[----:B------:R-:W-:Y:S01]  /*02b0*/  IMAD.IADD R8, R10, 0x1, -R8 ;  /* 0x000000010a087824 */ /* 0x000fe200078e0a08 */
[----:B------:R-:W-:Y:S01]  /*02c0*/  LOP3.LUT R3, R3, 0xfffffffc, RZ, 0xc0, !PT ;  /* 0xfffffffc03037812 */ /* 0x000fe200078ec0ff */
[----:B------:R-:W-:Y:S01]  /*02d0*/  UIMAD UR6, UR33, UR13, UR38 ;  /* 0x0000000d210672a4 */ /* 0x000fe2000f8e0226 */
[----:B------:R-:W-:Y:S01]  /*02e0*/  LOP3.LUT R2, R2, 0xfffffffe, RZ, 0xc0, !PT ;  /* 0xfffffffe02027812 */ /* 0x000fe200078ec0ff */
[----:B------:R-:W-:Y:S01]  /*02f0*/  ULDC UR14, c[0x0][0x1c0] ;  /* 0x00007000000e7ab9 */ /* 0x000fe20000000800 */
[-C--:B------:R-:W-:Y:S01]  /*0300*/  LEA.HI R5, R4, R10.reuse, RZ, 0x4 ;  /* 0x0000000a04057211 */ /* 0x080fe200078f20ff */
[----:B------:R-:W-:Y:S01]  /*0310*/  IMAD.IADD R15, R0, 0x1, -R3 ;  /* 0x00000001000f7824 */ /* 0x000fe200078e0a03 */
[-C--:B------:R-:W-:Y:S01]  /*0320*/  LEA.HI R12, R4, R10.reuse, RZ, 0x7 ;  /* 0x0000000a040c7211 */ /* 0x080fe200078f38ff */
[----:B------:R-:W-:Y:S01]  /*0330*/  IMAD.IADD R227, R0, 0x1, -R2 ;  /* 0x0000000100e37824 */ /* 0x000fe200078e0a02 */
[CC--:B------:R-:W-:Y:S01]  /*0340*/  LEA.HI R14, R4.reuse, R10.reuse, RZ, 0x6 ;  /* 0x0000000a040e7211 */ /* 0x0c0fe200078f30ff */
[----:B------:R-:W-:Y:S01]  /*0350*/  ULDC UR11, c[0x0][0x1c0] ;  /* 0x00007000000b7ab9 */ /* 0x000fe20000000800 */
[----:B------:R-:W-:Y:S01]  /*0360*/  LEA.HI R4, R4, R10, RZ, 0x2 ;  /* 0x0000000a04047211 */ /* 0x000fe200078f10ff */
[----:B------:R-:W-:Y:S01]  /*0370*/  STL [R1+0x3c], R15 ;  /* 0x00003c0f01007387 */ /* 0x000fe20000100800 */
        /* <DEDUP_REMOVED lines=13> */
[----:B------:R-:W-:Y:S01]  /*0450*/  ULDC UR58, c[0x0][0x1c8] ;  /* 0x00007200003a7ab9 */ /* 0x000fe20000000800 */
[----:B------:R-:W-:Y:S01]  /*0460*/  LOP3.LUT R11, R4, 0x7ffffffc, RZ, 0xc0, !PT ;  /* 0x7ffffffc040b7812 */ /* 0x000fe200078ec0ff */
[----:B------:R-:W-:Y:S01]  /*0470*/  IMAD.IADD R6, R10, 0x1, -R6 ;  /* 0x000000010a067824 */ /* 0x000fe200078e0a06 */
[C---:B------:R-:W-:Y:S01]  /*0480*/  LOP3.LUT R7, R5.reuse, 0xfffffff0, RZ, 0xc0, !PT ;  /* 0xfffffff005077812 */ /* 0x040fe200078ec0ff */
[----:B------:R-:W-:Y:S01]  /*0490*/  ULDC.U8 UR10, c[0x0][0x3d0] ;  /* 0x0000f400000a7ab9 */ /* 0x000fe20000000000 */
        /* <DEDUP_REMOVED lines=9> */
[C---:B------:R-:W-:Y:S01]  /*0530*/  IMAD.SHL.U32 R16, R6.reuse, 0x8, RZ ;  /* 0x0000000806107824 */ /* 0x040fe200078e00ff */
[----:B------:R-:W-:Y:S01]  /*0540*/  LOP3.LUT P4, RZ, R6, 0x2, RZ, 0xc0, !PT ;  /* 0x0000000206ff7812 */ /* 0x000fe2000788c0ff */
[----:B------:R-:W-:Y:S01]  /*0550*/  IMAD.IADD R10, R3, 0x1, -R4 ;  /* 0x00000001030a7824 */ /* 0x000fe200078e0a04 */
[----:B------:R-:W-:Y:S01]  /*0560*/  SHF.R.S32.HI R3, RZ, 0x1f, R7 ;  /* 0x0000001fff037819 */ /* 0x000fe20000011407 */
[----:B------:R-:W-:Y:S01]  /*0570*/  ULDC UR52, c[0x0][0x224] ;  /* 0x0000890000347ab9 */ /* 0x000fe20000000800 */
[----:B------:R-:W-:Y:S01]  /*0580*/  SHF.R.U32.HI R2, RZ, 0x3, R0 ;  /* 0x00000003ff027819 */ /* 0x000fe20000011600 */
[----:B------:R1:W-:Y:S01]  /*0590*/  STL [R1+0x40], R16 ;  /* 0x0000401001007387 */ /* 0x0003e20000100800 */
[----:B------:R-:W-:Y:S01]  /*05a0*/  LOP3.LUT R0, R0, 0x38, R16, 0xf8, !PT ;  /* 0x0000003800007812 */ /* 0x000fe200078ef810 */
[----:B------:R-:W-:Y:S01]  /*05b0*/  IMAD.SHL.U32 R221, R10, 0x200, RZ ;  /* 0x000002000add7824 */ /* 0x000fe200078e00ff */
[----:B------:R-:W-:Y:S01]  /*05c0*/  LEA.HI R11, R3, R7, RZ, 0x3 ;  /* 0x00000007030b7211 */ /* 0x000fe200078f18ff */
[----:B------:R-:W-:Y:S01]  /*05d0*/  IMAD.U32 R3, RZ, RZ, UR16 ;  /* 0x00000010ff037e24 */ /* 0x000fe2000f8e00ff */
[----:B------:R-:W-:Y:S01]  /*05e0*/  LOP3.LUT R8, R0, R2, RZ, 0x3c, !PT ;  /* 0x0000000200087212 */ /* 0x000fe200078e3cff */
[----:B------:R-:W-:Y:S01]  /*05f0*/  IMAD.SHL.U32 R0, R6, 0x40, RZ ;  /* 0x0000004006007824 */ /* 0x000fe200078e00ff */
[----:B------:R-:W-:Y:S01]  /*0600*/  LOP3.LUT R2, R11, 0xfffffff8, RZ, 0xc0, !PT ;  /* 0xfffffff80b027812 */ /* 0x000fe200078ec0ff */
[----:B------:R-:W-:Y:S01]  /*0610*/  @UP2 UIMAD UR56, UR33, UR51, URZ ;  /* 0x00000033213822a4 */ /* 0x000fe2000f8e023f */
[----:B------:R-:W-:Y:S01]  /*0620*/  LOP3.LUT R3, R5, 0x1, RZ, 0xc0, !PT ;  /* 0x0000000105037812 */ /* 0x000fe200078ec0ff */
[----:B------:R-:W-:Y:S01]  /*0630*/  ULDC.64 UR4, c[0x0][0x118] ;  /* 0x0000460000047ab9 */ /* 0x000fe20000000a00 */
[----:B------:R-:W-:Y:S01]  /*0640*/  LOP3.LUT R0, R0, 0x1c0, RZ, 0xc0, !PT ;  /* 0x000001c000007812 */ /* 0x000fe200078ec0ff */
[----:B------:R-:W-:Y:S01]  /*0650*/  ULDC.U8 UR29, c[0x0][0x2d8] ;  /* 0x0000b600001d7ab9 */ /* 0x000fe20000000000 */
[----:B------:R-:W-:Y:S01]  /*0660*/  LOP3.LUT P3, RZ, R6, 0x4, RZ, 0xc0, !PT ;  /* 0x0000000406ff7812 */ /* 0x000fe2000786c0ff */
[----:B------:R-:W-:Y:S01]  /*0670*/  ULOP3.LUT UR58, UR38, UR58, URZ, 0x3c, !UPT ;  /* 0x0000003a263a7292 */ /* 0x000fe2000f8e3c3f */
[----:B------:R-:W-:Y:S01]  /*0680*/  SHF.R.S32.HI R6, RZ, 0x7, R12 ;  /* 0x00000007ff067819 */ /* 0x000fe2000001140c */
[----:B------:R-:W-:Y:S01]  /*0690*/  UISETP.NE.AND UP3, UPT, UR10, URZ, UPT ;  /* 0x0000003f0a00728c */ /* 0x000fe2000bf65270 */
[----:B------:R-:W-:Y:S01]  /*06a0*/  LOP3.LUT R217, R0, 0x8, R9, 0xf8, !PT ;  /* 0x0000000800d97812 */ /* 0x000fe200078ef809 */
[----:B------:R-:W-:Y:S01]  /*06b0*/  USHF.R.S32.HI UR61, URZ, 0x1f, UR38 ;  /* 0x0000001f3f3d7899 */ /* 0x000fe20008011426 */
[----:B------:R-:W-:Y:S01]  /*06c0*/  ISETP.NE.U32.AND P0, PT, R3, 0x1, PT ;  /* 0x000000010300780c */ /* 0x000fe20003f05070 */
[----:B------:R-:W-:Y:S01]  /*06d0*/  USHF.R.S32.HI UR60, URZ, 0x1f, UR33 ;  /* 0x0000001f3f3c7899 */ /* 0x000fe20008011421 */
[----:B------:R-:W-:Y:S01]  /*06e0*/  SEL R220, R220, 0xffffffc0, !P3 ;  /* 0xffffffc0dcdc7807 */ /* 0x000fe20005800000 */
[----:B------:R-:W-:Y:S01]  /*06f0*/  USHF.R.S32.HI UR59, URZ, 0x1f, UR38 ;  /* 0x0000001f3f3b7899 */ /* 0x000fe20008011426 */
[----:B------:R-:W-:Y:S01]  /*0700*/  R2P PR, R5, 0x6 ;  /* 0x0000000605007804 */ /* 0x000fe20000000000 */
[----:B------:R-:W-:Y:S01]  /*0710*/  UIMAD.WIDE.U32 UR42, UR36, UR44, URZ ;  /* 0x0000002c242a72a5 */ /* 0x000fe2000f8e003f */
[----:B-1----:R-:W-:Y:S01]  /*0720*/  IMAD.IADD R16, R7, 0x1, -R2 ;  /* 0x0000000107107824 */ /* 0x002fe200078e0a02 */
[----:B------:R-:W-:Y:S01]  /*0730*/  SEL R245, R245, 0x10, !P0 ;  /* 0x00000010f5f57807 */ /* 0x000fe20004000000 */
[----:B------:R-:W-:Y:S01]  /*0740*/  IMAD.SHL.U32 R2, R227, 0x10, RZ ;  /* 0x00000010e3027824 */ /* 0x000fe200078e00ff */
[----:B------:R-:W-:Y:S01]  /*0750*/  SHF.R.S32.HI R249, RZ, 0x2, R249 ;  /* 0x00000002fff97819 */ /* 0x000fe200000114f9 */
[----:B------:R-:W-:Y:S01]  /*0760*/  IMAD.SHL.U32 R7, R6, 0x20, RZ ;  /* 0x0000002006077824 */ /* 0x000fe200078e00ff */
[----:B------:R-:W-:Y:S01]  /*0770*/  STL [R1+0x4c], R16 ;  /* 0x00004c1001007387 */ /* 0x000fe20000100800 */
[----:B------:R-:W-:Y:S01]  /*0780*/  UIMAD UR53, UR37, UR44, URZ ;  /* 0x0000002c253572a4 */ /* 0x000fe2000f8e023f */
[----:B------:R-:W-:Y:S01]  /*0790*/  LOP3.LUT R4, R0, 0x10, R2, 0xf8, !PT ;  /* 0x0000001000047812 */ /* 0x000fe200078ef802 */
[----:B------:R-:W-:Y:S01]  /*07a0*/  IMAD R2, R6, 0x800, R221 ;  /* 0x0000080006027824 */ /* 0x000fe200078e02dd */
[----:B------:R-:W-:Y:S01]  /*07b0*/  SHF.R.U32.HI R0, RZ, 0x3, R0 ;  /* 0x00000003ff007819 */ /* 0x000fe20000011600 */
[----:B------:R-:W-:Y:S01]  /*07c0*/  IMAD R249, R15, 0x10, R249 ;  /* 0x000000100ff97824 */ /* 0x000fe200078e02f9 */
[----:B------:R-:W-:Y:S01]  /*07d0*/  LOP3.LUT R3, R4, 0x8, R9, 0xf8, !PT ;  /* 0x0000000804037812 */ /* 0x000fe200078ef809 */
[----:B------:R-:W-:Y:S01]  /*07e0*/  IMAD.SHL.U32 R4, R10, 0x20, RZ ;  /* 0x000000200a047824 */ /* 0x000fe200078e00ff */
[----:B------:R-:W-:Y:S01]  /*07f0*/  LOP3.LUT R217, R217, R0, RZ, 0x3c, !PT ;  /* 0x00000000d9d97212 */ /* 0x000fe200078e3cff */
[----:B------:R-:W-:Y:S01]  /*0800*/  USHF.R.S32.HI UR55, URZ, 0x1f, UR48 ;  /* 0x0000001f3f377899 */ /* 0x000fe20008011430 */
[----:B------:R-:W-:Y:S01]  /*0810*/  LOP3.LUT R221, R221, R3, R0, 0xf6, !PT ;  /* 0x00000003dddd7212 */ /* 0x000fe200078ef600 */
[----:B------:R-:W-:Y:S01]  /*0820*/  IMAD.SHL.U32 R3, R5, 0x40, RZ ;  /* 0x0000004005037824 */ /* 0x000fe200078e00ff */
[----:B------:R-:W-:Y:S01]  /*0830*/  SHF.R.S32.HI R0, RZ, 0x6, R14 ;  /* 0x00000006ff007819 */ /* 0x000fe2000001140e */
[----:B------:R-:W-:Y:S01]  /*0840*/  IMAD.IADD R217, R2, 0x1, R217 ;  /* 0x0000000102d97824 */ /* 0x000fe200078e02d9 */
[----:B------:R-:W-:Y:S01]  /*0850*/  UIMAD UR52, UR7, UR52, URZ ;  /* 0x00000034073472a4 */ /* 0x000fe2000f8e023f */
[----:B------:R-:W-:Y:S01]  /*0860*/  IMAD.U32 R2, RZ, RZ, UR15 ;  /* 0x0000000fff027e24 */ /* 0x000fe2000f8e00ff */
[----:B------:R-:W-:Y:S01]  /*0870*/  @!UP2 UIMAD UR51, UR8, UR51, URZ ;  /* 0x000000330833a2a4 */ /* 0x000fe2000f8e023f */
[C---:B------:R-:W-:Y:S01]  /*0880*/  IMAD R8, R0.reuse, 0x200, R8 ;  /* 0x0000020000087824 */ /* 0x040fe200078e0208 */
[----:B------:R-:W-:Y:S01]  /*0890*/  USHF.R.S32.HI UR50, URZ, 0x1f, UR46 ;  /* 0x0000001f3f327899 */ /* 0x000fe2000801142e */
[----:B------:R-:W-:Y:S01]  /*08a0*/  IMAD.SHL.U32 R2, R0, 0x8, RZ ;  /* 0x0000000800027824 */ /* 0x000fe200078e00ff */
[----:B------:R-:W-:Y:S01]  /*08b0*/  LOP3.LUT R0, R3, 0x1c0, RZ, 0xc0, !PT ;  /* 0x000001c003007812 */ /* 0x000fe200078ec0ff */
[----:B------:R-:W-:Y:S01]  /*08c0*/  IMAD.SHL.U32 R218, R217, 0x2, RZ ;  /* 0x00000002d9da7824 */ /* 0x000fe200078e00ff */
[----:B------:R-:W-:Y:S01]  /*08d0*/  STL [R1+0x48], R8 ;  /* 0x0000480801007387 */ /* 0x000fe20000100800 */
[----:B------:R-:W-:Y:S01]  /*08e0*/  IMAD.SHL.U32 R237, R8, 0x2, RZ ;  /* 0x0000000208ed7824 */ /* 0x000fe200078e00ff */
[----:B------:R-:W-:Y:S01]  /*08f0*/  LOP3.LUT R2, R2, 0x18, RZ, 0xc0, !PT ;  /* 0x0000001802027812 */ /* 0x000fe200078ec0ff */
[----:B------:R-:W-:Y:S01]  /*0900*/  USHF.R.S32.HI UR49, URZ, 0x1f, UR41 ;  /* 0x0000001f3f317899 */ /* 0x000fe20008011429 */
[----:B------:R-:W-:Y:S01]  /*0910*/  SHF.R.U32.HI R3, RZ, 0x3, R0 ;  /* 0x00000003ff037819 */ /* 0x000fe20000011600 */
[----:B------:R1:W-:Y:S01]  /*0920*/  STL [R1+0x50], R7 ;  /* 0x0000500701007387 */ /* 0x0003e20000100800 */
[----:B------:R-:W-:Y:S01]  /*0930*/  LOP3.LUT R6, R2, 0x20, R4, 0xf8, !PT ;  /* 0x0000002002067812 */ /* 0x000fe200078ef804 */
[----:B------:R-:W-:Y:S01]  /*0940*/  IMAD.U32 R4, RZ, RZ, UR9 ;  /* 0x00000009ff047e24 */ /* 0x000fe2000f8e00ff */
[----:B------:R-:W-:Y:S01]  /*0950*/  LOP3.LUT R5, R3, R0, R2, 0x1e, !PT ;  /* 0x0000000003057212 */ /* 0x000fe200078e1e02 */
[----:B------:R-:W-:Y:S01]  /*0960*/  IMAD.SHL.U32 R4, R16, 0x40, RZ ;  /* 0x0000004010047824 */ /* 0x000fe200078e00ff */
[----:B------:R-:W-:Y:S01]  /*0970*/  LOP3.LUT R2, R0, 0x20, R7, 0xf8, !PT ;  /* 0x0000002000027812 */ /* 0x000fe200078ef807 */
[----:B------:R-:W-:Y:S01]  /*0980*/  IMAD.SHL.U32 R0, R13, 0x2, RZ ;  /* 0x000000020d007824 */ /* 0x000fe200078e00ff */
[----:B------:R-:W-:-:S02]  /*0990*/  UMOV UR40, 0xffff8000 ;  /* 0xffff800000287882 */ /* 0x000fc40000000000 */
[----:B------:R-:W-:Y:S01]  /*09a0*/  LOP3.LUT R3, R2, R3, RZ, 0x3c, !PT ;  /* 0x0000000302037212 */ /* 0x000fe200078e3cff */
[--C-:B------:R-:W-:Y:S02]  /*09b0*/  IMAD R2, R15, 0x400, R0.reuse ;  /* 0x000004000f027824 */ /* 0x100fe400078e0200 */
[----:B------:R-:W-:Y:S02]  /*09c0*/  IMAD R0, R227, 0x400, R0 ;  /* 0x00000400e3007824 */ /* 0x000fe400078e0200 */
[----:B------:R-:W-:Y:S01]  /*09d0*/  IMAD.IADD R239, R2, 0x1, R3 ;  /* 0x0000000102ef7824 */ /* 0x000fe200078e0203 */
[----:B------:R-:W-:Y:S01]  /*09e0*/  LOP3.LUT R2, R4, 0x1c0, RZ, 0xc0, !PT ;  /* 0x000001c004027812 */ /* 0x000fe200078ec0ff */
[----:B------:R-:W-:Y:S02]  /*09f0*/  IMAD.SHL.U32 R4, R11, 0x40, RZ ;  /* 0x000000400b047824 */ /* 0x000fe400078e00ff */
[----:B------:R-:W-:Y:S01]  /*0a00*/  IMAD.SHL.U32 R239, R239, 0x2, RZ ;  /* 0x00000002efef7824 */ /* 0x000fe200078e00ff */
[----:B------:R-:W-:-:S03]  /*0a10*/  SHF.R.U32.HI R3, RZ, 0x3, R2 ;  /* 0x00000003ff037819 */ /* 0x000fc60000011602 */
[C---:B------:R-:W-:Y:S01]  /*0a20*/  IMAD.IADD R246, R239.reuse, 0x1, R245 ;  /* 0x00000001eff67824 */ /* 0x040fe200078e02f5 */
[C---:B------:R-:W-:Y:S01]  /*0a30*/  IADD3 R244, R239.reuse, 0x20, RZ ;  /* 0x00000020eff47810 */ /* 0x040fe20007ffe0ff */
[----:B-1----:R-:W-:Y:S01]  /*0a40*/  IMAD.IADD R7, R0, 0x1, R5 ;  /* 0x0000000100077824 */ /* 0x002fe200078e0205 */
[----:B------:R-:W-:Y:S01]  /*0a50*/  @P1 IADD3 R244, R239, -0x20, RZ ;  /* 0xffffffe0eff41810 */ /* 0x000fe20007ffe0ff */
[----:B------:R-:W-:-:S04]  /*0a60*/  IMAD.SHL.U32 R0, R10, 0x8, RZ ;  /* 0x000000080a007824 */ /* 0x000fc800078e00ff */
[----:B------:R-:W-:Y:S01]  /*0a70*/  IMAD.IADD R245, R245, 0x1, R244 ;  /* 0x00000001f5f57824 */ /* 0x000fe200078e02f4 */
[----:B------:R-:W-:Y:S02]  /*0a80*/  LOP3.LUT R5, R2, 0x8, R0, 0xf8, !PT ;  /* 0x0000000802057812 */ /* 0x000fe400078ef800 */
[----:B------:R-:W-:Y:S02]  /*0a90*/  LOP3.LUT R2, R3, R6, R2, 0x1e, !PT ;  /* 0x0000000603027212 */ /* 0x000fe400078e1e02 */
[----:B------:R-:W-:Y:S02]  /*0aa0*/  LOP3.LUT R0, R4, 0xfffffe00, RZ, 0xc0, !PT ;  /* 0xfffffe0004007812 */ /* 0x000fe400078ec0ff */
[----:B------:R-:W-:Y:S02]  /*0ab0*/  LOP3.LUT R3, R5, R3, RZ, 0x3c, !PT ;  /* 0x0000000305037212 */ /* 0x000fe400078e3cff */
[----:B------:R-:W-:Y:S01]  /*0ac0*/  LOP3.LUT R232, R2, R0, RZ, 0xfc, !PT ;  /* 0x0000000002e87212 */ /* 0x000fe200078efcff */
[--C-:B------:R-:W-:Y:S01]  /*0ad0*/  IMAD R233, R15, 0x400, R0.reuse ;  /* 0x000004000fe97824 */ /* 0x100fe200078e0200 */
[----:B------:R-:W-:Y:S01]  /*0ae0*/  LEA R2, R7, 0x18000, 0x1 ;  /* 0x0001800007027811 */ /* 0x000fe200078e08ff */
[----:B------:R-:W-:-:S02]  /*0af0*/  IMAD R227, R227, 0x400, R0 ;  /* 0x00000400e3e37824 */ /* 0x000fc400078e0200 */
[----:B------:R-:W-:Y:S01]  /*0b00*/  IMAD.IADD R233, R233, 0x1, R3 ;  /* 0x00000001e9e97824 */ /* 0x000fe200078e0203 */
[C---:B------:R-:W-:Y:S01]  /*0b10*/  IADD3 R0, R2.reuse, 0x40, RZ ;  /* 0x0000004002007810 */ /* 0x040fe20007ffe0ff */
[----:B------:R1:W-:Y:S01]  /*0b20*/  STL [R1+0x30], R2 ;  /* 0x0000300201007387 */ /* 0x0003e20000100800 */
[----:B------:R-:W-:Y:S01]  /*0b30*/  @P2 IADD3 R0, R2, -0x40, RZ ;  /* 0xffffffc002002810 */ /* 0x000fe20007ffe0ff */
[----:B------:R-:W-:Y:S02]  /*0b40*/  IMAD.IADD R227, R3, 0x1, R227 ;  /* 0x0000000103e37824 */ /* 0x000fe400078e02e3 */
[----:B------:R-:W-:Y:S02]  /*0b50*/  IMAD.MOV.U32 R3, RZ, RZ, 0x20 ;  /* 0x00000020ff037424 */ /* 0x000fe400078e00ff */
[----:B------:R1:W-:Y:S01]  /*0b60*/  STL [R1+0x34], R0 ;  /* 0x0000340001007387 */ /* 0x0003e20000100800 */
[----:B------:R-:W-:Y:S02]  /*0b70*/  LEA R227, R227, 0x28000, 0x1 ;  /* 0x00028000e3e37811 */ /* 0x000fe400078e08ff */
[----:B------:R-:W-:-:S05]  /*0b80*/  SEL R3, R3, 0xffffffe0, !P4 ;  /* 0xffffffe003037807 */ /* 0x000fca0006000000 */
[C---:B------:R-:W-:Y:S02]  /*0b90*/  IMAD R3, R217.reuse, 0x2, R3 ;  /* 0x00000002d9037824 */ /* 0x040fe400078e0203 */
[--C-:B------:R-:W-:Y:S02]  /*0ba0*/  IMAD R217, R217, 0x2, R220.reuse ;  /* 0x00000002d9d97824 */ /* 0x100fe400078e02dc */
[----:B------:R-:W-:Y:S02]  /*0bb0*/  IMAD.IADD R216, R220, 0x1, R3 ;  /* 0x00000001dcd87824 */ /* 0x000fe400078e0203 */
[C---:B------:R-:W-:Y:S02]  /*0bc0*/  IMAD R220, R221.reuse, 0x2, R220 ;  /* 0x00000002dddc7824 */ /* 0x040fe400078e02dc */
[----:B------:R-:W-:Y:S02]  /*0bd0*/  IMAD.SHL.U32 R221, R221, 0x2, RZ ;  /* 0x00000002dddd7824 */ /* 0x000fe400078e00ff */
.L_x_1665:
        /* <DEDUP_REMOVED lines=19> */
[----:B------:R2:W3:Y:S01]  /*0d10*/  @P2 LDG.E R8, [R4.64] ;  /* 0x0000000404082981 */ /* 0x0004e2000c1e1900 */
[----:B------:R-:W-:Y:S02]  /*0d20*/  UISETP.EQ.U32.AND UP1, UPT, URZ, UR8, UPT ;  /* 0x000000083f00728c */ /* 0x000fe4000bf22070 */
[----:B------:R-:W-:Y:S01]  /*0d30*/  @UP4 UIADD3.X UR7, UR12, UR11, URZ, UP0, !UPT ;  /* 0x0000000b0c074290 */ /* 0x000fe200087fe43f */
[----:B-1----:R2:W4:Y:S01]  /*0d40*/  @P2 LDG.E R2, [R4.64+0x4] ;  /* 0x0000040404022981 */ /* 0x002522000c1e1900 */
[----:B------:R-:W-:Y:S01]  /*0d50*/  MOV R6, UR6 ;  /* 0x0000000600067c02 */ /* 0x000fe20008000f00 */
[----:B------:R-:W-:-:S03]  /*0d60*/  UISETP.EQ.OR.EX UP1, UPT, URZ, UR9, !UP5, UP1 ;  /* 0x000000093f00728c */ /* 0x000fc6000ef22710 */
[----:B------:R-:W-:Y:S01]  /*0d70*/  IMAD.U32 R7, RZ, RZ, UR7 ;  /* 0x00000007ff077e24 */ /* 0x000fe2000f8e00ff */
[----:B------:R-:W-:-:S04]  /*0d80*/  UIADD3 UR8, UP0, UR13, UR8, URZ ;  /* 0x000000080d087290 */ /* 0x000fc8000ff1e03f */
[----:B-----5:R-:W5:Y:S01]  /*0d90*/  @P0 LDG.E R6, [R6.64] ;  /* 0x0000000406060981 */ /* 0x020f62000c1e1900 */
[----:B------:R-:W-:Y:S01]  /*0da0*/  PLOP3.LUT P1, PT, PT, PT, UP1, 0x80, 0x0 ;  /* 0x000000000000781c */ /* 0x000fe20003f2f018 */
[----:B------:R-:W-:Y:S01]  /*0db0*/  UIADD3.X UR9, UR12, UR9, URZ, UP0, !UPT ;  /* 0x000000090c097290 */ /* 0x000fe200087fe43f */
[----:B--2---:R-:W-:-:S05]  /*0dc0*/  IMAD.U32 R4, RZ, RZ, UR8 ;  /* 0x00000008ff047e24 */ /* 0x004fca000f8e00ff */
[----:B------:R-:W-:-:S06]  /*0dd0*/  MOV R5, UR9 ;  /* 0x0000000900057c02 */ /* 0x000fcc0008000f00 */
[----:B------:R-:W2:Y:S01]  /*0de0*/  @!P1 LDG.E R0, [R4.64] ;  /* 0x0000000404009981 */ /* 0x000ea2000c1e1900 */
[----:B------:R-:W-:Y:S02]  /*0df0*/  UMOV UR14, 0xffffffff ;  /* 0xffffffff000e7882 */ /* 0x000fe40000000000 */
[----:B------:R-:W-:Y:S02]  /*0e00*/  UMOV UR30, URZ ;  /* 0x0000003f001e7c82 */ /* 0x000fe40008000000 */
[----:B------:R-:W-:Y:S02]  /*0e10*/  UMOV UR31, 0xffffffff ;  /* 0xffffffff001f7882 */ /* 0x000fe40000000000 */
[----:B------:R-:W-:Y:S01]  /*0e20*/  ULDC UR8, c[0x0][0x218] ;  /* 0x0000860000087ab9 */ /* 0x000fe20000000800 */
[----:B---3--:R-:W1:Y:S08]  /*0e30*/  @P2 R2UR UR14, R8 ;  /* 0x00000000080e23c2 */ /* 0x008e7000000e0000 */
[----:B----4-:R-:W1:Y:S08]  /*0e40*/  @P2 R2UR UR6, R2 ;  /* 0x00000000020623c2 */ /* 0x010e7000000e0000 */
[----:B-----5:R3:W4:Y:S01]  /*0e50*/  @P0 R2UR UR30, R6 ;  /* 0x00000000061e03c2 */ /* 0x02072200000e0000 */
[----:B------:R-:W-:-:S04]  /*0e60*/  ISETP.NE.U32.AND P0, PT, RZ, c[0x0][0x248], PT ;  /* 0x00009200ff007a0c */ /* 0x000fc80003f05070 */
[----:B------:R-:W-:Y:S01]  /*0e70*/  ISETP.NE.AND.EX P0, PT, RZ, c[0x0][0x24c], PT, P0 ;  /* 0x00009300ff007a0c */ /* 0x000fe20003f05300 */
[----:B-1----:R-:W-:Y:S02]  /*0e80*/  @UP6 UIADD3 UR27, UR6, -UR14, URZ ;  /* 0x8000000e061b6290 */ /* 0x002fe4000fffe03f */
[----:B--2---:R3:W1:Y:S05]  /*0e90*/  @!P1 R2UR UR31, R0 ;  /* 0x00000000001f93c2 */ /* 0x00466a00000e0000 */
[----:B------:R-:W-:-:S05]  /*0ea0*/  @!UP6 ULDC UR27, c[0x0][0x214] ;  /* 0x00008500001beab9 */ /* 0x000fca0000000800 */
[----:B------:R-:W-:Y:S05]  /*0eb0*/  @!P0 BRA `(.L_x_1631) ;  /* 0x0000007000008947 */ /* 0x000fea0003800000 */
[----:B----4-:R-:W-:-:S13]  /*0ec0*/  PLOP3.LUT P0, PT, PT, PT, UP5, 0x80, 0x0 ;  /* 0x000000000000781c */ /* 0x010fda0003f0f058 */
[----:B---3--:R-:W2:Y:S04]  /*0ed0*/  @P0 LDG.E R0, [R4.64+0x4] ;  /* 0x0000040404000981 */ /* 0x008ea8000c1e1900 */
[----:B------:R-:W3:Y:S01]  /*0ee0*/  @!P0 LDG.E R4, [R4.64] ;  /* 0x0000000404048981 */ /* 0x000ee2000c1e1900 */
[----:B--2---:R-:W2:Y:S02]  /*0ef0*/  @P0 R2UR UR6, R0 ;  /* 0x00000000000603c2 */ /* 0x004ea400000e0000 */
[----:B-12---:R-:W-:-:S11]  /*0f00*/  @UP5 UIADD3 UR8, UR6, -UR31, URZ ;  /* 0x8000001f06085290 */ /* 0x006fd6000fffe03f */
[----:B---3--:R1:W2:Y:S01]  /*0f10*/  @!P0 R2UR UR8, R4 ;  /* 0x00000000040883c2 */ /* 0x0082a200000e0000 */
[----:B------:R-:W-:-:S07]  /*0f20*/  DEPBAR.LE SB1, 0x0, {2} ;  /* 0x000090040000791a */ /* 0x000fce0000000000 */
.L_x_1631:
        /* <DEDUP_REMOVED lines=26> */
[----:B-1----:R-:W-:-:S02]  /*10d0*/  UISETP.NE.AND UP0, UPT, UR31, -0x1, UPT ;  /* 0xffffffff1f00788c */ /* 0x002fc4000bf05270 */
        /* <DEDUP_REMOVED lines=31> */
.L_x_1633:
        /* <DEDUP_REMOVED lines=18> */
.L_x_1634:
        /* <DEDUP_REMOVED lines=39> */
[----:B------:R-:W-:Y:S02]  /*1660*/  IMAD.HI.U32 R0, R5, R0, R4 ;  /* 0x0000000005007227 */ /* 0x000fe400078e0004 */
[----:B------:R-:W-:Y:S02]  /*1670*/  ULDC UR12, c[0x0][0x234] ;  /* 0x00008d00000c7ab9 */ /* 0x000fe40000000800 */
[----:B------:R-:W-:-:S02]  /*1680*/  UIADD3 UR8, UP0, UR16, UR8, URZ ;  /* 0x0000000810087290 */ /* 0x000fc4000ff1e03f */
[----:B------:R-:W-:Y:S02]  /*1690*/  IMAD.HI.U32 R0, R0, R2, RZ ;  /* 0x0000000200007227 */ /* 0x000fe400078e00ff */
[----:B------:R-:W-:Y:S02]  /*16a0*/  UIADD3.X UR9, UR32, UR7, URZ, UP0, !UPT ;  /* 0x0000000720097290 */ /* 0x000fe400087fe43f */
        /* <DEDUP_REMOVED lines=8> */
[----:B------:R-:W-:-:S02]  /*1730*/  USEL UR12, UR11, URZ, UP3 ;  /* 0x0000003f0b0c7287 */ /* 0x000fc40009800000 */
[----:B------:R-:W-:-:S03]  /*1740*/  UIADD3 UR10, UR9, UR10, URZ ;  /* 0x0000000a090a7290 */ /* 0x000fc6000fffe03f */
        /* <DEDUP_REMOVED lines=16> */
.L_x_1635:
[----:B------:R-:W-:Y:S02]  /*1850*/  UMOV UR11, UR52 ;  /* 0x00000034000b7c82 */ /* 0x000fe40008000000 */
.L_x_1636:
[----:B------:R-:W2:Y:S04]  /*1860*/  LDL.64 R4, [R1+0x40] ;  /* 0x0000400001047983 */ /* 0x000ea80000100a00 */
[----:B------:R1:W3:Y:S01]  /*1870*/  LDL.64 R16, [R1+0x40] ;  /* 0x0000400001107983 */ /* 0x0002e20000100a00 */
[----:B------:R-:W-:Y:S01]  /*1880*/  UIADD3 UR8, UP5, UP4, UR8, UR46, UR48 ;  /* 0x0000002e08087290 */ /* 0x000fe2000fcbe030 */
[----:B------:R-:W-:Y:S01]  /*1890*/  BSSY B1, `(.L_x_1632) ;  /* 0x0000895000017945 */ /* 0x000fe20003800000 */
[----:B------:R-:W-:Y:S01]  /*18a0*/  USHF.R.S32.HI UR14, URZ, 0x1f, UR38 ;  /* 0x0000001f3f0e7899 */ /* 0x000fe20008011426 */
[----:B------:R-:W4:Y:S01]  /*18b0*/  S2R R22, SR_TID.X ;  /* 0x0000000000167919 */ /* 0x000f220000002100 */
[----:B------:R-:W-:-:S02]  /*18c0*/  UIADD3 UR18, UP1, UP0, UR18, UR8, UR20 ;  /* 0x0000000812127290 */ /* 0x000fc4000f83e014 */
[----:B------:R-:W-:Y:S01]  /*18d0*/  UIADD3.X UR7, UR10, UR50, UR55, UP5, UP4 ;  /* 0x000000320a077290 */ /* 0x000fe2000afe8437 */
[----:B------:R-:W5:Y:S01]  /*18e0*/  S2R R23, SR_TID.X ;  /* 0x0000000000177919 */ /* 0x000f620000002100 */
[----:B------:R-:W-:Y:S02]  /*18f0*/  ULDC.64 UR8, c[0x0][0x1a8] ;  /* 0x00006a0000087ab9 */ /* 0x000fe40000000a00 */
[----:B------:R-:W-:Y:S01]  /*1900*/  UIADD3.X UR13, UR12, UR7, UR13, UP1, UP0 ;  /* 0x000000070c0d7290 */ /* 0x000fe20008fe040d */
[----:B------:R-:W1:Y:S01]  /*1910*/  S2R R21, SR_TID.X ;  /* 0x0000000000157919 */ /* 0x000e620000002100 */
[----:B------:R-:W-:Y:S02]  /*1920*/  UIMAD UR7, UR14, UR8, URZ ;  /* 0x000000080e0772a4 */ /* 0x000fe4000f8e023f */
[----:B------:R-:W-:Y:S02]  /*1930*/  UISETP.GE.AND UP0, UPT, UR27, 0x1, UPT ;  /* 0x000000011b00788c */ /* 0x000fe4000bf06270 */
[----:B------:R-:W-:-:S02]  /*1940*/  UIMAD UR12, UR38, UR9, UR7 ;  /* 0x00000009260c72a4 */ /* 0x000fc4000f8e0207 */
[----:B------:R-:W-:Y:S02]  /*1950*/  UMOV UR20, 0x4 ;  /* 0x0000000400147882 */ /* 0x000fe40000000000 */
[----:B------:R-:W-:Y:S02]  /*1960*/  ULDC.64 UR8, c[0x0][0x378] ;  /* 0x0000de0000087ab9 */ /* 0x000fe40000000a00 */
[----:B------:R-:W-:-:S04]  /*1970*/  UIMAD UR7, UR14, UR8, URZ ;  /* 0x000000080e0772a4 */ /* 0x000fc8000f8e023f */
[----:B------:R-:W-:Y:S01]  /*1980*/  UIMAD UR10, UR38, UR9, UR7 ;  /* 0x00000009260a72a4 */ /* 0x000fe2000f8e0207 */
[----:B----4-:R-:W-:Y:S02]  /*1990*/  SHF.R.S32.HI R22, RZ, 0x1f, R22 ;  /* 0x0000001fff167819 */ /* 0x010fe40000011416 */
[----:B------:R-:W-:Y:S02]  /*19a0*/  ULDC.64 UR8, c[0x0][0x370] ;  /* 0x0000dc0000087ab9 */ /* 0x000fe40000000a00 */
[----:B-----5:R-:W-:Y:S01]  /*19b0*/  LEA.HI R22, R22, R23, RZ, 0x3 ;  /* 0x0000001716167211 */ /* 0x020fe200078f18ff */
[----:B------:R-:W-:Y:S02]  /*19c0*/  UIMAD UR7, UR32, UR8, URZ ;  /* 0x00000008200772a4 */ /* 0x000fe4000f8e023f */
[----:B------:R-:W-:Y:S01]  /*19d0*/  UIADD3 UR8, UR16, UR15, URZ ;  /* 0x0000000f10087290 */ /* 0x000fe2000fffe03f */
[----:B------:R-:W-:Y:S01]  /*19e0*/  SHF.R.S32.HI R22, RZ, 0x3, R22 ;  /* 0x00000003ff167819 */ /* 0x000fe20000011416 */
[----:B------:R-:W-:-:S02]  /*19f0*/  UIMAD UR7, UR16, UR9, UR7 ;  /* 0x00000009100772a4 */ /* 0x000fc4000f8e0207 */
[----:B------:R-:W-:Y:S01]  /*1a00*/  UIADD3 UR9, UR16, UR11, URZ ;  /* 0x0000000b10097290 */ /* 0x000fe2000fffe03f */
[----:B------:R-:W-:Y:S01]  /*1a10*/  SHF.R.S32.HI R15, RZ, 0x1f, R22 ;  /* 0x0000001fff0f7819 */ /* 0x000fe20000011416 */
[----:B------:R-:W-:Y:S01]  /*1a20*/  ULDC.64 UR14, c[0x0][0x200] ;  /* 0x00008000000e7ab9 */ /* 0x000fe20000000a00 */
[----:B------:R-:W-:Y:S01]  /*1a30*/  IADD3 R2, P1, R22, UR16, RZ ;  /* 0x0000001016027c10 */ /* 0x000fe2000ff3e0ff */
[----:B------:R-:W-:-:S03]  /*1a40*/  UIMAD.WIDE UR14, UR8, UR20, UR14 ;  /* 0x00000014080e72a5 */ /* 0x000fc6000f8e020e */
[----:B--2---:R-:W-:Y:S01]  /*1a50*/  IADD3.X R5, R15, UR32, RZ, P1, !PT ;  /* 0x000000200f057c10 */ /* 0x004fe20008ffe4ff */
[----:B---3--:R-:W-:-:S04]  /*1a60*/  IMAD.MOV.U32 R16, RZ, RZ, R4 ;  /* 0x000000ffff107224 */ /* 0x008fc800078e0004 */
[----:B------:R-:W-:Y:S01]  /*1a70*/  IMAD R5, R5, c[0x0][0x190], RZ ;  /* 0x0000640005057a24 */ /* 0x000fe200078e02ff */
[----:B------:R-:W-:Y:S02]  /*1a80*/  SHF.R.S32.HI R17, RZ, 0x1f, R16 ;  /* 0x0000001fff117819 */ /* 0x000fe40000011410 */
[----:B------:R-:W-:-:S03]  /*1a90*/  IADD3 R4, P0, R16, UR23, RZ ;  /* 0x0000001710047c10 */ /* 0x000fc6000ff1e0ff */
[C---:B------:R-:W-:Y:S01]  /*1aa0*/  IMAD.WIDE.U32 R6, R2.reuse, c[0x0][0x190], R16 ;  /* 0x0000640002067a25 */ /* 0x040fe200078e0010 */
[----:B------:R2:W-:Y:S03]  /*1ab0*/  STL [R1+0x44], R17 ;  /* 0x0000441101007387 */ /* 0x0005e60000100800 */
[----:B------:R-:W-:Y:S01]  /*1ac0*/  IMAD R2, R2, c[0x0][0x194], R5 ;  /* 0x0000650002027a24 */ /* 0x000fe200078e0205 */
[----:B------:R-:W-:Y:S02]  /*1ad0*/  IADD3 R6, P1, R6, UR39, RZ ;  /* 0x0000002706067c10 */ /* 0x000fe4000ff3e0ff */
[----:B------:R-:W-:Y:S02]  /*1ae0*/  IADD3.X R5, R17, UR24, RZ, P0, !PT ;  /* 0x0000001811057c10 */ /* 0x000fe400087fe4ff */
[----:B------:R-:W-:Y:S01]  /*1af0*/  IADD3.X R7, R7, UR35, R2, P1, !PT ;  /* 0x0000002307077c10 */ /* 0x000fe20008ffe402 */
[----:B------:R-:W-:-:S04]  /*1b00*/  IMAD.U32 R2, RZ, RZ, UR16 ;  /* 0x00000010ff027e24 */ /* 0x000fc8000f8e00ff */
[----:B------:R-:W-:-:S04]  /*1b10*/  IMAD.WIDE.U32 R4, R2, c[0x0][0x370], R4 ;  /* 0x0000dc0002047a25 */ /* 0x000fc800078e0004 */
[----:B------:R-:W-:Y:S01]  /*1b20*/  IMAD.U32 R2, RZ, RZ, UR38 ;  /* 0x00000026ff027e24 */ /* 0x000fe2000f8e00ff */
[----:B------:R-:W-:Y:S01]  /*1b30*/  IADD3 R5, R5, UR7, RZ ;  /* 0x0000000705057c10 */ /* 0x000fe2000fffe0ff */
[----:B------:R-:W-:Y:S02]  /*1b40*/  ULEA.HI.SX32 UR7, UR34, 0xffffffff, 0x1a ;  /* 0xffffffff22077891 */ /* 0x000fe4000f8fd23f */
[----:B------:R-:W-:-:S04]  /*1b50*/  IMAD.WIDE.U32 R6, R2, c[0x0][0x1a8], R6 ;  /* 0x00006a0002067a25 */ /* 0x000fc800078e0006 */
[----:B------:R-:W-:Y:S01]  /*1b60*/  IMAD.WIDE.U32 R4, R2, c[0x0][0x378], R4 ;  /* 0x0000de0002047a25 */ /* 0x000fe200078e0004 */
[----:B-1----:R-:W-:Y:S02]  /*1b70*/  SHF.R.S32.HI R2, RZ, 0x1f, R21 ;  /* 0x0000001fff027819 */ /* 0x002fe40000011415 */
[----:B------:R-:W-:Y:S02]  /*1b80*/  IADD3 R9, R7, UR12, RZ ;  /* 0x0000000c07097c10 */ /* 0x000fe4000fffe0ff */
[----:B------:R-:W-:Y:S02]  /*1b90*/  LEA.HI R2, R2, R21, RZ, 0x5 ;  /* 0x0000001502027211 */ /* 0x000fe400078f28ff */
[----:B------:R-:W-:Y:S01]  /*1ba0*/  IADD3 R5, R5, UR10, RZ ;  /* 0x0000000a05057c10 */ /* 0x000fe2000fffe0ff */
[----:B------:R-:W-:Y:S01]  /*1bb0*/  ULDC.64 UR10, c[0x0][0x3c8] ;  /* 0x0000f200000a7ab9 */ /* 0x000fe20000000a00 */
[----:B------:R-:W-:Y:S01]  /*1bc0*/  LOP3.LUT R7, R2, 0xffffffe0, RZ, 0xc0, !PT ;  /* 0xffffffe002077812 */ /* 0x000fe200078ec0ff */
[----:B------:R-:W-:Y:S01]  /*1bd0*/  UIMAD.WIDE UR8, UR9, UR20, UR10 ;  /* 0x00000014090872a5 */ /* 0x000fe2000f8e020a */
[----:B------:R-:W-:Y:S01]  /*1be0*/  SHF.R.S32.HI R2, RZ, 0x5, R2 ;  /* 0x00000005ff027819 */ /* 0x000fe20000011402 */
[----:B------:R-:W-:Y:S01]  /*1bf0*/  IMAD.WIDE.U32 R4, R22, c[0x0][0x370], R4 ;  /* 0x0000dc0016047a25 */ /* 0x000fe200078e0004 */
[----:B------:R-:W-:-:S03]  /*1c00*/  LEA R8, P1, R6, c[0x0][0x160], 0x1 ;  /* 0x0000580006087a11 */ /* 0x000fc600078208ff */
[----:B------:R-:W-:Y:S01]  /*1c10*/  IMAD.IADD R21, R21, 0x1, -R7 ;  /* 0x0000000115157824 */ /* 0x000fe200078e0a07 */
[----:B------:R-:W-:Y:S01]  /*1c20*/  LEA.HI.X R9, R6, c[0x0][0x164], R9, 0x1, P1 ;  /* 0x0000590006097a11 */ /* 0x000fe200008f0c09 */
[----:B------:R-:W-:Y:S01]  /*1c30*/  IMAD R7, R15, c[0x0][0x370], RZ ;  /* 0x0000dc000f077a24 */ /* 0x000fe200078e02ff */
[----:B------:R-:W-:Y:S01]  /*1c40*/  LEA R6, P2, R4, c[0x0][0x330], 0x1 ;  /* 0x0000cc0004067a11 */ /* 0x000fe200078408ff */
[----:B------:R-:W-:Y:S02]  /*1c50*/  IMAD R2, R2, UR47, R21 ;  /* 0x0000002f02027c24 */ /* 0x000fe4000f8e0215 */
[----:B------:R-:W-:-:S03]  /*1c60*/  IMAD R11, R22, c[0x0][0x374], R7 ;  /* 0x0000dd00160b7a24 */ /* 0x000fc600078e0207 */
[----:B------:R-:W-:-:S04]  /*1c70*/  IADD3 R7, P0, R2, UR18, RZ ;  /* 0x0000001202077c10 */ /* 0x000fc8000ff1e0ff */
[----:B------:R-:W-:Y:S01]  /*1c80*/  LEA.HI.X.SX32 R10, R2, UR13, 0x1, P0 ;  /* 0x0000000d020a7c11 */ /* 0x000fe200080f0eff */
[----:B------:R-:W-:Y:S01]  /*1c90*/  IMAD.IADD R2, R5, 0x1, R11 ;  /* 0x0000000105027824 */ /* 0x000fe200078e020b */
[----:B------:R-:W-:Y:S02]  /*1ca0*/  PLOP3.LUT P0, PT, PT, PT, UP0, 0x80, 0x0 ;  /* 0x000000000000781c */ /* 0x000fe40003f0f008 */
[----:B------:R-:W-:-:S04]  /*1cb0*/  LEA R234, P1, R7, c[0x0][0x350], 0x2 ;  /* 0x0000d40007ea7a11 */ /* 0x000fc800078210ff */
[----:B------:R-:W-:Y:S02]  /*1cc0*/  LEA.HI.X R235, R7, c[0x0][0x354], R10, 0x2, P1 ;  /* 0x0000d50007eb7a11 */ /* 0x000fe400008f140a */
[----:B------:R-:W-:-:S05]  /*1cd0*/  LEA.HI.X R7, R4, c[0x0][0x334], R2, 0x1, P2 ;  /* 0x0000cd0004077a11 */ /* 0x000fca00010f0c02 */
[----:B------:R-:W-:Y:S05]  /*1ce0*/  @!P0 BRA `(.L_x_1637) ;  /* 0x00007c5000008947 */ /* 0x000fea0003800000 */
[----:B--2---:R-:W2:Y:S01]  /*1cf0*/  LDL R13, [R1+0x48] ;  /* 0x00004800010d7983 */ /* 0x004ea20000100800 */
[----:B------:R-:W-:Y:S01]  /*1d00*/  PLOP3.LUT P0, PT, PT, PT, UP3, 0x80, 0x0 ;  /* 0x000000000000781c */ /* 0x000fe20003f0f038 */
[----:B------:R-:W-:Y:S01]  /*1d10*/  UIMAD UR12, UR7, -0x40, UR27 ;  /* 0xffffffc0070c78a4 */ /* 0x000fe2000f8e021b */
[----:B------:R-:W-:Y:S01]  /*1d20*/  IADD3 R10, R22, 0x20, RZ ;  /* 0x00000020160a7810 */ /* 0x000fe20007ffe0ff */
[----:B------:R-:W-:Y:S01]  /*1d30*/  IMAD.MOV.U32 R226, RZ, RZ, 0x40 ;  /* 0x00000040ffe27424 */ /* 0x000fe200078e00ff */
[----:B------:R-:W-:Y:S01]  /*1d40*/  UMOV UR11, UR8 ;  /* 0x00000008000b7c82 */ /* 0x000fe20008000000 */
[----:B------:R-:W-:Y:S01]  /*1d50*/  IMAD.MOV.U32 R242, RZ, RZ, R6 ;  /* 0x000000fffff27224 */ /* 0x000fe200078e0006 */
[----:B------:R-:W-:Y:S01]  /*1d60*/  ULEA.HI UR8, UR7, UR7, URZ, 0x1 ;  /* 0x0000000707087291 */ /* 0x000fe2000f8f083f */
[----:B------:R-:W-:Y:S01]  /*1d70*/  ISETP.GE.AND P1, PT, R10, UR12, PT ;  /* 0x0000000c0a007c0c */ /* 0x000fe2000bf26270 */
[----:B------:R-:W-:Y:S01]  /*1d80*/  IMAD.WIDE.U32 R4, R226, c[0x0][0x370], RZ ;  /* 0x0000dc00e2047a25 */ /* 0x000fe200078e00ff */
[----:B------:R-:W-:Y:S01]  /*1d90*/  ISETP.GE.AND P2, PT, R22, UR12, PT ;  /* 0x0000000c16007c0c */ /* 0x000fe2000bf46270 */
[----:B------:R-:W-:Y:S01]  /*1da0*/  ULOP3.LUT UR8, UR8, 0xfffffffe, URZ, 0xc0, !UPT ;  /* 0xfffffffe08087892 */ /* 0x000fe2000f8ec03f */
[----:B------:R-:W-:Y:S01]  /*1db0*/  BSSY B0, `(.L_x_1638) ;  /* 0x0000040000007945 */ /* 0x000fe20003800000 */
[----:B------:R-:W-:Y:S01]  /*1dc0*/  IMAD.MOV.U32 R243, RZ, RZ, R7 ;  /* 0x000000fffff37224 */ /* 0x000fe200078e0007 */
[----:B------:R-:W-:Y:S01]  /*1dd0*/  @P0 BAR.SYNC.DEFER_BLOCKING 0x0 ;  /* 0x0000000000000b1d */ /* 0x000fe20000010000 */
[----:B------:R-:W-:Y:S01]  /*1de0*/  IMAD R2, R226, c[0x0][0x374], RZ ;  /* 0x0000dd00e2027a24 */ /* 0x000fe200078e02ff */
[----:B------:R-:W-:Y:S01]  /*1df0*/  UIADD3 UR8, UR7, -UR8, URZ ;  /* 0x8000000807087290 */ /* 0x000fe2000fffe03f */
[----:B------:R-:W-:-:S02]  /*1e00*/  IMAD.MOV.U32 R240, RZ, RZ, R8 ;  /* 0x000000fffff07224 */ /* 0x000fc400078e0008 */
[----:B------:R-:W-:Y:S01]  /*1e10*/  IMAD.MOV.U32 R241, RZ, RZ, R9 ;  /* 0x000000fffff17224 */ /* 0x000fe200078e0009 */
[----:B------:R-:W-:Y:S01]  /*1e20*/  UISETP.NE.AND UP0, UPT, UR8, 0x1, UPT ;  /* 0x000000010800788c */ /* 0x000fe2000bf05270 */
[----:B------:R-:W-:Y:S01]  /*1e30*/  @!P1 IADD3 R4, P3, R242, R4, RZ ;  /* 0x00000004f2049210 */ /* 0x000fe20007f7e0ff */
[----:B------:R-:W-:Y:S02]  /*1e40*/  UMOV UR10, UR9 ;  /* 0x00000009000a7c82 */ /* 0x000fe40008000000 */
[----:B------:R-:W-:Y:S01]  /*1e50*/  UMOV UR8, UR14 ;  /* 0x0000000e00087c82 */ /* 0x000fe20008000000 */
[----:B------:R-:W-:Y:S01]  /*1e60*/  @!P1 IADD3.X R5, R243, R5, R2, P3, !PT ;  /* 0x00000005f3059210 */ /* 0x000fe20001ffe402 */
[----:B------:R-:W-:Y:S01]  /*1e70*/  UMOV UR9, UR15 ;  /* 0x0000000f00097c82 */ /* 0x000fe20008000000 */
[----:B------:R-:W-:Y:S01]  /*1e80*/  PLOP3.LUT P0, PT, PT, PT, UP0, 0x80, 0x0 ;  /* 0x000000000000781c */ /* 0x000fe20003f0f008 */
        /* <DEDUP_REMOVED lines=43> */
.L_x_1639:
[----:B------:R-:W-:Y:S01]  /*2140*/  @!PT LDS RZ, [RZ] ;  /* 0x00000000fffff984 */ /* 0x000fe20000000800 */
[----:B------:R-:W-:Y:S01]  /*2150*/  @!PT LDS RZ, [RZ] ;  /* 0x00000000fffff984 */ /* 0x000fe20000000800 */
[----:B------:R-:W-:Y:S01]  /*2160*/  @!PT LDS RZ, [RZ] ;  /* 0x00000000fffff984 */ /* 0x000fe20000000800 */
[----:B-1----:R1:W-:Y:S04]  /*2170*/  LDGSTS.E.BYPASS.LTC128B.128 [R236], [R240.64] ;  /* 0x00000000f0ec7fae */ /* 0x0023e8000b901d44 */
[----:B------:R1:W-:Y:S04]  /*2180*/  LDGSTS.E.BYPASS.LTC128B.128 [R236+0x2000], [R240.64+0x80] ;  /* 0x02000080f0ec7fae */ /* 0x0003e8000b901d44 */
[----:B------:R1:W-:Y:S04]  /*2190*/  LDGSTS.E.BYPASS.LTC128B.128 [R236+0x4000], [R240.64+0x100] ;  /* 0x04000100f0ec7fae */ /* 0x0003e8000b901d44 */
[----:B------:R1:W-:Y:S02]  /*21a0*/  LDGSTS.E.BYPASS.LTC128B.128 [R236+0x6000], [R240.64+0x180] ;  /* 0x06000180f0ec7fae */ /* 0x0003e4000b901d44 */
.L_x_1640:
[----:B------:R-:W-:Y:S05]  /*21b0*/  BSYNC B0 ;  /* 0x0000000000007941 */ /* 0x000fea0003800000 */
.L_x_1638:
        /* <DEDUP_REMOVED lines=21> */
.L_x_1642:
        /* <DEDUP_REMOVED lines=9> */
.L_x_1643:
[----:B------:R-:W-:Y:S05]  /*23a0*/  BSYNC B0 ;  /* 0x0000000000007941 */ /* 0x000fea0003800000 */
.L_x_1641:
[----:B------:R-:W-:Y:S01]  /*23b0*/  ULDC.64 UR14, c[0x0][0x198] ;  /* 0x00006600000e7ab9 */ /* 0x000fe20000000a00 */
[----:B--2---:R-:W-:Y:S01]  /*23c0*/  IMAD.U32 R4, RZ, RZ, UR19 ;  /* 0x00000013ff047e24 */ /* 0x004fe2000f8e00ff */
[----:B------:R-:W-:-:S03]  /*23d0*/  UIMAD UR13, UR17, UR14, URZ ;  /* 0x0000000e110d72a4 */ /* 0x000fc6000f8e023f */
[----:B------:R-:W-:Y:S01]  /*23e0*/  IMAD.WIDE.U32 R6, R4, c[0x0][0x198], R16 ;  /* 0x0000660004067a25 */ /* 0x000fe200078e0010 */
[----:B------:R-:W-:-:S03]  /*23f0*/  UIMAD UR16, UR19, UR15, UR13 ;  /* 0x0000000f131072a4 */ /* 0x000fc6000f8e020d */
[----:B------:R-:W-:Y:S01]  /*2400*/  ULDC.64 UR14, c[0x0][0x1a0] ;  /* 0x00006800000e7ab9 */ /* 0x000fe20000000a00 */
[----:B------:R-:W-:Y:S01]  /*2410*/  IMAD.WIDE.U32 R4, R4, c[0x0][0x1a0], R16 ;  /* 0x0000680004047a25 */ /* 0x000fe200078e0010 */
[----:B------:R-:W-:Y:S01]  /*2420*/  UIMAD UR13, UR17, UR14, URZ ;  /* 0x0000000e110d72a4 */ /* 0x000fe2000f8e023f */
[----:B------:R-:W-:Y:S02]  /*2430*/  IADD3 R6, P3, R6, UR25, RZ ;  /* 0x0000001906067c10 */ /* 0x000fe4000ff7e0ff */
[----:B------:R-:W-:Y:S01]  /*2440*/  IMAD.U32 R9, RZ, RZ, UR16 ;  /* 0x00000010ff097e24 */ /* 0x000fe2000f8e00ff */
[----:B------:R-:W-:Y:S01]  /*2450*/  UIMAD UR14, UR19, UR15, UR13 ;  /* 0x0000000f130e72a4 */ /* 0x000fe2000f8e020d */
[----:B------:R-:W-:Y:S01]  /*2460*/  IADD3 R8, P2, R4, UR21, RZ ;  /* 0x0000001504087c10 */ /* 0x000fe2000ff5e0ff */
[----:B------:R-:W-:Y:S01]  /*2470*/  UIMAD UR13, UR28, -0x40, UR6 ;  /* 0xffffffc01c0d78a4 */ /* 0x000fe2000f8e0206 */
[----:B------:R-:W-:Y:S01]  /*2480*/  IMAD R4, R12, c[0x0][0x1b0], RZ ;  /* 0x00006c000c047a24 */ /* 0x000fe200078e02ff */
[----:B------:R-:W-:-:S02]  /*2490*/  IADD3.X R7, R7, UR26, R9, P3, !PT ;  /* 0x0000001a07077c10 */ /* 0x000fc40009ffe409 */
[----:B------:R-:W-:Y:S02]  /*24a0*/  MOV R2, UR14 ;  /* 0x0000000e00027c02 */ /* 0x000fe40008000f00 */
[----:B------:R-:W-:Y:S01]  /*24b0*/  ISETP.GE.AND P1, PT, R10, UR13, PT ;  /* 0x0000000d0a007c0c */ /* 0x000fe2000bf26270 */
[----:B------:R-:W-:Y:S01]  /*24c0*/  IMAD R10, R0, c[0x0][0x1b4], R4 ;  /* 0x00006d00000a7a24 */ /* 0x000fe200078e0204 */
[----:B------:R-:W-:Y:S01]  /*24d0*/  IADD3.X R9, R5, UR22, R2, P2, !PT ;  /* 0x0000001605097c10 */ /* 0x000fe200097fe402 */
[----:B------:R-:W-:Y:S01]  /*24e0*/  IMAD R2, R12, c[0x0][0x1b8], RZ ;  /* 0x00006e000c027a24 */ /* 0x000fe200078e02ff */
[----:B------:R-:W-:Y:S01]  /*24f0*/  ISETP.GE.AND P2, PT, R22, UR13, PT ;  /* 0x0000000d16007c0c */ /* 0x000fe2000bf46270 */
[----:B------:R-:W-:-:S04]  /*2500*/  IMAD.WIDE.U32 R4, R0, c[0x0][0x1b0], R6 ;  /* 0x00006c0000047a25 */ /* 0x000fc800078e0006 */
[C---:B------:R-:W-:Y:S02]  /*2510*/  IMAD R2, R0.reuse, c[0x0][0x1bc], R2 ;  /* 0x00006f0000027a24 */ /* 0x040fe400078e0202 */
[----:B------:R-:W-:Y:S02]  /*2520*/  IMAD.WIDE.U32 R8, R0, c[0x0][0x1b8], R8 ;  /* 0x00006e0000087a25 */ /* 0x000fe400078e0008 */
[C---:B------:R-:W-:Y:S02]  /*2530*/  @!P1 IADD3 R18, P3, R22.reuse, 0x20, RZ ;  /* 0x0000002016129810 */ /* 0x040fe40007f7e0ff */
[----:B------:R-:W-:Y:S02]  /*2540*/  IMAD.IADD R7, R5, 0x1, R10 ;  /* 0x0000000105077824 */ /* 0x000fe400078e020a */
[----:B------:R-:W-:Y:S01]  /*2550*/  IMAD.IADD R5, R9, 0x1, R2 ;  /* 0x0000000109057824 */ /* 0x000fe200078e0202 */
[----:B------:R-:W-:Y:S01]  /*2560*/  @!P1 IADD3.X R2, RZ, R15, RZ, P3, !PT ;  /* 0x0000000fff029210 */ /* 0x000fe20001ffe4ff */
[--C-:B------:R-:W-:Y:S01]  /*2570*/  @!P2 IMAD.MOV.U32 R6, RZ, RZ, R4.reuse ;  /* 0x000000ffff06a224 */ /* 0x100fe200078e0004 */
[----:B------:R-:W-:Y:S01]  /*2580*/  @!P1 IADD3 R0, P3, R22, 0x20, RZ ;  /* 0x0000002016009810 */ /* 0x000fe20007f7e0ff */
[----:B------:R-:W-:Y:S01]  /*2590*/  @!P1 IMAD.MOV.U32 R10, RZ, RZ, R4 ;  /* 0x000000ffff0a9224 */ /* 0x000fe200078e0004 */
[----:B------:R-:W-:Y:S01]  /*25a0*/  @!P1 MOV R11, R7 ;  /* 0x00000007000b9202 */ /* 0x000fe20000000f00 */
[--C-:B------:R-:W-:Y:S01]  /*25b0*/  @!P2 IMAD.MOV.U32 R4, RZ, RZ, R8.reuse ;  /* 0x000000ffff04a224 */ /* 0x100fe200078e0008 */
[----:B------:R-:W-:Y:S01]  /*25c0*/  @!P1 MOV R13, R5 ;  /* 0x00000005000d9202 */ /* 0x000fe20000000f00 */
[----:B------:R-:W-:-:S02]  /*25d0*/  @!P1 IMAD.MOV.U32 R12, RZ, RZ, R8 ;  /* 0x000000ffff0c9224 */ /* 0x000fc400078e0008 */
[----:B------:R-:W-:Y:S02]  /*25e0*/  @!P1 IMAD R2, R2, c[0x0][0x198], RZ ;  /* 0x0000660002029a24 */ /* 0x000fe400078e02ff */
[----:B------:R-:W-:Y:S02]  /*25f0*/  @!P1 IMAD.X R8, RZ, RZ, R15, P3 ;  /* 0x000000ffff089224 */ /* 0x000fe400018e060f */
[----:B------:R-:W-:Y:S02]  /*2600*/  @!P2 IMAD R14, R15, c[0x0][0x198], RZ ;  /* 0x000066000f0eaa24 */ /* 0x000fe400078e02ff */
[----:B------:R-:W-:Y:S02]  /*2610*/  @!P1 IMAD R20, R18, c[0x0][0x19c], R2 ;  /* 0x0000670012149a24 */ /* 0x000fe400078e0202 */
[----:B------:R-:W-:Y:S02]  /*2620*/  @!P1 IMAD R2, R8, c[0x0][0x1a0], RZ ;  /* 0x0000680008029a24 */ /* 0x000fe400078e02ff */
[----:B------:R-:W-:-:S02]  /*2630*/  @!P2 IMAD R8, R22, c[0x0][0x19c], R14 ;  /* 0x000067001608aa24 */ /* 0x000fc400078e020e */
[----:B------:R-:W-:-:S04]  /*2640*/  @!P2 IMAD.WIDE.U32 R16, R22, c[0x0][0x198], R6 ;  /* 0x000066001610aa25 */ /* 0x000fc800078e0006 */
[----:B------:R-:W-:Y:S02]  /*2650*/  @!P2 IMAD R9, R15, c[0x0][0x1a0], RZ ;  /* 0x000068000f09aa24 */ /* 0x000fe400078e02ff */
[----:B------:R-:W-:-:S04]  /*2660*/  @!P2 IMAD.WIDE.U32 R14, R22, c[0x0][0x1a0], R4 ;  /* 0x00006800160eaa25 */ /* 0x000fc800078e0004 */
[----:B------:R-:W-:Y:S01]  /*2670*/  @!P1 IMAD.WIDE.U32 R18, R18, c[0x0][0x198], R10 ;  /* 0x0000660012129a25 */ /* 0x000fe200078e000a */
[----:B------:R-:W-:-:S03]  /*2680*/  @!P2 LEA R10, P6, R16, c[0x0][0x168], 0x1 ;  /* 0x00005a00100aaa11 */ /* 0x000fc600078c08ff */
[----:B------:R-:W-:Y:S01]  /*2690*/  @!P2 IMAD.IADD R5, R17, 0x1, R8 ;  /* 0x000000011105a824 */ /* 0x000fe200078e0208 */
[----:B------:R-:W-:Y:S01]  /*26a0*/  @!P1 IADD3 R7, R19, R20, RZ ;  /* 0x0000001413079210 */ /* 0x000fe20007ffe0ff */
[----:B------:R-:W-:Y:S01]  /*26b0*/  @!P2 IMAD R9, R22, c[0x0][0x1a4], R9 ;  /* 0x000069001609aa24 */ /* 0x000fe200078e0209 */
[----:B------:R-:W-:Y:S01]  /*26c0*/  @!P1 LEA R8, P5, R18, c[0x0][0x168], 0x1 ;  /* 0x00005a0012089a11 */ /* 0x000fe200078a08ff */
[----:B------:R-:W-:Y:S01]  /*26d0*/  @!P1 IMAD R2, R0, c[0x0][0x1a4], R2 ;  /* 0x0000690000029a24 */ /* 0x000fe200078e0202 */
[----:B------:R-:W-:Y:S01]  /*26e0*/  @!P2 LEA.HI.X R11, R16, c[0x0][0x16c], R5, 0x1, P6 ;  /* 0x00005b00100baa11 */ /* 0x000fe200030f0c05 */
[----:B------:R-:W-:Y:S01]  /*26f0*/  @!P1 IMAD.WIDE.U32 R12, R0, c[0x0][0x1a0], R12 ;  /* 0x00006800000c9a25 */ /* 0x000fe200078e000c */
[----:B------:R-:W-:Y:S01]  /*2700*/  @P2 STS.128 [R237+0x18000], RZ ;  /* 0x018000ffed002388 */ /* 0x000fe20000000c00 */
[----:B------:R-:W-:Y:S02]  /*2710*/  @!P2 LEA R6, P4, R14, c[0x0][0x170], 0x1 ;  /* 0x00005c000e06aa11 */ /* 0x000fe400078808ff */
[----:B------:R-:W-:Y:S01]  /*2720*/  @!P2 IMAD.IADD R0, R15, 0x1, R9 ;  /* 0x000000010f00a824 */ /* 0x000fe200078e0209 */
[----:B------:R-:W-:Y:S01]  /*2730*/  @P2 STS.128 [R237+0x1a000], RZ ;  /* 0x01a000ffed002388 */ /* 0x000fe20000000c00 */
[----:B------:R-:W-:-:S03]  /*2740*/  @!P1 LEA.HI.X R9, R18, c[0x0][0x16c], R7, 0x1, P5 ;  /* 0x00005b0012099a11 */ /* 0x000fc600028f0c07 */
[----:B------:R-:W-:Y:S04]  /*2750*/  @P2 STS.128 [R237+0x1c000], RZ ;  /* 0x01c000ffed002388 */ /* 0x000fe80000000c00 */
[----:B------:R-:W-:Y:S04]  /*2760*/  @P2 STS.128 [R237+0x1e000], RZ ;  /* 0x01e000ffed002388 */ /* 0x000fe80000000c00 */
[----:B------:R-:W-:Y:S01]  /*2770*/  @!PT LDS RZ, [RZ] ;  /* 0x00000000fffff984 */ /* 0x000fe20000000800 */
[----:B------:R-:W-:Y:S01]  /*2780*/  @!PT LDS RZ, [RZ] ;  /* 0x00000000fffff984 */ /* 0x000fe20000000800 */
[----:B------:R-:W-:Y:S01]  /*2790*/  @!PT LDS RZ, [RZ] ;  /* 0x00000000fffff984 */ /* 0x000fe20000000800 */
[----:B------:R2:W-:Y:S04]  /*27a0*/  @!P2 LDGSTS.E.BYPASS.LTC128B.128 [R237+0x18000], [R10.64] ;  /* 0x180000000aedafae */ /* 0x0005e8000b901d44 */
[----:B------:R2:W-:Y:S01]  /*27b0*/  @!P2 LDGSTS.E.BYPASS.LTC128B.128 [R237+0x1a000], [R10.64+0x80] ;  /* 0x1a0000800aedafae */ /* 0x0005e2000b901d44 */
[----:B------:R-:W-:-:S03]  /*27c0*/  @!P2 LEA.HI.X R7, R14, c[0x0][0x174], R0, 0x1, P4 ;  /* 0x00005d000e07aa11 */ /* 0x000fc600020f0c00 */
        /* <DEDUP_REMOVED lines=21> */
[----:B------:R4:W-:Y:S01]  /*2920*/  @!P2 LDGSTS.E.BYPASS.LTC128B.128 [R237+0x22000], [R6.64+0x80] ;  /* 0x2200008006edafae */ /* 0x0009e2000b901d44 */
[----:B---3--:R-:W-:Y:S01]  /*2930*/  MOV R8, c[0x0][0x308] ;  /* 0x0000c20000087a02 */ /* 0x008fe20000000f00 */
[----:B------:R-:W-:-:S02]  /*2940*/  IMAD.MOV.U32 R9, RZ, RZ, c[0x0][0x30c] ;  /* 0x0000c300ff097624 */ /* 0x000fc400078e00ff */
[----:B------:R4:W-:Y:S04]  /*2950*/  @!P2 LDGSTS.E.BYPASS.LTC128B.128 [R237+0x24000], [R6.64+0x100] ;  /* 0x2400010006edafae */ /* 0x0009e8000b901d44 */
[----:B------:R4:W-:Y:S04]  /*2960*/  @!P2 LDGSTS.E.BYPASS.LTC128B.128 [R237+0x26000], [R6.64+0x180] ;  /* 0x2600018006edafae */ /* 0x0009e8000b901d44 */
[----:B------:R-:W-:Y:S04]  /*2970*/  @P1 STS.128 [R237+0x21000], RZ ;  /* 0x021000ffed001388 */ /* 0x000fe80000000c00 */
[----:B------:R-:W-:Y:S04]  /*2980*/  @P1 STS.128 [R237+0x23000], RZ ;  /* 0x023000ffed001388 */ /* 0x000fe80000000c00 */
[----:B------:R-:W-:Y:S04]  /*2990*/  @P1 STS.128 [R237+0x25000], RZ ;  /* 0x025000ffed001388 */ /* 0x000fe80000000c00 */
[----:B------:R-:W-:Y:S01]  /*29a0*/  @P1 STS.128 [R237+0x27000], RZ ;  /* 0x027000ffed001388 */ /* 0x000fe20000000c00 */
[----:B------:R-:W-:-:S03]  /*29b0*/  ISETP.GE.AND P2, PT, R249, UR12, PT ;  /* 0x0000000cf9007c0c */ /* 0x000fc6000bf46270 */
[----:B------:R-:W3:Y:S01]  /*29c0*/  LDL R22, [R1+0x4c] ;  /* 0x00004c0001167983 */ /* 0x000ee20000100800 */
[----:B------:R-:W-:Y:S01]  /*29d0*/  @!P1 IMAD.IADD R2, R13, 0x1, R2 ;  /* 0x000000010d029824 */ /* 0x000fe200078e0202 */
[----:B------:R-:W-:-:S04]  /*29e0*/  @!P1 LEA R4, P3, R12, c[0x0][0x170], 0x1 ;  /* 0x00005c000c049a11 */ /* 0x000fc800078608ff */
[----:B------:R-:W-:Y:S01]  /*29f0*/  @!P1 LEA.HI.X R5, R12, c[0x0][0x174], R2, 0x1, P3 ;  /* 0x00005d000c059a11 */ /* 0x000fe200018f0c02 */
[----:B----4-:R4:W2:Y:S01]  /*2a00*/  LDG.E.64 R6, [R8.64+0x8] ;  /* 0x0000080408067981 */ /* 0x0108a2000c1e1b00 */
[----:B------:R-:W-:-:S03]  /*2a10*/  IADD3 R0, R249, 0x8, RZ ;  /* 0x00000008f9007810 */ /* 0x000fc60007ffe0ff */
[----:B------:R-:W-:Y:S01]  /*2a20*/  @!PT LDS RZ, [RZ] ;  /* 0x00000000fffff984 */ /* 0x000fe20000000800 */
[----:B------:R-:W-:Y:S01]  /*2a30*/  @!PT LDS RZ, [RZ] ;  /* 0x00000000fffff984 */ /* 0x000fe20000000800 */
[----:B------:R-:W-:Y:S01]  /*2a40*/  @!PT LDS RZ, [RZ] ;  /* 0x00000000fffff984 */ /* 0x000fe20000000800 */
[----:B------:R1:W-:Y:S04]  /*2a50*/  @!P1 LDGSTS.E.BYPASS.LTC128B.128 [R237+0x21000], [R4.64] ;  /* 0x2100000004ed9fae */ /* 0x0003e8000b901d44 */
[----:B------:R1:W-:Y:S04]  /*2a60*/  @!P1 LDGSTS.E.BYPASS.LTC128B.128 [R237+0x23000], [R4.64+0x80] ;  /* 0x2300008004ed9fae */ /* 0x0003e8000b901d44 */
[----:B------:R1:W-:Y:S04]  /*2a70*/  @!P1 LDGSTS.E.BYPASS.LTC128B.128 [R237+0x25000], [R4.64+0x100] ;  /* 0x2500010004ed9fae */ /* 0x0003e8000b901d44 */
[----:B------:R1:W-:Y:S01]  /*2a80*/  @!P1 LDGSTS.E.BYPASS.LTC128B.128 [R237+0x27000], [R4.64+0x180] ;  /* 0x2700018004ed9fae */ /* 0x0003e2000b901d44 */
[----:B------:R-:W-:-:S02]  /*2a90*/  ISETP.GE.AND P1, PT, R0, UR12, PT ;  /* 0x0000000c00007c0c */ /* 0x000fc4000bf26270 */
[----:B------:R-:W-:Y:S01]  /*2aa0*/  SHF.R.S32.HI R0, RZ, 0x1f, R21 ;  /* 0x0000001fff007819 */ /* 0x000fe20000011415 */
[----:B------:R-:W0:Y:S04]  /*2ab0*/  LDGDEPBAR ;  /* 0x00000000000079af */ /* 0x000e280000000000 */
[----:B----4-:R-:W4:Y:S01]  /*2ac0*/  LDG.E.64 R8, [R8.64] ;  /* 0x0000000408087981 */ /* 0x010f22000c1e1b00 */
[----:B------:R-:W-:Y:S01]  /*2ad0*/  MOV R247, 0x7f800000 ;  /* 0x7f80000000f77802 */ /* 0x000fe20000000f00 */
[----:B------:R-:W-:Y:S02]  /*2ae0*/  IMAD.MOV.U32 R248, RZ, RZ, 0x7f800000 ;  /* 0x7f800000fff87424 */ /* 0x000fe400078e00ff */
[----:B-1----:R-:W-:-:S04]  /*2af0*/  IMAD.MOV.U32 R4, RZ, RZ, 0x4 ;  /* 0x00000004ff047424 */ /* 0x002fc800078e00ff */
[----:B------:R-:W-:-:S05]  /*2b00*/  IMAD.WIDE R4, R249, R4, UR8 ;  /* 0x00000008f9047e25 */ /* 0x000fca000f8e0204 */
[----:B------:R1:W5:Y:S04]  /*2b10*/  @!P2 LDG.E R247, [R4.64] ;  /* 0x0000000404f7a981 */ /* 0x000368000c1e1900 */
[----:B------:R1:W5:Y:S01]  /*2b20*/  @!P1 LDG.E R248, [R4.64+0x20] ;  /* 0x0000200404f89981 */ /* 0x000362000c1e1900 */
[----:B------:R-:W-:-:S04]  /*2b30*/  IADD3 R2, R233, 0x4000, RZ ;  /* 0x00004000e9027810 */ /* 0x000fc80007ffe0ff */
[----:B------:R-:W-:-:S04]  /*2b40*/  SEL R2, R2, R233, !P0 ;  /* 0x000000e902027207 */ /* 0x000fc80004000000 */
[----:B------:R-:W-:Y:S01]  /*2b50*/  SHF.L.U32 R219, R2, 0x1, RZ ;  /* 0x0000000102db7819 */ /* 0x000fe200000006ff */
[----:B------:R-:W-:Y:S01]  /*2b60*/  IMAD.MOV.U32 R231, RZ, RZ, 0x20 ;  /* 0x00000020ffe77424 */ /* 0x000fe200078e00ff */
[----:B------:R-:W-:Y:S01]  /*2b70*/  SHF.L.U32 R222, R233, 0x1, RZ ;  /* 0x00000001e9de7819 */ /* 0x000fe200000006ff */
        /* <DEDUP_REMOVED lines=64> */
[----:B--2---:R-:W-:-:S04]  /*2f80*/  IADD3 R250, P2, P1, R6, UR41, R21 ;  /* 0x0000002906fa7c10 */ /* 0x004fc8000f95e015 */
[----:B------:R-:W-:-:S05]  /*2f90*/  IADD3.X R0, R7, UR49, R0, P2, P1 ;  /* 0x0000003107007c10 */ /* 0x000fca00097e2400 */
[----:B------:R2:W-:Y:S02]  /*2fa0*/  STL [R1+0x38], R0 ;  /* 0x0000380001007387 */ /* 0x0005e40000100800 */
[----:B--2---:R-:W-:-:S04]  /*2fb0*/  IADD3 R0, R232, 0x4000, RZ ;  /* 0x00004000e8007810 */ /* 0x004fc80007ffe0ff */
[----:B------:R-:W-:-:S05]  /*2fc0*/  SEL R0, R0, R232, !P0 ;  /* 0x000000e800007207 */ /* 0x000fca0004000000 */
[----:B------:R-:W-:Y:S02]  /*2fd0*/  IMAD.SHL.U32 R2, R0, 0x2, RZ ;  /* 0x0000000200027824 */ /* 0x000fe400078e00ff */
[----:B------:R-:W-:-:S04]  /*2fe0*/  IMAD.MOV.U32 R0, RZ, RZ, c[0x0][0x22c] ;  /* 0x00008b00ff007624 */ /* 0x000fc800078e00ff */
[----:B------:R-:W-:Y:S01]  /*2ff0*/  IMAD R0, R0, c[0x0][0x1c0], RZ ;  /* 0x0000700000007a24 */ /* 0x000fe200078e02ff */
[----:B----4-:R2:W4:Y:S03]  /*3000*/  R2UR UR14, R9 ;  /* 0x00000000090e73c2 */ /* 0x01052600000e0000 */
[----:B------:R-:W-:-:S05]  /*3010*/  IMAD.SHL.U32 R238, R0, 0x8, RZ ;  /* 0x0000000800ee7824 */ /* 0x000fca00078e00ff */
[----:B------:R1:W3:Y:S01]  /*3020*/  R2UR UR15, R8 ;  /* 0x00000000080f73c2 */ /* 0x0002e200000e0000 */
[----:B--2---:R-:W-:-:S04]  /*3030*/  SHF.L.U32 R9, R0, 0x4, RZ ;  /* 0x0000000400097819 */ /* 0x004fc800000006ff */
[C---:B------:R-:W-:Y:S02]  /*3040*/  IADD3 R7, R9.reuse, 0x40, RZ ;  /* 0x0000004009077810 */ /* 0x040fe40007ffe0ff */
[C---:B------:R-:W-:Y:S02]  /*3050*/  IADD3 R6, R9.reuse, 0x60, RZ ;  /* 0x0000006009067810 */ /* 0x040fe40007ffe0ff */
[C---:B-1----:R-:W-:Y:S02]  /*3060*/  IADD3 R8, R9.reuse, 0x20, RZ ;  /* 0x0000002009087810 */ /* 0x042fe40007ffe0ff */
[C---:B------:R-:W-:Y:S02]  /*3070*/  IADD3 R5, R9.reuse, 0x80, RZ ;  /* 0x0000008009057810 */ /* 0x040fe40007ffe0ff */
[C---:B------:R-:W-:Y:S02]  /*3080*/  IADD3 R4, R9.reuse, 0xa0, RZ ;  /* 0x000000a009047810 */ /* 0x040fe40007ffe0ff */
[C---:B------:R-:W-:Y:S01]  /*3090*/  IADD3 R10, R9.reuse, 0xc0, RZ ;  /* 0x000000c0090a7810 */ /* 0x040fe20007ffe0ff */
[----:B------:R-:W-:Y:S01]  /*30a0*/  IMAD.IADD R7, R238, 0x1, R7 ;  /* 0x00000001ee077824 */ /* 0x000fe200078e0207 */
[----:B------:R-:W-:-:S02]  /*30b0*/  IADD3 R9, R9, 0xe0, RZ ;  /* 0x000000e009097810 */ /* 0x000fc40007ffe0ff */
[C---:B------:R-:W-:Y:S01]  /*30c0*/  IADD3 R8, R238.reuse, R8, RZ ;  /* 0x00000008ee087210 */ /* 0x040fe20007ffe0ff */
[C---:B------:R-:W-:Y:S01]  /*30d0*/  IMAD.IADD R5, R238.reuse, 0x1, R5 ;  /* 0x00000001ee057824 */ /* 0x040fe200078e0205 */
[C---:B------:R-:W-:Y:S02]  /*30e0*/  IADD3 R6, R238.reuse, R6, RZ ;  /* 0x00000006ee067210 */ /* 0x040fe40007ffe0ff */
        /* <DEDUP_REMOVED lines=24> */
[----:B------:R-:W-:-:S02]  /*3270*/  IADD3 R9, R238, R8, RZ ;  /* 0x00000008ee097210 */ /* 0x000fc40007ffe0ff */
[----:B------:R2:W-:Y:S01]  /*3280*/  STL [R1+0x10], R7 ;  /* 0x0000100701007387 */ /* 0x0005e20000100800 */
[----:B------:R-:W-:-:S03]  /*3290*/  IADD3 R0, R238, R0, RZ ;  /* 0x00000000ee007210 */ /* 0x000fc60007ffe0ff */
[----:B------:R3:W-:Y:S04]  /*32a0*/  STL [R1+0xc], R6 ;  /* 0x00000c0601007387 */ /* 0x0007e80000100800 */
[----:B------:R4:W-:Y:S04]  /*32b0*/  STL [R1+0x8], R5 ;  /* 0x0000080501007387 */ /* 0x0009e80000100800 */
[----:B------:R4:W-:Y:S04]  /*32c0*/  STL [R1+0x4], R4 ;  /* 0x0000040401007387 */ /* 0x0009e80000100800 */
[----:B------:R-:W-:Y:S01]  /*32d0*/  STL [R1+0x2c], R9 ;  /* 0x00002c0901007387 */ /* 0x000fe20000100800 */
[----:B-1----:R-:W-:-:S03]  /*32e0*/  IMAD.IADD R8, R238, 0x1, R7 ;  /* 0x00000001ee087824 */ /* 0x002fc600078e0207 */
[----:B------:R1:W-:Y:S01]  /*32f0*/  STL [R1], R0 ;  /* 0x0000000001007387 */ /* 0x0003e20000100800 */
[----:B--2---:R-:W-:-:S03]  /*3300*/  IADD3 R7, R238, R6, RZ ;  /* 0x00000006ee077210 */ /* 0x004fc60007ffe0ff */
[----:B------:R2:W-:Y:S01]  /*3310*/  STL [R1+0x28], R8 ;  /* 0x0000280801007387 */ /* 0x0005e20000100800 */
[----:B---3--:R-:W-:-:S03]  /*3320*/  IMAD.IADD R6, R238, 0x1, R5 ;  /* 0x00000001ee067824 */ /* 0x008fc600078e0205 */
[----:B------:R2:W-:Y:S01]  /*3330*/  STL [R1+0x24], R7 ;  /* 0x0000240701007387 */ /* 0x0005e20000100800 */
[----:B----4-:R-:W-:-:S03]  /*3340*/  IADD3 R5, R238, R4, RZ ;  /* 0x00000004ee057210 */ /* 0x010fc60007ffe0ff */
[----:B------:R2:W-:Y:S01]  /*3350*/  STL [R1+0x20], R6 ;  /* 0x0000200601007387 */ /* 0x0005e20000100800 */
[----:B------:R-:W-:-:S03]  /*3360*/  IMAD.IADD R4, R238, 0x1, R0 ;  /* 0x00000001ee047824 */ /* 0x000fc600078e0200 */
[----:B------:R2:W-:Y:S04]  /*3370*/  STL [R1+0x1c], R5 ;  /* 0x00001c0501007387 */ /* 0x0005e80000100800 */
[----:B------:R2:W-:Y:S01]  /*3380*/  STL [R1+0x18], R4 ;  /* 0x0000180401007387 */ /* 0x0005e20000100800 */
[----:B------:R-:W-:-:S05]  /*3390*/  R2P PR, R22, 0x6 ;  /* 0x0000000616007804 */ /* 0x000fca0000000000 */
[----:B------:R-:W-:Y:S02]  /*33a0*/  SEL R231, R231, 0xffffffe0, !P1 ;  /* 0xffffffe0e7e77807 */ /* 0x000fe40004800000 */
[----:B------:R-:W-:Y:S02]  /*33b0*/  SEL R226, R226, 0xffffffc0, !P2 ;  /* 0xffffffc0e2e27807 */ /* 0x000fe40005000000 */
[----:B------:R-:W-:Y:S01]  /*33c0*/  IADD3 R223, R231, R222, RZ ;  /* 0x000000dee7df7210 */ /* 0x000fe20007ffe0ff */
[C---:B------:R-:W-:Y:S01]  /*33d0*/  IMAD.IADD R228, R227.reuse, 0x1, R231 ;  /* 0x00000001e3e47824 */ /* 0x040fe200078e02e7 */
[----:B------:R-:W-:Y:S01]  /*33e0*/  CS2R R22, SRZ ;  /* 0x0000000000167805 */ /* 0x000fe2000001ff00 */
[----:B------:R-:W-:Y:S01]  /*33f0*/  CS2R R20, SRZ ;  /* 0x0000000000147805 */ /* 0x000fe2000001ff00 */
[----:B------:R-:W-:Y:S01]  /*3400*/  IMAD.WIDE.U32 R250, R250, -0x2daee0ad, RZ ;  /* 0xd2511f53fafa7825 */ /* 0x000fe200078e00ff */
[----:B-1----:R-:W-:Y:S02]  /*3410*/  IADD3 R0, R238, R252, RZ ;  /* 0x000000fcee007210 */ /* 0x002fe40007ffe0ff */
[----:B------:R-:W-:Y:S01]  /*3420*/  IADD3 R230, R226, R228, RZ ;  /* 0x000000e4e2e67210 */ /* 0x000fe20007ffe0ff */
[----:B------:R-:W-:-:S02]  /*3430*/  IMAD.IADD R229, R227, 0x1, R226 ;  /* 0x00000001e3e57824 */ /* 0x000fc400078e02e2 */
[C---:B------:R-:W-:Y:S02]  /*3440*/  IMAD.IADD R225, R226.reuse, 0x1, R222 ;  /* 0x00000001e2e17824 */ /* 0x040fe400078e02de */
[----:B------:R-:W-:Y:S01]  /*3450*/  IMAD.IADD R224, R226, 0x1, R223 ;  /* 0x00000001e2e07824 */ /* 0x000fe200078e02df */
[----:B------:R-:W-:Y:S02]  /*3460*/  UIADD3 UR27, UR15, -0x61c88647, URZ ;  /* 0x9e3779b90f1b7890 */ /* 0x000fe4000fffe03f */
[----:B------:R-:W-:Y:S02]  /*3470*/  UIADD3 UR26, UR14, -0x4498517b, URZ ;  /* 0xbb67ae850e1a7890 */ /* 0x000fe4000fffe03f */
[----:B------:R-:W-:Y:S02]  /*3480*/  UIADD3 UR25, UR15, 0x3c6ef372, URZ ;  /* 0x3c6ef3720f197890 */ /* 0x000fe4000fffe03f */
[----:B------:R-:W-:Y:S02]  /*3490*/  UIADD3 UR24, UR14, 0x76cf5d0a, URZ ;  /* 0x76cf5d0a0e187890 */ /* 0x000fe4000fffe03f */
[----:B------:R-:W-:-:S02]  /*34a0*/  UIADD3 UR23, UR15, -0x255992d5, URZ ;  /* 0xdaa66d2b0f177890 */ /* 0x000fc4000fffe03f */
[----:B------:R-:W-:Y:S02]  /*34b0*/  UIADD3 UR22, UR14, 0x32370b8f, URZ ;  /* 0x32370b8f0e167890 */ /* 0x000fe4000fffe03f */
[----:B------:R-:W-:Y:S02]  /*34c0*/  UIADD3 UR21, UR15, 0x78dde6e4, URZ ;  /* 0x78dde6e40f157890 */ /* 0x000fe4000fffe03f */
[----:B------:R-:W-:Y:S02]  /*34d0*/  UIADD3 UR20, UR14, -0x126145ec, URZ ;  /* 0xed9eba140e147890 */ /* 0x000fe4000fffe03f */
[----:B------:R-:W-:Y:S02]  /*34e0*/  UIADD3 UR19, UR15, 0x1715609d, URZ ;  /* 0x1715609d0f137890 */ /* 0x000fe4000fffe03f */
[----:B------:R-:W-:Y:S02]  /*34f0*/  UIADD3 UR18, UR14, -0x56f99767, URZ ;  /* 0xa90668990e127890 */ /* 0x000fe4000fffe03f */
[----:B------:R-:W-:-:S02]  /*3500*/  UIADD3 UR17, UR15, -0x4ab325aa, URZ ;  /* 0xb54cda560f117890 */ /* 0x000fc4000fffe03f */
[----:B--2---:R-:W-:Y:S02]  /*3510*/  UIADD3 UR16, UR14, 0x646e171e, URZ ;  /* 0x646e171e0e107890 */ /* 0x004fe4000fffe03f */
.L_x_1646:
[----:B------:R-:W0:Y:S01]  /*3520*/  LDGDEPBAR ;  /* 0x00000000000079af */ /* 0x000e220000000000 */
[C---:B------:R-:W-:Y:S01]  /*3530*/  IMAD.IADD R105, R219.reuse, 0x1, R231 ;  /* 0x00000001db697824 */ /* 0x040fe200078e02e7 */
[----:B------:R-:W-:Y:S01]  /*3540*/  PLOP3.LUT P0, PT, PT, PT, UP1, 0x80, 0x0 ;  /* 0x000000000000781c */ /* 0x000fe20003f0f018 */
[--C-:B------:R-:W-:Y:S01]  /*3550*/  IMAD.IADD R104, R219, 0x1, R226.reuse ;  /* 0x00000001db687824 */ /* 0x100fe200078e02e2 */
[----:B------:R-:W-:Y:S01]  /*3560*/  PLOP3.LUT P2, PT, PT, PT, UP1, 0x80, 0x0 ;  /* 0x000000000000781c */ /* 0x000fe20003f4f018 */
[----:B------:R-:W-:Y:S01]  /*3570*/  IMAD.IADD R0, R105, 0x1, R226 ;  /* 0x0000000169007824 */ /* 0x000fe200078e02e2 */
[----:B------:R-:W2:Y:S01]  /*3580*/  LDL R110, [R1+0x50] ;  /* 0x00005000016e7983 */ /* 0x000ea20000100800 */
[----:B------:R-:W-:Y:S01]  /*3590*/  PLOP3.LUT P1, PT, PT, PT, UP1, 0x80, 0x0 ;  /* 0x000000000000781c */ /* 0x000fe20003f2f018 */
[----:B------:R-:W-:Y:S01]  /*35a0*/  UISETP.GE.AND UP4, UPT, UR7, 0x1, UPT ;  /* 0x000000010700788c */ /* 0x000fe2000bf86270 */
[----:B------:R-:W-:Y:S02]  /*35b0*/  PLOP3.LUT P3, PT, PT, PT, UP1, 0x80, 0x0 ;  /* 0x000000000000781c */ /* 0x000fe40003f6f018 */
[----:B------:R-:W-:Y:S01]  /*35c0*/  PLOP3.LUT P6, PT, PT, PT, UP1, 0x80, 0x0 ;  /* 0x000000000000781c */ /* 0x000fe20003fcf018 */
[----:B------:R-:W3:Y:S01]  /*35d0*/  LDL R109, [R1+0x3c] ;  /* 0x00003c00016d7983 */ /* 0x000ee20000100800 */
[----:B------:R-:W-:Y:S02]  /*35e0*/  PLOP3.LUT P5, PT, PT, PT, UP1, 0x80, 0x0 ;  /* 0x000000000000781c */ /* 0x000fe40003faf018 */
[C---:B-----5:R-:W-:Y:S03]  /*35f0*/  FSETP.NEU.FTZ.AND P4, PT, R247.reuse, -INF , PT ;  /* 0xff800000f700780b */ /* 0x060fe60003f9d000 */
[----:B------:R-:W4:Y:S06]  /*3600*/  LDL R108, [R1+0x38] ;  /* 0x00003800016c7983 */ /* 0x000f2c0000100800 */
        /* <DEDUP_REMOVED lines=117> */
[----:B------:R-:W-:Y:S03]  /*3d60*/  IMAD.MOV.U32 R109, RZ, RZ, c[0x0][0x22c] ;  /* 0x00008b00ff6d7624 */ /* 0x000fe600078e00ff */
[----:B-1----:R-:W-:Y:S01]  /*3d70*/  @P2 IMAD.SHL.U32 R0, R0, 0x2, RZ ;  /* 0x0000000200002824 */ /* 0x002fe200078e00ff */
[----:B------:R-:W-:Y:S01]  /*3d80*/  PLOP3.LUT P2, PT, PT, PT, UP1, 0x80, 0x0 ;  /* 0x000000000000781c */ /* 0x000fe20003f4f018 */
[----:B------:R-:W-:Y:S02]  /*3d90*/  FMUL.FTZ R93, R247, 1.4426950216293334961 ;  /* 0x3fb8aa3bf75d7820 */ /* 0x000fe40000410000 */
[----:B------:R-:W-:Y:S01]  /*3da0*/  IMAD R109, R109, c[0x0][0x1c0], RZ ;  /* 0x000070006d6d7a24 */ /* 0x000fe200078e02ff */
[----:B------:R-:W-:Y:S02]  /*3db0*/  @P1 LOP3.LUT R0, R110, 0x6, R0, 0xf8, !PT ;  /* 0x000000066e001812 */ /* 0x000fe400078ef800 */
[----:B------:R-:W1:Y:S01]  /*3dc0*/  S2R R110, SR_TID.X ;  /* 0x00000000006e7919 */ /* 0x000e620000002100 */
[----:B------:R-:W-:Y:S01]  /*3dd0*/  PLOP3.LUT P1, PT, PT, PT, UP1, 0x80, 0x0 ;  /* 0x000000000000781c */ /* 0x000fe20003f2f018 */
[----:B------:R-:W-:Y:S01]  /*3de0*/  IMAD.U32 R109, R109, -0x40, RZ ;  /* 0xffffffc06d6d7824 */ /* 0x000fe200078e00ff */
[----:B------:R-:W-:Y:S01]  /*3df0*/  FSEL R93, R93, RZ, P4 ;  /* 0x000000ff5d5d7208 */ /* 0x000fe20002000000 */
[----:B------:R-:W-:Y:S01]  /*3e00*/  @P0 IMAD R92, R92, 0x40, R0 ;  /* 0x000000405c5c0824 */ /* 0x000fe200078e0200 */
[----:B------:R-:W-:Y:S01]  /*3e10*/  PLOP3.LUT P0, PT, PT, PT, UP1, 0x80, 0x0 ;  /* 0x000000000000781c */ /* 0x000fe20003f0f018 */
[----:B------:R-:W-:Y:S01]  /*3e20*/  IMAD.U32 R0, RZ, RZ, UR28 ;  /* 0x0000001cff007e24 */ /* 0x000fe2000f8e00ff */
[----:B------:R-:W-:Y:S02]  /*3e30*/  FSETP.NEU.FTZ.AND P4, PT, R248, -INF , PT ;  /* 0xff800000f800780b */ /* 0x000fe40003f9d000 */
[C---:B------:R-:W-:Y:S05]  /*3e40*/  @P3 ISETP.GE.AND P3, PT, R92.reuse, UR6, PT ;  /* 0x000000065c003c0c */ /* 0x040fea000bf66270 */
[----:B------:R-:W-:Y:S02]  /*3e50*/  @P1 IADD3 R89, R92, 0x1, RZ ;  /* 0x000000015c591810 */ /* 0x000fe40007ffe0ff */
[----:B------:R-:W-:Y:S02]  /*3e60*/  PLOP3.LUT P1, PT, PT, PT, UP1, 0x80, 0x0 ;  /* 0x000000000000781c */ /* 0x000fe40003f2f018 */
[----:B------:R-:W-:Y:S01]  /*3e70*/  @P6 ISETP.GE.AND P6, PT, R89, UR6, PT ;  /* 0x0000000659006c0c */ /* 0x000fe2000bfc6270 */
[----:B------:R-:W-:Y:S03]  /*3e80*/  IMAD.WIDE.U32 R88, R88, -0x326172a9, RZ ;  /* 0xcd9e8d5758587825 */ /* 0x000fe600078e00ff */
[----:B------:R-:W-:Y:S02]  /*3e90*/  @P0 FSEL R4, R4, -INF , !P3 ;  /* 0xff80000004040808 */ /* 0x000fe40005800000 */
[----:B-1----:R-:W-:Y:S02]  /*3ea0*/  SHF.R.S32.HI R110, RZ, 0x1f, R110 ;  /* 0x0000001fff6e7819 */ /* 0x002fe4000001146e */
[----:B------:R-:W-:Y:S01]  /*3eb0*/  LOP3.LUT R98, R89, UR15, R108, 0x96, !PT ;  /* 0x0000000f59627c12 */ /* 0x000fe2000f8e966c */
[--C-:B------:R-:W-:Y:S01]  /*3ec0*/  FFMA.FTZ R4, R4, c[0x0][0x23c], -R93.reuse ;  /* 0x00008f0004047a23 */ /* 0x100fe2000001085d */
[----:B------:R-:W-:Y:S02]  /*3ed0*/  LEA.HI R110, R110, R111, RZ, 0x7 ;  /* 0x0000006f6e6e7211 */ /* 0x000fe400078f38ff */
[----:B------:R-:W-:Y:S01]  /*3ee0*/  PLOP3.LUT P0, PT, PT, PT, UP1, 0x80, 0x0 ;  /* 0x000000000000781c */ /* 0x000fe20003f0f018 */
[----:B------:R-:W1:Y:S01]  /*3ef0*/  MUFU.EX2 R103, R4 ;  /* 0x0000000400677308 */ /* 0x000e620000000800 */
[----:B------:R-:W-:Y:S02]  /*3f00*/  SHF.R.S32.HI R110, RZ, 0x7, R110 ;  /* 0x00000007ff6e7819 */ /* 0x000fe4000001146e */
[----:B------:R-:W-:Y:S02]  /*3f10*/  @P1 FSEL R5, R5, -INF , !P6 ;  /* 0xff80000005051808 */ /* 0x000fe40007000000 */
[----:B------:R-:W-:Y:S01]  /*3f20*/  PLOP3.LUT P1, PT, PT, PT, UP1, 0x80, 0x0 ;  /* 0x000000000000781c */ /* 0x000fe20003f2f018 */
[----:B------:R-:W-:Y:S02]  /*3f30*/  IMAD R0, R0, 0x2, R110 ;  /* 0x0000000200007824 */ /* 0x000fe400078e026e */
[--C-:B------:R-:W-:Y:S03]  /*3f40*/  FFMA.FTZ R5, R5, c[0x0][0x23c], -R93.reuse ;  /* 0x00008f0005057a23 */ /* 0x100fe6000001085d */
[----:B------:R-:W-:Y:S01]  /*3f50*/  LOP3.LUT R0, R251, UR14, R0, 0x96, !PT ;  /* 0x0000000efb007c12 */ /* 0x000fe2000f8e9600 */
[----:B------:R2:W3:Y:S01]  /*3f60*/  MUFU.EX2 R101, R5 ;  /* 0x0000000500657308 */ /* 0x0004e20000000800 */
[----:B------:R-:W-:Y:S02]  /*3f70*/  @P0 FSEL R6, R6, -INF , !P3 ;  /* 0xff80000006060808 */ /* 0x000fe40005800000 */
[----:B------:R-:W-:Y:S01]  /*3f80*/  PLOP3.LUT P0, PT, PT, PT, UP1, 0x80, 0x0 ;  /* 0x000000000000781c */ /* 0x000fe20003f0f018 */
[----:B------:R-:W-:Y:S01]  /*3f90*/  IMAD.WIDE.U32 R96, R0, -0x326172a9, RZ ;  /* 0xcd9e8d5700607825 */ /* 0x000fe200078e00ff */
[----:B------:R-:W-:Y:S02]  /*3fa0*/  @P2 IADD3 R0, R92, 0x8, RZ ;  /* 0x000000085c002810 */ /* 0x000fe40007ffe0ff */
[----:B------:R-:W-:Y:S02]  /*3fb0*/  PLOP3.LUT P2, PT, PT, PT, UP1, 0x80, 0x0 ;  /* 0x000000000000781c */ /* 0x000fe40003f4f018 */
[----:B------:R-:W-:Y:S02]  /*3fc0*/  LOP3.LUT R97, R97, UR27, R88, 0x96, !PT ;  /* 0x0000001b61617c12 */ /* 0x000fe4000f8e9658 */
[----:B------:R-:W4:Y:S01]  /*3fd0*/  LDSM.16.M88.4 R88, [R216+0x1e800] ;  /* 0x01e80000d858783b */ /* 0x000f220000000200 */
[----:B------:R-:W-:Y:S01]  /*3fe0*/  @P5 ISETP.GE.AND P5, PT, R0, UR6, PT ;  /* 0x0000000600005c0c */ /* 0x000fe2000bfa6270 */
[----:B------:R-:W-:Y:S01]  /*3ff0*/  FMUL.FTZ R0, R248, 1.4426950216293334961 ;  /* 0x3fb8aa3bf8007820 */ /* 0x000fe20000410000 */
[----:B------:R-:W-:Y:S01]  /*4000*/  PLOP3.LUT P3, PT, PT, PT, UP1, 0x80, 0x0 ;  /* 0x000000000000781c */ /* 0x000fe20003f6f018 */
[----:B------:R-:W-:Y:S01]  /*4010*/  IMAD.WIDE.U32 R94, R97, -0x2daee0ad, RZ ;  /* 0xd2511f53615e7825 */ /* 0x000fe200078e00ff */
[----:B------:R-:W-:Y:S02]  /*4020*/  @P1 IADD3 R97, R92, 0x9, RZ ;  /* 0x000000095c611810 */ /* 0x000fe40007ffe0ff */
[----:B------:R-:W-:Y:S02]  /*4030*/  FSEL R0, R0, RZ, P4 ;  /* 0x000000ff00007208 */ /* 0x000fe40002000000 */
[----:B------:R-:W-:Y:S02]  /*4040*/  PLOP3.LUT P4, PT, PT, PT, UP1, 0x80, 0x0 ;  /* 0x000000000000781c */ /* 0x000fe40003f8f018 */
[----:B------:R-:W-:Y:S01]  /*4050*/  PLOP3.LUT P1, PT, PT, PT, UP1, 0x80, 0x0 ;  /* 0x000000000000781c */ /* 0x000fe20003f2f018 */
[----:B------:R-:W-:Y:S01]  /*4060*/  FFMA.FTZ R6, R6, c[0x0][0x23c], -R0 ;  /* 0x00008f0006067a23 */ /* 0x000fe20000010800 */
[----:B------:R-:W-:Y:S01]  /*4070*/  @P2 FSEL R7, R7, -INF , !P6 ;  /* 0xff80000007072808 */ /* 0x000fe20007000000 */
[----:B--2---:R-:W-:Y:S01]  /*4080*/  IMAD.WIDE.U32 R4, R98, -0x2daee0ad, RZ ;  /* 0xd2511f5362047825 */ /* 0x004fe200078e00ff */
[----:B------:R-:W-:Y:S01]  /*4090*/  PLOP3.LUT P6, PT, PT, PT, UP1, 0x80, 0x0 ;  /* 0x000000000000781c */ /* 0x000fe20003fcf018 */
[----:B------:R2:W1:Y:S03]  /*40a0*/  MUFU.EX2 R108, R6 ;  /* 0x00000006006c7308 */ /* 0x0004660000000800 */
[----:B------:R-:W-:Y:S03]  /*40b0*/  LOP3.LUT R5, R5, UR26, R250, 0x96, !PT ;  /* 0x0000001a05057c12 */ /* 0x000fe6000f8e96fa */
        /* <DEDUP_REMOVED lines=10> */
[C---:B----4-:R-:W-:Y:S01]  /*4160*/  HMMA.16816.F32 R12, R84.reuse, R88, R12 ;  /* 0x00000058540c723c */ /* 0x050fe2000000180c */
[----:B------:R-:W-:Y:S02]  /*4170*/  PLOP3.LUT P0, PT, PT, PT, UP1, 0x80, 0x0 ;  /* 0x000000000000781c */ /* 0x000fe40003f0f018 */
[----:B--2---:R-:W-:Y:S01]  /*4180*/  LOP3.LUT R6, R95, UR24, R4, 0x96, !PT ;  /* 0x000000185f067c12 */ /* 0x004fe2000f8e9604 */
        /* <DEDUP_REMOVED lines=15> */
[----:B-1----:R-:W-:Y:S02]  /*4280*/  @P6 IADD3 R8, R92, 0x11, RZ ;  /* 0x000000115c086810 */ /* 0x002fe40007ffe0ff */
        /* <DEDUP_REMOVED lines=17> */
[----:B--2---:R-:W-:Y:S01]  /*43a0*/  IMAD.WIDE.U32 R8, R8, -0x2daee0ad, RZ ;  /* 0xd2511f5308087825 */ /* 0x004fe200078e00ff */
        /* <DEDUP_REMOVED lines=26> */
[C---:B-1----:R-:W-:Y:S01]  /*4550*/  LOP3.LUT R11, R4.reuse, 0xff, RZ, 0xc0, !PT ;  /* 0x000000ff040b7812 */ /* 0x042fe200078ec0ff */
[----:B------:R-:W-:Y:S01]  /*4560*/  FFMA.FTZ R15, R15, c[0x0][0x23c], -R0 ;  /* 0x00008f000f0f7a23 */ /* 0x000fe20000010800 */
[----:B------:R-:W-:Y:S02]  /*4570*/  SHF.R.U32.HI R10, RZ, 0x18, R4 ;  /* 0x00000018ff0a7819 */ /* 0x000fe40000011604 */
[----:B------:R-:W-:Y:S02]  /*4580*/  LOP3.LUT R8, R7, UR16, R8, 0x96, !PT ;  /* 0x0000001007087c12 */ /* 0x000fe4000f8e9608 */
[----:B------:R-:W-:Y:S02]  /*4590*/  LOP3.LUT R7, R4, 0xffff, RZ, 0xc0, !PT ;  /* 0x0000ffff04077812 */ /* 0x000fe400078ec0ff */
[----:B--2---:R-:W-:Y:S01]  /*45a0*/  SHF.R.U32.HI R12, RZ, 0x10, R4 ;  /* 0x00000010ff0c7819 */ /* 0x004fe20000011604 */
        /* <DEDUP_REMOVED lines=28> */
[----:B---3--:R-:W-:Y:S01]  /*4770*/  @!P5 FADD.FTZ R101, -R101, -RZ ;  /* 0x800000ff6565d221 */ /* 0x008fe20000010100 */
        /* <DEDUP_REMOVED lines=8> */
[----:B------:R-:W3:Y:S01]  /*4800*/  MUFU.EX2 R93, R93 ;  /* 0x0000005d005d7308 */ /* 0x000ee20000000800 */
        /* <DEDUP_REMOVED lines=36> */
[----:B---3--:R-:W-:Y:S01]  /*4a50*/  @!P5 FADD.FTZ R93, -R93, -RZ ;  /* 0x800000ff5d5dd221 */ /* 0x008fe20000010100 */
[----:B------:R-:W-:Y:S02]  /*4a60*/  FSETP.GE.FTZ.AND P5, PT, R104, RZ, PT ;  /* 0x000000ff6800720b */ /* 0x000fe40003fb6000 */
[----:B------:R-:W-:Y:S01]  /*4a70*/  @!P3 FADD.FTZ R94, -R94, -RZ ;  /* 0x800000ff5e5eb221 */ /* 0x000fe20000010100 */
[----:B------:R-:W-:Y:S01]  /*4a80*/  FSETP.GE.FTZ.AND P3, PT, R97, RZ, PT ;  /* 0x000000ff6100720b */ /* 0x000fe20003f76000 */
[----:B------:R-:W-:Y:S01]  /*4a90*/  STS [R244+0x2a000], R6 ;  /* 0x02a00006f4007388 */ /* 0x000fe20000000800 */
[----:B-1----:R-:W-:Y:S02]  /*4aa0*/  F2FP.RELU.PACK_AB R5, R99, R100 ;  /* 0x000000646305723e */ /* 0x002fe400000008ff */
[----:B------:R-:W-:Y:S03]  /*4ab0*/  FSETP.GE.FTZ.AND P4, PT, R98, RZ, PT ;  /* 0x000000ff6200720b */ /* 0x000fe60003f96000 */
[----:B------:R-:W-:Y:S01]  /*4ac0*/  STS [R244+0x2a400], R5 ;  /* 0x02a40005f4007388 */ /* 0x000fe20000000800 */
[----:B--2---:R-:W-:Y:S05]  /*4ad0*/  F2FP.RELU.PACK_AB R4, R93, R95 ;  /* 0x0000005f5d04723e */ /* 0x004fea00000008ff */
[----:B------:R-:W-:Y:S01]  /*4ae0*/  STS [R245+0x2a000], R4 ;  /* 0x02a00004f5007388 */ /* 0x000fe20000000800 */
[----:B----4-:R-:W-:Y:S05]  /*4af0*/  F2FP.RELU.PACK_AB R0, R94, R96 ;  /* 0x000000605e00723e */ /* 0x010fea00000008ff */
        /* <DEDUP_REMOVED lines=113> */
[----:B------:R-:W-:Y:S02]  /*5210*/  LEA.HI.X.SX32 R89, R249, R89, 0x2, P0 ;  /* 0x00000059f9597211 */ /* 0x000fe400000f16ff */
[----:B------:R-:W-:Y:S03]  /*5220*/  FSETP.GE.FTZ.AND P0, PT, R102, RZ, PT ;  /* 0x000000ff6600720b */ /* 0x000fe60003f16000 */
[----:B------:R-:W2:Y:S06]  /*5230*/  LDG.E R92, [R88.64] ;  /* 0x00000004585c7981 */ /* 0x000eac000c1e1900 */
[----:B------:R2:W3:Y:S02]  /*5240*/  LDG.E R0, [R88.64+0x20] ;  /* 0x0000200458007981 */ /* 0x0004e4000c1e1900 */
[C---:B--2---:R-:W-:Y:S03]  /*5250*/  FADD.FTZ R88, -R92.reuse, R4 ;  /* 0x000000045c587221 */ /* 0x044fe60000010100 */
        /* <DEDUP_REMOVED lines=17> */
[C---:B-1----:R-:W-:Y:S08]  /*5370*/  HMMA.16816.F32 R12, R84.reuse, R88, R12 ;  /* 0x00000058540c723c */ /* 0x042ff0000000180c */
[----:B------:R-:W-:Y:S07]  /*5380*/  HMMA.16816.F32 R16, R84, R90, R16 ;  /* 0x0000005a5410723c */ /* 0x000fee0000001810 */
[----:B------:R-:W-:Y:S09]  /*5390*/  FMUL.FTZ R86, R104, R9 ;  /* 0x0000000968567220 */ /* 0x000ff20000410000 */
        /* <DEDUP_REMOVED lines=25> */
[----:B------:R-:W-:Y:S01]  /*5530*/  FSETP.GE.FTZ.AND P2, PT, R96, RZ, PT ;  /* 0x000000ff6000720b */ /* 0x000fe20003f56000 */
[----:B------:R-:W-:Y:S01]  /*5540*/  FADD.FTZ R6, -R0, R14 ;  /* 0x0000000e00067221 */ /* 0x000fe20000010100 */
[----:B------:R-:W-:Y:S01]  /*5550*/  FSEL R7, R7, R0, P0 ;  /* 0x0000000007077208 */ /* 0x000fe20000000000 */
[----:B------:R-:W-:Y:S01]  /*5560*/  FMUL.FTZ R14, R106, R4 ;  /* 0x000000046a0e7220 */ /* 0x000fe20000410000 */
[----:B------:R-:W-:Y:S01]  /*5570*/  PLOP3.LUT P0, PT, PT, PT, UP4, 0x80, 0x0 ;  /* 0x000000000000781c */ /* 0x000fe20003f0f048 */
        /* <DEDUP_REMOVED lines=38> */
.L_x_1644:
        /* <DEDUP_REMOVED lines=23> */
[----:B------:R-:W5:Y:S01]  /*5950*/  LDSM.16.MT88.4 R88, [R0+0x16000] ;  /* 0x016000000058783b */ /* 0x000f620000004200 */
        /* <DEDUP_REMOVED lines=18> */
[----:B------:R-:W-:Y:S07]  /*5a80*/  LDSM.16.MT88.4 R12, [R0+0x14800] ;  /* 0x01480000000c783b */ /* 0x000fee0000004200 */
        /* <DEDUP_REMOVED lines=17> */
[----:B------:R-:W1:Y:S07]  /*5ba0*/  LDSM.16.MT88.4 R12, [R0+0x11000] ;  /* 0x01100000000c783b */ /* 0x000e6e0000004200 */
[-C--:B----4-:R-:W-:Y:S08]  /*5bb0*/  HMMA.16816.F32 R68, R8, R88.reuse, R68 ;  /* 0x000000580844723c */ /* 0x090ff00000001844 */
        /* <DEDUP_REMOVED lines=21> */
[-C--:B---3--:R-:W-:Y:S08]  /*5d10*/  HMMA.16816.F32 R68, R4, R88.reuse, R68 ;  /* 0x000000580444723c */ /* 0x088ff00000001844 */
        /* <DEDUP_REMOVED lines=45> */
.L_x_1645:
        /* <DEDUP_REMOVED lines=84> */
[C---:B------:R-:W-:Y:S01]  /*6530*/  LEA R196, P1, R238.reuse, R234, 0x2 ;  /* 0x000000eaeec47211 */ /* 0x040fe200078210ff */
[-C--:B------:R-:W-:Y:S01]  /*6540*/  HMMA.16816.F32 R92, R212, R198.reuse, R92 ;  /* 0x000000c6d45c723c */ /* 0x080fe2000000185c */
[----:B-1----:R-:W-:Y:S03]  /*6550*/  IMAD.MOV.U32 R0, RZ, RZ, 0x4 ;  /* 0x00000004ff007424 */ /* 0x002fe600078e00ff */
[-C--:B------:R-:W-:Y:S04]  /*6560*/  LEA.HI.X.SX32 R197, R238, R235.reuse, 0x2, P1 ;  /* 0x000000ebeec57211 */ /* 0x080fe800008f16ff */
[C---:B------:R-:W-:Y:S07]  /*6570*/  HMMA.16816.F32 R96, R200.reuse, R198, R96 ;  /* 0x000000c6c860723c */ /* 0x040fee0000001860 */
[----:B------:R-:W-:Y:S01]  /*6580*/  @P0 IMAD.WIDE R198, R249, R0, UR8 ;  /* 0x00000008f9c60e25 */ /* 0x000fe2000f8e0200 */
[-C--:B----4-:R-:W-:Y:S04]  /*6590*/  HMMA.16816.F32 R100, R200, R208.reuse, R100 ;  /* 0x000000d0c864723c */ /* 0x090fe80000001864 */
[----:B------:R1:W5:Y:S01]  /*65a0*/  @P0 LDG.E R247, [R198.64] ;  /* 0x00000004c6f70981 */ /* 0x000362000c1e1900 */
[----:B------:R-:W-:Y:S03]  /*65b0*/  IMAD.MOV.U32 R0, RZ, RZ, c[0x0][0x22c] ;  /* 0x00008b00ff007624 */ /* 0x000fe600078e00ff */
[C---:B------:R-:W-:Y:S01]  /*65c0*/  HMMA.16816.F32 R104, R212.reuse, R208, R104 ;  /* 0x000000d0d468723c */ /* 0x040fe20000001868 */
[----:B------:R1:W5:Y:S03]  /*65d0*/  @P0 LDG.E R248, [R198.64+0x20] ;  /* 0x00002004c6f80981 */ /* 0x000366000c1e1900 */
[----:B------:R-:W-:Y:S02]  /*65e0*/  IMAD R0, R0, c[0x0][0x1c0], RZ ;  /* 0x0000700000007a24 */ /* 0x000fe400078e02ff */
[----:B------:R-:W-:Y:S01]  /*65f0*/  RED.E.ADD.F32.FTZ.RN.STRONG.GPU [R234.64], R4 ;  /* 0x00000004ea00798e */ /* 0x000fe2000c10e784 */
[----:B------:R-:W-:Y:S01]  /*6600*/  IMAD.MOV.U32 R208, RZ, RZ, c[0x0][0x22c] ;  /* 0x00008b00ffd07624 */ /* 0x000fe200078e00ff */
[-C--:B------:R-:W-:Y:S01]  /*6610*/  HMMA.16816.F32 R108, R212, R210.reuse, R108 ;  /* 0x000000d2d46c723c */ /* 0x080fe2000000186c */
[----:B------:R-:W-:Y:S02]  /*6620*/  IMAD.MOV.U32 R209, RZ, RZ, c[0x0][0x22c] ;  /* 0x00008b00ffd17624 */ /* 0x000fe400078e00ff */
[----:B------:R-:W-:Y:S01]  /*6630*/  RED.E.ADD.F32.FTZ.RN.STRONG.GPU [R196.64], R5 ;  /* 0x00000005c400798e */ /* 0x000fe2000c10e784 */
[----:B------:R-:W-:Y:S02]  /*6640*/  IMAD.SHL.U32 R0, R0, 0x10, RZ ;  /* 0x0000001000007824 */ /* 0x000fe400078e00ff */
[----:B------:R-:W-:Y:S02]  /*6650*/  IMAD R208, R208, c[0x0][0x1c0], RZ ;  /* 0x00007000d0d07a24 */ /* 0x000fe400078e02ff */
[C---:B------:R-:W-:Y:S04]  /*6660*/  HMMA.16816.F32 R112, R200.reuse, R210, R112 ;  /* 0x000000d2c870723c */ /* 0x040fe80000001870 */
[----:B------:R-:W-:Y:S02]  /*6670*/  IMAD R208, R208, 0x18, RZ ;  /* 0x00000018d0d07824 */ /* 0x000fe400078e02ff */
[----:B------:R-:W-:Y:S02]  /*6680*/  IMAD R209, R209, c[0x0][0x1c0], RZ ;  /* 0x00007000d1d17a24 */ /* 0x000fe400078e02ff */
[-C--:B--2---:R-:W-:Y:S01]  /*6690*/  HMMA.16816.F32 R116, R200, R204.reuse, R116 ;  /* 0x000000ccc874723c */ /* 0x084fe20000001874 */
[----:B------:R-:W-:Y:S03]  /*66a0*/  IMAD.MOV.U32 R211, RZ, RZ, c[0x0][0x22c] ;  /* 0x00008b00ffd37624 */ /* 0x000fe600078e00ff */
[CC--:B-1----:R-:W-:Y:S01]  /*66b0*/  LEA R198, P0, R0.reuse, R234.reuse, 0x2 ;  /* 0x000000ea00c67211 */ /* 0x0c2fe200078010ff */
[----:B------:R-:W-:Y:S02]  /*66c0*/  IMAD R209, R209, 0x28, RZ ;  /* 0x00000028d1d17824 */ /* 0x000fe400078e02ff */
[----:B------:R-:W-:Y:S01]  /*66d0*/  IMAD R211, R211, c[0x0][0x1c0], RZ ;  /* 0x00007000d3d37a24 */ /* 0x000fe200078e02ff */
[C---:B------:R-:W-:Y:S01]  /*66e0*/  HMMA.16816.F32 R120, R212.reuse, R204, R120 ;  /* 0x000000ccd478723c */ /* 0x040fe20000001878 */
[----:B------:R-:W2:Y:S03]  /*66f0*/  LDL R205, [R1+0x14] ;  /* 0x0000140001cd7983 */ /* 0x000ea60000100800 */
[-C--:B------:R-:W-:Y:S01]  /*6700*/  LEA.HI.X.SX32 R199, R0, R235.reuse, 0x2, P0 ;  /* 0x000000eb00c77211 */ /* 0x080fe200000f16ff */
[----:B------:R-:W-:Y:S01]  /*6710*/  IMAD.SHL.U32 R211, R211, 0x20, RZ ;  /* 0x00000020d3d37824 */ /* 0x000fe200078e00ff */
[----:B------:R-:W3:Y:S01]  /*6720*/  LDL R204, [R1+0x2c] ;  /* 0x00002c0001cc7983 */ /* 0x000ee20000100800 */
[----:B------:R-:W-:Y:S01]  /*6730*/  IMAD.MOV.U32 R210, RZ, RZ, c[0x0][0x22c] ;  /* 0x00008b00ffd27624 */ /* 0x000fe200078e00ff */
[-C--:B------:R-:W-:Y:S03]  /*6740*/  HMMA.16816.F32 R124, R212, R206.reuse, R124 ;  /* 0x000000ced47c723c */ /* 0x080fe6000000187c */
[----:B------:R1:W-:Y:S01]  /*6750*/  RED.E.ADD.F32.FTZ.RN.STRONG.GPU [R198.64], R6 ;  /* 0x00000006c600798e */ /* 0x0003e2000c10e784 */
[----:B------:R-:W-:Y:S04]  /*6760*/  IMAD R210, R210, c[0x0][0x1c0], RZ ;  /* 0x00007000d2d27a24 */ /* 0x000fe800078e02ff */
[----:B------:R-:W-:Y:S04]  /*6770*/  HMMA.16816.F32 R128, R200, R206, R128 ;  /* 0x000000cec880723c */ /* 0x000fe80000001880 */
[----:B------:R-:W-:Y:S03]  /*6780*/  IMAD R210, R210, 0x38, RZ ;  /* 0x00000038d2d27824 */ /* 0x000fe600078e02ff */
[CC--:B------:R-:W-:Y:S02]  /*6790*/  LEA R202, P1, R208.reuse, R234.reuse, 0x2 ;  /* 0x000000ead0ca7211 */ /* 0x0c0fe400078210ff */
[CC--:B------:R-:W-:Y:S03]  /*67a0*/  LEA R200, P0, R211.reuse, R234.reuse, 0x2 ;  /* 0x000000ead3c87211 */ /* 0x0c0fe600078010ff */
[-C--:B------:R-:W-:Y:S01]  /*67b0*/  LEA.HI.X.SX32 R203, R208, R235.reuse, 0x2, P1 ;  /* 0x000000ebd0cb7211 */ /* 0x080fe200008f16ff */
[----:B------:R-:W-:Y:S01]  /*67c0*/  IMAD.MOV.U32 R208, RZ, RZ, c[0x0][0x22c] ;  /* 0x00008b00ffd07624 */ /* 0x000fe200078e00ff */
[-C--:B------:R-:W-:Y:S03]  /*67d0*/  LEA.HI.X.SX32 R201, R211, R235.reuse, 0x2, P0 ;  /* 0x000000ebd3c97211 */ /* 0x080fe600000f16ff */
[----:B------:R4:W-:Y:S01]  /*67e0*/  RED.E.ADD.F32.FTZ.RN.STRONG.GPU [R202.64], R7 ;  /* 0x00000007ca00798e */ /* 0x0009e2000c10e784 */
[----:B------:R-:W-:Y:S01]  /*67f0*/  IMAD R208, R208, c[0x0][0x1c0], RZ ;  /* 0x00007000d0d07a24 */ /* 0x000fe200078e02ff */
[CC--:B-1----:R-:W-:Y:S03]  /*6800*/  LEA R198, P2, R209.reuse, R234.reuse, 0x2 ;  /* 0x000000ead1c67211 */ /* 0x0c2fe600078410ff */
[----:B------:R-:W-:Y:S01]  /*6810*/  RED.E.ADD.F32.FTZ.RN.STRONG.GPU [R200.64], R8 ;  /* 0x00000008c800798e */ /* 0x000fe2000c10e784 */
[----:B------:R-:W-:Y:S01]  /*6820*/  IMAD R208, R208, 0x30, RZ ;  /* 0x00000030d0d07824 */ /* 0x000fe200078e02ff */
[-C--:B------:R-:W-:Y:S02]  /*6830*/  LEA R6, P0, R210, R234.reuse, 0x2 ;  /* 0x000000ead2067211 */ /* 0x080fe400078010ff */
[-C--:B------:R-:W-:Y:S01]  /*6840*/  LEA.HI.X.SX32 R199, R209, R235.reuse, 0x2, P2 ;  /* 0x000000ebd1c77211 */ /* 0x080fe200010f16ff */
[----:B------:R-:W-:Y:S01]  /*6850*/  IMAD.MOV.U32 R209, RZ, RZ, c[0x0][0x22c] ;  /* 0x00008b00ffd17624 */ /* 0x000fe200078e00ff */
[CC--:B------:R-:W-:Y:S03]  /*6860*/  LEA R4, P1, R208.reuse, R234.reuse, 0x2 ;  /* 0x000000ead0047211 */ /* 0x0c0fe600078210ff */
[----:B------:R1:W-:Y:S01]  /*6870*/  RED.E.ADD.F32.FTZ.RN.STRONG.GPU [R198.64], R9 ;  /* 0x00000009c600798e */ /* 0x0003e2000c10e784 */
[-C--:B------:R-:W-:Y:S01]  /*6880*/  LEA.HI.X.SX32 R5, R208, R235.reuse, 0x2, P1 ;  /* 0x000000ebd0057211 */ /* 0x080fe200008f16ff */
[----:B------:R-:W-:Y:S02]  /*6890*/  IMAD.MOV.U32 R208, RZ, RZ, c[0x0][0x22c] ;  /* 0x00008b00ffd07624 */ /* 0x000fe400078e00ff */
[----:B------:R-:W-:Y:S02]  /*68a0*/  IMAD R209, R209, c[0x0][0x1c0], RZ ;  /* 0x00007000d1d17a24 */ /* 0x000fe400078e02ff */
[----:B------:R1:W-:Y:S01]  /*68b0*/  RED.E.ADD.F32.FTZ.RN.STRONG.GPU [R4.64], R10 ;  /* 0x0000000a0400798e */ /* 0x0003e2000c10e784 */
[----:B------:R-:W-:Y:S02]  /*68c0*/  IMAD R208, R208, c[0x0][0x1c0], RZ ;  /* 0x00007000d0d07a24 */ /* 0x000fe400078e02ff */
[----:B------:R-:W-:Y:S02]  /*68d0*/  IMAD.SHL.U32 R209, R209, 0x10, RZ ;  /* 0x00000010d1d17824 */ /* 0x000fe400078e00ff */
[----:B------:R-:W-:Y:S01]  /*68e0*/  IMAD.SHL.U32 R208, R208, 0x10, RZ ;  /* 0x00000010d0d07824 */ /* 0x000fe200078e00ff */
[-C--:B----4-:R-:W-:Y:S02]  /*68f0*/  LEA.HI.X.SX32 R7, R210, R235.reuse, 0x2, P0 ;  /* 0x000000ebd2077211 */ /* 0x090fe400000f16ff */
[C---:B------:R-:W-:Y:S02]  /*6900*/  IADD3 R210, R209.reuse, 0x20, RZ ;  /* 0x00000020d1d27810 */ /* 0x040fe40007ffe0ff */
[----:B------:R-:W-:Y:S01]  /*6910*/  IADD3 R208, R208, 0x20, RZ ;  /* 0x00000020d0d07810 */ /* 0x000fe20007ffe0ff */
[----:B------:R4:W-:Y:S02]  /*6920*/  RED.E.ADD.F32.FTZ.RN.STRONG.GPU [R6.64], R11 ;  /* 0x0000000b0600798e */ /* 0x0009e4000c10e784 */
[----:B------:R-:W-:Y:S03]  /*6930*/  IMAD.IADD R210, R238, 0x1, R210 ;  /* 0x00000001eed27824 */ /* 0x000fe600078e02d2 */
[----:B------:R-:W-:Y:S05]  /*6940*/  RED.E.ADD.F32.FTZ.RN.STRONG.GPU [R234.64+0x80], R16 ;  /* 0x00008010ea00798e */ /* 0x000fea000c10e784 */
[----:B-1----:R-:W3:Y:S05]  /*6950*/  LDL R199, [R1+0x10] ;  /* 0x0000100001c77983 */ /* 0x002eea0000100800 */
[----:B------:R-:W3:Y:S01]  /*6960*/  LDL R198, [R1+0x28] ;  /* 0x0000280001c67983 */ /* 0x000ee20000100800 */
[CC--:B------:R-:W-:Y:S04]  /*6970*/  LEA R4, P0, R208.reuse, R234.reuse, 0x2 ;  /* 0x000000ead0047211 */ /* 0x0c0fe800078010ff */
[----:B------:R-:W-:Y:S01]  /*6980*/  RED.E.ADD.F32.FTZ.RN.STRONG.GPU [R196.64+0x80], R17 ;  /* 0x00008011c400798e */ /* 0x000fe2000c10e784 */
[-C--:B------:R-:W-:Y:S02]  /*6990*/  LEA.HI.X.SX32 R5, R208, R235.reuse, 0x2, P0 ;  /* 0x000000ebd0057211 */ /* 0x080fe400000f16ff */
[C---:B------:R-:W-:Y:S02]  /*69a0*/  IADD3 R208, R209.reuse, 0x20, RZ ;  /* 0x00000020d1d07810 */ /* 0x040fe40007ffe0ff */
[----:B------:R-:W-:Y:S01]  /*69b0*/  IADD3 R209, R209, 0x20, RZ ;  /* 0x00000020d1d17810 */ /* 0x000fe20007ffe0ff */
[----:B------:R-:W-:Y:S01]  /*69c0*/  RED.E.ADD.F32.FTZ.RN.STRONG.GPU [R4.64], R18 ;  /* 0x000000120400798e */ /* 0x000fe2000c10e784 */
[-C--:B----4-:R-:W-:Y:S01]  /*69d0*/  LEA R6, P1, R210, R234.reuse, 0x2 ;  /* 0x000000ead2067211 */ /* 0x090fe200078210ff */
[C---:B------:R-:W-:Y:S02]  /*69e0*/  IMAD.IADD R208, R238.reuse, 0x1, R208 ;  /* 0x00000001eed07824 */ /* 0x040fe400078e02d0 */
[----:B------:R-:W-:Y:S01]  /*69f0*/  IMAD.IADD R209, R238, 0x1, R209 ;  /* 0x00000001eed17824 */ /* 0x000fe200078e02d1 */
[-C--:B------:R-:W-:Y:S01]  /*6a00*/  LEA.HI.X.SX32 R7, R210, R235.reuse, 0x2, P1 ;  /* 0x000000ebd2077211 */ /* 0x080fe200008f16ff */
[C---:B------:R-:W-:Y:S02]  /*6a10*/  IMAD.IADD R208, R238.reuse, 0x1, R208 ;  /* 0x00000001eed07824 */ /* 0x040fe400078e02d0 */
[C---:B------:R-:W-:Y:S02]  /*6a20*/  IMAD.IADD R209, R238.reuse, 0x1, R209 ;  /* 0x00000001eed17824 */ /* 0x040fe400078e02d1 */
[----:B------:R-:W-:Y:S01]  /*6a30*/  RED.E.ADD.F32.FTZ.RN.STRONG.GPU [R6.64], R19 ;  /* 0x000000130600798e */ /* 0x000fe2000c10e784 */
[----:B------:R-:W-:Y:S02]  /*6a40*/  IMAD.IADD R208, R238, 0x1, R208 ;  /* 0x00000001eed07824 */ /* 0x000fe400078e02d0 */
[CC--:B------:R-:W-:Y:S03]  /*6a50*/  LEA R10, P0, R209.reuse, R234.reuse, 0x2 ;  /* 0x000000ead10a7211 */ /* 0x0c0fe600078010ff */
[CC--:B------:R-:W-:Y:S02]  /*6a60*/  LEA R8, P2, R208.reuse, R234.reuse, 0x2 ;  /* 0x000000ead0087211 */ /* 0x0c0fe400078410ff */
[-C--:B------:R-:W-:Y:S01]  /*6a70*/  LEA.HI.X.SX32 R11, R209, R235.reuse, 0x2, P0 ;  /* 0x000000ebd10b7211 */ /* 0x080fe200000f16ff */
[----:B------:R-:W-:Y:S01]  /*6a80*/  IMAD.MOV.U32 R209, RZ, RZ, c[0x0][0x22c] ;  /* 0x00008b00ffd17624 */ /* 0x000fe200078e00ff */
[-C--:B------:R-:W-:Y:S01]  /*6a90*/  LEA.HI.X.SX32 R9, R208, R235.reuse, 0x2, P2 ;  /* 0x000000ebd0097211 */ /* 0x080fe200010f16ff */
[----:B------:R-:W-:Y:S02]  /*6aa0*/  IMAD.MOV.U32 R208, RZ, RZ, c[0x0][0x22c] ;  /* 0x00008b00ffd07624 */ /* 0x000fe400078e00ff */
[----:B------:R1:W-:Y:S01]  /*6ab0*/  RED.E.ADD.F32.FTZ.RN.STRONG.GPU [R10.64], R12 ;  /* 0x0000000c0a00798e */ /* 0x0003e2000c10e784 */
[----:B------:R-:W-:Y:S02]  /*6ac0*/  IMAD R209, R209, c[0x0][0x1c0], RZ ;  /* 0x00007000d1d17a24 */ /* 0x000fe400078e02ff */
[----:B------:R-:W-:Y:S02]  /*6ad0*/  IMAD R208, R208, c[0x0][0x1c0], RZ ;  /* 0x00007000d0d07a24 */ /* 0x000fe400078e02ff */
[----:B------:R4:W-:Y:S01]  /*6ae0*/  RED.E.ADD.F32.FTZ.RN.STRONG.GPU [R8.64], R13 ;  /* 0x0000000d0800798e */ /* 0x0009e2000c10e784 */
[----:B------:R-:W-:Y:S02]  /*6af0*/  IMAD.SHL.U32 R209, R209, 0x10, RZ ;  /* 0x00000010d1d17824 */ /* 0x000fe400078e00ff */
[----:B------:R-:W-:Y:S03]  /*6b00*/  IMAD.SHL.U32 R208, R208, 0x10, RZ ;  /* 0x00000010d0d07824 */ /* 0x000fe600078e00ff */
[C---:B------:R-:W-:Y:S02]  /*6b10*/  IADD3 R202, R209.reuse, 0x40, RZ ;  /* 0x00000040d1ca7810 */ /* 0x040fe40007ffe0ff */
[----:B------:R-:W-:Y:S01]  /*6b20*/  IADD3 R200, R208, 0x40, RZ ;  /* 0x00000040d0c87810 */ /* 0x000fe20007ffe0ff */
[----:B------:R-:W-:Y:S01]  /*6b30*/  IMAD.MOV.U32 R208, RZ, RZ, c[0x0][0x22c] ;  /* 0x00008b00ffd07624 */ /* 0x000fe200078e00ff */
[----:B------:R-:W-:Y:S01]  /*6b40*/  IADD3 R201, R209, 0x40, RZ ;  /* 0x00000040d1c97810 */ /* 0x000fe20007ffe0ff */
[----:B------:R-:W-:Y:S02]  /*6b50*/  IMAD.IADD R202, R238, 0x1, R202 ;  /* 0x00000001eeca7824 */ /* 0x000fe400078e02ca */
[----:B------:R-:W-:Y:S02]  /*6b60*/  IMAD R208, R208, c[0x0][0x1c0], RZ ;  /* 0x00007000d0d07a24 */ /* 0x000fe400078e02ff */
[----:B------:R-:W-:Y:S02]  /*6b70*/  IMAD.IADD R201, R238, 0x1, R201 ;  /* 0x00000001eec97824 */ /* 0x000fe400078e02c9 */
[----:B------:R-:W-:Y:S02]  /*6b80*/  IMAD.SHL.U32 R208, R208, 0x10, RZ ;  /* 0x00000010d0d07824 */ /* 0x000fe400078e00ff */
[----:B------:R-:W-:Y:S03]  /*6b90*/  IMAD.IADD R201, R238, 0x1, R201 ;  /* 0x00000001eec97824 */ /* 0x000fe600078e02c9 */
[----:B-1----:R-:W-:Y:S01]  /*6ba0*/  IADD3 R12, R208, 0x60, RZ ;  /* 0x00000060d00c7810 */ /* 0x002fe20007ffe0ff */
[----:B------:R-:W-:Y:S01]  /*6bb0*/  IMAD.MOV.U32 R208, RZ, RZ, c[0x0][0x22c] ;  /* 0x00008b00ffd07624 */ /* 0x000fe200078e00ff */
[----:B----4-:R-:W4:Y:S03]  /*6bc0*/  LDL R13, [R1+0x8] ;  /* 0x00000800010d7983 */ /* 0x010f260000100800 */
[----:B------:R-:W-:Y:S04]  /*6bd0*/  IMAD R208, R208, c[0x0][0x1c0], RZ ;  /* 0x00007000d0d07a24 */ /* 0x000fe800078e02ff */
[----:B------:R-:W-:Y:S01]  /*6be0*/  IMAD.SHL.U32 R208, R208, 0x10, RZ ;  /* 0x00000010d0d07824 */ /* 0x000fe200078e00ff */
[CC--:B--2---:R-:W-:Y:S04]  /*6bf0*/  LEA R4, P1, R205.reuse, R234.reuse, 0x2 ;  /* 0x000000eacd047211 */ /* 0x0c4fe800078210ff */
[-C--:B------:R-:W-:Y:S02]  /*6c00*/  LEA.HI.X.SX32 R5, R205, R235.reuse, 0x2, P1 ;  /* 0x000000ebcd057211 */ /* 0x080fe400008f16ff */
[CC--:B---3--:R-:W-:Y:S03]  /*6c10*/  LEA R6, P0, R204.reuse, R234.reuse, 0x2 ;  /* 0x000000eacc067211 */ /* 0x0c8fe600078010ff */
[----:B------:R1:W-:Y:S01]  /*6c20*/  RED.E.ADD.F32.FTZ.RN.STRONG.GPU [R4.64], R14 ;  /* 0x0000000e0400798e */ /* 0x0003e2000c10e784 */
[-C--:B------:R-:W-:Y:S05]  /*6c30*/  LEA.HI.X.SX32 R7, R204, R235.reuse, 0x2, P0 ;  /* 0x000000ebcc077211 */ /* 0x080fea00000f16ff */
[----:B------:R2:W-:Y:S05]  /*6c40*/  RED.E.ADD.F32.FTZ.RN.STRONG.GPU [R6.64], R15 ;  /* 0x0000000f0600798e */ /* 0x0005ea000c10e784 */
[----:B------:R-:W-:Y:S05]  /*6c50*/  RED.E.ADD.F32.FTZ.RN.STRONG.GPU [R234.64+0x100], R84 ;  /* 0x00010054ea00798e */ /* 0x000fea000c10e784 */
[----:B------:R-:W-:Y:S05]  /*6c60*/  RED.E.ADD.F32.FTZ.RN.STRONG.GPU [R196.64+0x100], R85 ;  /* 0x00010055c400798e */ /* 0x000fea000c10e784 */
[----:B-1----:R-:W3:Y:S01]  /*6c70*/  LDL R14, [R1+0x24] ;  /* 0x00002400010e7983 */ /* 0x002ee20000100800 */
[CC--:B------:R-:W-:Y:S04]  /*6c80*/  LEA R4, P0, R200.reuse, R234.reuse, 0x2 ;  /* 0x000000eac8047211 */ /* 0x0c0fe800078010ff */
[-C--:B------:R-:W-:Y:S01]  /*6c90*/  LEA.HI.X.SX32 R5, R200, R235.reuse, 0x2, P0 ;  /* 0x000000ebc8057211 */ /* 0x080fe200000f16ff */
[----:B--2---:R-:W2:Y:S01]  /*6ca0*/  LDL R15, [R1+0xc] ;  /* 0x00000c00010f7983 */ /* 0x004ea20000100800 */
[----:B------:R-:W-:Y:S01]  /*6cb0*/  IADD3 R200, R209, 0x40, RZ ;  /* 0x00000040d1c87810 */ /* 0x000fe20007ffe0ff */
[----:B------:R-:W-:Y:S01]  /*6cc0*/  IMAD.MOV.U32 R209, RZ, RZ, c[0x0][0x22c] ;  /* 0x00008b00ffd17624 */ /* 0x000fe200078e00ff */
[-C--:B------:R-:W-:Y:S02]  /*6cd0*/  LEA R6, P1, R202, R234.reuse, 0x2 ;  /* 0x000000eaca067211 */ /* 0x080fe400078210ff */
[----:B------:R1:W-:Y:S01]  /*6ce0*/  RED.E.ADD.F32.FTZ.RN.STRONG.GPU [R4.64], R86 ;  /* 0x000000560400798e */ /* 0x0003e2000c10e784 */
[----:B------:R-:W-:Y:S01]  /*6cf0*/  IMAD.IADD R200, R238, 0x1, R200 ;  /* 0x00000001eec87824 */ /* 0x000fe200078e02c8 */
[-C--:B------:R-:W-:Y:S01]  /*6d00*/  LEA.HI.X.SX32 R7, R202, R235.reuse, 0x2, P1 ;  /* 0x000000ebca077211 */ /* 0x080fe200008f16ff */
[----:B------:R-:W-:Y:S01]  /*6d10*/  IMAD R209, R209, c[0x0][0x1c0], RZ ;  /* 0x00007000d1d17a24 */ /* 0x000fe200078e02ff */
[CC--:B------:R-:W-:Y:S01]  /*6d20*/  LEA R10, P0, R201.reuse, R234.reuse, 0x2 ;  /* 0x000000eac90a7211 */ /* 0x0c0fe200078010ff */
[C---:B------:R-:W-:Y:S02]  /*6d30*/  IMAD.IADD R200, R238.reuse, 0x1, R200 ;  /* 0x00000001eec87824 */ /* 0x040fe400078e02c8 */
[----:B------:R1:W-:Y:S01]  /*6d40*/  RED.E.ADD.F32.FTZ.RN.STRONG.GPU [R6.64], R87 ;  /* 0x000000570600798e */ /* 0x0003e2000c10e784 */
[-C--:B------:R-:W-:Y:S01]  /*6d50*/  LEA.HI.X.SX32 R11, R201, R235.reuse, 0x2, P0 ;  /* 0x000000ebc90b7211 */ /* 0x080fe200000f16ff */
[----:B------:R-:W-:Y:S02]  /*6d60*/  IMAD.IADD R200, R238, 0x1, R200 ;  /* 0x00000001eec87824 */ /* 0x000fe400078e02c8 */
[----:B------:R-:W-:Y:S02]  /*6d70*/  IMAD.SHL.U32 R209, R209, 0x10, RZ ;  /* 0x00000010d1d17824 */ /* 0x000fe400078e00ff */
[----:B------:R-:W-:Y:S01]  /*6d80*/  RED.E.ADD.F32.FTZ.RN.STRONG.GPU [R10.64], R88 ;  /* 0x000000580a00798e */ /* 0x000fe2000c10e784 */
[CC--:B------:R-:W-:Y:S02]  /*6d90*/  LEA R8, P2, R200.reuse, R234.reuse, 0x2 ;  /* 0x000000eac8087211 */ /* 0x0c0fe400078410ff */
[C---:B------:R-:W-:Y:S02]  /*6da0*/  IADD3 R18, R209.reuse, 0x60, RZ ;  /* 0x00000060d1127810 */ /* 0x040fe40007ffe0ff */
[-C--:B------:R-:W-:Y:S02]  /*6db0*/  LEA.HI.X.SX32 R9, R200, R235.reuse, 0x2, P2 ;  /* 0x000000ebc8097211 */ /* 0x080fe400010f16ff */
[C---:B------:R-:W-:Y:S01]  /*6dc0*/  IADD3 R17, R209.reuse, 0x60, RZ ;  /* 0x00000060d1117810 */ /* 0x040fe20007ffe0ff */
[C---:B------:R-:W-:Y:S01]  /*6dd0*/  IMAD.IADD R18, R238.reuse, 0x1, R18 ;  /* 0x00000001ee127824 */ /* 0x040fe200078e0212 */
[----:B------:R-:W-:Y:S01]  /*6de0*/  IADD3 R16, R209, 0x60, RZ ;  /* 0x00000060d1107810 */ /* 0x000fe20007ffe0ff */
[----:B------:R1:W-:Y:S01]  /*6df0*/  RED.E.ADD.F32.FTZ.RN.STRONG.GPU [R8.64], R89 ;  /* 0x000000590800798e */ /* 0x0003e2000c10e784 */
[----:B------:R-:W-:Y:S02]  /*6e00*/  IMAD.MOV.U32 R209, RZ, RZ, c[0x0][0x22c] ;  /* 0x00008b00ffd17624 */ /* 0x000fe400078e00ff */
[C---:B------:R-:W-:Y:S01]  /*6e10*/  IMAD.IADD R17, R238.reuse, 0x1, R17 ;  /* 0x00000001ee117824 */ /* 0x040fe200078e0211 */
[CC--:B-1----:R-:W-:Y:S01]  /*6e20*/  LEA R4, P1, R199.reuse, R234.reuse, 0x2 ;  /* 0x000000eac7047211 */ /* 0x0c2fe200078210ff */
[C---:B------:R-:W-:Y:S02]  /*6e30*/  IMAD.IADD R16, R238.reuse, 0x1, R16 ;  /* 0x00000001ee107824 */ /* 0x040fe400078e0210 */
[C---:B------:R-:W-:Y:S01]  /*6e40*/  IMAD.IADD R17, R238.reuse, 0x1, R17 ;  /* 0x00000001ee117824 */ /* 0x040fe200078e0211 */
[-C--:B------:R-:W-:Y:S01]  /*6e50*/  LEA.HI.X.SX32 R5, R199, R235.reuse, 0x2, P1 ;  /* 0x000000ebc7057211 */ /* 0x080fe200008f16ff */
[----:B------:R-:W-:Y:S01]  /*6e60*/  IMAD.IADD R16, R238, 0x1, R16 ;  /* 0x00000001ee107824 */ /* 0x000fe200078e0210 */
[-C--:B------:R-:W-:Y:S01]  /*6e70*/  LEA R6, P0, R198, R234.reuse, 0x2 ;  /* 0x000000eac6067211 */ /* 0x080fe200078010ff */
[----:B------:R-:W-:Y:S02]  /*6e80*/  IMAD R209, R209, c[0x0][0x1c0], RZ ;  /* 0x00007000d1d17a24 */ /* 0x000fe400078e02ff */
[----:B------:R1:W-:Y:S01]  /*6e90*/  RED.E.ADD.F32.FTZ.RN.STRONG.GPU [R4.64], R90 ;  /* 0x0000005a0400798e */ /* 0x0003e2000c10e784 */
[----:B------:R-:W-:Y:S01]  /*6ea0*/  IMAD.IADD R16, R238, 0x1, R16 ;  /* 0x00000001ee107824 */ /* 0x000fe200078e0210 */
[-C--:B------:R-:W-:Y:S01]  /*6eb0*/  LEA.HI.X.SX32 R7, R198, R235.reuse, 0x2, P0 ;  /* 0x000000ebc6077211 */ /* 0x080fe200000f16ff */
[----:B------:R-:W-:Y:S04]  /*6ec0*/  IMAD.SHL.U32 R209, R209, 0x10, RZ ;  /* 0x00000010d1d17824 */ /* 0x000fe800078e00ff */
[----:B------:R1:W-:Y:S05]  /*6ed0*/  RED.E.ADD.F32.FTZ.RN.STRONG.GPU [R6.64], R91 ;  /* 0x0000005b0600798e */ /* 0x0003ea000c10e784 */
[----:B------:R-:W-:Y:S01]  /*6ee0*/  RED.E.ADD.F32.FTZ.RN.STRONG.GPU [R234.64+0x180], R96 ;  /* 0x00018060ea00798e */ /* 0x000fe2000c10e784 */
[CC--:B------:R-:W-:Y:S04]  /*6ef0*/  LEA R8, P2, R16.reuse, R234.reuse, 0x2 ;  /* 0x000000ea10087211 */ /* 0x0c0fe800078410ff */
[----:B------:R-:W-:Y:S01]  /*6f00*/  RED.E.ADD.F32.FTZ.RN.STRONG.GPU [R196.64+0x180], R97 ;  /* 0x00018061c400798e */ /* 0x000fe2000c10e784 */
[-C--:B------:R-:W-:Y:S02]  /*6f10*/  LEA.HI.X.SX32 R9, R16, R235.reuse, 0x2, P2 ;  /* 0x000000eb10097211 */ /* 0x080fe400010f16ff */
[----:B------:R-:W-:Y:S02]  /*6f20*/  IADD3 R16, R209, 0x80, RZ ;  /* 0x00000080d1107810 */ /* 0x000fe40007ffe0ff */
[----:B------:R-:W-:Y:S03]  /*6f30*/  LDSM.16.MT88.4 R88, [R2+0x6000] ;  /* 0x006000000258783b */ /* 0x000fe60000004200 */
[----:B------:R-:W-:Y:S01]  /*6f40*/  IMAD.IADD R16, R238, 0x1, R16 ;  /* 0x00000001ee107824 */ /* 0x000fe200078e0210 */
[-C--:B-1----:R-:W-:Y:S03]  /*6f50*/  LEA R4, P0, R12, R234.reuse, 0x2 ;  /* 0x000000ea0c047211 */ /* 0x082fe600078010ff */
[----:B------:R-:W-:Y:S01]  /*6f60*/  IMAD.IADD R16, R238, 0x1, R16 ;  /* 0x00000001ee107824 */ /* 0x000fe200078e0210 */
[-C--:B------:R-:W-:Y:S02]  /*6f70*/  LEA.HI.X.SX32 R5, R12, R235.reuse, 0x2, P0 ;  /* 0x000000eb0c057211 */ /* 0x080fe400000f16ff */
[----:B------:R-:W4:Y:S01]  /*6f80*/  LDL R12, [R1+0x20] ;  /* 0x00002000010c7983 */ /* 0x000f220000100800 */
[CC--:B------:R-:W-:Y:S02]  /*6f90*/  LEA R6, P1, R18.reuse, R234.reuse, 0x2 ;  /* 0x000000ea12067211 */ /* 0x0c0fe400078210ff */
[CC--:B------:R-:W-:Y:S02]  /*6fa0*/  LEA R10, P0, R17.reuse, R234.reuse, 0x2 ;  /* 0x000000ea110a7211 */ /* 0x0c0fe400078010ff */
[----:B------:R-:W-:Y:S01]  /*6fb0*/  RED.E.ADD.F32.FTZ.RN.STRONG.GPU [R4.64], R98 ;  /* 0x000000620400798e */ /* 0x000fe2000c10e784 */
[-C--:B------:R-:W-:Y:S02]  /*6fc0*/  LEA.HI.X.SX32 R7, R18, R235.reuse, 0x2, P1 ;  /* 0x000000eb12077211 */ /* 0x080fe400008f16ff */
[-C--:B------:R-:W-:Y:S02]  /*6fd0*/  LEA.HI.X.SX32 R11, R17, R235.reuse, 0x2, P0 ;  /* 0x000000eb110b7211 */ /* 0x080fe400000f16ff */
[----:B------:R-:W4:Y:S01]  /*6fe0*/  LDL R17, [R1+0x4] ;  /* 0x0000040001117983 */ /* 0x000f220000100800 */
[----:B------:R-:W-:Y:S04]  /*6ff0*/  IADD3 R18, R209, 0x80, RZ ;  /* 0x00000080d1127810 */ /* 0x000fe80007ffe0ff */
[----:B------:R3:W-:Y:S01]  /*7000*/  RED.E.ADD.F32.FTZ.RN.STRONG.GPU [R6.64], R99 ;  /* 0x000000630600798e */ /* 0x0007e2000c10e784 */
[----:B------:R-:W-:Y:S04]  /*7010*/  IMAD.IADD R18, R238, 0x1, R18 ;  /* 0x00000001ee127824 */ /* 0x000fe800078e0212 */
[----:B------:R-:W-:Y:S05]  /*7020*/  RED.E.ADD.F32.FTZ.RN.STRONG.GPU [R10.64], R92 ;  /* 0x0000005c0a00798e */ /* 0x000fea000c10e784 */
[----:B------:R1:W-:Y:S05]  /*7030*/  RED.E.ADD.F32.FTZ.RN.STRONG.GPU [R8.64], R93 ;  /* 0x0000005d0800798e */ /* 0x0003ea000c10e784 */
[----:B------:R-:W-:Y:S01]  /*7040*/  LDSM.16.MT88.4 R96, [R220+0x28800] ;  /* 0x02880000dc60783b */ /* 0x000fe20000004200 */
[CC--:B---3--:R-:W-:Y:S04]  /*7050*/  LEA R6, P0, R14.reuse, R234.reuse, 0x2 ;  /* 0x000000ea0e067211 */ /* 0x0c8fe800078010ff */
[-C--:B------:R-:W-:Y:S02]  /*7060*/  LEA.HI.X.SX32 R7, R14, R235.reuse, 0x2, P0 ;  /* 0x000000eb0e077211 */ /* 0x080fe400000f16ff */
[CC--:B--2---:R-:W-:Y:S02]  /*7070*/  LEA R4, P1, R15.reuse, R234.reuse, 0x2 ;  /* 0x000000ea0f047211 */ /* 0x0c4fe400078210ff */
[----:B------:R-:W-:Y:S01]  /*7080*/  IADD3 R14, R208, 0x80, RZ ;  /* 0x00000080d00e7810 */ /* 0x000fe20007ffe0ff */
[----:B------:R-:W-:Y:S01]  /*7090*/  IMAD.MOV.U32 R208, RZ, RZ, c[0x0][0x22c] ;  /* 0x00008b00ffd07624 */ /* 0x000fe200078e00ff */
[-C--:B------:R-:W-:Y:S02]  /*70a0*/  LEA.HI.X.SX32 R5, R15, R235.reuse, 0x2, P1 ;  /* 0x000000eb0f057211 */ /* 0x080fe400008f16ff */
[----:B------:R-:W-:Y:S01]  /*70b0*/  IADD3 R15, R209, 0x80, RZ ;  /* 0x00000080d10f7810 */ /* 0x000fe20007ffe0ff */
[----:B------:R-:W-:Y:S02]  /*70c0*/  IMAD R208, R208, c[0x0][0x1c0], RZ ;  /* 0x00007000d0d07a24 */ /* 0x000fe400078e02ff */
[----:B------:R2:W-:Y:S01]  /*70d0*/  RED.E.ADD.F32.FTZ.RN.STRONG.GPU [R4.64], R94 ;  /* 0x0000005e0400798e */ /* 0x0005e2000c10e784 */
[----:B------:R-:W-:Y:S02]  /*70e0*/  IMAD.MOV.U32 R209, RZ, RZ, c[0x0][0x22c] ;  /* 0x00008b00ffd17624 */ /* 0x000fe400078e00ff */
[----:B------:R-:W-:Y:S02]  /*70f0*/  IMAD.IADD R15, R238, 0x1, R15 ;  /* 0x00000001ee0f7824 */ /* 0x000fe400078e020f */
[----:B------:R3:W-:Y:S01]  /*7100*/  RED.E.ADD.F32.FTZ.RN.STRONG.GPU [R6.64], R95 ;  /* 0x0000005f0600798e */ /* 0x0007e2000c10e784 */
[----:B------:R-:W-:Y:S02]  /*7110*/  IMAD.SHL.U32 R208, R208, 0x10, RZ ;  /* 0x00000010d0d07824 */ /* 0x000fe400078e00ff */
[C---:B------:R-:W-:Y:S02]  /*7120*/  IMAD.IADD R15, R238.reuse, 0x1, R15 ;  /* 0x00000001ee0f7824 */ /* 0x040fe400078e020f */
[----:B------:R-:W-:Y:S01]  /*7130*/  RED.E.ADD.F32.FTZ.RN.STRONG.GPU [R234.64+0x200], R100 ;  /* 0x00020064ea00798e */ /* 0x000fe2000c10e784 */
[----:B------:R-:W-:Y:S02]  /*7140*/  IMAD R209, R209, c[0x0][0x1c0], RZ ;  /* 0x00007000d1d17a24 */ /* 0x000fe400078e02ff */
[----:B------:R-:W-:Y:S02]  /*7150*/  IMAD.IADD R15, R238, 0x1, R15 ;  /* 0x00000001ee0f7824 */ /* 0x000fe400078e020f */
[----:B------:R-:W-:Y:S01]  /*7160*/  RED.E.ADD.F32.FTZ.RN.STRONG.GPU [R196.64+0x200], R101 ;  /* 0x00020065c400798e */ /* 0x000fe2000c10e784 */
[----:B------:R-:W-:Y:S02]  /*7170*/  IMAD.SHL.U32 R209, R209, 0x10, RZ ;  /* 0x00000010d1d17824 */ /* 0x000fe400078e00ff */
[-C--:B-1----:R-:W-:Y:S02]  /*7180*/  LEA R8, P2, R15, R234.reuse, 0x2 ;  /* 0x000000ea0f087211 */ /* 0x082fe400078410ff */
[----:B------:R-:W-:Y:S01]  /*7190*/  LDSM.16.MT88.4 R92, [R2+0x800] ;  /* 0x00080000025c783b */ /* 0x000fe20000004200 */
[----:B------:R-:W-:Y:S02]  /*71a0*/  IADD3 R84, R209, 0xa0, RZ ;  /* 0x000000a0d1547810 */ /* 0x000fe40007ffe0ff */
[-C--:B------:R-:W-:Y:S02]  /*71b0*/  LEA.HI.X.SX32 R9, R15, R235.reuse, 0x2, P2 ;  /* 0x000000eb0f097211 */ /* 0x080fe400010f16ff */
[----:B------:R-:W-:Y:S01]  /*71c0*/  IADD3 R15, R208, 0xa0, RZ ;  /* 0x000000a0d00f7810 */ /* 0x000fe20007ffe0ff */
[----:B------:R-:W-:Y:S01]  /*71d0*/  IMAD.IADD R84, R238, 0x1, R84 ;  /* 0x00000001ee547824 */ /* 0x000fe200078e0254 */
[CC--:B--2---:R-:W-:Y:S01]  /*71e0*/  LEA R4, P0, R14.reuse, R234.reuse, 0x2 ;  /* 0x000000ea0e047211 */ /* 0x0c4fe200078010ff */
[----:B------:R-:W-:Y:S01]  /*71f0*/  IMAD.MOV.U32 R208, RZ, RZ, c[0x0][0x22c] ;  /* 0x00008b00ffd07624 */ /* 0x000fe200078e00ff */
[C---:B------:R-:W-:Y:S02]  /*7200*/  IADD3 R19, R209.reuse, 0xa0, RZ ;  /* 0x000000a0d1137810 */ /* 0x040fe40007ffe0ff */
[-C--:B------:R-:W-:Y:S01]  /*7210*/  LEA.HI.X.SX32 R5, R14, R235.reuse, 0x2, P0 ;  /* 0x000000eb0e057211 */ /* 0x080fe200000f16ff */
[----:B------:R-:W-:Y:S01]  /*7220*/  IMAD R208, R208, c[0x0][0x1c0], RZ ;  /* 0x00007000d0d07a24 */ /* 0x000fe200078e02ff */
[----:B------:R-:W2:Y:S01]  /*7230*/  LDL R14, [R1+0x1c] ;  /* 0x00001c00010e7983 */ /* 0x000ea20000100800 */
[-C--:B---3--:R-:W-:Y:S01]  /*7240*/  LEA R6, P1, R18, R234.reuse, 0x2 ;  /* 0x000000ea12067211 */ /* 0x088fe200078210ff */
[----:B------:R-:W-:Y:S01]  /*7250*/  IMAD.IADD R19, R238, 0x1, R19 ;  /* 0x00000001ee137824 */ /* 0x000fe200078e0213 */
[-C--:B------:R-:W-:Y:S01]  /*7260*/  LEA R10, P0, R16, R234.reuse, 0x2 ;  /* 0x000000ea100a7211 */ /* 0x080fe200078010ff */
[----:B------:R-:W-:Y:S01]  /*7270*/  IMAD.SHL.U32 R208, R208, 0x10, RZ ;  /* 0x00000010d0d07824 */ /* 0x000fe200078e00ff */
[----:B------:R4:W-:Y:S01]  /*7280*/  RED.E.ADD.F32.FTZ.RN.STRONG.GPU [R4.64], R102 ;  /* 0x000000660400798e */ /* 0x0009e2000c10e784 */
[-C--:B------:R-:W-:Y:S01]  /*7290*/  LEA.HI.X.SX32 R7, R18, R235.reuse, 0x2, P1 ;  /* 0x000000eb12077211 */ /* 0x080fe200008f16ff */
[----:B------:R-:W-:Y:S01]  /*72a0*/  IMAD.IADD R19, R238, 0x1, R19 ;  /* 0x00000001ee137824 */ /* 0x000fe200078e0213 */
[-C--:B------:R-:W-:Y:S02]  /*72b0*/  LEA.HI.X.SX32 R11, R16, R235.reuse, 0x2, P0 ;  /* 0x000000eb100b7211 */ /* 0x080fe400000f16ff */
[----:B------:R-:W3:Y:S01]  /*72c0*/  LDL R16, [R1] ;  /* 0x0000000001107983 */ /* 0x000ee20000100800 */
[----:B------:R-:W-:Y:S01]  /*72d0*/  IADD3 R18, R209, 0xa0, RZ ;  /* 0x000000a0d1127810 */ /* 0x000fe20007ffe0ff */
[----:B------:R-:W-:Y:S03]  /*72e0*/  IMAD.MOV.U32 R209, RZ, RZ, c[0x0][0x22c] ;  /* 0x00008b00ffd17624 */ /* 0x000fe600078e00ff */
[----:B------:R1:W-:Y:S01]  /*72f0*/  RED.E.ADD.F32.FTZ.RN.STRONG.GPU [R6.64], R103 ;  /* 0x000000670600798e */ /* 0x0003e2000c10e784 */
[C---:B------:R-:W-:Y:S02]  /*7300*/  IMAD.IADD R18, R238.reuse, 0x1, R18 ;  /* 0x00000001ee127824 */ /* 0x040fe400078e0212 */
[----:B------:R-:W-:Y:S02]  /*7310*/  IMAD R209, R209, c[0x0][0x1c0], RZ ;  /* 0x00007000d1d17a24 */ /* 0x000fe400078e02ff */
[----:B------:R-:W-:Y:S01]  /*7320*/  RED.E.ADD.F32.FTZ.RN.STRONG.GPU [R10.64], R104 ;  /* 0x000000680a00798e */ /* 0x000fe2000c10e784 */
[C---:B------:R-:W-:Y:S02]  /*7330*/  IMAD.IADD R18, R238.reuse, 0x1, R18 ;  /* 0x00000001ee127824 */ /* 0x040fe400078e0212 */
[----:B------:R-:W-:Y:S02]  /*7340*/  IMAD.SHL.U32 R209, R209, 0x10, RZ ;  /* 0x00000010d1d17824 */ /* 0x000fe400078e00ff */
[----:B------:R1:W-:Y:S01]  /*7350*/  RED.E.ADD.F32.FTZ.RN.STRONG.GPU [R8.64], R105 ;  /* 0x000000690800798e */ /* 0x0003e2000c10e784 */
[----:B------:R-:W-:Y:S04]  /*7360*/  IMAD.IADD R18, R238, 0x1, R18 ;  /* 0x00000001ee127824 */ /* 0x000fe800078e0212 */
[----:B------:R-:W-:Y:S01]  /*7370*/  LDSM.16.MT88.4 R100, [R2+0x2800] ;  /* 0x002800000264783b */ /* 0x000fe20000004200 */
[CC--:B----4-:R-:W-:Y:S04]  /*7380*/  LEA R4, P1, R13.reuse, R234.reuse, 0x2 ;  /* 0x000000ea0d047211 */ /* 0x0d0fe800078210ff */
[-C--:B------:R-:W-:Y:S05]  /*7390*/  LEA.HI.X.SX32 R5, R13, R235.reuse, 0x2, P1 ;  /* 0x000000eb0d057211 */ /* 0x080fea00008f16ff */
[----:B------:R4:W-:Y:S01]  /*73a0*/  RED.E.ADD.F32.FTZ.RN.STRONG.GPU [R4.64], R106 ;  /* 0x0000006a0400798e */ /* 0x0009e2000c10e784 */
[CC--:B-1----:R-:W-:Y:S04]  /*73b0*/  LEA R6, P0, R12.reuse, R234.reuse, 0x2 ;  /* 0x000000ea0c067211 */ /* 0x0c2fe800078010ff */
[-C--:B------:R-:W-:Y:S02]  /*73c0*/  LEA.HI.X.SX32 R7, R12, R235.reuse, 0x2, P0 ;  /* 0x000000eb0c077211 */ /* 0x080fe400000f16ff */
[CC--:B------:R-:W-:Y:S03]  /*73d0*/  LEA R12, P1, R84.reuse, R234.reuse, 0x2 ;  /* 0x000000ea540c7211 */ /* 0x0c0fe600078210ff */
[----:B------:R1:W-:Y:S01]  /*73e0*/  RED.E.ADD.F32.FTZ.RN.STRONG.GPU [R6.64], R107 ;  /* 0x0000006b0600798e */ /* 0x0003e2000c10e784 */
[-C--:B------:R-:W-:Y:S02]  /*73f0*/  LEA.HI.X.SX32 R13, R84, R235.reuse, 0x2, P1 ;  /* 0x000000eb540d7211 */ /* 0x080fe400008f16ff */
[CC--:B------:R-:W-:Y:S02]  /*7400*/  LEA R8, P2, R18.reuse, R234.reuse, 0x2 ;  /* 0x000000ea12087211 */ /* 0x0c0fe400078410ff */
[----:B------:R-:W-:Y:S02]  /*7410*/  RED.E.ADD.F32.FTZ.RN.STRONG.GPU [R234.64+0x280], R112 ;  /* 0x00028070ea00798e */ /* 0x000fe4000c10e784 */
[-C--:B------:R-:W-:Y:S02]  /*7420*/  LEA.HI.X.SX32 R9, R18, R235.reuse, 0x2, P2 ;  /* 0x000000eb12097211 */ /* 0x080fe400010f16ff */
[----:B------:R-:W-:Y:S01]  /*7430*/  IADD3 R18, R208, 0xc0, RZ ;  /* 0x000000c0d0127810 */ /* 0x000fe20007ffe0ff */
[----:B------:R-:W-:Y:S04]  /*7440*/  RED.E.ADD.F32.FTZ.RN.STRONG.GPU [R196.64+0x280], R113 ;  /* 0x00028071c400798e */ /* 0x000fe8000c10e784 */
[----:B------:R-:W-:Y:S01]  /*7450*/  IMAD.IADD R18, R238, 0x1, R18 ;  /* 0x00000001ee127824 */ /* 0x000fe200078e0212 */
[----:B------:R-:W-:Y:S01]  /*7460*/  LDSM.16.MT88.4 R84, [R2+0x4000] ;  /* 0x004000000254783b */ /* 0x000fe20000004200 */
[CC--:B----4-:R-:W-:Y:S04]  /*7470*/  LEA R4, P0, R15.reuse, R234.reuse, 0x2 ;  /* 0x000000ea0f047211 */ /* 0x0d0fe800078010ff */
[----:B------:R-:W-:Y:S01]  /*7480*/  LDSM.16.MT88.4 R104, [R2+0x4800] ;  /* 0x004800000268783b */ /* 0x000fe20000004200 */
[-C--:B------:R-:W-:Y:S02]  /*7490*/  LEA.HI.X.SX32 R5, R15, R235.reuse, 0x2, P0 ;  /* 0x000000eb0f057211 */ /* 0x080fe400000f16ff */
[CC--:B------:R-:W-:Y:S02]  /*74a0*/  LEA R10, P0, R19.reuse, R234.reuse, 0x2 ;  /* 0x000000ea130a7211 */ /* 0x0c0fe400078010ff */
[----:B------:R-:W4:Y:S02]  /*74b0*/  LDL R15, [R1+0x18] ;  /* 0x00001800010f7983 */ /* 0x000f240000100800 */
[-C--:B------:R-:W-:Y:S02]  /*74c0*/  LEA.HI.X.SX32 R11, R19, R235.reuse, 0x2, P0 ;  /* 0x000000eb130b7211 */ /* 0x080fe400000f16ff */
[CC--:B-1----:R-:W-:Y:S01]  /*74d0*/  LEA R6, P1, R17.reuse, R234.reuse, 0x2 ;  /* 0x000000ea11067211 */ /* 0x0c2fe200078210ff */
[----:B------:R-:W-:Y:S03]  /*74e0*/  RED.E.ADD.F32.FTZ.RN.STRONG.GPU [R4.64], R114 ;  /* 0x000000720400798e */ /* 0x000fe6000c10e784 */
[-C--:B------:R-:W-:Y:S02]  /*74f0*/  LEA.HI.X.SX32 R7, R17, R235.reuse, 0x2, P1 ;  /* 0x000000eb11077211 */ /* 0x080fe400008f16ff */
[----:B------:R-:W-:Y:S05]  /*7500*/  RED.E.ADD.F32.FTZ.RN.STRONG.GPU [R12.64], R115 ;  /* 0x000000730c00798e */ /* 0x000fea000c10e784 */
[----:B------:R-:W-:Y:S05]  /*7510*/  RED.E.ADD.F32.FTZ.RN.STRONG.GPU [R10.64], R108 ;  /* 0x0000006c0a00798e */ /* 0x000fea000c10e784 */
[----:B------:R-:W-:Y:S05]  /*7520*/  RED.E.ADD.F32.FTZ.RN.STRONG.GPU [R8.64], R109 ;  /* 0x0000006d0800798e */ /* 0x000fea000c10e784 */
[----:B------:R1:W-:Y:S02]  /*7530*/  RED.E.ADD.F32.FTZ.RN.STRONG.GPU [R6.64], R110 ;  /* 0x0000006e0600798e */ /* 0x0003e4000c10e784 */
[CC--:B-1----:R-:W-:Y:S04]  /*7540*/  LEA R6, P1, R18.reuse, R234.reuse, 0x2 ;  /* 0x000000ea12067211 */ /* 0x0c2fe800078210ff */
[-C--:B------:R-:W-:Y:S02]  /*7550*/  LEA.HI.X.SX32 R7, R18, R235.reuse, 0x2, P1 ;  /* 0x000000eb12077211 */ /* 0x080fe400008f16ff */
[CC--:B--2---:R-:W-:Y:S04]  /*7560*/  LEA R4, P0, R14.reuse, R234.reuse, 0x2 ;  /* 0x000000ea0e047211 */ /* 0x0c4fe800078010ff */
[-C--:B------:R-:W-:Y:S02]  /*7570*/  LEA.HI.X.SX32 R5, R14, R235.reuse, 0x2, P0 ;  /* 0x000000eb0e057211 */ /* 0x080fe400000f16ff */
[----:B------:R-:W-:Y:S01]  /*7580*/  IADD3 R14, R209, 0xc0, RZ ;  /* 0x000000c0d10e7810 */ /* 0x000fe20007ffe0ff */
[----:B------:R-:W-:Y:S02]  /*7590*/  IMAD.MOV.U32 R209, RZ, RZ, c[0x0][0x22c] ;  /* 0x00008b00ffd17624 */ /* 0x000fe400078e00ff */
[----:B------:R1:W-:Y:S01]  /*75a0*/  RED.E.ADD.F32.FTZ.RN.STRONG.GPU [R4.64], R111 ;  /* 0x0000006f0400798e */ /* 0x0003e2000c10e784 */
[CC--:B------:R-:W-:Y:S01]  /*75b0*/  LEA R8, P0, R14.reuse, R234.reuse, 0x2 ;  /* 0x000000ea0e087211 */ /* 0x0c0fe200078010ff */
[----:B------:R-:W-:Y:S03]  /*75c0*/  IMAD R209, R209, c[0x0][0x1c0], RZ ;  /* 0x00007000d1d17a24 */ /* 0x000fe600078e02ff */
[----:B------:R-:W-:Y:S01]  /*75d0*/  RED.E.ADD.F32.FTZ.RN.STRONG.GPU [R234.64+0x300], R116 ;  /* 0x00030074ea00798e */ /* 0x000fe2000c10e784 */
[-C--:B------:R-:W-:Y:S01]  /*75e0*/  LEA.HI.X.SX32 R9, R14, R235.reuse, 0x2, P0 ;  /* 0x000000eb0e097211 */ /* 0x080fe200000f16ff */
[----:B------:R-:W-:Y:S01]  /*75f0*/  IMAD.SHL.U32 R209, R209, 0x10, RZ ;  /* 0x00000010d1d17824 */ /* 0x000fe200078e00ff */
[----:B------:R-:W-:Y:S02]  /*7600*/  IADD3 R14, R208, 0xc0, RZ ;  /* 0x000000c0d00e7810 */ /* 0x000fe40007ffe0ff */
[----:B------:R-:W-:Y:S02]  /*7610*/  RED.E.ADD.F32.FTZ.RN.STRONG.GPU [R196.64+0x300], R117 ;  /* 0x00030075c400798e */ /* 0x000fe4000c10e784 */
[----:B------:R-:W-:Y:S01]  /*7620*/  IADD3 R17, R209, 0xc0, RZ ;  /* 0x000000c0d1117810 */ /* 0x000fe20007ffe0ff */
[C---:B------:R-:W-:Y:S02]  /*7630*/  IMAD.IADD R14, R238.reuse, 0x1, R14 ;  /* 0x00000001ee0e7824 */ /* 0x040fe400078e020e */
[----:B------:R3:W-:Y:S02]  /*7640*/  RED.E.ADD.F32.FTZ.RN.STRONG.GPU [R8.64], R118 ;  /* 0x000000760800798e */ /* 0x0007e4000c10e784 */
[C---:B------:R-:W-:Y:S02]  /*7650*/  IMAD.IADD R14, R238.reuse, 0x1, R14 ;  /* 0x00000001ee0e7824 */ /* 0x040fe400078e020e */
[C---:B------:R-:W-:Y:S01]  /*7660*/  IMAD.IADD R17, R238.reuse, 0x1, R17 ;  /* 0x00000001ee117824 */ /* 0x040fe200078e0211 */
[----:B------:R-:W-:Y:S03]  /*7670*/  RED.E.ADD.F32.FTZ.RN.STRONG.GPU [R6.64], R119 ;  /* 0x000000770600798e */ /* 0x000fe6000c10e784 */
[----:B------:R-:W-:Y:S02]  /*7680*/  IMAD.IADD R17, R238, 0x1, R17 ;  /* 0x00000001ee117824 */ /* 0x000fe400078e0211 */
[----:B------:R-:W-:Y:S01]  /*7690*/  LDSM.16.MT88.4 R108, [R2+0x6800] ;  /* 0x00680000026c783b */ /* 0x000fe20000004200 */
[-C--:B-1----:R-:W-:Y:S01]  /*76a0*/  LEA R4, P0, R14, R234.reuse, 0x2 ;  /* 0x000000ea0e047211 */ /* 0x082fe200078010ff */
[----:B------:R-:W-:Y:S03]  /*76b0*/  IMAD.IADD R17, R238, 0x1, R17 ;  /* 0x00000001ee117824 */ /* 0x000fe600078e0211 */
[-C--:B------:R-:W-:Y:S02]  /*76c0*/  LEA.HI.X.SX32 R5, R14, R235.reuse, 0x2, P0 ;  /* 0x000000eb0e057211 */ /* 0x080fe400000f16ff */
[-C--:B------:R-:W-:Y:S02]  /*76d0*/  LEA R10, P2, R17, R234.reuse, 0x2 ;  /* 0x000000ea110a7211 */ /* 0x080fe400078410ff */
[----:B------:R-:W-:Y:S01]  /*76e0*/  IADD3 R14, R209, 0xe0, RZ ;  /* 0x000000e0d10e7810 */ /* 0x000fe20007ffe0ff */
[----:B------:R1:W-:Y:S01]  /*76f0*/  RED.E.ADD.F32.FTZ.RN.STRONG.GPU [R4.64], R120 ;  /* 0x000000780400798e */ /* 0x0003e2000c10e784 */
[-C--:B------:R-:W-:Y:S02]  /*7700*/  LEA.HI.X.SX32 R11, R17, R235.reuse, 0x2, P2 ;  /* 0x000000eb110b7211 */ /* 0x080fe400010f16ff */
[CC--:B---3--:R-:W-:Y:S03]  /*7710*/  LEA R8, P1, R16.reuse, R234.reuse, 0x2 ;  /* 0x000000ea10087211 */ /* 0x0c8fe600078210ff */
[----:B------:R2:W-:Y:S01]  /*7720*/  RED.E.ADD.F32.FTZ.RN.STRONG.GPU [R10.64], R121 ;  /* 0x000000790a00798e */ /* 0x0005e2000c10e784 */
[-C--:B------:R-:W-:Y:S02]  /*7730*/  LEA.HI.X.SX32 R9, R16, R235.reuse, 0x2, P1 ;  /* 0x000000eb10097211 */ /* 0x080fe400008f16ff */
[----:B------:R-:W-:Y:S03]  /*7740*/  IADD3 R16, R0, 0xe0, RZ ;  /* 0x000000e000107810 */ /* 0x000fe60007ffe0ff */
[----:B------:R3:W-:Y:S02]  /*7750*/  RED.E.ADD.F32.FTZ.RN.STRONG.GPU [R8.64], R122 ;  /* 0x0000007a0800798e */ /* 0x0007e4000c10e784 */
[----:B------:R-:W-:Y:S01]  /*7760*/  IMAD.IADD R16, R238, 0x1, R16 ;  /* 0x00000001ee107824 */ /* 0x000fe200078e0210 */
[CC--:B-1----:R-:W-:Y:S02]  /*7770*/  LEA R4, P1, R14.reuse, R234.reuse, 0x2 ;  /* 0x000000ea0e047211 */ /* 0x0c2fe400078210ff */
[CC--:B----4-:R-:W-:Y:S02]  /*7780*/  LEA R6, P0, R15.reuse, R234.reuse, 0x2 ;  /* 0x000000ea0f067211 */ /* 0x0d0fe400078010ff */
[-C--:B------:R-:W-:Y:S02]  /*7790*/  LEA.HI.X.SX32 R5, R14, R235.reuse, 0x2, P1 ;  /* 0x000000eb0e057211 */ /* 0x080fe400008f16ff */
[-C--:B------:R-:W-:Y:S02]  /*77a0*/  LEA.HI.X.SX32 R7, R15, R235.reuse, 0x2, P0 ;  /* 0x000000eb0f077211 */ /* 0x080fe400000f16ff */
[C---:B------:R-:W-:Y:S02]  /*77b0*/  IADD3 R15, R0.reuse, 0xe0, RZ ;  /* 0x000000e0000f7810 */ /* 0x040fe40007ffe0ff */
[----:B------:R-:W-:Y:S01]  /*77c0*/  IADD3 R14, R0, 0xe0, RZ ;  /* 0x000000e0000e7810 */ /* 0x000fe20007ffe0ff */
[----:B------:R1:W-:Y:S01]  /*77d0*/  RED.E.ADD.F32.FTZ.RN.STRONG.GPU [R6.64], R123 ;  /* 0x0000007b0600798e */ /* 0x0003e2000c10e784 */
[-C--:B------:R-:W-:Y:S01]  /*77e0*/  LEA R12, P0, R16, R234.reuse, 0x2 ;  /* 0x000000ea100c7211 */ /* 0x080fe200078010ff */
[C---:B------:R-:W-:Y:S02]  /*77f0*/  IMAD.IADD R15, R238.reuse, 0x1, R15 ;  /* 0x00000001ee0f7824 */ /* 0x040fe400078e020f */
[C---:B------:R-:W-:Y:S01]  /*7800*/  IMAD.IADD R14, R238.reuse, 0x1, R14 ;  /* 0x00000001ee0e7824 */ /* 0x040fe200078e020e */
[----:B------:R-:W-:Y:S01]  /*7810*/  RED.E.ADD.F32.FTZ.RN.STRONG.GPU [R234.64+0x380], R128 ;  /* 0x00038080ea00798e */ /* 0x000fe2000c10e784 */
[----:B------:R-:W-:Y:S01]  /*7820*/  IMAD.IADD R15, R238, 0x1, R15 ;  /* 0x00000001ee0f7824 */ /* 0x000fe200078e020f */
[-C--:B------:R-:W-:Y:S01]  /*7830*/  LEA.HI.X.SX32 R13, R16, R235.reuse, 0x2, P0 ;  /* 0x000000eb100d7211 */ /* 0x080fe200000f16ff */
[C---:B------:R-:W-:Y:S02]  /*7840*/  IMAD.IADD R14, R238.reuse, 0x1, R14 ;  /* 0x00000001ee0e7824 */ /* 0x040fe400078e020e */
[----:B------:R-:W-:Y:S01]  /*7850*/  RED.E.ADD.F32.FTZ.RN.STRONG.GPU [R196.64+0x380], R129 ;  /* 0x00038081c400798e */ /* 0x000fe2000c10e784 */
[CC--:B--2---:R-:W-:Y:S01]  /*7860*/  LEA R10, P3, R15.reuse, R234.reuse, 0x2 ;  /* 0x000000ea0f0a7211 */ /* 0x0c4fe200078610ff */
[C---:B------:R-:W-:Y:S02]  /*7870*/  IMAD.IADD R14, R238.reuse, 0x1, R14 ;  /* 0x00000001ee0e7824 */ /* 0x040fe400078e020e */
[----:B------:R-:W-:Y:S01]  /*7880*/  IMAD.IADD R0, R238, 0x1, R252 ;  /* 0x00000001ee007824 */ /* 0x000fe200078e02fc */
[----:B------:R2:W-:Y:S01]  /*7890*/  RED.E.ADD.F32.FTZ.RN.STRONG.GPU [R4.64], R130 ;  /* 0x000000820400798e */ /* 0x0005e2000c10e784 */
[-C--:B------:R-:W-:Y:S02]  /*78a0*/  LEA.HI.X.SX32 R11, R15, R235.reuse, 0x2, P3 ;  /* 0x000000eb0f0b7211 */ /* 0x080fe400018f16ff */
[CC--:B---3--:R-:W-:Y:S02]  /*78b0*/  LEA R8, P2, R14.reuse, R234.reuse, 0x2 ;  /* 0x000000ea0e087211 */ /* 0x0c8fe400078410ff */
[----:B------:R-:W-:Y:S02]  /*78c0*/  RED.E.ADD.F32.FTZ.RN.STRONG.GPU [R12.64], R131 ;  /* 0x000000830c00798e */ /* 0x000fe4000c10e784 */
[-C--:B------:R-:W-:Y:S03]  /*78d0*/  LEA.HI.X.SX32 R9, R14, R235.reuse, 0x2, P2 ;  /* 0x000000eb0e097211 */ /* 0x080fe600010f16ff */
[----:B------:R-:W-:Y:S01]  /*78e0*/  RED.E.ADD.F32.FTZ.RN.STRONG.GPU [R10.64], R124 ;  /* 0x0000007c0a00798e */ /* 0x000fe2000c10e784 */
[CC--:B-1----:R-:W-:Y:S04]  /*78f0*/  LEA R6, P1, R252.reuse, R234.reuse, 0x2 ;  /* 0x000000eafc067211 */ /* 0x0c2fe800078210ff */
[----:B------:R-:W-:Y:S01]  /*7900*/  RED.E.ADD.F32.FTZ.RN.STRONG.GPU [R8.64], R125 ;  /* 0x0000007d0800798e */ /* 0x000fe2000c10e784 */
[-C--:B------:R-:W-:Y:S02]  /*7910*/  LEA.HI.X.SX32 R7, R252, R235.reuse, 0x2, P1 ;  /* 0x000000ebfc077211 */ /* 0x080fe400008f16ff */
[----:B------:R-:W-:Y:S01]  /*7920*/  ISETP.LT.AND P1, PT, RZ, UR7, PT ;  /* 0x00000007ff007c0c */ /* 0x000fe2000bf21270 */
[----:B------:R-:W-:Y:S01]  /*7930*/  UIADD3 UR7, UR7, -0x1, URZ ;  /* 0xffffffff07077890 */ /* 0x000fe2000fffe03f */
[----:B------:R-:W-:Y:S05]  /*7940*/  LDSM.16.MT88.4 R8, [R2] ;  /* 0x000000000208783b */ /* 0x000fea0000004200 */
[----:B------:R-:W-:Y:S01]  /*7950*/  RED.E.ADD.F32.FTZ.RN.STRONG.GPU [R6.64], R126 ;  /* 0x0000007e0600798e */ /* 0x000fe2000c10e784 */
[C---:B--2---:R-:W-:Y:S04]  /*7960*/  LEA R4, P0, R0.reuse, R234, 0x2 ;  /* 0x000000ea00047211 */ /* 0x044fe800078010ff */
[----:B------:R-:W-:Y:S01]  /*7970*/  LDSM.16.MT88.4 R12, [R220+0x28000] ;  /* 0x02800000dc0c783b */ /* 0x000fe20000004200 */
[----:B------:R-:W-:Y:S02]  /*7980*/  LEA.HI.X.SX32 R5, R0, R235, 0x2, P0 ;  /* 0x000000eb00057211 */ /* 0x000fe400000f16ff */
[----:B------:R-:W-:Y:S01]  /*7990*/  PLOP3.LUT P0, PT, PT, PT, UP0, 0x80, 0x0 ;  /* 0x000000000000781c */ /* 0x000fe20003f0f008 */
[----:B------:R-:W-:Y:S01]  /*79a0*/  @UP4 UIADD3 UR11, UP0, UR11, -0x100, URZ ;  /* 0xffffff000b0b4890 */ /* 0x000fe2000ff1e03f */
[----:B------:R-:W-:Y:S01]  /*79b0*/  LDSM.16.MT88.4 R16, [R2+0x2000] ;  /* 0x002000000210783b */ /* 0x000fe20000004200 */
[C---:B------:R-:W-:Y:S02]  /*79c0*/  IADD3 R0, R2.reuse, -0x8000, RZ ;  /* 0xffff800002007810 */ /* 0x040fe40007ffe0ff */
[----:B------:R-:W-:Y:S02]  /*79d0*/  @UP4 UIADD3.X UR10, UR10, -0x1, URZ, UP0, !UPT ;  /* 0xffffffff0a0a4890 */ /* 0x000fe400087fe43f */
[----:B------:R-:W-:Y:S05]  /*79e0*/  RED.E.ADD.F32.FTZ.RN.STRONG.GPU [R4.64], R127 ;  /* 0x0000007f0400798e */ /* 0x000fea000c10e784 */
[----:B------:R-:W1:Y:S01]  /*79f0*/  LDSM.16.MT88.4 R4, [R221+0x28000] ;  /* 0x02800000dd04783b */ /* 0x000e620000004200 */
        /* <DEDUP_REMOVED lines=360> */
.L_x_1647:
        /* <DEDUP_REMOVED lines=19> */
.L_x_1648:
        /* <DEDUP_REMOVED lines=58> */
.L_x_1650:
[----:B-1-34-:R-:W-:Y:S05]  /*9550*/  BSYNC B0 ;  /* 0x0000000000007941 */ /* 0x01afea0003800000 */
.L_x_1649:
        /* <DEDUP_REMOVED lines=18> */
.L_x_1652:
[----:B------:R-:W-:Y:S05]  /*9680*/  BSYNC B0 ;  /* 0x0000000000007941 */ /* 0x000fea0003800000 */
.L_x_1651:
        /* <DEDUP_REMOVED lines=27> */
.L_x_1654:
[----:B------:R-:W-:Y:S05]  /*9840*/  BSYNC B0 ;  /* 0x0000000000007941 */ /* 0x000fea0003800000 */
.L_x_1653:
        /* <DEDUP_REMOVED lines=15> */
.L_x_1637:
        /* <DEDUP_REMOVED lines=20> */
.L_x_1656:
        /* <DEDUP_REMOVED lines=18> */
.L_x_1657:
        /* <DEDUP_REMOVED lines=39> */
.L_x_1659:
[----:B------:R-:W-:Y:S05]  /*9e10*/  BSYNC B0 ;  /* 0x0000000000007941 */ /* 0x000fea0003800000 */
.L_x_1658:
        /* <DEDUP_REMOVED lines=17> */
.L_x_1661:
[----:B------:R-:W-:Y:S05]  /*9f30*/  BSYNC B0 ;  /* 0x0000000000007941 */ /* 0x000fea0003800000 */
.L_x_1660:
        /* <DEDUP_REMOVED lines=27> */
.L_x_1663:
[----:B------:R-:W-:Y:S05]  /*a0f0*/  BSYNC B0 ;  /* 0x0000000000007941 */ /* 0x000fea0003800000 */
.L_x_1662:
        /* <DEDUP_REMOVED lines=14> */
.L_x_1655:
[----:B------:R-:W-:Y:S05]  /*a1e0*/  BSYNC B1 ;  /* 0x0000000000017941 */ /* 0x000fea0003800000 */
.L_x_1632:
        /* <DEDUP_REMOVED lines=11> */
.L_x_1664:
[----:B------:R-:W-:Y:S05]  /*a2a0*/  EXIT ;  /* 0x000000000000794d */ /* 0x000fea0003800000 */
.L_x_1666:
        /* <DEDUP_REMOVED lines=13> */
.L_x_2044:


//--------------------- .text._ZN5flash44flash_bwd_dq_dk_dv_loop_seqk_parallel_kernelI23Flash_bwd_kernel_traitsILi256ELi64ELi64ELi8ELi4ELi2ELi2ELb0ELb0EN7cutlass6half_tE19Flash_kernel_traitsILi256ELi64ELi64ELi8ES3_EELb0ELb0ELb0ELb0ELb0ELb1ELb1EEEvNS_16Flash_bwd_paramsE --------------------------
	.section	.text._ZN5flash44flash_bwd_dq_dk_dv_loop_seqk_parallel_kernelI23Flash_bwd_kernel_traitsILi256ELi64ELi64ELi8ELi4ELi2ELi2ELb0ELb0EN7cutlass6half_tE19Flash_kernel_traitsILi256ELi64ELi64ELi8ES3_EELb0ELb0ELb0ELb0ELb0ELb1ELb1EEEvNS_16Flash_bwd_paramsE,"ax",@progbits
	.sectioninfo	@"SHI_REGISTERS=255"
	.align	128
        .global         _ZN5flash44flash_bwd_dq_dk_dv_loop_seqk_parallel_kernelI23Flash_bwd_kernel_traitsILi256ELi64ELi64ELi8ELi4ELi2ELi2ELb0ELb0EN7cutlass6half_tE19Flash_kernel_traitsILi256ELi64ELi64ELi8ES3_EELb0ELb0ELb0ELb0ELb0ELb1ELb1EEEvNS_16Flash_bwd_paramsE
        .type           _ZN5flash44flash_bwd_dq_dk_dv_loop_seqk_parallel_kernelI23Flash_bwd_kernel_traitsILi256ELi64ELi64ELi8ELi4ELi2ELi2ELb0ELb0EN7cutlass6half_tE19Flash_kernel_traitsILi256ELi64ELi64ELi8ES3_EELb0ELb0ELb0ELb0ELb0ELb1ELb1EEEvNS_16Flash_bwd_paramsE,@function
        .size           _ZN5flash44flash_bwd_dq_dk_dv_loop_seqk_parallel_kernelI23Flash_bwd_kernel_traitsILi256ELi64ELi64ELi8ELi4ELi2ELi2ELb0ELb0EN7cutlass6half_tE19Flash_kernel_traitsILi256ELi64ELi64ELi8ES3_EELb0ELb0ELb0ELb0ELb0ELb1ELb1EEEvNS_16Flash_bwd_paramsE,(.L_x_2045 - _ZN5flash44flash_bwd_dq_dk_dv_loop_seqk_parallel_kernelI23Flash_bwd_kernel_traitsILi256ELi64ELi64ELi8ELi4ELi2ELi2ELb0ELb0EN7cutlass6half_tE19Flash_kernel_traitsILi256ELi64ELi64ELi8ES3_EELb0ELb0ELb0ELb0ELb0ELb1ELb1EEEvNS_16Flash_bwd_paramsE)
        .other          _ZN5flash44flash_bwd_dq_dk_dv_loop_seqk_parallel_kernelI23Flash_bwd_kernel_traitsILi256ELi64ELi64ELi8ELi4ELi2ELi2ELb0ELb0EN7cutlass6half_tE19Flash_kernel_traitsILi256ELi64ELi64ELi8ES3_EELb0ELb0ELb0ELb0ELb0ELb1ELb1EEEvNS_16Flash_bwd_paramsE,@"STO_CUDA_ENTRY STV_DEFAULT"
_ZN5flash44flash_bwd_dq_dk_dv_loop_seqk_parallel_kernelI23Flash_bwd_kernel_traitsILi256ELi64ELi64ELi8ELi4ELi2ELi2ELb0ELb0EN7cutlass6half_tE19Flash_kernel_traitsILi256ELi64ELi64ELi8ES3_EELb0ELb0ELb0ELb0ELb0ELb1ELb1EEEvNS_16Flash_bwd_paramsE:
.text._ZN5flash44flash_bwd_dq_dk_dv_loop_seqk_parallel_kernelI23Flash_bwd_kernel_traitsILi256ELi64ELi64ELi8ELi4ELi2ELi2ELb0ELb0EN7cutlass6half_tE19Flash_kernel_traitsILi256ELi64ELi64ELi8ES3_EELb0ELb0ELb0ELb0ELb0ELb1ELb1EEEvNS_16Flash_bwd_paramsE:
        /* <DEDUP_REMOVED lines=50> */
[----:B------:R-:W-:Y:S01]  /*0320*/  IMAD.IADD R231, R5, 0x1, -R2 ;  /* 0x0000000105e77824 */ /* 0x000fe200078e0a02 */
[-C--:B------:R-:W-:Y:S01]  /*0330*/  LEA.HI R13, R11, R12.reuse, RZ, 0x2 ;  /* 0x0000000c0b0d7211 */ /* 0x080fe200078f10ff */
        /* <DEDUP_REMOVED lines=11> */
[----:B------:R-:W-:Y:S01]  /*03f0*/  LEA.HI R9, R11, R12, RZ, 0x3 ;  /* 0x0000000c0b097211 */ /* 0x000fe200078f18ff */
[----:B------:R-:W-:Y:S01]  /*0400*/  @UP2 UIMAD UR54, UR33, UR49, URZ ;  /* 0x00000031213622a4 */ /* 0x000fe2000f8e023f */
[----:B------:R-:W-:Y:S01]  /*0410*/  LOP3.LUT R2, R0, 0xfffffff8, RZ, 0xc0, !PT ;  /* 0xfffffff800027812 */ /* 0x000fe200078ec0ff */
[----:B------:R-:W-:Y:S01]  /*0420*/  IMAD.IADD R0, R12, 0x1, -R3 ;  /* 0x000000010c007824 */ /* 0x000fe200078e0a03 */
[----:B------:R-:W-:Y:S01]  /*0430*/  SHF.R.S32.HI R10, RZ, 0x3, R9 ;  /* 0x00000003ff0a7819 */ /* 0x000fe20000011409 */
[----:B------:R-:W-:-:S02]  /*0440*/  ULDC.64 UR4, c[0x0][0x118] ;  /* 0x0000460000047ab9 */ /* 0x000fc40000000a00 */
[----:B------:R-:W-:Y:S01]  /*0450*/  IMAD.IADD R6, R5, 0x1, -R2 ;  /* 0x0000000105067824 */ /* 0x000fe200078e0a02 */
[----:B------:R-:W-:Y:S01]  /*0460*/  SHF.R.S32.HI R2, RZ, 0x1f, R0 ;  /* 0x0000001fff027819 */ /* 0x000fe20000011400 */
[----:B------:R-:W-:Y:S01]  /*0470*/  IMAD.SHL.U32 R3, R10, 0x40, RZ ;  /* 0x000000400a037824 */ /* 0x000fe200078e00ff */
[----:B------:R-:W-:Y:S02]  /*0480*/  ULOP3.LUT UR56, UR38, UR56, URZ, 0x3c, !UPT ;  /* 0x0000003826387292 */ /* 0x000fe4000f8e3c3f */
        /* <DEDUP_REMOVED lines=25> */
[----:B------:R-:W-:Y:S01]  /*0620*/  USHF.R.S32.HI UR53, URZ, 0x1f, UR47 ;  /* 0x0000001f3f357899 */ /* 0x000fe2000801142f */
[----:B------:R-:W-:Y:S01]  /*0630*/  LEA.HI R5, R11, R12, RZ, 0x7 ;  /* 0x0000000c0b057211 */ /* 0x000fe200078f38ff */
[----:B------:R-:W-:Y:S01]  /*0640*/  UIMAD UR50, UR6, UR50, URZ ;  /* 0x00000032063272a4 */ /* 0x000fe2000f8e023f */
[----:B------:R-:W-:Y:S01]  /*0650*/  LOP3.LUT R0, R0, 0x1c0, RZ, 0xc0, !PT ;  /* 0x000001c000007812 */ /* 0x000fe200078ec0ff */
[----:B------:R-:W-:Y:S01]  /*0660*/  @!UP2 UIMAD UR49, UR7, UR49, URZ ;  /* 0x000000310731a2a4 */ /* 0x000fe2000f8e023f */
[----:B------:R-:W-:Y:S01]  /*0670*/  SHF.R.S32.HI R5, RZ, 0x7, R5 ;  /* 0x00000007ff057819 */ /* 0x000fe20000011405 */
[----:B------:R-:W-:Y:S01]  /*0680*/  USHF.R.S32.HI UR48, URZ, 0x1f, UR41 ;  /* 0x0000001f3f307899 */ /* 0x000fe20008011429 */
[----:B------:R-:W-:Y:S01]  /*0690*/  LOP3.LUT R221, R0, 0x8, R9, 0xf8, !PT ;  /* 0x0000000800dd7812 */ /* 0x000fe200078ef809 */
[----:B------:R-:W-:Y:S01]  /*06a0*/  UMOV UR40, 0xffff8000 ;  /* 0xffff800000287882 */ /* 0x000fe20000000000 */
[----:B------:R-:W-:-:S02]  /*06b0*/  SHF.R.U32.HI R226, RZ, 0x3, R0 ;  /* 0x00000003ffe27819 */ /* 0x000fc40000011600 */
[----:B------:R-:W-:Y:S02]  /*06c0*/  LEA.HI R4, R11, R12, RZ, 0x6 ;  /* 0x0000000c0b047211 */ /* 0x000fe400078f30ff */
[----:B------:R-:W-:Y:S02]  /*06d0*/  LOP3.LUT R221, R221, R226, RZ, 0x3c, !PT ;  /* 0x000000e2dddd7212 */ /* 0x000fe400078e3cff */
[----:B------:R-:W-:Y:S02]  /*06e0*/  SEL R222, R222, 0xffffffe0, !P4 ;  /* 0xffffffe0dede7807 */ /* 0x000fe40006000000 */
[----:B------:R-:W-:Y:S01]  /*06f0*/  SEL R223, R223, 0xffffffc0, !P3 ;  /* 0xffffffc0dfdf7807 */ /* 0x000fe20005800000 */
[----:B-1----:R-:W-:Y:S01]  /*0700*/  IMAD.IADD R16, R2, 0x1, -R3 ;  /* 0x0000000102107824 */ /* 0x002fe200078e0a03 */
[----:B------:R-:W-:Y:S01]  /*0710*/  LOP3.LUT R3, R6, 0x1, RZ, 0xc0, !PT ;  /* 0x0000000106037812 */ /* 0x000fe200078ec0ff */
[----:B------:R-:W-:-:S03]  /*0720*/  IMAD.SHL.U32 R2, R229, 0x10, RZ ;  /* 0x00000010e5027824 */ /* 0x000fc600078e00ff */
[----:B------:R-:W-:Y:S01]  /*0730*/  ISETP.NE.U32.AND P0, PT, R3, 0x1, PT ;  /* 0x000000010300780c */ /* 0x000fe20003f05070 */
[----:B------:R-:W-:Y:S01]  /*0740*/  IMAD.SHL.U32 R3, R8, 0x200, RZ ;  /* 0x0000020008037824 */ /* 0x000fe200078e00ff */
[----:B------:R-:W-:Y:S01]  /*0750*/  LOP3.LUT R2, R0, 0x10, R2, 0xf8, !PT ;  /* 0x0000001000027812 */ /* 0x000fe200078ef802 */
[----:B------:R-:W-:Y:S01]  /*0760*/  STL [R1+0x3c], R16 ;  /* 0x00003c1001007387 */ /* 0x000fe20000100800 */
[----:B------:R-:W-:Y:S01]  /*0770*/  R2P PR, R6, 0x6 ;  /* 0x0000000606007804 */ /* 0x000fe20000000000 */
[----:B------:R-:W-:Y:S01]  /*0780*/  IMAD R0, R5, 0x800, R3 ;  /* 0x0000080005007824 */ /* 0x000fe200078e0203 */
[----:B------:R-:W-:Y:S01]  /*0790*/  LOP3.LUT R2, R2, 0x8, R9, 0xf8, !PT ;  /* 0x0000000802027812 */ /* 0x000fe200078ef809 */
[----:B------:R-:W-:Y:S01]  /*07a0*/  IMAD.U32 R9, RZ, RZ, UR14 ;  /* 0x0000000eff097e24 */ /* 0x000fe2000f8e00ff */
[----:B------:R-:W-:Y:S01]  /*07b0*/  SEL R245, R245, 0x10, !P0 ;  /* 0x00000010f5f57807 */ /* 0x000fe20004000000 */
[----:B------:R-:W-:Y:S01]  /*07c0*/  IMAD.IADD R221, R0, 0x1, R221 ;  /* 0x0000000100dd7824 */ /* 0x000fe200078e02dd */
[----:B------:R-:W-:-:S02]  /*07d0*/  SHF.R.S32.HI R0, RZ, 0x6, R4 ;  /* 0x00000006ff007819 */ /* 0x000fc40000011404 */
[----:B------:R-:W-:Y:S01]  /*07e0*/  LOP3.LUT R226, R3, R2, R226, 0xf6, !PT ;  /* 0x0000000203e27212 */ /* 0x000fe200078ef6e2 */
[----:B------:R-:W-:Y:S01]  /*07f0*/  IMAD.SHL.U32 R3, R5, 0x20, RZ ;  /* 0x0000002005037824 */ /* 0x000fe200078e00ff */
[----:B------:R-:W-:Y:S01]  /*0800*/  LOP3.LUT R2, R13, 0x7ffffffc, RZ, 0xc0, !PT ;  /* 0x7ffffffc0d027812 */ /* 0x000fe200078ec0ff */
[C---:B------:R-:W-:Y:S02]  /*0810*/  IMAD R15, R0.reuse, 0x200, R7 ;  /* 0x00000200000f7824 */ /* 0x040fe400078e0207 */
[----:B------:R-:W-:Y:S02]  /*0820*/  IMAD.SHL.U32 R4, R0, 0x8, RZ ;  /* 0x0000000800047824 */ /* 0x000fe400078e00ff */
[----:B------:R-:W-:Y:S01]  /*0830*/  IMAD.SHL.U32 R0, R6, 0x40, RZ ;  /* 0x0000004006007824 */ /* 0x000fe200078e00ff */
[----:B------:R-:W-:Y:S01]  /*0840*/  STL [R1+0x50], R15 ;  /* 0x0000500f01007387 */ /* 0x000fe20000100800 */
[----:B------:R-:W-:Y:S01]  /*0850*/  IMAD.IADD R6, R12, 0x1, -R2 ;  /* 0x000000010c067824 */ /* 0x000fe200078e0a02 */
[----:B------:R-:W-:Y:S01]  /*0860*/  LOP3.LUT R2, R4, 0x18, RZ, 0xc0, !PT ;  /* 0x0000001804027812 */ /* 0x000fe200078ec0ff */
[----:B------:R-:W-:Y:S01]  /*0870*/  IMAD.SHL.U32 R12, R12, 0x2, RZ ;  /* 0x000000020c0c7824 */ /* 0x000fe200078e00ff */
[----:B------:R-:W-:Y:S01]  /*0880*/  LOP3.LUT R0, R0, 0x1c0, RZ, 0xc0, !PT ;  /* 0x000001c000007812 */ /* 0x000fe200078ec0ff */
[----:B------:R-:W-:-:S02]  /*0890*/  IMAD.SHL.U32 R5, R8, 0x20, RZ ;  /* 0x0000002008057824 */ /* 0x000fc400078e00ff */
        /* <DEDUP_REMOVED lines=12> */
[----:B------:R-:W-:-:S02]  /*0960*/  IMAD.SHL.U32 R3, R16, 0x40, RZ ;  /* 0x0000004010037824 */ /* 0x000fc400078e00ff */
[--C-:B------:R-:W-:Y:S02]  /*0970*/  IMAD R2, R231, 0x400, R0.reuse ;  /* 0x00000400e7027824 */ /* 0x100fe400078e0200 */
[----:B------:R-:W-:Y:S02]  /*0980*/  IMAD R0, R229, 0x400, R0 ;  /* 0x00000400e5007824 */ /* 0x000fe400078e0200 */
[----:B------:R-:W-:Y:S01]  /*0990*/  IMAD.IADD R239, R2, 0x1, R4 ;  /* 0x0000000102ef7824 */ /* 0x000fe200078e0204 */
[----:B------:R-:W-:Y:S01]  /*09a0*/  LOP3.LUT R2, R3, 0x1c0, RZ, 0xc0, !PT ;  /* 0x000001c003027812 */ /* 0x000fe200078ec0ff */
[----:B------:R-:W-:Y:S01]  /*09b0*/  IMAD.IADD R224, R221, 0x1, R223 ;  /* 0x00000001dde07824 */ /* 0x000fe200078e02df */
[----:B------:R-:W-:Y:S01]  /*09c0*/  SHF.R.S32.HI R4, RZ, 0x2, R14 ;  /* 0x00000002ff047819 */ /* 0x000fe2000001140e */
[----:B------:R-:W-:Y:S01]  /*09d0*/  IMAD.SHL.U32 R239, R239, 0x2, RZ ;  /* 0x00000002efef7824 */ /* 0x000fe200078e00ff */
[----:B------:R-:W-:Y:S01]  /*09e0*/  SHF.R.U32.HI R3, RZ, 0x3, R2 ;  /* 0x00000003ff037819 */ /* 0x000fe20000011602 */
[----:B------:R-:W-:-:S02]  /*09f0*/  IMAD.SHL.U32 R237, R15, 0x2, RZ ;  /* 0x000000020fed7824 */ /* 0x000fc400078e00ff */
[----:B------:R-:W-:Y:S01]  /*0a00*/  IMAD R4, R231, 0x10, R4 ;  /* 0x00000010e7047824 */ /* 0x000fe200078e0204 */
[C---:B------:R-:W-:Y:S01]  /*0a10*/  IADD3 R244, R239.reuse, 0x20, RZ ;  /* 0x00000020eff47810 */ /* 0x040fe20007ffe0ff */
[C---:B------:R-:W-:Y:S01]  /*0a20*/  IMAD.IADD R246, R239.reuse, 0x1, R245 ;  /* 0x00000001eff67824 */ /* 0x040fe200078e02f5 */
[----:B------:R-:W-:Y:S01]  /*0a30*/  @P1 IADD3 R244, R239, -0x20, RZ ;  /* 0xffffffe0eff41810 */ /* 0x000fe20007ffe0ff */
[----:B------:R-:W-:Y:S01]  /*0a40*/  IMAD.IADD R223, R223, 0x1, R222 ;  /* 0x00000001dfdf7824 */ /* 0x000fe200078e02de */
[----:B------:R2:W-:Y:S01]  /*0a50*/  STL [R1+0x40], R4 ;  /* 0x0000400401007387 */ /* 0x0005e20000100800 */
[----:B-1----:R-:W-:Y:S02]  /*0a60*/  IMAD.IADD R9, R0, 0x1, R5 ;  /* 0x0000000100097824 */ /* 0x002fe400078e0205 */
[----:B------:R-:W-:Y:S02]  /*0a70*/  IMAD.SHL.U32 R0, R8, 0x8, RZ ;  /* 0x0000000808007824 */ /* 0x000fe400078e00ff */
[----:B------:R-:W-:-:S02]  /*0a80*/  IMAD.SHL.U32 R5, R10, 0x40, RZ ;  /* 0x000000400a057824 */ /* 0x000fc400078e00ff */
        /* <DEDUP_REMOVED lines=13> */
[----:B------:R-:W-:-:S04]  /*0b60*/  IMAD.IADD R229, R3, 0x1, R229 ;  /* 0x0000000103e57824 */ /* 0x000fc800078e02e5 */
[----:B------:R2:W-:Y:S01]  /*0b70*/  STL [R1+0x34], R0 ;  /* 0x0000340001007387 */ /* 0x0005e20000100800 */
[----:B------:R-:W-:-:S03]  /*0b80*/  LEA R229, R229, 0x28000, 0x1 ;  /* 0x00028000e5e57811 */ /* 0x000fc600078e08ff */
.L_x_1701:
        /* <DEDUP_REMOVED lines=12> */
[----:B-12---:R-:W-:Y:S01]  /*0c50*/  IMAD.U32 R2, RZ, RZ, UR6 ;  /* 0x00000006ff027e24 */ /* 0x006fe2000f8e00ff */
[----:B------:R-:W-:Y:S01]  /*0c60*/  ULDC.U8 UR14, c[0x0][0x312] ;  /* 0x0000c480000e7ab9 */ /* 0x000fe20000000000 */
[----:B------:R-:W-:Y:S01]  /*0c70*/  PLOP3.LUT P0, PT, PT, PT, UP4, 0x80, 0x0 ;  /* 0x000000000000781c */ /* 0x000fe20003f0f048 */
[----:B------:R-:W-:Y:S01]  /*0c80*/  ULDC.64 UR8, c[0x0][0x248] ;  /* 0x0000920000087ab9 */ /* 0x000fe20000000a00 */
[----:B------:R-:W-:Y:S01]  /*0c90*/  IMAD.U32 R3, RZ, RZ, UR7 ;  /* 0x00000007ff037e24 */ /* 0x000fe2000f8e00ff */
        /* <DEDUP_REMOVED lines=36> */
.L_x_1667:
        /* <DEDUP_REMOVED lines=58> */
.L_x_1669:
        /* <DEDUP_REMOVED lines=18> */
.L_x_1670:
[----:B------:R-:W-:Y:S01]  /*13a0*/  IABS R5, c[0x0][0x1c8] ;  /* 0x0000720000057a13 */ /* 0x000fe20000000000 */
[----:B------:R-:W-:Y:S01]  /*13b0*/  ULDC.64 UR10, c[0x0][0x370] ;  /* 0x0000dc00000a7ab9 */ /* 0x000fe20000000a00 */
[----:B------:R-:W-:Y:S01]  /*13c0*/  IABS R4, UR38 ;  /* 0x0000002600047c13 */ /* 0x000fe20008000000 */
        /* <DEDUP_REMOVED lines=38> */
[----:B------:R-:W-:Y:S01]  /*1630*/  UIADD3 UR8, UP0, UR15, UR8, URZ ;  /* 0x000000080f087290 */ /* 0x000fe2000ff1e03f */
[----:B------:R-:W-:Y:S01]  /*1640*/  IMAD.MOV.U32 R2, RZ, RZ, R4 ;  /* 0x000000ffff027224 */ /* 0x000fe200078e0004 */
[----:B------:R-:W-:-:S02]  /*1650*/  ULDC UR12, c[0x0][0x234] ;  /* 0x00008d00000c7ab9 */ /* 0x000fc40000000800 */
[----:B------:R-:W-:Y:S01]  /*1660*/  UIADD3.X UR9, UR32, UR7, URZ, UP0, !UPT ;  /* 0x0000000720097290 */ /* 0x000fe200087fe43f */
[----:B------:R-:W-:Y:S01]  /*1670*/  IMAD.HI.U32 R0, R0, R2, RZ ;  /* 0x0000000200007227 */ /* 0x000fe200078e00ff */
[----:B------:R-:W-:-:S03]  /*1680*/  UIMAD UR7, UR37, UR8, URZ ;  /* 0x00000008250772a4 */ /* 0x000fc6000f8e023f */
[----:B------:R-:W-:Y:S01]  /*1690*/  IMAD.MOV R3, RZ, RZ, -R0 ;  /* 0x000000ffff037224 */ /* 0x000fe200078e0a00 */
[----:B------:R-:W-:Y:S02]  /*16a0*/  UIMAD UR10, UR36, UR9, UR7 ;  /* 0x00000009240a72a4 */ /* 0x000fe4000f8e0207 */
[----:B------:R-:W-:Y:S01]  /*16b0*/  @UP2 USEL UR7, UR54, UR17, !UP1 ;  /* 0x0000001136072287 */ /* 0x000fe2000c800000 */
[C---:B------:R-:W-:Y:S01]  /*16c0*/  IMAD R2, R5.reuse, R3, R2 ;  /* 0x0000000305027224 */ /* 0x040fe200078e0202 */
[----:B------:R-:W-:Y:S02]  /*16d0*/  UIMAD.WIDE.U32 UR8, UR36, UR8, URZ ;  /* 0x00000008240872a5 */ /* 0x000fe4000f8e003f */
[----:B------:R-:W-:Y:S02]  /*16e0*/  @UP2 UIMAD UR12, UR38, UR12, UR7 ;  /* 0x0000000c260c22a4 */ /* 0x000fe4000f8e0207 */
[----:B------:R-:W-:Y:S01]  /*16f0*/  ISETP.GT.U32.AND P0, PT, R5, R2, PT ;  /* 0x000000020500720c */ /* 0x000fe20003f04070 */
[----:B------:R-:W-:-:S04]  /*1700*/  UIADD3 UR25, UR9, UR10, URZ ;  /* 0x0000000a09197290 */ /* 0x000fc8000fffe03f */
[----:B------:R-:W-:-:S08]  /*1710*/  @!UP2 UMOV UR12, UR49 ;  /* 0x00000031000cac82 */ /* 0x000fd00008000000 */
        /* <DEDUP_REMOVED lines=15> */
.L_x_1671:
[----:B------:R-:W-:Y:S02]  /*1810*/  UMOV UR10, UR50 ;  /* 0x00000032000a7c82 */ /* 0x000fe40008000000 */
.L_x_1672:
        /* <DEDUP_REMOVED lines=24> */
[----:B--2---:R-:W-:Y:S01]  /*19a0*/  IADD3 R3, P1, R19, UR15, RZ ;  /* 0x0000000f13037c10 */ /* 0x004fe2000ff3e0ff */
[----:B---3--:R-:W-:-:S03]  /*19b0*/  IMAD.MOV.U32 R14, RZ, RZ, R2 ;  /* 0x000000ffff0e7224 */ /* 0x008fc600078e0002 */
[----:B------:R-:W-:Y:S02]  /*19c0*/  IADD3.X R6, R13, UR32, RZ, P1, !PT ;  /* 0x000000200d067c10 */ /* 0x000fe40008ffe4ff */
[----:B------:R-:W-:-:S03]  /*19d0*/  SHF.R.S32.HI R15, RZ, 0x1f, R14 ;  /* 0x0000001fff0f7819 */ /* 0x000fc6000001140e */
[----:B------:R-:W-:Y:S01]  /*19e0*/  IMAD R6, R6, c[0x0][0x190], RZ ;  /* 0x0000640006067a24 */ /* 0x000fe200078e02ff */
[----:B------:R-:W-:Y:S01]  /*19f0*/  IADD3 R2, P0, R14, UR24, RZ ;  /* 0x000000180e027c10 */ /* 0x000fe2000ff1e0ff */
[----:B------:R-:W-:Y:S01]  /*1a00*/  UMOV UR24, 0x4 ;  /* 0x0000000400187882 */ /* 0x000fe20000000000 */
[C---:B------:R-:W-:Y:S01]  /*1a10*/  IMAD.WIDE.U32 R4, R3.reuse, c[0x0][0x190], R14 ;  /* 0x0000640003047a25 */ /* 0x040fe200078e000e */
[----:B------:R2:W-:Y:S03]  /*1a20*/  STL [R1+0x4c], R15 ;  /* 0x00004c0f01007387 */ /* 0x0005e60000100800 */
[----:B------:R-:W-:Y:S01]  /*1a30*/  IMAD R3, R3, c[0x0][0x194], R6 ;  /* 0x0000650003037a24 */ /* 0x000fe200078e0206 */
[----:B------:R-:W-:Y:S01]  /*1a40*/  IADD3 R4, P1, R4, UR39, RZ ;  /* 0x0000002704047c10 */ /* 0x000fe2000ff3e0ff */
[----:B------:R-:W-:-:S03]  /*1a50*/  IMAD.U32 R6, RZ, RZ, UR15 ;  /* 0x0000000fff067e24 */ /* 0x000fc6000f8e00ff */
[----:B------:R-:W-:Y:S01]  /*1a60*/  IADD3.X R5, R5, UR35, R3, P1, !PT ;  /* 0x0000002305057c10 */ /* 0x000fe20008ffe403 */
[----:B------:R-:W-:Y:S01]  /*1a70*/  ULDC.64 UR34, c[0x0][0x200] ;  /* 0x0000800000227ab9 */ /* 0x000fe20000000a00 */
[----:B------:R-:W-:-:S05]  /*1a80*/  IADD3.X R3, R15, UR27, RZ, P0, !PT ;  /* 0x0000001b0f037c10 */ /* 0x000fca00087fe4ff */
        /* <DEDUP_REMOVED lines=12> */
[----:B------:R-:W-:Y:S01]  /*1b50*/  ULDC.64 UR34, c[0x0][0x3c8] ;  /* 0x0000f20000227ab9 */ /* 0x000fe20000000a00 */
[----:B------:R-:W-:Y:S01]  /*1b60*/  IMAD.WIDE.U32 R2, R19, c[0x0][0x370], R2 ;  /* 0x0000dc0013027a25 */ /* 0x000fe200078e0002 */
[----:B------:R-:W-:-:S03]  /*1b70*/  UIMAD.WIDE UR14, UR14, UR24, UR34 ;  /* 0x000000180e0e72a5 */ /* 0x000fc6000f8e0222 */
[----:B------:R-:W-:Y:S01]  /*1b80*/  IMAD.IADD R7, R8, 0x1, -R7 ;  /* 0x0000000108077824 */ /* 0x000fe200078e0a07 */
[----:B------:R-:W-:Y:S01]  /*1b90*/  SHF.R.S32.HI R8, RZ, 0x5, R6 ;  /* 0x00000005ff087819 */ /* 0x000fe20000011406 */
[----:B------:R-:W-:-:S04]  /*1ba0*/  IMAD.U32 R6, RZ, RZ, UR38 ;  /* 0x00000026ff067e24 */ /* 0x000fc8000f8e00ff */
[----:B------:R-:W-:-:S04]  /*1bb0*/  IMAD.WIDE.U32 R4, R6, c[0x0][0x1a8], R4 ;  /* 0x00006a0006047a25 */ /* 0x000fc800078e0004 */
[----:B------:R-:W-:Y:S01]  /*1bc0*/  IMAD R8, R8, UR46, R7 ;  /* 0x0000002e08087c24 */ /* 0x000fe2000f8e0207 */
[----:B------:R-:W-:Y:S01]  /*1bd0*/  IADD3 R10, R5, UR13, RZ ;  /* 0x0000000d050a7c10 */ /* 0x000fe2000fffe0ff */
[----:B------:R-:W-:Y:S01]  /*1be0*/  IMAD R7, R13, c[0x0][0x370], RZ ;  /* 0x0000dc000d077a24 */ /* 0x000fe200078e02ff */
[----:B------:R-:W-:Y:S02]  /*1bf0*/  LEA R6, P1, R4, c[0x0][0x160], 0x1 ;  /* 0x0000580004067a11 */ /* 0x000fe400078208ff */
[----:B------:R-:W-:Y:S01]  /*1c00*/  IADD3 R5, P0, R8, UR17, RZ ;  /* 0x0000001108057c10 */ /* 0x000fe2000ff1e0ff */
[----:B------:R-:W-:Y:S01]  /*1c10*/  IMAD R9, R19, c[0x0][0x374], R7 ;  /* 0x0000dd0013097a24 */ /* 0x000fe200078e0207 */
[----:B------:R-:W-:Y:S02]  /*1c20*/  LEA.HI.X R7, R4, c[0x0][0x164], R10, 0x1, P1 ;  /* 0x0000590004077a11 */ /* 0x000fe400008f0c0a */
[----:B------:R-:W-:Y:S01]  /*1c30*/  LEA.HI.X.SX32 R8, R8, UR7, 0x1, P0 ;  /* 0x0000000708087c11 */ /* 0x000fe200080f0eff */
[----:B------:R-:W-:Y:S01]  /*1c40*/  IMAD.IADD R3, R3, 0x1, R9 ;  /* 0x0000000103037824 */ /* 0x000fe200078e0209 */
[----:B------:R-:W-:-:S02]  /*1c50*/  PLOP3.LUT P0, PT, PT, PT, UP4, 0x80, 0x0 ;  /* 0x000000000000781c */ /* 0x000fc40003f0f048 */
[C---:B------:R-:W-:Y:S02]  /*1c60*/  LEA R234, P1, R5.reuse, c[0x0][0x350], 0x2 ;  /* 0x0000d40005ea7a11 */ /* 0x040fe400078210ff */
[C---:B------:R-:W-:Y:S02]  /*1c70*/  LEA R4, P2, R2.reuse, c[0x0][0x330], 0x1 ;  /* 0x0000cc0002047a11 */ /* 0x040fe400078408ff */
[----:B------:R-:W-:Y:S02]  /*1c80*/  LEA.HI.X R235, R5, c[0x0][0x354], R8, 0x2, P1 ;  /* 0x0000d50005eb7a11 */ /* 0x000fe400008f1408 */
[----:B------:R-:W-:-:S05]  /*1c90*/  LEA.HI.X R5, R2, c[0x0][0x334], R3, 0x1, P2 ;  /* 0x0000cd0002057a11 */ /* 0x000fca00010f0c03 */
[----:B------:R-:W-:Y:S05]  /*1ca0*/  @!P0 BRA `(.L_x_1673) ;  /* 0x0000744000008947 */ /* 0x000fea0003800000 */
[----:B--2---:R-:W2:Y:S01]  /*1cb0*/  LDL R12, [R1+0x50] ;  /* 0x00005000010c7983 */ /* 0x004ea20000100800 */
[----:B------:R-:W-:Y:S01]  /*1cc0*/  PLOP3.LUT P0, PT, PT, PT, UP3, 0x80, 0x0 ;  /* 0x000000000000781c */ /* 0x000fe20003f0f038 */
[----:B------:R-:W-:Y:S01]  /*1cd0*/  UMOV UR7, UR8 ;  /* 0x0000000800077c82 */ /* 0x000fe20008000000 */
[----:B------:R-:W-:Y:S01]  /*1ce0*/  IADD3 R9, R19, 0x20, RZ ;  /* 0x0000002013097810 */ /* 0x000fe20007ffe0ff */
[----:B------:R-:W-:Y:S01]  /*1cf0*/  UIMAD UR12, UR7, -0x40, UR31 ;  /* 0xffffffc0070c78a4 */ /* 0x000fe2000f8e021f */
[----:B------:R-:W-:Y:S01]  /*1d00*/  IMAD.MOV.U32 R8, RZ, RZ, 0x40 ;  /* 0x00000040ff087424 */ /* 0x000fe200078e00ff */
[----:B------:R-:W-:Y:S01]  /*1d10*/  ULEA.HI UR8, UR7, UR7, URZ, 0x1 ;  /* 0x0000000707087291 */ /* 0x000fe2000f8f083f */
[----:B------:R-:W-:Y:S01]  /*1d20*/  IMAD.MOV.U32 R242, RZ, RZ, R4 ;  /* 0x000000fffff27224 */ /* 0x000fe200078e0004 */
[----:B------:R-:W-:Y:S01]  /*1d30*/  UMOV UR9, UR10 ;  /* 0x0000000a00097c82 */ /* 0x000fe20008000000 */
[C---:B------:R-:W-:Y:S01]  /*1d40*/  IMAD.WIDE.U32 R2, R8.reuse, c[0x0][0x370], RZ ;  /* 0x0000dc0008027a25 */ /* 0x040fe200078e00ff */
        /* <DEDUP_REMOVED lines=38> */
[----:B------:R2:W-:Y:S02]  /*1fb0*/  @!P1 LDGSTS.E.BYPASS.LTC128B.128 [R237+0x17000], [R2.64+0x180] ;  /* 0x1700018002ed9fae */ /* 0x0005e4000b901d44 */
        /* <DEDUP_REMOVED lines=21> */
.L_x_1675:
[----:B------:R-:W-:Y:S01]  /*2110*/  @!PT LDS RZ, [RZ] ;  /* 0x00000000fffff984 */ /* 0x000fe20000000800 */
[----:B------:R-:W-:Y:S01]  /*2120*/  @!PT LDS RZ, [RZ] ;  /* 0x00000000fffff984 */ /* 0x000fe20000000800 */
[----:B------:R-:W-:Y:S01]  /*2130*/  @!PT LDS RZ, [RZ] ;  /* 0x00000000fffff984 */ /* 0x000fe20000000800 */
[----:B-1----:R1:W-:Y:S04]  /*2140*/  LDGSTS.E.BYPASS.LTC128B.128 [R236], [R240.64] ;  /* 0x00000000f0ec7fae */ /* 0x0023e8000b901d44 */
[----:B------:R1:W-:Y:S04]  /*2150*/  LDGSTS.E.BYPASS.LTC128B.128 [R236+0x2000], [R240.64+0x80] ;  /* 0x02000080f0ec7fae */ /* 0x0003e8000b901d44 */
[----:B------:R1:W-:Y:S04]  /*2160*/  LDGSTS.E.BYPASS.LTC128B.128 [R236+0x4000], [R240.64+0x100] ;  /* 0x04000100f0ec7fae */ /* 0x0003e8000b901d44 */
[----:B------:R1:W-:Y:S02]  /*2170*/  LDGSTS.E.BYPASS.LTC128B.128 [R236+0x6000], [R240.64+0x180] ;  /* 0x06000180f0ec7fae */ /* 0x0003e4000b901d44 */
.L_x_1676:
[----:B------:R-:W-:Y:S05]  /*2180*/  BSYNC B0 ;  /* 0x0000000000007941 */ /* 0x000fea0003800000 */
.L_x_1674:
        /* <DEDUP_REMOVED lines=21> */
.L_x_1678:
        /* <DEDUP_REMOVED lines=9> */
.L_x_1679:
[----:B------:R-:W-:Y:S05]  /*2370*/  BSYNC B0 ;  /* 0x0000000000007941 */ /* 0x000fea0003800000 */
.L_x_1677:
[----:B------:R-:W3:Y:S01]  /*2380*/  LDL R20, [R1+0x40] ;  /* 0x0000400001147983 */ /* 0x000ee20000100800 */
[----:B------:R-:W-:Y:S01]  /*2390*/  ULDC.64 UR14, c[0x0][0x198] ;  /* 0x00006600000e7ab9 */ /* 0x000fe20000000a00 */
[----:B------:R-:W-:Y:S01]  /*23a0*/  IMAD.U32 R4, RZ, RZ, UR21 ;  /* 0x00000015ff047e24 */ /* 0x000fe2000f8e00ff */
[----:B------:R-:W-:Y:S01]  /*23b0*/  UIMAD UR13, UR18, UR14, URZ ;  /* 0x0000000e120d72a4 */ /* 0x000fe2000f8e023f */
[----:B--2---:R-:W-:-:S02]  /*23c0*/  IMAD.U32 R2, RZ, RZ, UR21 ;  /* 0x00000015ff027e24 */ /* 0x004fc4000f8e00ff */
[----:B------:R-:W-:Y:S01]  /*23d0*/  IMAD.WIDE.U32 R4, R4, c[0x0][0x198], R14 ;  /* 0x0000660004047a25 */ /* 0x000fe200078e000e */
[----:B------:R-:W-:-:S03]  /*23e0*/  UIMAD UR17, UR21, UR15, UR13 ;  /* 0x0000000f151172a4 */ /* 0x000fc6000f8e020d */
[----:B------:R-:W-:Y:S01]  /*23f0*/  ULDC.64 UR14, c[0x0][0x1a0] ;  /* 0x00006800000e7ab9 */ /* 0x000fe20000000a00 */
[----:B------:R-:W-:Y:S01]  /*2400*/  IMAD.WIDE.U32 R2, R2, c[0x0][0x1a0], R14 ;  /* 0x0000680002027a25 */ /* 0x000fe200078e000e */
[----:B------:R-:W-:-:S04]  /*2410*/  UIMAD UR13, UR18, UR14, URZ ;  /* 0x0000000e120d72a4 */ /* 0x000fc8000f8e023f */
[----:B------:R-:W-:Y:S02]  /*2420*/  UIMAD UR14, UR21, UR15, UR13 ;  /* 0x0000000f150e72a4 */ /* 0x000fe4000f8e020d */
[----:B------:R-:W-:Y:S01]  /*2430*/  UIMAD UR13, UR20, -0x40, UR6 ;  /* 0xffffffc0140d78a4 */ /* 0x000fe2000f8e0206 */
[----:B------:R-:W-:Y:S02]  /*2440*/  IADD3 R6, P3, R4, UR29, RZ ;  /* 0x0000001d04067c10 */ /* 0x000fe4000ff7e0ff */
[----:B------:R-:W-:Y:S01]  /*2450*/  MOV R7, UR17 ;  /* 0x0000001100077c02 */ /* 0x000fe20008000f00 */
[----:B------:R-:W-:Y:S01]  /*2460*/  IMAD.U32 R8, RZ, RZ, UR14 ;  /* 0x0000000eff087e24 */ /* 0x000fe2000f8e00ff */
[----:B------:R-:W-:Y:S02]  /*2470*/  IADD3 R4, P2, R2, UR23, RZ ;  /* 0x0000001702047c10 */ /* 0x000fe4000ff5e0ff */
[----:B------:R-:W-:Y:S02]  /*2480*/  ISETP.GE.AND P1, PT, R9, UR13, PT ;  /* 0x0000000d09007c0c */ /* 0x000fe4000bf26270 */
[----:B------:R-:W-:-:S02]  /*2490*/  IADD3.X R7, R5, UR30, R7, P3, !PT ;  /* 0x0000001e05077c10 */ /* 0x000fc40009ffe407 */
[----:B------:R-:W-:Y:S01]  /*24a0*/  IADD3.X R5, R3, UR26, R8, P2, !PT ;  /* 0x0000001a03057c10 */ /* 0x000fe200097fe408 */
[----:B------:R-:W-:Y:S01]  /*24b0*/  IMAD R2, R11, c[0x0][0x1b0], RZ ;  /* 0x00006c000b027a24 */ /* 0x000fe200078e02ff */
[----:B------:R-:W-:Y:S01]  /*24c0*/  ISETP.GE.AND P2, PT, R19, UR13, PT ;  /* 0x0000000d13007c0c */ /* 0x000fe2000bf46270 */
[----:B------:R-:W-:Y:S02]  /*24d0*/  IMAD R8, R11, c[0x0][0x1b8], RZ ;  /* 0x00006e000b087a24 */ /* 0x000fe400078e02ff */
[C---:B------:R-:W-:Y:S02]  /*24e0*/  IMAD R9, R0.reuse, c[0x0][0x1b4], R2 ;  /* 0x00006d0000097a24 */ /* 0x040fe400078e0202 */
[----:B------:R-:W-:-:S04]  /*24f0*/  IMAD.WIDE.U32 R2, R0, c[0x0][0x1b0], R6 ;  /* 0x00006c0000027a25 */ /* 0x000fc800078e0006 */
[C---:B------:R-:W-:Y:S02]  /*2500*/  IMAD R8, R0.reuse, c[0x0][0x1bc], R8 ;  /* 0x00006f0000087a24 */ /* 0x040fe400078e0208 */
[----:B------:R-:W-:Y:S01]  /*2510*/  IMAD.WIDE.U32 R4, R0, c[0x0][0x1b8], R4 ;  /* 0x00006e0000047a25 */ /* 0x000fe200078e0004 */
[----:B------:R-:W-:-:S03]  /*2520*/  @!P1 IADD3 R0, P3, R19, 0x20, RZ ;  /* 0x0000002013009810 */ /* 0x000fc60007f7e0ff */
[----:B------:R-:W-:Y:S01]  /*2530*/  IMAD.IADD R3, R3, 0x1, R9 ;  /* 0x0000000103037824 */ /* 0x000fe200078e0209 */
[-C--:B------:R-:W-:Y:S02]  /*2540*/  @!P1 IADD3.X R9, RZ, R13.reuse, RZ, P3, !PT ;  /* 0x0000000dff099210 */ /* 0x080fe40001ffe4ff */
[----:B------:R-:W-:Y:S01]  /*2550*/  IADD3 R5, R5, R8, RZ ;  /* 0x0000000805057210 */ /* 0x000fe20007ffe0ff */
[----:B------:R-:W-:Y:S01]  /*2560*/  @!P2 IMAD R8, R13, c[0x0][0x198], RZ ;  /* 0x000066000d08aa24 */ /* 0x000fe200078e02ff */
[----:B------:R-:W-:Y:S01]  /*2570*/  @!P1 IADD3 R10, P3, R19, 0x20, RZ ;  /* 0x00000020130a9810 */ /* 0x000fe20007f7e0ff */
[----:B------:R-:W-:Y:S02]  /*2580*/  @!P1 IMAD.MOV.U32 R14, RZ, RZ, R2 ;  /* 0x000000ffff0e9224 */ /* 0x000fe400078e0002 */
[----:B------:R-:W-:Y:S01]  /*2590*/  @!P1 IMAD.MOV.U32 R15, RZ, RZ, R3 ;  /* 0x000000ffff0f9224 */ /* 0x000fe200078e0003 */
[----:B------:R-:W-:Y:S01]  /*25a0*/  @!P1 IADD3.X R11, RZ, R13, RZ, P3, !PT ;  /* 0x0000000dff0b9210 */ /* 0x000fe20001ffe4ff */
[----:B------:R-:W-:-:S02]  /*25b0*/  @!P1 IMAD R9, R9, c[0x0][0x198], RZ ;  /* 0x0000660009099a24 */ /* 0x000fc400078e02ff */
[C---:B------:R-:W-:Y:S02]  /*25c0*/  @!P2 IMAD R8, R19.reuse, c[0x0][0x19c], R8 ;  /* 0x000067001308aa24 */ /* 0x040fe400078e0208 */
[----:B------:R-:W-:-:S04]  /*25d0*/  @!P2 IMAD.WIDE.U32 R2, R19, c[0x0][0x198], R2 ;  /* 0x000066001302aa25 */ /* 0x000fc800078e0002 */
[C---:B------:R-:W-:Y:S02]  /*25e0*/  @!P1 IMAD R18, R0.reuse, c[0x0][0x19c], R9 ;  /* 0x0000670000129a24 */ /* 0x040fe400078e0209 */
[----:B------:R-:W-:-:S04]  /*25f0*/  @!P1 IMAD.WIDE.U32 R14, R0, c[0x0][0x198], R14 ;  /* 0x00006600000e9a25 */ /* 0x000fc800078e000e */
[----:B------:R-:W-:Y:S02]  /*2600*/  @!P1 IMAD R0, R11, c[0x0][0x1a0], RZ ;  /* 0x000068000b009a24 */ /* 0x000fe400078e02ff */
[----:B------:R-:W-:Y:S01]  /*2610*/  @!P2 IMAD.IADD R3, R3, 0x1, R8 ;  /* 0x000000010303a824 */ /* 0x000fe200078e0208 */
[C---:B------:R-:W-:Y:S01]  /*2620*/  @!P2 LEA R8, P3, R2.reuse, c[0x0][0x168], 0x1 ;  /* 0x00005a000208aa11 */ /* 0x040fe200078608ff */
[----:B------:R-:W-:Y:S02]  /*2630*/  @!P1 IMAD.MOV.U32 R6, RZ, RZ, R4 ;  /* 0x000000ffff069224 */ /* 0x000fe400078e0004 */
[----:B------:R-:W-:Y:S02]  /*2640*/  @!P1 IMAD.MOV.U32 R7, RZ, RZ, R5 ;  /* 0x000000ffff079224 */ /* 0x000fe400078e0005 */
[----:B------:R-:W-:Y:S01]  /*2650*/  @!P2 IMAD R12, R13, c[0x0][0x1a0], RZ ;  /* 0x000068000d0caa24 */ /* 0x000fe200078e02ff */
[----:B------:R-:W-:Y:S01]  /*2660*/  @!P2 LEA.HI.X R9, R2, c[0x0][0x16c], R3, 0x1, P3 ;  /* 0x00005b000209aa11 */ /* 0x000fe200018f0c03 */
[----:B------:R-:W-:-:S02]  /*2670*/  @!P1 IMAD R16, R10, c[0x0][0x1a4], R0 ;  /* 0x000069000a109a24 */ /* 0x000fc400078e0200 */
[----:B------:R-:W-:Y:S02]  /*2680*/  @!P2 IMAD R17, R19, c[0x0][0x1a4], R12 ;  /* 0x000069001311aa24 */ /* 0x000fe400078e020c */
[----:B------:R-:W-:Y:S01]  /*2690*/  @!P1 IMAD.WIDE.U32 R10, R10, c[0x0][0x1a0], R6 ;  /* 0x000068000a0a9a25 */ /* 0x000fe200078e0006 */
[----:B------:R-:W-:-:S03]  /*26a0*/  @!P1 LEA R6, P5, R14, c[0x0][0x168], 0x1 ;  /* 0x00005a000e069a11 */ /* 0x000fc600078a08ff */
[----:B------:R-:W-:Y:S02]  /*26b0*/  @!P1 IMAD.IADD R3, R15, 0x1, R18 ;  /* 0x000000010f039824 */ /* 0x000fe400078e0212 */
[----:B------:R-:W-:Y:S01]  /*26c0*/  @!P2 IMAD.WIDE.U32 R12, R19, c[0x0][0x1a0], R4 ;  /* 0x00006800130caa25 */ /* 0x000fe200078e0004 */
[----:B------:R-:W-:Y:S02]  /*26d0*/  @P2 STS.128 [R237+0x18000], RZ ;  /* 0x018000ffed002388 */ /* 0x000fe40000000c00 */
[----:B------:R-:W-:Y:S02]  /*26e0*/  @!P1 LEA.HI.X R7, R14, c[0x0][0x16c], R3, 0x1, P5 ;  /* 0x00005b000e079a11 */ /* 0x000fe400028f0c03 */
[----:B------:R-:W-:Y:S01]  /*26f0*/  @P2 STS.128 [R237+0x1a000], RZ ;  /* 0x01a000ffed002388 */ /* 0x000fe20000000c00 */
[----:B------:R-:W-:-:S03]  /*2700*/  @!P2 IADD3 R5, R13, R17, RZ ;  /* 0x000000110d05a210 */ /* 0x000fc60007ffe0ff */
[----:B------:R-:W-:Y:S01]  /*2710*/  @P2 STS.128 [R237+0x1c000], RZ ;  /* 0x01c000ffed002388 */ /* 0x000fe20000000c00 */
[----:B------:R-:W-:-:S03]  /*2720*/  @!P2 LEA R4, P4, R12, c[0x0][0x170], 0x1 ;  /* 0x00005c000c04aa11 */ /* 0x000fc600078808ff */
[----:B------:R-:W-:Y:S04]  /*2730*/  @P2 STS.128 [R237+0x1e000], RZ ;  /* 0x01e000ffed002388 */ /* 0x000fe80000000c00 */
[----:B------:R-:W-:Y:S01]  /*2740*/  @!PT LDS RZ, [RZ] ;  /* 0x00000000fffff984 */ /* 0x000fe20000000800 */
[----:B------:R-:W-:Y:S01]  /*2750*/  @!PT LDS RZ, [RZ] ;  /* 0x00000000fffff984 */ /* 0x000fe20000000800 */
[----:B------:R-:W-:Y:S01]  /*2760*/  @!PT LDS RZ, [RZ] ;  /* 0x00000000fffff984 */ /* 0x000fe20000000800 */
[----:B------:R2:W-:Y:S04]  /*2770*/  @!P2 LDGSTS.E.BYPASS.LTC128B.128 [R237+0x18000], [R8.64] ;  /* 0x1800000008edafae */ /* 0x0005e8000b901d44 */
[----:B------:R2:W-:Y:S01]  /*2780*/  @!P2 LDGSTS.E.BYPASS.LTC128B.128 [R237+0x1a000], [R8.64+0x80] ;  /* 0x1a00008008edafae */ /* 0x0005e2000b901d44 */
[----:B------:R-:W-:-:S03]  /*2790*/  @!P1 IMAD.IADD R11, R11, 0x1, R16 ;  /* 0x000000010b0b9824 */ /* 0x000fc600078e0210 */
[----:B------:R2:W-:Y:S01]  /*27a0*/  @!P2 LDGSTS.E.BYPASS.LTC128B.128 [R237+0x1c000], [R8.64+0x100] ;  /* 0x1c00010008edafae */ /* 0x0005e2000b901d44 */
[----:B------:R-:W-:-:S03]  /*27b0*/  @!P2 LEA.HI.X R5, R12, c[0x0][0x174], R5, 0x1, P4 ;  /* 0x00005d000c05aa11 */ /* 0x000fc600020f0c05 */
[----:B------:R2:W-:Y:S01]  /*27c0*/  @!P2 LDGSTS.E.BYPASS.LTC128B.128 [R237+0x1e000], [R8.64+0x180] ;  /* 0x1e00018008edafae */ /* 0x0005e2000b901d44 */
[----:B------:R-:W-:-:S03]  /*27d0*/  @!P1 LEA R2, P3, R10, c[0x0][0x170], 0x1 ;  /* 0x00005c000a029a11 */ /* 0x000fc600078608ff */
        /* <DEDUP_REMOVED lines=31> */
[----:B------:R-:W-:-:S03]  /*29d0*/  MOV R247, 0x7f800000 ;  /* 0x7f80000000f77802 */ /* 0x000fc60000000f00 */
[----:B------:R1:W-:Y:S01]  /*29e0*/  @!P1 LDGSTS.E.BYPASS.LTC128B.128 [R237+0x23000], [R2.64+0x80] ;  /* 0x2300008002ed9fae */ /* 0x0003e2000b901d44 */
[----:B------:R-:W-:-:S03]  /*29f0*/  IMAD.MOV.U32 R248, RZ, RZ, 0x7f800000 ;  /* 0x7f800000fff87424 */ /* 0x000fc600078e00ff */
[----:B------:R1:W-:Y:S04]  /*2a00*/  @!P1 LDGSTS.E.BYPASS.LTC128B.128 [R237+0x25000], [R2.64+0x100] ;  /* 0x2500010002ed9fae */ /* 0x0003e8000b901d44 */
[----:B------:R1:W-:Y:S04]  /*2a10*/  @!P1 LDGSTS.E.BYPASS.LTC128B.128 [R237+0x27000], [R2.64+0x180] ;  /* 0x2700018002ed9fae */ /* 0x0003e8000b901d44 */
[----:B------:R-:W0:Y:S01]  /*2a20*/  LDGDEPBAR ;  /* 0x00000000000079af */ /* 0x000e220000000000 */
[----:B-1----:R-:W-:-:S04]  /*2a30*/  IADD3 R2, R231, 0x4000, RZ ;  /* 0x00004000e7027810 */ /* 0x002fc80007ffe0ff */
[----:B------:R-:W-:-:S05]  /*2a40*/  SEL R2, R2, R231, !P0 ;  /* 0x000000e702027207 */ /* 0x000fca0004000000 */
[----:B------:R-:W-:Y:S01]  /*2a50*/  IMAD.SHL.U32 R225, R2, 0x2, RZ ;  /* 0x0000000202e17824 */ /* 0x000fe200078e00ff */
[----:B---3--:R-:W-:-:S04]  /*2a60*/  IADD3 R0, R20, 0x8, RZ ;  /* 0x0000000814007810 */ /* 0x008fc80007ffe0ff */
[----:B------:R-:W-:Y:S02]  /*2a70*/  ISETP.GE.AND P6, PT, R0, UR12, PT ;  /* 0x0000000c00007c0c */ /* 0x000fe4000bfc6270 */
[----:B------:R-:W-:-:S04]  /*2a80*/  SHF.R.S32.HI R0, RZ, 0x1f, R20 ;  /* 0x0000001fff007819 */ /* 0x000fc80000011414 */
[----:B------:R-:W-:Y:S02]  /*2a90*/  SHF.L.U64.HI R19, R20, 0x2, R0 ;  /* 0x0000000214137819 */ /* 0x000fe40000010200 */
[----:B------:R-:W-:Y:S01]  /*2aa0*/  IADD3 R0, R230, 0x4000, RZ ;  /* 0x00004000e6007810 */ /* 0x000fe20007ffe0ff */
[----:B------:R-:W-:-:S03]  /*2ab0*/  IMAD.SHL.U32 R21, R20, 0x4, RZ ;  /* 0x0000000414157824 */ /* 0x000fc600078e00ff */
[----:B------:R-:W-:Y:S02]  /*2ac0*/  SEL R0, R0, R230, !P0 ;  /* 0x000000e600007207 */ /* 0x000fe40004000000 */
[----:B------:R-:W-:Y:S02]  /*2ad0*/  ISETP.GE.AND P3, PT, R20, UR12, PT ;  /* 0x0000000c14007c0c */ /* 0x000fe4000bf66270 */
[----:B------:R-:W-:Y:S01]  /*2ae0*/  SHF.L.U32 R220, R0, 0x1, RZ ;  /* 0x0000000100dc7819 */ /* 0x000fe200000006ff */
[----:B------:R-:W-:Y:S01]  /*2af0*/  IMAD.MOV.U32 R0, RZ, RZ, c[0x0][0x22c] ;  /* 0x00008b00ff007624 */ /* 0x000fe200078e00ff */
[----:B------:R-:W-:-:S03]  /*2b00*/  IADD3 R4, P2, R21, UR9, RZ ;  /* 0x0000000915047c10 */ /* 0x000fc6000ff5e0ff */
[----:B------:R-:W-:Y:S01]  /*2b10*/  IMAD R0, R0, c[0x0][0x1c0], RZ ;  /* 0x0000700000007a24 */ /* 0x000fe200078e02ff */
[----:B------:R-:W-:-:S04]  /*2b20*/  IADD3.X R5, R19, UR8, RZ, P2, !PT ;  /* 0x0000000813057c10 */ /* 0x000fc800097fe4ff */
[C---:B----4-:R-:W-:Y:S01]  /*2b30*/  SHF.L.U32 R6, R0.reuse, 0x4, RZ ;  /* 0x0000000400067819 */ /* 0x050fe200000006ff */
[----:B------:R1:W5:Y:S01]  /*2b40*/  @!P3 LDG.E R247, [R4.64] ;  /* 0x0000000404f7b981 */ /* 0x000362000c1e1900 */
[----:B------:R-:W-:-:S03]  /*2b50*/  IMAD.SHL.U32 R238, R0, 0x8, RZ ;  /* 0x0000000800ee7824 */ /* 0x000fc600078e00ff */
[----:B------:R1:W5:Y:S01]  /*2b60*/  @!P6 LDG.E R248, [R4.64+0x20] ;  /* 0x0000200404f8e981 */ /* 0x000362000c1e1900 */
[C---:B------:R-:W-:Y:S02]  /*2b70*/  IADD3 R3, R6.reuse, 0x60, RZ ;  /* 0x0000006006037810 */ /* 0x040fe40007ffe0ff */
[C---:B------:R-:W-:Y:S02]  /*2b80*/  IADD3 R2, R6.reuse, 0x80, RZ ;  /* 0x0000008006027810 */ /* 0x040fe40007ffe0ff */
[----:B--2---:R-:W-:Y:S02]  /*2b90*/  IADD3 R8, R6, 0xa0, RZ ;  /* 0x000000a006087810 */ /* 0x004fe40007ffe0ff */
[C---:B------:R-:W-:Y:S01]  /*2ba0*/  IADD3 R3, R238.reuse, R3, RZ ;  /* 0x00000003ee037210 */ /* 0x040fe20007ffe0ff */
[C---:B------:R-:W-:Y:S01]  /*2bb0*/  IMAD.IADD R2, R238.reuse, 0x1, R2 ;  /* 0x00000001ee027824 */ /* 0x040fe200078e0202 */
[----:B------:R-:W-:-:S03]  /*2bc0*/  IADD3 R0, R238, R8, RZ ;  /* 0x00000008ee007210 */ /* 0x000fc60007ffe0ff */
[----:B------:R-:W-:Y:S01]  /*2bd0*/  IMAD.IADD R3, R238, 0x1, R3 ;  /* 0x00000001ee037824 */ /* 0x000fe200078e0203 */
[C---:B-1----:R-:W-:Y:S02]  /*2be0*/  IADD3 R5, R6.reuse, 0x20, RZ ;  /* 0x0000002006057810 */ /* 0x042fe40007ffe0ff */
[----:B------:R-:W-:-:S03]  /*2bf0*/  IADD3 R4, R6, 0x40, RZ ;  /* 0x0000004006047810 */ /* 0x000fc60007ffe0ff */
[C---:B------:R-:W-:Y:S02]  /*2c00*/  IMAD.IADD R5, R238.reuse, 0x1, R5 ;  /* 0x00000001ee057824 */ /* 0x040fe400078e0205 */
[C---:B------:R-:W-:Y:S02]  /*2c10*/  IMAD.IADD R4, R238.reuse, 0x1, R4 ;  /* 0x00000001ee047824 */ /* 0x040fe400078e0204 */
[C---:B------:R-:W-:Y:S01]  /*2c20*/  IMAD.IADD R5, R238.reuse, 0x1, R5 ;  /* 0x00000001ee057824 */ /* 0x040fe200078e0205 */
[C---:B------:R-:W-:Y:S02]  /*2c30*/  IADD3 R2, R238.reuse, R2, RZ ;  /* 0x00000002ee027210 */ /* 0x040fe40007ffe0ff */
[C---:B------:R-:W-:Y:S01]  /*2c40*/  IADD3 R4, R238.reuse, R4, RZ ;  /* 0x00000004ee047210 */ /* 0x040fe20007ffe0ff */
[----:B------:R-:W-:Y:S01]  /*2c50*/  IMAD.IADD R0, R238, 0x1, R0 ;  /* 0x00000001ee007824 */ /* 0x000fe200078e0200 */
[----:B------:R-:W-:Y:S02]  /*2c60*/  IADD3 R7, R6, 0xc0, RZ ;  /* 0x000000c006077810 */ /* 0x000fe40007ffe0ff */
[C---:B------:R-:W-:Y:S01]  /*2c70*/  IADD3 R5, R238.reuse, R5, RZ ;  /* 0x00000005ee057210 */ /* 0x040fe20007ffe0ff */
[----:B------:R-:W-:Y:S01]  /*2c80*/  IMAD.IADD R4, R238, 0x1, R4 ;  /* 0x00000001ee047824 */ /* 0x000fe200078e0204 */
[----:B------:R-:W-:Y:S01]  /*2c90*/  IADD3 R6, R6, 0xe0, RZ ;  /* 0x000000e006067810 */ /* 0x000fe20007ffe0ff */
[C---:B------:R-:W-:Y:S01]  /*2ca0*/  IMAD.IADD R2, R238.reuse, 0x1, R2 ;  /* 0x00000001ee027824 */ /* 0x040fe200078e0202 */
[C---:B------:R-:W-:Y:S01]  /*2cb0*/  IADD3 R3, R238.reuse, R3, RZ ;  /* 0x00000003ee037210 */ /* 0x040fe20007ffe0ff */
[C---:B------:R-:W-:Y:S01]  /*2cc0*/  IMAD.IADD R5, R238.reuse, 0x1, R5 ;  /* 0x00000001ee057824 */ /* 0x040fe200078e0205 */
[----:B------:R-:W-:-:S02]  /*2cd0*/  IADD3 R6, R238, R6, RZ ;  /* 0x00000006ee067210 */ /* 0x000fc40007ffe0ff */
[C---:B------:R-:W-:Y:S01]  /*2ce0*/  IADD3 R0, R238.reuse, R0, RZ ;  /* 0x00000000ee007210 */ /* 0x040fe20007ffe0ff */
[----:B------:R-:W-:Y:S01]  /*2cf0*/  STL [R1+0x18], R21 ;  /* 0x0000181501007387 */ /* 0x000fe20000100800 */
[C---:B------:R-:W-:Y:S01]  /*2d00*/  IADD3 R4, R238.reuse, R4, RZ ;  /* 0x00000004ee047210 */ /* 0x040fe20007ffe0ff */
[C---:B------:R-:W-:Y:S01]  /*2d10*/  IMAD.IADD R3, R238.reuse, 0x1, R3 ;  /* 0x00000001ee037824 */ /* 0x040fe200078e0203 */
[C---:B------:R-:W-:Y:S01]  /*2d20*/  IADD3 R2, R238.reuse, R2, RZ ;  /* 0x00000002ee027210 */ /* 0x040fe20007ffe0ff */
[----:B------:R-:W-:Y:S01]  /*2d30*/  STL [R1+0x14], R19 ;  /* 0x0000141301007387 */ /* 0x000fe20000100800 */
[C---:B------:R-:W-:Y:S02]  /*2d40*/  IMAD.IADD R6, R238.reuse, 0x1, R6 ;  /* 0x00000001ee067824 */ /* 0x040fe400078e0206 */
[C---:B------:R-:W-:Y:S01]  /*2d50*/  IMAD.IADD R0, R238.reuse, 0x1, R0 ;  /* 0x00000001ee007824 */ /* 0x040fe200078e0200 */
[----:B------:R1:W-:Y:S04]  /*2d60*/  STL [R1+0x10], R5 ;  /* 0x0000100501007387 */ /* 0x0003e80000100800 */
[----:B------:R2:W-:Y:S01]  /*2d70*/  STL [R1+0xc], R4 ;  /* 0x00000c0401007387 */ /* 0x0005e20000100800 */
[----:B------:R-:W-:-:S03]  /*2d80*/  IADD3 R250, R238, R6, RZ ;  /* 0x00000006eefa7210 */ /* 0x000fc60007ffe0ff */
[----:B------:R-:W-:Y:S01]  /*2d90*/  STL [R1+0x8], R3 ;  /* 0x0000080301007387 */ /* 0x000fe20000100800 */
[----:B------:R-:W-:-:S03]  /*2da0*/  IMAD.IADD R6, R238, 0x1, R4 ;  /* 0x00000001ee067824 */ /* 0x000fc600078e0204 */
[----:B------:R-:W-:Y:S04]  /*2db0*/  STL [R1+0x4], R2 ;  /* 0x0000040201007387 */ /* 0x000fe80000100800 */
[----:B------:R-:W-:Y:S01]  /*2dc0*/  STL [R1], R0 ;  /* 0x0000000001007387 */ /* 0x000fe20000100800 */
[----:B-1----:R-:W-:-:S05]  /*2dd0*/  IADD3 R5, R238, R5, RZ ;  /* 0x00000005ee057210 */ /* 0x002fca0007ffe0ff */
[----:B------:R1:W-:Y:S01]  /*2de0*/  STL [R1+0x2c], R5 ;  /* 0x00002c0501007387 */ /* 0x0003e20000100800 */
[----:B--2---:R-:W-:-:S03]  /*2df0*/  IMAD.IADD R4, R238, 0x1, R2 ;  /* 0x00000001ee047824 */ /* 0x004fc600078e0202 */
[----:B------:R2:W-:Y:S01]  /*2e00*/  STL [R1+0x28], R6 ;  /* 0x0000280601007387 */ /* 0x0005e20000100800 */
[----:B------:R-:W-:-:S05]  /*2e10*/  IMAD.IADD R7, R238, 0x1, R7 ;  /* 0x00000001ee077824 */ /* 0x000fca00078e0207 */
[C---:B------:R-:W-:Y:S02]  /*2e20*/  IADD3 R7, R238.reuse, R7, RZ ;  /* 0x00000007ee077210 */ /* 0x040fe40007ffe0ff */
[C---:B-1----:R-:W-:Y:S02]  /*2e30*/  IADD3 R5, R238.reuse, R3, RZ ;  /* 0x00000003ee057210 */ /* 0x042fe40007ffe0ff */
[----:B------:R-:W-:-:S03]  /*2e40*/  IADD3 R3, R238, R0, RZ ;  /* 0x00000000ee037210 */ /* 0x000fc60007ffe0ff */
[----:B------:R2:W-:Y:S04]  /*2e50*/  STL [R1+0x24], R5 ;  /* 0x0000240501007387 */ /* 0x0005e80000100800 */
[----:B------:R2:W-:Y:S04]  /*2e60*/  STL [R1+0x20], R4 ;  /* 0x0000200401007387 */ /* 0x0005e80000100800 */
[----:B------:R2:W-:Y:S01]  /*2e70*/  STL [R1+0x1c], R3 ;  /* 0x00001c0301007387 */ /* 0x0005e20000100800 */
[C---:B------:R-:W-:Y:S02]  /*2e80*/  IMAD.IADD R252, R238.reuse, 0x1, R7 ;  /* 0x00000001eefc7824 */ /* 0x040fe400078e0207 */
[----:B------:R-:W-:-:S03]  /*2e90*/  IMAD.IADD R249, R238, 0x1, R250 ;  /* 0x00000001eef97824 */ /* 0x000fc600078e02fa */
[C---:B------:R-:W-:Y:S01]  /*2ea0*/  IADD3 R251, R238.reuse, R252, RZ ;  /* 0x000000fceefb7210 */ /* 0x040fe20007ffe0ff */
        /* <DEDUP_REMOVED lines=64> */
[----:B------:R-:W-:Y:S01]  /*32b0*/  IMAD.MOV.U32 R233, RZ, RZ, 0x20 ;  /* 0x00000020ffe97424 */ /* 0x000fe200078e00ff */
[----:B------:R-:W-:Y:S01]  /*32c0*/  MOV R232, 0x40 ;  /* 0x0000004000e87802 */ /* 0x000fe20000000f00 */
[----:B------:R-:W-:Y:S01]  /*32d0*/  IMAD.SHL.U32 R228, R231, 0x2, RZ ;  /* 0x00000002e7e47824 */ /* 0x000fe200078e00ff */
[C---:B------:R-:W-:Y:S01]  /*32e0*/  IADD3 R0, R238.reuse, R249, RZ ;  /* 0x000000f9ee007210 */ /* 0x040fe20007ffe0ff */
[----:B------:R-:W-:Y:S01]  /*32f0*/  IMAD.IADD R2, R238, 0x1, R251 ;  /* 0x00000001ee027824 */ /* 0x000fe200078e02fb */
[----:B--2---:R-:W-:-:S04]  /*3300*/  UIADD3 UR15, UR21, 0x40, URZ ;  /* 0x00000040150f7890 */ /* 0x004fc8000fffe03f */
.L_x_1682:
[----:B------:R-:W2:Y:S01]  /*3310*/  LDL R0, [R1+0x3c] ;  /* 0x00003c0001007983 */ /* 0x000ea20000100800 */
[----:B------:R-:W-:Y:S01]  /*3320*/  UISETP.GE.AND UP0, UPT, UR15, UR6, UPT ;  /* 0x000000060f00728c */ /* 0x000fe2000bf06270 */
[----:B------:R-:W-:Y:S01]  /*3330*/  MOV R129, c[0x0][0x22c] ;  /* 0x00008b0000817a02 */ /* 0x000fe20000000f00 */
[----:B------:R-:W-:Y:S03]  /*3340*/  UISETP.GE.AND UP4, UPT, UR7, 0x1, UPT ;  /* 0x000000010700788c */ /* 0x000fe6000bf86270 */
[----:B------:R-:W0:Y:S01]  /*3350*/  LDGDEPBAR ;  /* 0x00000000000079af */ /* 0x000e220000000000 */
[----:B------:R-:W-:Y:S05]  /*3360*/  IMAD R129, R129, c[0x0][0x1c0], RZ ;  /* 0x0000700081817a24 */ /* 0x000fea00078e02ff */
[----:B------:R-:W3:Y:S01]  /*3370*/  LDL R117, [R1+0x38] ;  /* 0x0000380001757983 */ /* 0x000ee20000100800 */
[----:B------:R-:W-:Y:S05]  /*3380*/  LEA R129, -R129, RZ, 0x6 ;  /* 0x000000ff81817211 */ /* 0x000fea00078e31ff */
[----:B------:R-:W4:Y:S06]  /*3390*/  LDL R127, [R1+0x18] ;  /* 0x00001800017f7983 */ /* 0x000f2c0000100800 */
        /* <DEDUP_REMOVED lines=112> */
[----:B------:R-:W-:Y:S03]  /*3aa0*/  @P5 ISETP.GE.AND P5, PT, R3, UR6, PT ;  /* 0x0000000603005c0c */ /* 0x000fe6000bfa6270 */
[C---:B------:R-:W-:Y:S01]  /*3ab0*/  HMMA.16816.F32 R8, R108.reuse, R114, R8 ;  /* 0x000000726c08723c */ /* 0x040fe20000001808 */
[----:B------:R-:W-:Y:S07]  /*3ac0*/  LDSM.16.M88.4 R112, [R223+0x1e000] ;  /* 0x01e00000df70783b */ /* 0x000fee0000000200 */
[C---:B--2---:R-:W-:Y:S04]  /*3ad0*/  HMMA.16816.F32 R12, R108.reuse, R84, R12 ;  /* 0x000000546c0c723c */ /* 0x044fe8000000180c */
[----:B---3-5:R-:W-:Y:S04]  /*3ae0*/  FMUL.FTZ R2, R247, 1.4426950216293334961 ;  /* 0x3fb8aa3bf7027820 */ /* 0x028fe80000410000 */
        /* <DEDUP_REMOVED lines=159> */
[----:B----4-:R-:W-:Y:S03]  /*44e0*/  IADD3 R92, P0, R127, UR11, RZ ;  /* 0x0000000b7f5c7c10 */ /* 0x010fe6000ff1e0ff */
        /* <DEDUP_REMOVED lines=8> */
[----:B------:R4:W-:Y:S01]  /*4570*/  STS [R239+0x2a000], R3 ;  /* 0x02a00003ef007388 */ /* 0x0009e20000000800 */
[----:B------:R-:W-:Y:S05]  /*4580*/  PLOP3.LUT P0, PT, PT, PT, UP4, 0x80, 0x0 ;  /* 0x000000000000781c */ /* 0x000fea0003f0f048 */
[----:B------:R-:W-:Y:S01]  /*4590*/  STS [R246+0x2a400], R5 ;  /* 0x02a40005f6007388 */ /* 0x000fe20000000800 */
        /* <DEDUP_REMOVED lines=105> */
[----:B-1----:R-:W3:Y:S01]  /*4c30*/  LDG.E R0, [R92.64+0x20] ;  /* 0x000020045c007981 */ /* 0x002ee2000c1e1900 */
[C---:B--2---:R-:W-:Y:S08]  /*4c40*/  HMMA.16816.F32 R4, R84.reuse, R88, R4 ;  /* 0x000000585404723c */ /* 0x044ff00000001804 */
[C---:B------:R-:W-:Y:S01]  /*4c50*/  HMMA.16816.F32 R8, R84.reuse, R90, R8 ;  /* 0x0000005a5408723c */ /* 0x040fe20000001808 */
[----:B------:R-:W1:Y:S07]  /*4c60*/  LDSM.16.M88.4 R88, [R222+0x26800] ;  /* 0x02680000de58783b */ /* 0x000e6e0000000200 */
[C---:B-1----:R-:W-:Y:S08]  /*4c70*/  HMMA.16816.F32 R12, R84.reuse, R88, R12 ;  /* 0x00000058540c723c */ /* 0x042ff0000000180c */
[----:B------:R-:W-:Y:S01]  /*4c80*/  HMMA.16816.F32 R16, R84, R90, R16 ;  /* 0x0000005a5410723c */ /* 0x000fe20000001810 */
[----:B------:R1:W-:Y:S06]  /*4c90*/  LDSM.16.M88.4 R84, [R3+0x16000] ;  /* 0x016000000354783b */ /* 0x0003ec0000000200 */
[----:B------:R-:W2:Y:S06]  /*4ca0*/  LDSM.16.M88.4 R88, [R224+0x26000] ;  /* 0x02600000e058783b */ /* 0x000eac0000000200 */
[----:B-1----:R-:W4:Y:S01]  /*4cb0*/  LDG.E R3, [R92.64] ;  /* 0x000000045c037981 */ /* 0x002f22000c1e1900 */
[C---:B--2---:R-:W-:Y:S08]  /*4cc0*/  HMMA.16816.F32 R4, R84.reuse, R88, R4 ;  /* 0x000000585404723c */ /* 0x044ff00000001804 */
        /* <DEDUP_REMOVED lines=12> */
[----:B------:R-:W-:Y:S03]  /*4d90*/  FMUL.FTZ R88, R88, c[0x0][0x2ec] ;  /* 0x0000bb0058587a20 */ /* 0x000fe60000410000 */
[----:B------:R-:W-:Y:S02]  /*4da0*/  FFMA.FTZ R87, -R99, R99, 1 ;  /* 0x3f80000063577423 */ /* 0x000fe40000010163 */
[----:B------:R-:W-:Y:S03]  /*4db0*/  FFMA.FTZ R86, -R100, R100, 1 ;  /* 0x3f80000064567423 */ /* 0x000fe60000010164 */
[----:B------:R-:W-:Y:S02]  /*4dc0*/  FMUL.FTZ R87, R87, c[0x0][0x2ec] ;  /* 0x0000bb0057577a20 */ /* 0x000fe40000410000 */
[----:B------:R-:W-:Y:S02]  /*4dd0*/  FFMA.FTZ R85, -R96, R96, 1 ;  /* 0x3f80000060557423 */ /* 0x000fe40000010160 */
[----:B------:R-:W-:Y:S02]  /*4de0*/  FMUL.FTZ R86, R86, c[0x0][0x2ec] ;  /* 0x0000bb0056567a20 */ /* 0x000fe40000410000 */
[----:B------:R-:W-:Y:S02]  /*4df0*/  FMUL.FTZ R85, R85, c[0x0][0x2ec] ;  /* 0x0000bb0055557a20 */ /* 0x000fe40000410000 */
[C---:B---3--:R-:W-:Y:S04]  /*4e00*/  FADD.FTZ R14, -R0.reuse, R14 ;  /* 0x0000000e000e7221 */ /* 0x048fe80000010100 */
[----:B------:R-:W-:Y:S02]  /*4e10*/  FADD.FTZ R18, -R0, R18 ;  /* 0x0000001200127221 */ /* 0x000fe40000010100 */
[----:B------:R-:W-:Y:S02]  /*4e20*/  FMUL.FTZ R14, R123, R14 ;  /* 0x0000000e7b0e7220 */ /* 0x000fe40000410000 */
[C---:B----4-:R-:W-:Y:S02]  /*4e30*/  FADD.FTZ R2, -R3.reuse, R4 ;  /* 0x0000000403027221 */ /* 0x050fe40000010100 */
[----:B------:R-:W-:Y:S02]  /*4e40*/  FADD.FTZ R4, -R3, R5 ;  /* 0x0000000503047221 */ /* 0x000fe40000010100 */
[----:B------:R-:W-:Y:S02]  /*4e50*/  FMUL.FTZ R2, R118, R2 ;  /* 0x0000000276027220 */ /* 0x000fe40000410000 */
[----:B------:R-:W-:Y:S02]  /*4e60*/  FMUL.FTZ R4, R115, R4 ;  /* 0x0000000473047220 */ /* 0x000fe40000410000 */
[----:B------:R-:W-:Y:S02]  /*4e70*/  FADD.FTZ R5, -R3, R8 ;  /* 0x0000000803057221 */ /* 0x000fe40000010100 */
[----:B------:R-:W-:Y:S02]  /*4e80*/  FMUL.FTZ R88, R2, R88 ;  /* 0x0000005802587220 */ /* 0x000fe40000410000 */
[----:B------:R-:W-:Y:S02]  /*4e90*/  FFMA.FTZ R2, -R98, R98, 1 ;  /* 0x3f80000062027423 */ /* 0x000fe40000010162 */
[----:B------:R-:W-:Y:S02]  /*4ea0*/  FMUL.FTZ R5, R111, R5 ;  /* 0x000000056f057220 */ /* 0x000fe40000410000 */
[----:B------:R-:W-:Y:S02]  /*4eb0*/  FMUL.FTZ R87, R4, R87 ;  /* 0x0000005704577220 */ /* 0x000fe40000410000 */
[----:B------:R-:W-:Y:S02]  /*4ec0*/  FFMA.FTZ R4, -R97, R97, 1 ;  /* 0x3f80000061047423 */ /* 0x000fe40000010161 */
[C---:B------:R-:W-:Y:S02]  /*4ed0*/  FADD.FTZ R84, -R3.reuse, R16 ;  /* 0x0000001003547221 */ /* 0x040fe40000010100 */
[C---:B------:R-:W-:Y:S02]  /*4ee0*/  FADD.FTZ R17, -R3.reuse, R17 ;  /* 0x0000001103117221 */ /* 0x040fe40000010100 */
[----:B------:R-:W-:Y:S02]  /*4ef0*/  FMUL.FTZ R16, R2, c[0x0][0x2ec] ;  /* 0x0000bb0002107a20 */ /* 0x000fe40000410000 */
[C---:B------:R-:W-:Y:S02]  /*4f00*/  FADD.FTZ R8, -R3.reuse, R9 ;  /* 0x0000000903087221 */ /* 0x040fe40000010100 */
[C---:B------:R-:W-:Y:S02]  /*4f10*/  FADD.FTZ R12, -R3.reuse, R12 ;  /* 0x0000000c030c7221 */ /* 0x040fe40000010100 */
[----:B------:R-:W-:Y:S02]  /*4f20*/  FADD.FTZ R9, -R3, R13 ;  /* 0x0000000d03097221 */ /* 0x000fe40000010100 */
[----:B------:R-:W-:Y:S02]  /*4f30*/  FMUL.FTZ R13, R4, c[0x0][0x2ec] ;  /* 0x0000bb00040d7a20 */ /* 0x000fe40000410000 */
[----:B------:R-:W-:Y:S02]  /*4f40*/  FMUL.FTZ R16, R5, R16 ;  /* 0x0000001005107220 */ /* 0x000fe40000410000 */
[----:B------:R-:W-:Y:S02]  /*4f50*/  FMUL.FTZ R4, R109, R84 ;  /* 0x000000546d047220 */ /* 0x000fe40000410000 */
[----:B------:R-:W-:Y:S02]  /*4f60*/  FMUL.FTZ R5, R108, R17 ;  /* 0x000000116c057220 */ /* 0x000fe40000410000 */
[----:B------:R-:W-:Y:S02]  /*4f70*/  FFMA.FTZ R84, -R95, R95, 1 ;  /* 0x3f8000005f547423 */ /* 0x000fe4000001015f */
[----:B------:R-:W-:Y:S02]  /*4f80*/  FFMA.FTZ R17, -R94, R94, 1 ;  /* 0x3f8000005e117423 */ /* 0x000fe4000001015e */
[----:B------:R-:W-:Y:S02]  /*4f90*/  FMUL.FTZ R2, R117, R12 ;  /* 0x0000000c75027220 */ /* 0x000fe40000410000 */
[----:B------:R-:W-:Y:S02]  /*4fa0*/  FMUL.FTZ R3, R114, R9 ;  /* 0x0000000972037220 */ /* 0x000fe40000410000 */
[----:B------:R-:W-:Y:S02]  /*4fb0*/  FMUL.FTZ R84, R84, c[0x0][0x2ec] ;  /* 0x0000bb0054547a20 */ /* 0x000fe40000410000 */
[----:B------:R-:W-:Y:S02]  /*4fc0*/  FMUL.FTZ R17, R17, c[0x0][0x2ec] ;  /* 0x0000bb0011117a20 */ /* 0x000fe40000410000 */
[----:B------:R-:W-:Y:S02]  /*4fd0*/  FMUL.FTZ R86, R2, R86 ;  /* 0x0000005602567220 */ /* 0x000fe40000410000 */
[----:B------:R-:W-:Y:S02]  /*4fe0*/  FMUL.FTZ R85, R3, R85 ;  /* 0x0000005503557220 */ /* 0x000fe40000410000 */
[C---:B------:R-:W-:Y:S02]  /*4ff0*/  FADD.FTZ R2, -R0.reuse, R6 ;  /* 0x0000000600027221 */ /* 0x040fe40000010100 */
[----:B------:R-:W-:Y:S02]  /*5000*/  FADD.FTZ R3, -R0, R7 ;  /* 0x0000000700037221 */ /* 0x000fe40000010100 */
[----:B------:R-:W-:Y:S02]  /*5010*/  FMUL.FTZ R84, R4, R84 ;  /* 0x0000005404547220 */ /* 0x000fe40000410000 */
[----:B------:R-:W-:Y:S02]  /*5020*/  FMUL.FTZ R17, R5, R17 ;  /* 0x0000001105117220 */ /* 0x000fe40000410000 */
[----:B------:R-:W-:Y:S02]  /*5030*/  FFMA.FTZ R4, -R113, R113, 1 ;  /* 0x3f80000071047423 */ /* 0x000fe40000010171 */
[----:B------:R-:W-:Y:S02]  /*5040*/  FFMA.FTZ R5, -R112, R112, 1 ;  /* 0x3f80000070057423 */ /* 0x000fe40000010170 */
[----:B------:R-:W-:Y:S02]  /*5050*/  FADD.FTZ R9, -R0, R11 ;  /* 0x0000000b00097221 */ /* 0x000fe40000010100 */
[----:B------:R-:W-:Y:S02]  /*5060*/  FFMA.FTZ R7, -R106, R106, 1 ;  /* 0x3f8000006a077423 */ /* 0x000fe4000001016a */
[----:B------:R-:W-:Y:S02]  /*5070*/  FMUL.FTZ R8, R110, R8 ;  /* 0x000000086e087220 */ /* 0x000fe40000410000 */
[----:B------:R-:W-:Y:S02]  /*5080*/  FMUL.FTZ R2, R126, R2 ;  /* 0x000000027e027220 */ /* 0x000fe40000410000 */
[----:B------:R-:W-:Y:S02]  /*5090*/  FMUL.FTZ R3, R125, R3 ;  /* 0x000000037d037220 */ /* 0x000fe40000410000 */
[----:B------:R-:W-:Y:S02]  /*50a0*/  FMUL.FTZ R4, R4, c[0x0][0x2ec] ;  /* 0x0000bb0004047a20 */ /* 0x000fe40000410000 */
[----:B------:R-:W-:Y:S02]  /*50b0*/  FMUL.FTZ R5, R5, c[0x0][0x2ec] ;  /* 0x0000bb0005057a20 */ /* 0x000fe40000410000 */
[----:B------:R-:W-:Y:S02]  /*50c0*/  FMUL.FTZ R9, R121, R9 ;  /* 0x0000000979097220 */ /* 0x000fe40000410000 */
[----:B------:R-:W-:Y:S02]  /*50d0*/  FMUL.FTZ R7, R7, c[0x0][0x2ec] ;  /* 0x0000bb0007077a20 */ /* 0x000fe40000410000 */
[----:B------:R-:W-:Y:S02]  /*50e0*/  FMUL.FTZ R13, R8, R13 ;  /* 0x0000000d080d7220 */ /* 0x000fe40000410000 */
[----:B------:R-:W-:Y:S02]  /*50f0*/  FADD.FTZ R6, -R0, R10 ;  /* 0x0000000a00067221 */ /* 0x000fe40000010100 */
[----:B------:R-:W-:Y:S02]  /*5100*/  FMUL.FTZ R4, R2, R4 ;  /* 0x0000000402047220 */ /* 0x000fe40000410000 */
[----:B------:R-:W-:Y:S02]  /*5110*/  FMUL.FTZ R5, R3, R5 ;  /* 0x0000000503057220 */ /* 0x000fe40000410000 */
[C---:B------:R-:W-:Y:S02]  /*5120*/  FADD.FTZ R3, -R0.reuse, R15 ;  /* 0x0000000f00037221 */ /* 0x040fe40000010100 */
        /* <DEDUP_REMOVED lines=8> */
[----:B------:R-:W-:Y:S02]  /*51b0*/  FMUL.FTZ R8, R8, c[0x0][0x2ec] ;  /* 0x0000bb0008087a20 */ /* 0x000fe40000410000 */
        /* <DEDUP_REMOVED lines=39> */
.L_x_1680:
[----:B------:R-:W-:Y:S01]  /*5430*/  F2FP.PACK_AB R6, R87, R88 ;  /* 0x000000585706723e */ /* 0x000fe200000000ff */
[----:B------:R-:W-:Y:S01]  /*5440*/  IMAD.SHL.U32 R216, R230, 0x2, RZ ;  /* 0x00000002e6d87824 */ /* 0x000fe200078e00ff */
        /* <DEDUP_REMOVED lines=44> */
[----:B------:R-:W-:Y:S06]  /*5710*/  LDSM.16.MT88.4 R4, [R227+0x2b000] ;  /* 0x02b00000e304783b */ /* 0x000fec0000004200 */
[----:B------:R-:W-:Y:S01]  /*5720*/  LDSM.16.MT88.4 R88, [R226+0x2b000] ;  /* 0x02b00000e258783b */ /* 0x000fe20000004200 */
        /* <DEDUP_REMOVED lines=14> */
[----:B------:R-:W4:Y:S07]  /*5810*/  LDSM.16.MT88.4 R96, [R216+0x15000] ;  /* 0x01500000d860783b */ /* 0x000f2e0000004200 */
[-C--:B---3--:R-:W-:Y:S08]  /*5820*/  HMMA.16816.F32 R68, R8, R12.reuse, R68 ;  /* 0x0000000c0844723c */ /* 0x088ff00000001844 */
[C---:B------:R-:W-:Y:S08]  /*5830*/  HMMA.16816.F32 R72, R84.reuse, R12, R72 ;  /* 0x0000000c5448723c */ /* 0x040ff00000001848 */
[-C--:B------:R-:W-:Y:S01]  /*5840*/  HMMA.16816.F32 R76, R84, R14.reuse, R76 ;  /* 0x0000000e544c723c */ /* 0x080fe2000000184c */
[----:B------:R-:W3:Y:S07]  /*5850*/  LDSM.16.MT88.4 R84, [R216+0x17000] ;  /* 0x01700000d854783b */ /* 0x000eee0000004200 */
[----:B------:R-:W-:Y:S01]  /*5860*/  HMMA.16816.F32 R80, R8, R14, R80 ;  /* 0x0000000e0850723c */ /* 0x000fe20000001850 */
[----:B------:R-:W-:Y:S06]  /*5870*/  LDSM.16.MT88.4 R8, [R227+0x2b800] ;  /* 0x02b80000e308783b */ /* 0x000fec0000004200 */
[----:B------:R-:W5:Y:S01]  /*5880*/  LDSM.16.MT88.4 R12, [R216+0x11800] ;  /* 0x01180000d80c783b */ /* 0x000f620000004200 */
        /* <DEDUP_REMOVED lines=10> */
[-C--:B----4-:R-:W-:Y:S08]  /*5930*/  HMMA.16816.F32 R52, R4, R96.reuse, R52 ;  /* 0x000000600434723c */ /* 0x090ff00000001834 */
[C---:B------:R-:W-:Y:S08]  /*5940*/  HMMA.16816.F32 R56, R88.reuse, R96, R56 ;  /* 0x000000605838723c */ /* 0x040ff00000001838 */
[-C--:B------:R-:W-:Y:S08]  /*5950*/  HMMA.16816.F32 R60, R88, R98.reuse, R60 ;  /* 0x00000062583c723c */ /* 0x080ff0000000183c */
[C---:B------:R-:W-:Y:S01]  /*5960*/  HMMA.16816.F32 R64, R4.reuse, R98, R64 ;  /* 0x000000620440723c */ /* 0x040fe20000001840 */
[----:B------:R-:W4:Y:S07]  /*5970*/  LDSM.16.MT88.4 R96, [R216+0x15800] ;  /* 0x01580000d860783b */ /* 0x000f2e0000004200 */
[-C--:B---3--:R-:W-:Y:S08]  /*5980*/  HMMA.16816.F32 R68, R4, R84.reuse, R68 ;  /* 0x000000540444723c */ /* 0x088ff00000001844 */
[C---:B------:R-:W-:Y:S08]  /*5990*/  HMMA.16816.F32 R72, R88.reuse, R84, R72 ;  /* 0x000000545848723c */ /* 0x040ff00000001848 */
[-C--:B------:R-:W-:Y:S01]  /*59a0*/  HMMA.16816.F32 R76, R88, R86.reuse, R76 ;  /* 0x00000056584c723c */ /* 0x080fe2000000184c */
[----:B------:R-:W3:Y:S06]  /*59b0*/  LDSM.16.MT88.4 R88, [R216+0x17800] ;  /* 0x01780000d858783b */ /* 0x000eec0000004200 */
[----:B------:R-:W-:Y:S01]  /*59c0*/  BAR.SYNC.DEFER_BLOCKING 0x0 ;  /* 0x0000000000007b1d */ /* 0x000fe20000010000 */
[----:B------:R-:W-:Y:S08]  /*59d0*/  HMMA.16816.F32 R80, R4, R86, R80 ;  /* 0x000000560450723c */ /* 0x000ff00000001850 */
[-C--:B-----5:R-:W-:Y:S08]  /*59e0*/  HMMA.16816.F32 R20, R8, R12.reuse, R20 ;  /* 0x0000000c0814723c */ /* 0x0a0ff00000001814 */
[C---:B-1----:R-:W-:Y:S08]  /*59f0*/  HMMA.16816.F32 R24, R16.reuse, R12, R24 ;  /* 0x0000000c1018723c */ /* 0x042ff00000001818 */
[-C--:B------:R-:W-:Y:S08]  /*5a00*/  HMMA.16816.F32 R28, R16, R14.reuse, R28 ;  /* 0x0000000e101c723c */ /* 0x080ff0000000181c */
[C---:B------:R-:W-:Y:S08]  /*5a10*/  HMMA.16816.F32 R32, R8.reuse, R14, R32 ;  /* 0x0000000e0820723c */ /* 0x040ff00000001820 */
[-C--:B--2---:R-:W-:Y:S08]  /*5a20*/  HMMA.16816.F32 R36, R8, R92.reuse, R36 ;  /* 0x0000005c0824723c */ /* 0x084ff00000001824 */
[C---:B------:R-:W-:Y:S08]  /*5a30*/  HMMA.16816.F32 R40, R16.reuse, R92, R40 ;  /* 0x0000005c1028723c */ /* 0x040ff00000001828 */
[-C--:B------:R-:W-:Y:S08]  /*5a40*/  HMMA.16816.F32 R44, R16, R94.reuse, R44 ;  /* 0x0000005e102c723c */ /* 0x080ff0000000182c */
[C---:B------:R-:W-:Y:S08]  /*5a50*/  HMMA.16816.F32 R48, R8.reuse, R94, R48 ;  /* 0x0000005e0830723c */ /* 0x040ff00000001830 */
[-C--:B----4-:R-:W-:Y:S08]  /*5a60*/  HMMA.16816.F32 R52, R8, R96.reuse, R52 ;  /* 0x000000600834723c */ /* 0x090ff00000001834 */
[C---:B------:R-:W-:Y:S08]  /*5a70*/  HMMA.16816.F32 R56, R16.reuse, R96, R56 ;  /* 0x000000601038723c */ /* 0x040ff00000001838 */
[-C--:B------:R-:W-:Y:S08]  /*5a80*/  HMMA.16816.F32 R60, R16, R98.reuse, R60 ;  /* 0x00000062103c723c */ /* 0x080ff0000000183c */
[C---:B------:R-:W-:Y:S08]  /*5a90*/  HMMA.16816.F32 R64, R8.reuse, R98, R64 ;  /* 0x000000620840723c */ /* 0x040ff00000001840 */
[-C--:B---3--:R-:W-:Y:S08]  /*5aa0*/  HMMA.16816.F32 R68, R8, R88.reuse, R68 ;  /* 0x000000580844723c */ /* 0x088ff00000001844 */
[C---:B------:R-:W-:Y:S08]  /*5ab0*/  HMMA.16816.F32 R72, R16.reuse, R88, R72 ;  /* 0x000000581048723c */ /* 0x040ff00000001848 */
[-C--:B------:R-:W-:Y:S08]  /*5ac0*/  HMMA.16816.F32 R76, R16, R90.reuse, R76 ;  /* 0x0000005a104c723c */ /* 0x080ff0000000184c */
[----:B------:R-:W-:Y:S01]  /*5ad0*/  HMMA.16816.F32 R80, R8, R90, R80 ;  /* 0x0000005a0850723c */ /* 0x000fe20000001850 */
[----:B------:R-:W-:-:S07]  /*5ae0*/  @!P0 BRA `(.L_x_1681) ;  /* 0x0000015000008947 */ /* 0x000fce0003800000 */
[----:B------:R-:W-:Y:S01]  /*5af0*/  IMAD.MOV.U32 R3, RZ, RZ, c[0x0][0x370] ;  /* 0x0000dc00ff037624 */ /* 0x000fe200078e00ff */
[----:B------:R-:W-:Y:S03]  /*5b00*/  MOV R4, c[0x0][0x374] ;  /* 0x0000dd0000047a02 */ /* 0x000fe60000000f00 */
[C---:B------:R-:W-:Y:S05]  /*5b10*/  IMAD.U32 R0, R3.reuse, -0x40, RZ ;  /* 0xffffffc003007824 */ /* 0x040fea00078e00ff */
        /* <DEDUP_REMOVED lines=18> */
.L_x_1681:
[----:B-1----:R-:W-:Y:S01]  /*5c40*/  IMAD.MOV.U32 R2, RZ, RZ, R128 ;  /* 0x000000ffff027224 */ /* 0x002fe200078e0080 */
[----:B------:R-:W-:Y:S01]  /*5c50*/  LDSM.16.MT88.4 R16, [R216+0x18000] ;  /* 0x01800000d810783b */ /* 0x000fe20000004200 */
[----:B------:R-:W-:Y:S01]  /*5c60*/  IMAD.MOV.U32 R3, RZ, RZ, R127 ;  /* 0x000000ffff037224 */ /* 0x000fe200078e007f */
[----:B------:R-:W-:Y:S01]  /*5c70*/  ULOP3.LUT UR12, UR7, 0x1, URZ, 0xc0, !UPT ;  /* 0x00000001070c7892 */ /* 0x000fe2000f8ec03f */
[----:B------:R-:W-:Y:S01]  /*5c80*/  IMAD.IADD R0, R229, 0x1, R116 ;  /* 0x00000001e5007824 */ /* 0x000fe200078e0274 */
[----:B------:R-:W-:Y:S01]  /*5c90*/  @UP4 UIADD3 UR13, UP1, UR9, -0x100, URZ ;  /* 0xffffff00090d4890 */ /* 0x000fe2000ff3e03f */
[----:B------:R-:W1:Y:S01]  /*5ca0*/  LDSM.16.M88.4 R128, [R229] ;  /* 0x00000000e580783b */ /* 0x000e620000000200 */
        /* <DEDUP_REMOVED lines=139> */
[----:B------:R-:W-:Y:S01]  /*6560*/  IMAD R206, R206, c[0x0][0x1c0], RZ ;  /* 0x00007000cece7a24 */ /* 0x000fe200078e02ff */
[----:B------:R4:W-:Y:S01]  /*6570*/  RED.E.ADD.F32.FTZ.RN.STRONG.GPU [R6.64], R10 ;  /* 0x0000000a0600798e */ /* 0x0009e2000c10e784 */
[-C--:B------:R-:W-:Y:S01]  /*6580*/  LEA.HI.X.SX32 R5, R208, R235.reuse, 0x2, P0 ;  /* 0x000000ebd0057211 */ /* 0x080fe200000f16ff */
[----:B------:R-:W-:Y:S02]  /*6590*/  IMAD.SHL.U32 R207, R207, 0x10, RZ ;  /* 0x00000010cfcf7824 */ /* 0x000fe400078e00ff */
[----:B------:R-:W-:Y:S02]  /*65a0*/  IMAD.SHL.U32 R206, R206, 0x10, RZ ;  /* 0x00000010cece7824 */ /* 0x000fe400078e00ff */
[----:B------:R4:W-:Y:S01]  /*65b0*/  RED.E.ADD.F32.FTZ.RN.STRONG.GPU [R4.64], R11 ;  /* 0x0000000b0400798e */ /* 0x0009e2000c10e784 */
[C---:B------:R-:W-:Y:S02]  /*65c0*/  IADD3 R208, R207.reuse, 0x20, RZ ;  /* 0x00000020cfd07810 */ /* 0x040fe40007ffe0ff */
[----:B------:R-:W-:Y:S02]  /*65d0*/  IADD3 R206, R206, 0x20, RZ ;  /* 0x00000020cece7810 */ /* 0x000fe40007ffe0ff */
[----:B------:R-:W-:Y:S01]  /*65e0*/  RED.E.ADD.F32.FTZ.RN.STRONG.GPU [R234.64+0x80], R16 ;  /* 0x00008010ea00798e */ /* 0x000fe2000c10e784 */
[----:B------:R-:W-:Y:S01]  /*65f0*/  IMAD.IADD R208, R238, 0x1, R208 ;  /* 0x00000001eed07824 */ /* 0x000fe200078e02d0 */
[CC--:B------:R-:W-:Y:S03]  /*6600*/  LEA R8, P0, R206.reuse, R234.reuse, 0x2 ;  /* 0x000000eace087211 */ /* 0x0c0fe600078010ff */
[----:B------:R-:W-:Y:S01]  /*6610*/  RED.E.ADD.F32.FTZ.RN.STRONG.GPU [R2.64+0x80], R17 ;  /* 0x000080110200798e */ /* 0x000fe2000c10e784 */
[-C--:B-1----:R-:W-:Y:S04]  /*6620*/  LEA.HI.X.SX32 R9, R206, R235.reuse, 0x2, P0 ;  /* 0x000000ebce097211 */ /* 0x082fe800000f16ff */
[----:B------:R-:W3:Y:S01]  /*6630*/  LDL R197, [R1+0xc] ;  /* 0x00000c0001c57983 */ /* 0x000ee20000100800 */
[C---:B------:R-:W-:Y:S02]  /*6640*/  IADD3 R206, R207.reuse, 0x20, RZ ;  /* 0x00000020cfce7810 */ /* 0x040fe40007ffe0ff */
[----:B------:R-:W-:Y:S02]  /*6650*/  IADD3 R207, R207, 0x20, RZ ;  /* 0x00000020cfcf7810 */ /* 0x000fe40007ffe0ff */
[----:B------:R1:W-:Y:S01]  /*6660*/  RED.E.ADD.F32.FTZ.RN.STRONG.GPU [R8.64], R18 ;  /* 0x000000120800798e */ /* 0x0003e2000c10e784 */
[----:B------:R-:W-:Y:S01]  /*6670*/  IMAD.IADD R206, R238, 0x1, R206 ;  /* 0x00000001eece7824 */ /* 0x000fe200078e02ce */
[-C--:B----4-:R-:W-:Y:S01]  /*6680*/  LEA R6, P1, R208, R234.reuse, 0x2 ;  /* 0x000000ead0067211 */ /* 0x090fe200078210ff */
[C---:B------:R-:W-:Y:S02]  /*6690*/  IMAD.IADD R207, R238.reuse, 0x1, R207 ;  /* 0x00000001eecf7824 */ /* 0x040fe400078e02cf */
[----:B------:R-:W3:Y:S01]  /*66a0*/  LDL R196, [R1+0x28] ;  /* 0x0000280001c47983 */ /* 0x000ee20000100800 */
        /* <DEDUP_REMOVED lines=12> */
[-C--:B------:R-:W-:Y:S04]  /*6770*/  LEA.HI.X.SX32 R9, R206, R235.reuse, 0x2, P2 ;  /* 0x000000ebce097211 */ /* 0x080fe800010f16ff */
[C---:B------:R-:W-:Y:S02]  /*6780*/  IADD3 R199, R207.reuse, 0x40, RZ ;  /* 0x00000040cfc77810 */ /* 0x040fe40007ffe0ff */
[C---:B------:R-:W-:Y:S01]  /*6790*/  IADD3 R198, R207.reuse, 0x40, RZ ;  /* 0x00000040cfc67810 */ /* 0x040fe20007ffe0ff */
[----:B------:R1:W-:Y:S02]  /*67a0*/  RED.E.ADD.F32.FTZ.RN.STRONG.GPU [R8.64], R13 ;  /* 0x0000000d0800798e */ /* 0x0003e4000c10e784 */
[C---:B------:R-:W-:Y:S02]  /*67b0*/  IMAD.IADD R199, R238.reuse, 0x1, R199 ;  /* 0x00000001eec77824 */ /* 0x040fe400078e02c7 */
[C---:B------:R-:W-:Y:S02]  /*67c0*/  IMAD.IADD R198, R238.reuse, 0x1, R198 ;  /* 0x00000001eec67824 */ /* 0x040fe400078e02c6 */
[C---:B------:R-:W-:Y:S02]  /*67d0*/  IMAD.IADD R199, R238.reuse, 0x1, R199 ;  /* 0x00000001eec77824 */ /* 0x040fe400078e02c7 */
[C---:B------:R-:W-:Y:S04]  /*67e0*/  IMAD.IADD R198, R238.reuse, 0x1, R198 ;  /* 0x00000001eec67824 */ /* 0x040fe800078e02c6 */
[----:B------:R-:W-:Y:S01]  /*67f0*/  IMAD.IADD R198, R238, 0x1, R198 ;  /* 0x00000001eec67824 */ /* 0x000fe200078e02c6 */
[----:B------:R-:W3:Y:S04]  /*6800*/  LDL R12, [R1+0x24] ;  /* 0x00002400010c7983 */ /* 0x000ee80000100800 */
[CC--:B-1----:R-:W-:Y:S01]  /*6810*/  LEA R8, P2, R198.reuse, R234.reuse, 0x2 ;  /* 0x000000eac6087211 */ /* 0x0c2fe200078410ff */
[----:B------:R-:W3:Y:S03]  /*6820*/  LDL R13, [R1+0x20] ;  /* 0x00002000010d7983 */ /* 0x000ee60000100800 */
        /* <DEDUP_REMOVED lines=47> */
[-C--:B------:R-:W-:Y:S05]  /*6b20*/  LEA.HI.X.SX32 R5, R197, R235.reuse, 0x2, P1 ;  /* 0x000000ebc5057211 */ /* 0x080fea00008f16ff */
[----:B------:R1:W-:Y:S01]  /*6b30*/  RED.E.ADD.F32.FTZ.RN.STRONG.GPU [R4.64], R90 ;  /* 0x0000005a0400798e */ /* 0x0003e2000c10e784 */
[CC--:B------:R-:W-:Y:S04]  /*6b40*/  LEA R6, P0, R196.reuse, R234.reuse, 0x2 ;  /* 0x000000eac4067211 */ /* 0x0c0fe800078010ff */
[-C--:B------:R-:W-:Y:S05]  /*6b50*/  LEA.HI.X.SX32 R7, R196, R235.reuse, 0x2, P0 ;  /* 0x000000ebc4077211 */ /* 0x080fea00000f16ff */
[----:B------:R2:W-:Y:S05]  /*6b60*/  RED.E.ADD.F32.FTZ.RN.STRONG.GPU [R6.64], R91 ;  /* 0x0000005b0600798e */ /* 0x0005ea000c10e784 */
[----:B------:R-:W-:Y:S05]  /*6b70*/  RED.E.ADD.F32.FTZ.RN.STRONG.GPU [R234.64+0x180], R96 ;  /* 0x00018060ea00798e */ /* 0x000fea000c10e784 */
[----:B------:R-:W-:Y:S05]  /*6b80*/  RED.E.ADD.F32.FTZ.RN.STRONG.GPU [R2.64+0x180], R97 ;  /* 0x000180610200798e */ /* 0x000fea000c10e784 */
[----:B------:R-:W-:Y:S01]  /*6b90*/  LDSM.16.MT88.4 R88, [R220+0x6000] ;  /* 0x00600000dc58783b */ /* 0x000fe20000004200 */
[CC--:B-1----:R-:W-:Y:S04]  /*6ba0*/  LEA R4, P0, R16.reuse, R234.reuse, 0x2 ;  /* 0x000000ea10047211 */ /* 0x0c2fe800078010ff */
[-C--:B------:R-:W-:Y:S02]  /*6bb0*/  LEA.HI.X.SX32 R5, R16, R235.reuse, 0x2, P0 ;  /* 0x000000eb10057211 */ /* 0x080fe400000f16ff */
[----:B------:R-:W-:Y:S01]  /*6bc0*/  IADD3 R16, R204, 0x60, RZ ;  /* 0x00000060cc107810 */ /* 0x000fe20007ffe0ff */
[----:B------:R-:W-:Y:S02]  /*6bd0*/  IMAD.MOV.U32 R204, RZ, RZ, c[0x0][0x22c] ;  /* 0x00008b00ffcc7624 */ /* 0x000fe400078e00ff */
[----:B------:R-:W-:Y:S01]  /*6be0*/  RED.E.ADD.F32.FTZ.RN.STRONG.GPU [R4.64], R98 ;  /* 0x000000620400798e */ /* 0x000fe2000c10e784 */
[CC--:B--2---:R-:W-:Y:S01]  /*6bf0*/  LEA R6, P1, R17.reuse, R234.reuse, 0x2 ;  /* 0x000000ea11067211 */ /* 0x0c4fe200078210ff */
[----:B------:R-:W-:Y:S02]  /*6c00*/  IMAD.IADD R16, R238, 0x1, R16 ;  /* 0x00000001ee107824 */ /* 0x000fe400078e0210 */
[----:B------:R-:W-:Y:S01]  /*6c10*/  IMAD R204, R204, c[0x0][0x1c0], RZ ;  /* 0x00007000cccc7a24 */ /* 0x000fe200078e02ff */
[-C--:B------:R-:W-:Y:S01]  /*6c20*/  LEA.HI.X.SX32 R7, R17, R235.reuse, 0x2, P1 ;  /* 0x000000eb11077211 */ /* 0x080fe200008f16ff */
[----:B------:R-:W-:Y:S02]  /*6c30*/  IMAD.IADD R16, R238, 0x1, R16 ;  /* 0x00000001ee107824 */ /* 0x000fe400078e0210 */
[----:B------:R-:W-:Y:S02]  /*6c40*/  IMAD.SHL.U32 R204, R204, 0x10, RZ ;  /* 0x00000010cccc7824 */ /* 0x000fe400078e00ff */
[----:B------:R1:W-:Y:S01]  /*6c50*/  RED.E.ADD.F32.FTZ.RN.STRONG.GPU [R6.64], R99 ;  /* 0x000000630600798e */ /* 0x0003e2000c10e784 */
[-C--:B------:R-:W-:Y:S02]  /*6c60*/  LEA R10, P0, R16, R234.reuse, 0x2 ;  /* 0x000000ea100a7211 */ /* 0x080fe400078010ff */
[----:B------:R-:W-:Y:S02]  /*6c70*/  IADD3 R17, R204, 0x80, RZ ;  /* 0x00000080cc117810 */ /* 0x000fe40007ffe0ff */
[-C--:B------:R-:W-:Y:S01]  /*6c80*/  LEA.HI.X.SX32 R11, R16, R235.reuse, 0x2, P0 ;  /* 0x000000eb100b7211 */ /* 0x080fe200000f16ff */
[----:B------:R-:W-:Y:S01]  /*6c90*/  LDSM.16.MT88.4 R96, [R226+0x28800] ;  /* 0x02880000e260783b */ /* 0x000fe20000004200 */
[----:B------:R-:W-:Y:S01]  /*6ca0*/  IADD3 R16, R204, 0x80, RZ ;  /* 0x00000080cc107810 */ /* 0x000fe20007ffe0ff */
[----:B------:R-:W-:Y:S01]  /*6cb0*/  IMAD.IADD R17, R238, 0x1, R17 ;  /* 0x00000001ee117824 */ /* 0x000fe200078e0211 */
[----:B------:R-:W-:Y:S01]  /*6cc0*/  IADD3 R15, R204, 0x80, RZ ;  /* 0x00000080cc0f7810 */ /* 0x000fe20007ffe0ff */
[----:B------:R-:W-:Y:S01]  /*6cd0*/  IMAD.MOV.U32 R204, RZ, RZ, c[0x0][0x22c] ;  /* 0x00008b00ffcc7624 */ /* 0x000fe200078e00ff */
[----:B------:R-:W-:Y:S01]  /*6ce0*/  RED.E.ADD.F32.FTZ.RN.STRONG.GPU [R10.64], R92 ;  /* 0x0000005c0a00798e */ /* 0x000fe2000c10e784 */
[C---:B------:R-:W-:Y:S02]  /*6cf0*/  IMAD.IADD R16, R238.reuse, 0x1, R16 ;  /* 0x00000001ee107824 */ /* 0x040fe400078e0210 */
[C---:B------:R-:W-:Y:S02]  /*6d00*/  IMAD.IADD R15, R238.reuse, 0x1, R15 ;  /* 0x00000001ee0f7824 */ /* 0x040fe400078e020f */
[----:B------:R2:W-:Y:S01]  /*6d10*/  RED.E.ADD.F32.FTZ.RN.STRONG.GPU [R8.64], R93 ;  /* 0x0000005d0800798e */ /* 0x0005e2000c10e784 */
[C---:B------:R-:W-:Y:S02]  /*6d20*/  IMAD.IADD R16, R238.reuse, 0x1, R16 ;  /* 0x00000001ee107824 */ /* 0x040fe400078e0210 */
[----:B------:R-:W-:Y:S02]  /*6d30*/  IMAD.IADD R15, R238, 0x1, R15 ;  /* 0x00000001ee0f7824 */ /* 0x000fe400078e020f */
[----:B------:R-:W-:Y:S02]  /*6d40*/  IMAD R204, R204, c[0x0][0x1c0], RZ ;  /* 0x00007000cccc7a24 */ /* 0x000fe400078e02ff */
[----:B------:R-:W-:Y:S02]  /*6d50*/  IMAD.IADD R15, R238, 0x1, R15 ;  /* 0x00000001ee0f7824 */ /* 0x000fe400078e020f */
[----:B------:R-:W-:Y:S01]  /*6d60*/  IMAD.SHL.U32 R204, R204, 0x10, RZ ;  /* 0x00000010cccc7824 */ /* 0x000fe200078e00ff */
[CC--:B-1----:R-:W-:Y:S04]  /*6d70*/  LEA R6, P0, R12.reuse, R234.reuse, 0x2 ;  /* 0x000000ea0c067211 */ /* 0x0c2fe800078010ff */
[-C--:B------:R-:W-:Y:S02]  /*6d80*/  LEA.HI.X.SX32 R7, R12, R235.reuse, 0x2, P0 ;  /* 0x000000eb0c077211 */ /* 0x080fe400000f16ff */
[----:B------:R-:W3:Y:S01]  /*6d90*/  LDL R12, [R1] ;  /* 0x00000000010c7983 */ /* 0x000ee20000100800 */
[CC--:B--2---:R-:W-:Y:S04]  /*6da0*/  LEA R8, P2, R15.reuse, R234.reuse, 0x2 ;  /* 0x000000ea0f087211 */ /* 0x0c4fe800078410ff */
[-C--:B------:R-:W-:Y:S02]  /*6db0*/  LEA.HI.X.SX32 R9, R15, R235.reuse, 0x2, P2 ;  /* 0x000000eb0f097211 */ /* 0x080fe400010f16ff */
[----:B------:R-:W-:Y:S05]  /*6dc0*/  IADD3 R15, R204, 0xa0, RZ ;  /* 0x000000a0cc0f7810 */ /* 0x000fea0007ffe0ff */
[----:B------:R-:W-:Y:S01]  /*6dd0*/  IMAD.IADD R15, R238, 0x1, R15 ;  /* 0x00000001ee0f7824 */ /* 0x000fe200078e020f */
[CC--:B----4-:R-:W-:Y:S04]  /*6de0*/  LEA R4, P1, R0.reuse, R234.reuse, 0x2 ;  /* 0x000000ea00047211 */ /* 0x0d0fe800078210ff */
        /* <DEDUP_REMOVED lines=41> */
[----:B------:R-:W-:Y:S01]  /*7080*/  RED.E.ADD.F32.FTZ.RN.STRONG.GPU [R4.64], R114 ;  /* 0x000000720400798e */ /* 0x000fe2000c10e784 */
[CC--:B--2---:R-:W-:Y:S01]  /*7090*/  LEA R6, P1, R15.reuse, R234.reuse, 0x2 ;  /* 0x000000ea0f067211 */ /* 0x0c4fe200078210ff */
[----:B------:R-:W-:Y:S01]  /*70a0*/  IMAD.IADD R13, R238, 0x1, R13 ;  /* 0x00000001ee0d7824 */ /* 0x000fe200078e020d */
[-C--:B------:R-:W-:Y:S01]  /*70b0*/  LEA.HI.X.SX32 R11, R14, R235.reuse, 0x2, P0 ;  /* 0x000000eb0e0b7211 */ /* 0x080fe200000f16ff */
[----:B------:R-:W-:Y:S01]  /*70c0*/  IMAD R204, R204, c[0x0][0x1c0], RZ ;  /* 0x00007000cccc7a24 */ /* 0x000fe200078e02ff */
[-C--:B------:R-:W-:Y:S01]  /*70d0*/  LEA.HI.X.SX32 R7, R15, R235.reuse, 0x2, P1 ;  /* 0x000000eb0f077211 */ /* 0x080fe200008f16ff */
[----:B------:R-:W-:Y:S02]  /*70e0*/  IMAD.IADD R13, R238, 0x1, R13 ;  /* 0x00000001ee0d7824 */ /* 0x000fe400078e020d */
[----:B------:R-:W-:Y:S02]  /*70f0*/  IMAD.SHL.U32 R204, R204, 0x10, RZ ;  /* 0x00000010cccc7824 */ /* 0x000fe400078e00ff */
[----:B------:R-:W-:Y:S01]  /*7100*/  IMAD.IADD R13, R238, 0x1, R13 ;  /* 0x00000001ee0d7824 */ /* 0x000fe200078e020d */
[----:B------:R-:W-:Y:S04]  /*7110*/  RED.E.ADD.F32.FTZ.RN.STRONG.GPU [R6.64], R115 ;  /* 0x000000730600798e */ /* 0x000fe8000c10e784 */
[CC--:B------:R-:W-:Y:S01]  /*7120*/  LEA R8, P2, R13.reuse, R234.reuse, 0x2 ;  /* 0x000000ea0d087211 */ /* 0x0c0fe200078410ff */
[----:B------:R-:W-:Y:S03]  /*7130*/  RED.E.ADD.F32.FTZ.RN.STRONG.GPU [R10.64], R108 ;  /* 0x0000006c0a00798e */ /* 0x000fe6000c10e784 */
[-C--:B------:R-:W-:Y:S02]  /*7140*/  LEA.HI.X.SX32 R9, R13, R235.reuse, 0x2, P2 ;  /* 0x000000eb0d097211 */ /* 0x080fe400010f16ff */
[----:B------:R-:W-:Y:S03]  /*7150*/  IADD3 R13, R204, 0xc0, RZ ;  /* 0x000000c0cc0d7810 */ /* 0x000fe60007ffe0ff */
[----:B------:R1:W-:Y:S02]  /*7160*/  RED.E.ADD.F32.FTZ.RN.STRONG.GPU [R8.64], R109 ;  /* 0x0000006d0800798e */ /* 0x0003e4000c10e784 */
[CC--:B-1----:R-:W-:Y:S04]  /*7170*/  LEA R8, P2, R252.reuse, R234.reuse, 0x2 ;  /* 0x000000eafc087211 */ /* 0x0c2fe800078410ff */
[-C--:B------:R-:W-:Y:S02]  /*7180*/  LEA.HI.X.SX32 R9, R252, R235.reuse, 0x2, P2 ;  /* 0x000000ebfc097211 */ /* 0x080fe400010f16ff */
[CC--:B---3--:R-:W-:Y:S04]  /*7190*/  LEA R4, P1, R12.reuse, R234.reuse, 0x2 ;  /* 0x000000ea0c047211 */ /* 0x0c8fe800078210ff */
[-C--:B------:R-:W-:Y:S02]  /*71a0*/  LEA.HI.X.SX32 R5, R12, R235.reuse, 0x2, P1 ;  /* 0x000000eb0c057211 */ /* 0x080fe400008f16ff */
[----:B------:R-:W-:Y:S03]  /*71b0*/  IADD3 R12, R204, 0xc0, RZ ;  /* 0x000000c0cc0c7810 */ /* 0x000fe60007ffe0ff */
[----:B------:R1:W-:Y:S02]  /*71c0*/  RED.E.ADD.F32.FTZ.RN.STRONG.GPU [R4.64], R110 ;  /* 0x0000006e0400798e */ /* 0x0003e4000c10e784 */
[C---:B------:R-:W-:Y:S04]  /*71d0*/  IMAD.IADD R12, R238.reuse, 0x1, R12 ;  /* 0x00000001ee0c7824 */ /* 0x040fe800078e020c */
[----:B------:R-:W-:Y:S01]  /*71e0*/  IMAD.IADD R12, R238, 0x1, R12 ;  /* 0x00000001ee0c7824 */ /* 0x000fe200078e020c */
[CC--:B----4-:R-:W-:Y:S04]  /*71f0*/  LEA R6, P0, R0.reuse, R234.reuse, 0x2 ;  /* 0x000000ea00067211 */ /* 0x0d0fe800078010ff */
[-C--:B------:R-:W-:Y:S02]  /*7200*/  LEA.HI.X.SX32 R7, R0, R235.reuse, 0x2, P0 ;  /* 0x000000eb00077211 */ /* 0x080fe400000f16ff */
[CC--:B-1----:R-:W-:Y:S02]  /*7210*/  LEA R4, P0, R13.reuse, R234.reuse, 0x2 ;  /* 0x000000ea0d047211 */ /* 0x0c2fe400078010ff */
[----:B------:R-:W-:Y:S01]  /*7220*/  IADD3 R0, R204, 0xc0, RZ ;  /* 0x000000c0cc007810 */ /* 0x000fe20007ffe0ff */
[----:B------:R1:W-:Y:S01]  /*7230*/  RED.E.ADD.F32.FTZ.RN.STRONG.GPU [R6.64], R111 ;  /* 0x0000006f0600798e */ /* 0x0003e2000c10e784 */
[-C--:B------:R-:W-:Y:S02]  /*7240*/  LEA.HI.X.SX32 R5, R13, R235.reuse, 0x2, P0 ;  /* 0x000000eb0d057211 */ /* 0x080fe400000f16ff */
[-C--:B------:R-:W-:Y:S01]  /*7250*/  LEA R10, P0, R12, R234.reuse, 0x2 ;  /* 0x000000ea0c0a7211 */ /* 0x080fe200078010ff */
[----:B------:R-:W-:Y:S01]  /*7260*/  IMAD.IADD R0, R238, 0x1, R0 ;  /* 0x00000001ee007824 */ /* 0x000fe200078e0200 */
[----:B------:R-:W-:Y:S01]  /*7270*/  RED.E.ADD.F32.FTZ.RN.STRONG.GPU [R234.64+0x300], R116 ;  /* 0x00030074ea00798e */ /* 0x000fe2000c10e784 */
[C---:B------:R-:W-:Y:S02]  /*7280*/  IADD3 R13, R205.reuse, 0xe0, RZ ;  /* 0x000000e0cd0d7810 */ /* 0x040fe40007ffe0ff */
[-C--:B------:R-:W-:Y:S02]  /*7290*/  LEA.HI.X.SX32 R11, R12, R235.reuse, 0x2, P0 ;  /* 0x000000eb0c0b7211 */ /* 0x080fe400000f16ff */
[----:B------:R-:W-:Y:S01]  /*72a0*/  RED.E.ADD.F32.FTZ.RN.STRONG.GPU [R2.64+0x300], R117 ;  /* 0x000300750200798e */ /* 0x000fe2000c10e784 */
[----:B------:R-:W-:Y:S04]  /*72b0*/  IADD3 R12, R205, 0xe0, RZ ;  /* 0x000000e0cd0c7810 */ /* 0x000fe80007ffe0ff */
[----:B------:R2:W-:Y:S01]  /*72c0*/  RED.E.ADD.F32.FTZ.RN.STRONG.GPU [R4.64], R118 ;  /* 0x000000760400798e */ /* 0x0005e2000c10e784 */
[C---:B------:R-:W-:Y:S04]  /*72d0*/  IMAD.IADD R12, R238.reuse, 0x1, R12 ;  /* 0x00000001ee0c7824 */ /* 0x040fe800078e020c */
[----:B------:R-:W-:Y:S01]  /*72e0*/  IMAD.IADD R12, R238, 0x1, R12 ;  /* 0x00000001ee0c7824 */ /* 0x000fe200078e020c */
[----:B------:R-:W-:Y:S01]  /*72f0*/  LDSM.16.MT88.4 R108, [R220+0x6800] ;  /* 0x00680000dc6c783b */ /* 0x000fe20000004200 */
[CC--:B-1----:R-:W-:Y:S04]  /*7300*/  LEA R6, P1, R0.reuse, R234.reuse, 0x2 ;  /* 0x000000ea00067211 */ /* 0x0c2fe800078210ff */
[-C--:B------:R-:W-:Y:S01]  /*7310*/  LEA.HI.X.SX32 R7, R0, R235.reuse, 0x2, P1 ;  /* 0x000000eb00077211 */ /* 0x080fe200008f16ff */
[----:B------:R-:W-:Y:S04]  /*7320*/  IMAD.IADD R0, R238, 0x1, R251 ;  /* 0x00000001ee007824 */ /* 0x000fe800078e02fb */
[----:B------:R1:W-:Y:S05]  /*7330*/  RED.E.ADD.F32.FTZ.RN.STRONG.GPU [R6.64], R119 ;  /* 0x000000770600798e */ /* 0x0003ea000c10e784 */
[----:B------:R-:W-:Y:S01]  /*7340*/  RED.E.ADD.F32.FTZ.RN.STRONG.GPU [R10.64], R120 ;  /* 0x000000780a00798e */ /* 0x000fe2000c10e784 */
[CC--:B--2---:R-:W-:Y:S04]  /*7350*/  LEA R4, P1, R251.reuse, R234.reuse, 0x2 ;  /* 0x000000eafb047211 */ /* 0x0c4fe800078210ff */
[----:B------:R2:W-:Y:S01]  /*7360*/  RED.E.ADD.F32.FTZ.RN.STRONG.GPU [R8.64], R121 ;  /* 0x000000790800798e */ /* 0x0005e2000c10e784 */
[-C--:B------:R-:W-:Y:S05]  /*7370*/  LEA.HI.X.SX32 R5, R251, R235.reuse, 0x2, P1 ;  /* 0x000000ebfb057211 */ /* 0x080fea00008f16ff */
[----:B------:R3:W-:Y:S01]  /*7380*/  RED.E.ADD.F32.FTZ.RN.STRONG.GPU [R4.64], R122 ;  /* 0x0000007a0400798e */ /* 0x0007e2000c10e784 */
[CC--:B-1----:R-:W-:Y:S04]  /*7390*/  LEA R6, P0, R0.reuse, R234.reuse, 0x2 ;  /* 0x000000ea00067211 */ /* 0x0c2fe800078010ff */
[-C--:B------:R-:W-:Y:S02]  /*73a0*/  LEA.HI.X.SX32 R7, R0, R235.reuse, 0x2, P0 ;  /* 0x000000eb00077211 */ /* 0x080fe400000f16ff */
[----:B------:R-:W-:Y:S03]  /*73b0*/  IADD3 R0, R205, 0xe0, RZ ;  /* 0x000000e0cd007810 */ /* 0x000fe60007ffe0ff */
[----:B------:R1:W-:Y:S01]  /*73c0*/  RED.E.ADD.F32.FTZ.RN.STRONG.GPU [R6.64], R123 ;  /* 0x0000007b0600798e */ /* 0x0003e2000c10e784 */
[-C--:B--2---:R-:W-:Y:S01]  /*73d0*/  LEA R8, P3, R12, R234.reuse, 0x2 ;  /* 0x000000ea0c087211 */ /* 0x084fe200078610ff */
[----:B------:R-:W-:Y:S03]  /*73e0*/  IMAD.IADD R0, R238, 0x1, R0 ;  /* 0x00000001ee007824 */ /* 0x000fe600078e0200 */
[----:B------:R-:W-:Y:S01]  /*73f0*/  RED.E.ADD.F32.FTZ.RN.STRONG.GPU [R234.64+0x380], R128 ;  /* 0x00038080ea00798e */ /* 0x000fe2000c10e784 */
[-C--:B------:R-:W-:Y:S02]  /*7400*/  LEA.HI.X.SX32 R9, R12, R235.reuse, 0x2, P3 ;  /* 0x000000eb0c097211 */ /* 0x080fe400018f16ff */
[CC--:B---3--:R-:W-:Y:S02]  /*7410*/  LEA R4, P1, R13.reuse, R234.reuse, 0x2 ;  /* 0x000000ea0d047211 */ /* 0x0c8fe400078210ff */
[----:B------:R2:W-:Y:S01]  /*7420*/  RED.E.ADD.F32.FTZ.RN.STRONG.GPU [R2.64+0x380], R129 ;  /* 0x000380810200798e */ /* 0x0005e2000c10e784 */
[CC--:B------:R-:W-:Y:S02]  /*7430*/  LEA R10, P0, R0.reuse, R234.reuse, 0x2 ;  /* 0x000000ea000a7211 */ /* 0x0c0fe400078010ff */
[-C--:B------:R-:W-:Y:S02]  /*7440*/  LEA.HI.X.SX32 R5, R13, R235.reuse, 0x2, P1 ;  /* 0x000000eb0d057211 */ /* 0x080fe400008f16ff */
[-C--:B------:R-:W-:Y:S01]  /*7450*/  LEA.HI.X.SX32 R11, R0, R235.reuse, 0x2, P0 ;  /* 0x000000eb000b7211 */ /* 0x080fe200000f16ff */
[----:B------:R-:W-:Y:S01]  /*7460*/  LDSM.16.MT88.4 R12, [R226+0x28000] ;  /* 0x02800000e20c783b */ /* 0x000fe20000004200 */
[----:B------:R-:W-:Y:S04]  /*7470*/  IMAD.IADD R0, R238, 0x1, R249 ;  /* 0x00000001ee007824 */ /* 0x000fe800078e02f9 */
[----:B------:R3:W-:Y:S05]  /*7480*/  RED.E.ADD.F32.FTZ.RN.STRONG.GPU [R4.64], R130 ;  /* 0x000000820400798e */ /* 0x0007ea000c10e784 */
[----:B------:R-:W-:Y:S01]  /*7490*/  RED.E.ADD.F32.FTZ.RN.STRONG.GPU [R10.64], R131 ;  /* 0x000000830a00798e */ /* 0x000fe2000c10e784 */
[CC--:B-1----:R-:W-:Y:S04]  /*74a0*/  LEA R6, P2, R250.reuse, R234.reuse, 0x2 ;  /* 0x000000eafa067211 */ /* 0x0c2fe800078410ff */
[----:B------:R-:W-:Y:S01]  /*74b0*/  RED.E.ADD.F32.FTZ.RN.STRONG.GPU [R8.64], R124 ;  /* 0x0000007c0800798e */ /* 0x000fe2000c10e784 */
[-C--:B------:R-:W-:Y:S04]  /*74c0*/  LEA.HI.X.SX32 R7, R250, R235.reuse, 0x2, P2 ;  /* 0x000000ebfa077211 */ /* 0x080fe800010f16ff */
[----:B------:R-:W-:Y:S01]  /*74d0*/  LDSM.16.MT88.4 R8, [R220] ;  /* 0x00000000dc08783b */ /* 0x000fe20000004200 */
[CC--:B--2---:R-:W-:Y:S04]  /*74e0*/  LEA R2, P0, R0.reuse, R234.reuse, 0x2 ;  /* 0x000000ea00027211 */ /* 0x0c4fe800078010ff */
[----:B------:R-:W-:Y:S01]  /*74f0*/  RED.E.ADD.F32.FTZ.RN.STRONG.GPU [R6.64], R125 ;  /* 0x0000007d0600798e */ /* 0x000fe2000c10e784 */
[-C--:B------:R-:W-:Y:S02]  /*7500*/  LEA.HI.X.SX32 R3, R0, R235.reuse, 0x2, P0 ;  /* 0x000000eb00037211 */ /* 0x080fe400000f16ff */
[----:B------:R-:W-:Y:S01]  /*7510*/  PLOP3.LUT P0, PT, PT, PT, UP0, 0x80, 0x0 ;  /* 0x000000000000781c */ /* 0x000fe20003f0f008 */
[----:B------:R-:W-:Y:S01]  /*7520*/  @UP4 UIADD3 UR11, UP0, UR11, -0x100, URZ ;  /* 0xffffff000b0b4890 */ /* 0x000fe2000ff1e03f */
[C---:B------:R-:W-:Y:S02]  /*7530*/  IADD3 R0, R220.reuse, -0x8000, RZ ;  /* 0xffff8000dc007810 */ /* 0x040fe40007ffe0ff */
[C---:B---3--:R-:W-:Y:S01]  /*7540*/  LEA R4, P1, R249.reuse, R234, 0x2 ;  /* 0x000000eaf9047211 */ /* 0x048fe200078210ff */
[----:B------:R-:W-:Y:S03]  /*7550*/  @UP4 UIADD3.X UR10, UR10, -0x1, URZ, UP0, !UPT ;  /* 0xffffffff0a0a4890 */ /* 0x000fe600087fe43f */
[----:B------:R-:W-:Y:S02]  /*7560*/  LEA.HI.X.SX32 R5, R249, R235, 0x2, P1 ;  /* 0x000000ebf9057211 */ /* 0x000fe400008f16ff */
[----:B------:R-:W-:Y:S01]  /*7570*/  ISETP.LT.AND P1, PT, RZ, UR7, PT ;  /* 0x00000007ff007c0c */ /* 0x000fe2000bf21270 */
[----:B------:R-:W-:Y:S02]  /*7580*/  UMOV UR7, UR14 ;  /* 0x0000000e00077c82 */ /* 0x000fe40008000000 */
[----:B------:R-:W-:Y:S01]  /*7590*/  RED.E.ADD.F32.FTZ.RN.STRONG.GPU [R4.64], R126 ;  /* 0x0000007e0400798e */ /* 0x000fe2000c10e784 */
[----:B------:R-:W-:Y:S04]  /*75a0*/  @P0 IADD3 R0, R220, 0x8000, RZ ;  /* 0x00008000dc000810 */ /* 0x000fe80007ffe0ff */
        /* <DEDUP_REMOVED lines=296> */
.L_x_1683:
        /* <DEDUP_REMOVED lines=18> */
.L_x_1684:
[----:B-1----:R-:W2:Y:S01]  /*8950*/  LDL.64 R6, [R1+0x48] ;  /* 0x0000480001067983 */ /* 0x002ea20000100a00 */
[----:B------:R-:W-:Y:S01]  /*8960*/  USHF.R.S32.HI UR10, URZ, 0x1f, UR21 ;  /* 0x0000001f3f0a7899 */ /* 0x000fe20008011415 */
[----:B------:R-:W-:Y:S01]  /*8970*/  IMAD.U32 R2, RZ, RZ, UR21 ;  /* 0x00000015ff027e24 */ /* 0x000fe2000f8e00ff */
[----:B------:R-:W-:Y:S01]  /*8980*/  ULDC.64 UR8, c[0x0][0x3a0] ;  /* 0x0000e80000087ab9 */ /* 0x000fe20000000a00 */
[----:B------:R-:W-:Y:S01]  /*8990*/  BAR.SYNC.DEFER_BLOCKING 0x0 ;  /* 0x0000000000007b1d */ /* 0x000fe20000010000 */
[----:B------:R-:W-:Y:S02]  /*89a0*/  UIMAD UR7, UR10, UR8, URZ ;  /* 0x000000080a0772a4 */ /* 0x000fe4000f8e023f */
[----:B------:R-:W-:Y:S02]  /*89b0*/  UIMAD UR6, UR20, -0x40, UR6 ;  /* 0xffffffc0140678a4 */ /* 0x000fe4000f8e0206 */
[----:B------:R-:W-:Y:S01]  /*89c0*/  UIMAD UR7, UR21, UR9, UR7 ;  /* 0x00000009150772a4 */ /* 0x000fe2000f8e0207 */
[----:B------:R-:W1:Y:S01]  /*89d0*/  S2R R76, SR_TID.X ;  /* 0x00000000004c7919 */ /* 0x000e620000002100 */
[----:B------:R-:W-:Y:S01]  /*89e0*/  BSSY B0, `(.L_x_1685) ;  /* 0x0000030000007945 */ /* 0x000fe20003800000 */
[----:B------:R-:W-:-:S02]  /*89f0*/  ULDC.64 UR8, c[0x0][0x3b8] ;  /* 0x0000ee0000087ab9 */ /* 0x000fc40000000a00 */
[----:B------:R-:W3:Y:S01]  /*8a00*/  S2R R77, SR_TID.X ;  /* 0x00000000004d7919 */ /* 0x000ee20000002100 */
[----:B------:R-:W-:Y:S01]  /*8a10*/  IMAD.U32 R0, RZ, RZ, UR7 ;  /* 0x00000007ff007e24 */ /* 0x000fe2000f8e00ff */
[----:B------:R-:W-:-:S04]  /*8a20*/  UIMAD UR7, UR59, UR8, URZ ;  /* 0x000000083b0772a4 */ /* 0x000fc8000f8e023f */
[----:B------:R-:W-:Y:S01]  /*8a30*/  UIMAD UR7, UR38, UR9, UR7 ;  /* 0x00000009260772a4 */ /* 0x000fe2000f8e0207 */
[----:B------:R4:W2:Y:S04]  /*8a40*/  LDS.128 R40, [R237+0x19000] ;  /* 0x01900000ed287984 */ /* 0x0008a80000000c00 */
        /* <DEDUP_REMOVED lines=17> */
[----:B------:R-:W-:-:S02]  /*8b60*/  IMAD.MOV.U32 R4, RZ, RZ, R6 ;  /* 0x000000ffff047224 */ /* 0x000fc400078e0006 */
[----:B------:R-:W-:Y:S02]  /*8b70*/  IMAD.U32 R6, RZ, RZ, UR38 ;  /* 0x00000026ff067e24 */ /* 0x000fe4000f8e00ff */
        /* <DEDUP_REMOVED lines=22> */
.L_x_1686:
[----:B-1-34-:R-:W-:Y:S05]  /*8ce0*/  BSYNC B0 ;  /* 0x0000000000007941 */ /* 0x01afea0003800000 */
.L_x_1685:
[----:B------:R-:W-:Y:S01]  /*8cf0*/  IADD3 R0, R76, 0x20, RZ ;  /* 0x000000204c007810 */ /* 0x000fe20007ffe0ff */
[----:B------:R-:W-:Y:S03]  /*8d00*/  BSSY B0, `(.L_x_1687) ;  /* 0x0000011000007945 */ /* 0x000fe60003800000 */
[----:B------:R-:W-:-:S13]  /*8d10*/  ISETP.GE.AND P1, PT, R0, UR6, PT ;  /* 0x0000000600007c0c */ /* 0x000fda000bf26270 */
[----:B------:R-:W-:Y:S05]  /*8d20*/  @P1 BRA `(.L_x_1688) ;  /* 0x000000e000001947 */ /* 0x000fea0003800000 */
[----:B------:R-:W-:Y:S02]  /*8d30*/  IADD3 R0, P0, R76, 0x20, RZ ;  /* 0x000000204c007810 */ /* 0x000fe40007f1e0ff */
[----:B------:R-:W-:-:S03]  /*8d40*/  MOV R3, R10 ;  /* 0x0000000a00037202 */ /* 0x000fc60000000f00 */
[----:B------:R-:W-:-:S04]  /*8d50*/  IMAD.X R2, RZ, RZ, R11, P0 ;  /* 0x000000ffff027224 */ /* 0x000fc800000e060b */
[----:B------:R-:W-:Y:S02]  /*8d60*/  IMAD R7, R2, c[0x0][0x3a0], RZ ;  /* 0x0000e80002077a24 */ /* 0x000fe400078e02ff */
[----:B------:R-:W-:-:S04]  /*8d70*/  IMAD.MOV.U32 R2, RZ, RZ, R6 ;  /* 0x000000ffff027224 */ /* 0x000fc800078e0006 */
[----:B------:R-:W-:-:S04]  /*8d80*/  IMAD.WIDE.U32 R8, R0, c[0x0][0x3a0], R2 ;  /* 0x0000e80000087a25 */ /* 0x000fc800078e0002 */
        /* <DEDUP_REMOVED lines=8> */
.L_x_1688:
[----:B------:R-:W-:Y:S05]  /*8e10*/  BSYNC B0 ;  /* 0x0000000000007941 */ /* 0x000fea0003800000 */
.L_x_1687:
[----:B------:R-:W-:Y:S01]  /*8e20*/  ULDC.64 UR6, c[0x0][0x3a8] ;  /* 0x0000ea0000067ab9 */ /* 0x000fe20000000a00 */
[----:B-1----:R-:W-:Y:S01]  /*8e30*/  IMAD.U32 R2, RZ, RZ, UR21 ;  /* 0x00000015ff027e24 */ /* 0x002fe2000f8e00ff */
[----:B------:R-:W-:Y:S01]  /*8e40*/  UIMAD UR6, UR10, UR6, URZ ;  /* 0x000000060a0672a4 */ /* 0x000fe2000f8e023f */
[----:B------:R-:W-:Y:S02]  /*8e50*/  BSSY B0, `(.L_x_1689) ;  /* 0x0000019000007945 */ /* 0x000fe40003800000 */
[----:B------:R-:W-:Y:S01]  /*8e60*/  IMAD.WIDE.U32 R2, R2, c[0x0][0x3a8], R4 ;  /* 0x0000ea0002027a25 */ /* 0x000fe200078e0004 */
[----:B------:R-:W-:-:S03]  /*8e70*/  UIMAD UR6, UR21, UR7, UR6 ;  /* 0x00000007150672a4 */ /* 0x000fc6000f8e0206 */
[----:B------:R-:W-:Y:S01]  /*8e80*/  IMAD.U32 R4, RZ, RZ, UR38 ;  /* 0x00000026ff047e24 */ /* 0x000fe2000f8e00ff */
        /* <DEDUP_REMOVED lines=21> */
.L_x_1690:
[----:B------:R-:W-:Y:S05]  /*8fe0*/  BSYNC B0 ;  /* 0x0000000000007941 */ /* 0x000fea0003800000 */
.L_x_1689:
[----:B------:R-:W-:Y:S05]  /*8ff0*/  @P1 BRA `(.L_x_1691) ;  /* 0x0000099000001947 */ /* 0x000fea0003800000 */
[----:B------:R-:W-:Y:S02]  /*9000*/  IADD3 R0, P0, R76, 0x20, RZ ;  /* 0x000000204c007810 */ /* 0x000fe40007f1e0ff */
[----:B-1----:R-:W-:-:S03]  /*9010*/  MOV R3, R8 ;  /* 0x0000000800037202 */ /* 0x002fc60000000f00 */
        /* <DEDUP_REMOVED lines=13> */
.L_x_1673:
        /* <DEDUP_REMOVED lines=20> */
.L_x_1692:
        /* <DEDUP_REMOVED lines=18> */
.L_x_1693:
[----:B------:R-:W2:Y:S01]  /*9350*/  LDL.64 R12, [R1+0x48] ;  /* 0x00004800010c7983 */ /* 0x000ea20000100a00 */
[----:B------:R-:W-:Y:S01]  /*9360*/  USHF.R.S32.HI UR10, URZ, 0x1f, UR21 ;  /* 0x0000001f3f0a7899 */ /* 0x000fe20008011415 */
[----:B------:R-:W-:Y:S01]  /*9370*/  IMAD.U32 R2, RZ, RZ, UR21 ;  /* 0x00000015ff027e24 */ /* 0x000fe2000f8e00ff */
[----:B------:R-:W-:Y:S01]  /*9380*/  ULDC.64 UR8, c[0x0][0x3a0] ;  /* 0x0000e80000087ab9 */ /* 0x000fe20000000a00 */
[----:B------:R-:W1:Y:S01]  /*9390*/  S2R R10, SR_TID.X ;  /* 0x00000000000a7919 */ /* 0x000e620000002100 */
[----:B------:R-:W-:Y:S01]  /*93a0*/  UIMAD UR7, UR10, UR8, URZ ;  /* 0x000000080a0772a4 */ /* 0x000fe2000f8e023f */
[----:B------:R-:W-:Y:S01]  /*93b0*/  BSSY B0, `(.L_x_1694) ;  /* 0x0000020000007945 */ /* 0x000fe20003800000 */
[----:B------:R-:W-:Y:S01]  /*93c0*/  UIMAD UR6, UR20, -0x40, UR6 ;  /* 0xffffffc0140678a4 */ /* 0x000fe2000f8e0206 */
[----:B------:R-:W3:Y:S01]  /*93d0*/  S2R R11, SR_TID.X ;  /* 0x00000000000b7919 */ /* 0x000ee20000002100 */
[----:B------:R-:W-:-:S03]  /*93e0*/  UIMAD UR7, UR21, UR9, UR7 ;  /* 0x00000009150772a4 */ /* 0x000fc6000f8e0207 */
[----:B------:R-:W-:-:S03]  /*93f0*/  ULDC.64 UR8, c[0x0][0x3b8] ;  /* 0x0000ee0000087ab9 */ /* 0x000fc60000000a00 */
[----:B------:R-:W-:Y:S01]  /*9400*/  IMAD.U32 R0, RZ, RZ, UR7 ;  /* 0x00000007ff007e24 */ /* 0x000fe2000f8e00ff */
        /* <DEDUP_REMOVED lines=26> */
.L_x_1695:
[----:B------:R-:W-:Y:S05]  /*95b0*/  BSYNC B0 ;  /* 0x0000000000007941 */ /* 0x000fea0003800000 */
.L_x_1694:
        /* <DEDUP_REMOVED lines=17> */
.L_x_1697:
[----:B------:R-:W-:Y:S05]  /*96d0*/  BSYNC B0 ;  /* 0x0000000000007941 */ /* 0x000fea0003800000 */
.L_x_1696:
        /* <DEDUP_REMOVED lines=28> */
.L_x_1699:
[----:B------:R-:W-:Y:S05]  /*98a0*/  BSYNC B0 ;  /* 0x0000000000007941 */ /* 0x000fea0003800000 */
.L_x_1698:
        /* <DEDUP_REMOVED lines=14> */
.L_x_1691:
[----:B------:R-:W-:Y:S05]  /*9990*/  BSYNC B1 ;  /* 0x0000000000017941 */ /* 0x000fea0003800000 */
.L_x_1668:
        /* <DEDUP_REMOVED lines=11> */
.L_x_1700:
[----:B------:R-:W-:Y:S05]  /*9a50*/  EXIT ;  /* 0x000000000000794d */ /* 0x000fea0003800000 */
.L_x_1702:
        /* <DEDUP_REMOVED lines=10> */
.L_x_2045:


//--------------------- .text._ZN5flash44flash_bwd_dq_dk_dv_loop_seqk_parallel_kernelI23Flash_bwd_kernel_traitsILi256ELi64ELi64ELi8ELi4ELi2ELi2ELb0ELb0EN7cutlass6half_tE19Flash_kernel_traitsILi256ELi64ELi64ELi8ES3_EELb1ELb0ELb0ELb1ELb0ELb0ELb0EEEvNS_16Flash_bwd_paramsE --------------------------
	.section	.text._ZN5flash44flash_bwd_dq_dk_dv_loop_seqk_parallel_kernelI23Flash_bwd_kernel_traitsILi256ELi64ELi64ELi8ELi4ELi2ELi2ELb0ELb0EN7cutlass6half_tE19Flash_kernel_traitsILi256ELi64ELi64ELi8ES3_EELb1ELb0ELb0ELb1ELb0ELb0ELb0EEEvNS_16Flash_bwd_paramsE,"ax",@progbits
	.sectioninfo	@"SHI_REGISTERS=255"
	.align	128
        .global         _ZN5flash44flash_bwd_dq_dk_dv_loop_seqk_parallel_kernelI23Flash_bwd_kernel_traitsILi256ELi64ELi64ELi8ELi4ELi2ELi2ELb0ELb0EN7cutlass6half_tE19Flash_kernel_traitsILi256ELi64ELi64ELi8ES3_EELb1ELb0ELb0ELb1ELb0ELb0ELb0EEEvNS_16Flash_bwd_paramsE
        .type           _ZN5flash44flash_bwd_dq_dk_dv_loop_seqk_parallel_kernelI23Flash_bwd_kernel_traitsILi256ELi64ELi64ELi8ELi4ELi2ELi2ELb0ELb0EN7cutlass6half_tE19Flash_kernel_traitsILi256ELi64ELi64ELi8ES3_EELb1ELb0ELb0ELb1ELb0ELb0ELb0EEEvNS_16Flash_bwd_paramsE,@function
        .size           _ZN5flash44flash_bwd_dq_dk_dv_loop_seqk_parallel_kernelI23Flash_bwd_kernel_traitsILi256ELi64ELi64ELi8ELi4ELi2ELi2ELb0ELb0EN7cutlass6half_tE19Flash_kernel_traitsILi256ELi64ELi64ELi8ES3_EELb1ELb0ELb0ELb1ELb0ELb0ELb0EEEvNS_16Flash_bwd_paramsE,(.L_x_2046 - _ZN5flash44flash_bwd_dq_dk_dv_loop_seqk_parallel_kernelI23Flash_bwd_kernel_traitsILi256ELi64ELi64ELi8ELi4ELi2ELi2ELb0ELb0EN7cutlass6half_tE19Flash_kernel_traitsILi256ELi64ELi64ELi8ES3_EELb1ELb0ELb0ELb1ELb0ELb0ELb0EEEvNS_16Flash_bwd_paramsE)
        .other          _ZN5flash44flash_bwd_dq_dk_dv_loop_seqk_parallel_kernelI23Flash_bwd_kernel_traitsILi256ELi64ELi64ELi8ELi4ELi2ELi2ELb0ELb0EN7cutlass6half_tE19Flash_kernel_traitsILi256ELi64ELi64ELi8ES3_EELb1ELb0ELb0ELb1ELb0ELb0ELb0EEEvNS_16Flash_bwd_paramsE,@"STO_CUDA_ENTRY STV_DEFAULT"
_ZN5flash44flash_bwd_dq_dk_dv_loop_seqk_parallel_kernelI23Flash_bwd_kernel_traitsILi256ELi64ELi64ELi8ELi4ELi2ELi2ELb0ELb0EN7cutlass6half_tE19Flash_kernel_traitsILi256ELi64ELi64ELi8ES3_EELb1ELb0ELb0ELb1ELb0ELb0ELb0EEEvNS_16Flash_bwd_paramsE:
.text._ZN5flash44flash_bwd_dq_dk_dv_loop_seqk_parallel_kernelI23Flash_bwd_kernel_traitsILi256ELi64ELi64ELi8ELi4ELi2ELi2ELb0ELb0EN7cutlass6half_tE19Flash_kernel_traitsILi256ELi64ELi64ELi8ES3_EELb1ELb0ELb0ELb1ELb0ELb0ELb0EEEvNS_16Flash_bwd_paramsE:
        /* <DEDUP_REMOVED lines=19> */
[----:B------:R-:W-:Y:S01]  /*0130*/  ULDC.U8 UR9, c[0x0][0x328] ;  /* 0x0000ca0000097ab9 */ /* 0x000fe20000000000 */
[----:B------:R-:W3:Y:S01]  /*0140*/  S2UR UR35, SR_CTAID.Z ;  /* 0x00000000002379c3 */ /* 0x000ee20000002700 */
[----:B------:R-:W-:-:S02]  /*0150*/  UISETP.NE.AND UP2, UPT, UR10, URZ, UPT ;  /* 0x0000003f0a00728c */ /* 0x000fc4000bf45270 */
[----:B------:R-:W-:Y:S02]  /*0160*/  UISETP.NE.AND UP1, UPT, UR9, URZ, UPT ;  /* 0x0000003f0900728c */ /* 0x000fe4000bf25270 */
[----:B------:R-:W-:Y:S02]  /*0170*/  ULDC UR47, c[0x0][0x22c] ;  /* 0x00008b00002f7ab9 */ /* 0x000fe40000000800 */
[----:B------:R-:W-:Y:S02]  /*0180*/  ULDC UR36, c[0x0][0x1c0] ;  /* 0x0000700000247ab9 */ /* 0x000fe40000000800 */
[----:B------:R-:W-:Y:S02]  /*0190*/  UMOV UR7, 0x80 ;  /* 0x0000008000077882 */ /* 0x000fe40000000000 */
[----:B------:R-:W-:Y:S02]  /*01a0*/  ULDC UR6, c[0x0][0x210] ;  /* 0x0000840000067ab9 */ /* 0x000fe40000000800 */
        /* <DEDUP_REMOVED lines=11> */
[----:B------:R-:W-:Y:S01]  /*0260*/  ULDC UR13, c[0x0][0x1c0] ;  /* 0x00007000000d7ab9 */ /* 0x000fe20000000800 */
[CC--:B------:R-:W-:Y:S01]  /*0270*/  LEA.HI R14, R5.reuse, R11.reuse, RZ, 0x6 ;  /* 0x0000000b050e7211 */ /* 0x0c0fe200078f30ff */
[----:B------:R-:W-:Y:S01]  /*0280*/  UIMAD.WIDE UR36, UR47, UR36, URZ ;  /* 0x000000242f2472a5 */ /* 0x000fe2000f8e023f */
[----:B------:R-:W-:Y:S01]  /*0290*/  LEA.HI R5, R5, R11, RZ, 0x2 ;  /* 0x0000000b05057211 */ /* 0x000fe200078f10ff */
[----:B------:R-:W-:Y:S01]  /*02a0*/  UIMAD UR48, UR35, UR47, URZ ;  /* 0x0000002f233072a4 */ /* 0x000fe2000f8e023f */
[----:B------:R-:W-:Y:S01]  /*02b0*/  LOP3.LUT R2, R0, 0xffffffe0, RZ, 0xc0, !PT ;  /* 0xffffffe000027812 */ /* 0x000fe200078ec0ff */
[----:B------:R-:W-:Y:S01]  /*02c0*/  UIMAD UR57, UR7, UR6, UR57 ;  /* 0x00000006073972a4 */ /* 0x000fe2000f8e0239 */
        /* <DEDUP_REMOVED lines=11> */
[----:B------:R-:W-:Y:S01]  /*0380*/  UIMAD UR6, UR33, UR13, UR35 ;  /* 0x0000000d210672a4 */ /* 0x000fe2000f8e0223 */
        /* <DEDUP_REMOVED lines=24> */
[----:B------:R-:W-:Y:S01]  /*0510*/  LEA.HI R12, R5, R8, RZ, 0x3 ;  /* 0x00000008050c7211 */ /* 0x000fe200078f18ff */
[----:B------:R-:W-:Y:S01]  /*0520*/  USHF.L.U32 UR46, UR47, 0x6, URZ ;  /* 0x000000062f2e7899 */ /* 0x000fe2000800063f */
[----:B------:R-:W-:Y:S01]  /*0530*/  SHF.R.S32.HI R6, RZ, 0x7, R13 ;  /* 0x00000007ff067819 */ /* 0x000fe2000001140d */
[----:B------:R-:W-:Y:S01]  /*0540*/  IMAD.IADD R4, R3, 0x1, -R0 ;  /* 0x0000000103047824 */ /* 0x000fe200078e0a00 */
[----:B------:R-:W-:Y:S01]  /*0550*/  LOP3.LUT R0, R2, 0x1c0, RZ, 0xc0, !PT ;  /* 0x000001c002007812 */ /* 0x000fe200078ec0ff */
[----:B------:R-:W-:Y:S01]  /*0560*/  USHF.L.U32 UR41, UR6, 0x5, URZ ;  /* 0x0000000506297899 */ /* 0x000fe2000800063f */
[----:B------:R-:W-:Y:S01]  /*0570*/  SHF.R.S32.HI R3, RZ, 0x1f, R9 ;  /* 0x0000001fff037819 */ /* 0x000fe20000011409 */
[----:B------:R-:W-:Y:S01]  /*0580*/  ULDC UR51, c[0x0][0x214] ;  /* 0x0000850000337ab9 */ /* 0x000fe20000000800 */
[----:B------:R-:W-:Y:S01]  /*0590*/  SHF.R.U32.HI R2, RZ, 0x3, R0 ;  /* 0x00000003ff027819 */ /* 0x000fe20000011600 */
[----:B------:R-:W-:Y:S01]  /*05a0*/  ULDC UR58, c[0x0][0x1c8] ;  /* 0x00007200003a7ab9 */ /* 0x000fe20000000800 */
[----:B------:R-:W-:Y:S01]  /*05b0*/  LOP3.LUT R0, R0, 0x38, R246, 0xf8, !PT ;  /* 0x0000003800007812 */ /* 0x000fe200078ef8f6 */
[----:B------:R-:W-:Y:S01]  /*05c0*/  ULDC UR52, c[0x0][0x224] ;  /* 0x0000890000347ab9 */ /* 0x000fe20000000800 */
[----:B------:R-:W-:Y:S01]  /*05d0*/  LEA.HI R15, R3, R9, RZ, 0x2 ;  /* 0x00000009030f7211 */ /* 0x000fe200078f10ff */
[----:B------:R-:W-:Y:S01]  /*05e0*/  IMAD.U32 R3, RZ, RZ, UR15 ;  /* 0x0000000fff037e24 */ /* 0x000fe2000f8e00ff */
[----:B------:R-:W-:Y:S01]  /*05f0*/  LOP3.LUT R9, R0, R2, RZ, 0x3c, !PT ;  /* 0x0000000200097212 */ /* 0x000fe200078e3cff */
[C---:B------:R-:W-:Y:S01]  /*0600*/  IMAD.SHL.U32 R0, R7.reuse, 0x40, RZ ;  /* 0x0000004007007824 */ /* 0x040fe200078e00ff */
[----:B------:R-:W-:Y:S01]  /*0610*/  LOP3.LUT R2, R12, 0xfffffff8, RZ, 0xc0, !PT ;  /* 0xfffffff80c027812 */ /* 0x000fe200078ec0ff */
[----:B------:R-:W-:Y:S01]  /*0620*/  @UP1 UIMAD UR56, UR33, UR51, URZ ;  /* 0x00000033213812a4 */ /* 0x000fe2000f8e023f */
[----:B------:R-:W-:Y:S01]  /*0630*/  LOP3.LUT R3, R4, 0x1, RZ, 0xc0, !PT ;  /* 0x0000000104037812 */ /* 0x000fe200078ec0ff */
[----:B------:R-:W-:Y:S01]  /*0640*/  UMOV UR39, URZ ;  /* 0x0000003f00277c82 */ /* 0x000fe20008000000 */
[----:B------:R-:W-:Y:S01]  /*0650*/  LOP3.LUT R0, R0, 0x1c0, RZ, 0xc0, !PT ;  /* 0x000001c000007812 */ /* 0x000fe200078ec0ff */
[----:B------:R-:W-:Y:S01]  /*0660*/  IMAD.IADD R18, R8, 0x1, -R2 ;  /* 0x0000000108127824 */ /* 0x000fe200078e0a02 */
[----:B------:R-:W-:Y:S01]  /*0670*/  LOP3.LUT P4, RZ, R7, 0x4, RZ, 0xc0, !PT ;  /* 0x0000000407ff7812 */ /* 0x000fe2000788c0ff */
[----:B------:R-:W-:Y:S01]  /*0680*/  IMAD.SHL.U32 R2, R229, 0x10, RZ ;  /* 0x00000010e5027824 */ /* 0x000fe200078e00ff */
[C---:B------:R-:W-:Y:S01]  /*0690*/  LOP3.LUT R223, R0.reuse, 0x8, R10, 0xf8, !PT ;  /* 0x0000000800df7812 */ /* 0x040fe200078ef80a */
[----:B------:R-:W-:Y:S01]  /*06a0*/  ULDC.64 UR4, c[0x0][0x118] ;  /* 0x0000460000047ab9 */ /* 0x000fe20000000a00 */
[----:B------:R-:W-:Y:S01]  /*06b0*/  LOP3.LUT P3, RZ, R7, 0x2, RZ, 0xc0, !PT ;  /* 0x0000000207ff7812 */ /* 0x000fe2000786c0ff */
[----:B------:R-:W-:Y:S01]  /*06c0*/  STL [R1+0x6c], R18 ;  /* 0x00006c1201007387 */ /* 0x000fe20000100800 */
[----:B------:R-:W-:Y:S01]  /*06d0*/  LOP3.LUT R5, R0, 0x10, R2, 0xf8, !PT ;  /* 0x0000001000057812 */ /* 0x000fe200078ef802 */
[----:B------:R-:W-:Y:S01]  /*06e0*/  IMAD R2, R6, 0x800, R227 ;  /* 0x0000080006027824 */ /* 0x000fe200078e02e3 */
[----:B------:R-:W-:Y:S01]  /*06f0*/  SHF.R.U32.HI R0, RZ, 0x3, R0 ;  /* 0x00000003ff007819 */ /* 0x000fe20000011600 */
[----:B------:R-:W-:Y:S01]  /*0700*/  ULOP3.LUT UR58, UR35, UR58, URZ, 0x3c, !UPT ;  /* 0x0000003a233a7292 */ /* 0x000fe2000f8e3c3f */
[----:B------:R-:W-:Y:S01]  /*0710*/  ISETP.NE.U32.AND P0, PT, R3, 0x1, PT ;  /* 0x000000010300780c */ /* 0x000fe20003f05070 */
[C---:B------:R-:W-:Y:S01]  /*0720*/  IMAD.SHL.U32 R3, R4.reuse, 0x40, RZ ;  /* 0x0000004004037824 */ /* 0x040fe200078e00ff */
[----:B------:R-:W-:Y:S01]  /*0730*/  LOP3.LUT R223, R223, R0, RZ, 0x3c, !PT ;  /* 0x00000000dfdf7212 */ /* 0x000fe200078e3cff */
[----:B------:R-:W-:Y:S01]  /*0740*/  USHF.R.S32.HI UR59, URZ, 0x1f, UR35 ;  /* 0x0000001f3f3b7899 */ /* 0x000fe20008011423 */
[----:B------:R-:W-:Y:S01]  /*0750*/  R2P PR, R4, 0x6 ;  /* 0x0000000604007804 */ /* 0x000fe20000000000 */
[----:B------:R-:W-:Y:S01]  /*0760*/  USHF.R.S32.HI UR61, URZ, 0x1f, UR33 ;  /* 0x0000001f3f3d7899 */ /* 0x000fe20008011421 */
[----:B------:R-:W-:Y:S01]  /*0770*/  LOP3.LUT R5, R5, 0x8, R10, 0xf8, !PT ;  /* 0x0000000805057812 */ /* 0x000fe200078ef80a */
[----:B------:R-:W-:Y:S01]  /*0780*/  IMAD.IADD R223, R2, 0x1, R223 ;  /* 0x0000000102df7824 */ /* 0x000fe200078e02df */
[----:B------:R-:W-:Y:S01]  /*0790*/  SHF.R.S32.HI R2, RZ, 0x6, R14 ;  /* 0x00000006ff027819 */ /* 0x000fe2000001140e */
[----:B------:R-:W-:Y:S01]  /*07a0*/  USHF.R.S32.HI UR60, URZ, 0x1f, UR35 ;  /* 0x0000001f3f3c7899 */ /* 0x000fe20008011423 */
[----:B------:R-:W-:Y:S01]  /*07b0*/  LOP3.LUT R227, R227, R5, R0, 0xf6, !PT ;  /* 0x00000005e3e37212 */ /* 0x000fe200078ef600 */
[----:B------:R-:W-:Y:S01]  /*07c0*/  IMAD.SHL.U32 R5, R6, 0x20, RZ ;  /* 0x0000002006057824 */ /* 0x000fe200078e00ff */
[----:B------:R-:W-:Y:S01]  /*07d0*/  LOP3.LUT R0, R3, 0x1c0, RZ, 0xc0, !PT ;  /* 0x000001c003007812 */ /* 0x000fe200078ec0ff */
[C---:B------:R-:W-:Y:S01]  /*07e0*/  IMAD R4, R2.reuse, 0x200, R9 ;  /* 0x0000020002047824 */ /* 0x040fe200078e0209 */
[----:B------:R-:W-:Y:S01]  /*07f0*/  SEL R221, R221, 0xffffffe0, !P3 ;  /* 0xffffffe0dddd7807 */ /* 0x000fe20005800000 */
[----:B------:R-:W-:Y:S01]  /*0800*/  IMAD.SHL.U32 R2, R2, 0x8, RZ ;  /* 0x0000000802027824 */ /* 0x000fe200078e00ff */
[----:B------:R-:W-:Y:S01]  /*0810*/  SHF.R.U32.HI R3, RZ, 0x3, R0 ;  /* 0x00000003ff037819 */ /* 0x000fe20000011600 */
[C---:B------:R-:W-:Y:S01]  /*0820*/  IMAD.SHL.U32 R224, R223.reuse, 0x2, RZ ;  /* 0x00000002dfe07824 */ /* 0x040fe200078e00ff */
[----:B------:R1:W-:Y:S01]  /*0830*/  STL [R1+0x70], R4 ;  /* 0x0000700401007387 */ /* 0x0003e20000100800 */
[----:B------:R-:W-:Y:S01]  /*0840*/  SEL R226, R226, 0xffffffc0, !P4 ;  /* 0xffffffc0e2e27807 */ /* 0x000fe20006000000 */
[----:B------:R-:W-:Y:S01]  /*0850*/  IMAD R221, R223, 0x2, R221 ;  /* 0x00000002dfdd7824 */ /* 0x000fe200078e02dd */
[----:B------:R-:W-:Y:S01]  /*0860*/  LOP3.LUT R2, R2, 0x18, RZ, 0xc0, !PT ;  /* 0x0000001802027812 */ /* 0x000fe200078ec0ff */
[----:B------:R-:W-:Y:S01]  /*0870*/  UIMAD.WIDE.U32 UR42, UR36, UR44, URZ ;  /* 0x0000002c242a72a5 */ /* 0x000fe2000f8e003f */
[----:B------:R-:W-:Y:S01]  /*0880*/  SEL R249, R249, 0x10, !P0 ;  /* 0x00000010f9f97807 */ /* 0x000fe20004000000 */
[--C-:B------:R-:W-:Y:S01]  /*0890*/  IMAD R223, R223, 0x2, R226.reuse ;  /* 0x00000002dfdf7824 */ /* 0x100fe200078e02e2 */
[----:B------:R-:W-:Y:S01]  /*08a0*/  UIMAD UR53, UR37, UR44, URZ ;  /* 0x0000002c253572a4 */ /* 0x000fe2000f8e023f */
[----:B------:R-:W-:Y:S01]  /*08b0*/  IMAD.IADD R222, R226, 0x1, R221 ;  /* 0x00000001e2de7824 */ /* 0x000fe200078e02dd */
[----:B------:R-:W-:Y:S01]  /*08c0*/  USHF.R.S32.HI UR55, URZ, 0x1f, UR48 ;  /* 0x0000001f3f377899 */ /* 0x000fe20008011430 */
[C---:B------:R-:W-:Y:S01]  /*08d0*/  IMAD R226, R227.reuse, 0x2, R226 ;  /* 0x00000002e3e27824 */ /* 0x040fe200078e02e2 */
[----:B------:R-:W-:Y:S01]  /*08e0*/  UIMAD UR52, UR7, UR52, URZ ;  /* 0x00000034073472a4 */ /* 0x000fe2000f8e023f */
[----:B------:R-:W-:Y:S01]  /*08f0*/  IMAD.SHL.U32 R227, R227, 0x2, RZ ;  /* 0x00000002e3e37824 */ /* 0x000fe200078e00ff */
[----:B------:R-:W-:-:S02]  /*0900*/  @!UP1 UIMAD UR51, UR8, UR51, URZ ;  /* 0x00000033083392a4 */ /* 0x000fc4000f8e023f */
        /* <DEDUP_REMOVED lines=35> */
[----:B------:R-:W-:-:S02]  /*0b40*/  @P1 IADD3 R248, R245, -0x20, RZ ;  /* 0xffffffe0f5f81810 */ /* 0x000fc40007ffe0ff */
[----:B------:R-:W-:Y:S02]  /*0b50*/  LEA R229, R229, 0x28000, 0x1 ;  /* 0x00028000e5e57811 */ /* 0x000fe400078e08ff */
[----:B------:R1:W-:Y:S01]  /*0b60*/  STL [R1+0xc], R0 ;  /* 0x00000c0001007387 */ /* 0x0003e20000100800 */
[----:B------:R-:W-:-:S03]  /*0b70*/  IMAD.IADD R249, R249, 0x1, R248 ;  /* 0x00000001f9f97824 */ /* 0x000fc600078e02f8 */
[----:B------:R2:W-:Y:S01]  /*0b80*/  STL [R1+0x50], R2 ;  /* 0x0000500201007387 */ /* 0x0005e20000100800 */
[C---:B-1----:R-:W-:Y:S02]  /*0b90*/  IADD3 R0, R2.reuse, 0x40, RZ ;  /* 0x0000004002007810 */ /* 0x042fe40007ffe0ff */
[----:B------:R-:W-:-:S05]  /*0ba0*/  @P2 IADD3 R0, R2, -0x40, RZ ;  /* 0xffffffc002002810 */ /* 0x000fca0007ffe0ff */
[----:B------:R2:W-:Y:S02]  /*0bb0*/  STL [R1+0x54], R0 ;  /* 0x0000540001007387 */ /* 0x0005e40000100800 */
.L_x_1749:
        /* <DEDUP_REMOVED lines=66> */
.L_x_1703:
        /* <DEDUP_REMOVED lines=25> */
[----:B------:R-:W-:Y:S02]  /*1170*/  UIMAD UR14, UR33, UR13, UR7 ;  /* 0x0000000d210e72a4 */ /* 0x000fe4000f8e0207 */
[----:B------:R-:W-:-:S02]  /*1180*/  UISETP.NE.AND UP0, UPT, UR27, -0x1, UPT ;  /* 0xffffffff1b00788c */ /* 0x000fc4000bf05270 */
[----:B------:R-:W-:Y:S02]  /*1190*/  USHF.R.S32.HI UR7, URZ, 0x1f, UR6 ;  /* 0x0000001f3f077899 */ /* 0x000fe40008011406 */
[----:B------:R-:W-:Y:S02]  /*11a0*/  UIMAD.WIDE.U32 UR10, UR33, UR12, URZ ;  /* 0x0000000c210a72a5 */ /* 0x000fe4000f8e003f */
        /* <DEDUP_REMOVED lines=29> */
.L_x_1705:
        /* <DEDUP_REMOVED lines=43> */
.L_x_1706:
        /* <DEDUP_REMOVED lines=45> */
.L_x_1707:
[----:B------:R-:W-:-:S04]  /*1900*/  UMOV UR9, UR52 ;  /* 0x0000003400097c82 */ /* 0x000fc80008000000 */
.L_x_1708:
        /* <DEDUP_REMOVED lines=10> */
[----:B------:R-:W-:Y:S01]  /*19b0*/  UMOV UR26, 0x4 ;  /* 0x00000004001a7882 */ /* 0x000fe20000000000 */
[----:B------:R-:W-:Y:S01]  /*19c0*/  IMAD.U32 R5, RZ, RZ, UR35 ;  /* 0x00000023ff057e24 */ /* 0x000fe2000f8e00ff */
[----:B------:R-:W-:Y:S01]  /*19d0*/  UIADD3.X UR12, UR11, UR6, UR12, UP3, UP0 ;  /* 0x000000060b0c7290 */ /* 0x000fe20009fe040c */
[----:B------:R-:W-:Y:S01]  /*19e0*/  IMAD R0, R2, UR47, R19 ;  /* 0x0000002f02007c24 */ /* 0x000fe2000f8e0213 */
[----:B------:R-:W-:Y:S01]  /*19f0*/  IADD3 R2, P1, R246, UR18, RZ ;  /* 0x00000012f6027c10 */ /* 0x000fe2000ff3e0ff */
[----:B------:R-:W-:Y:S01]  /*1a00*/  ULDC.64 UR6, c[0x0][0x370] ;  /* 0x0000dc0000067ab9 */ /* 0x000fe20000000a00 */
[----:B------:R-:W-:Y:S01]  /*1a10*/  IADD3.X R13, R21, UR32, RZ, P0, !PT ;  /* 0x00000020150d7c10 */ /* 0x000fe200087fe4ff */
[----:B------:R-:W-:Y:S01]  /*1a20*/  UIMAD UR6, UR32, UR6, URZ ;  /* 0x00000006200672a4 */ /* 0x000fe2000f8e023f */
[----:B------:R-:W-:Y:S01]  /*1a30*/  IADD3.X R3, R247, UR19, RZ, P1, !PT ;  /* 0x00000013f7037c10 */ /* 0x000fe20008ffe4ff */
[----:B------:R-:W-:Y:S01]  /*1a40*/  UISETP.GE.AND UP0, UPT, UR31, 0x1, UPT ;  /* 0x000000011f00788c */ /* 0x000fe2000bf06270 */
[----:B------:R-:W-:Y:S01]  /*1a50*/  IADD3 R8, P0, R0, UR15, RZ ;  /* 0x0000000f00087c10 */ /* 0x000fe2000ff1e0ff */
[----:B------:R-:W-:Y:S01]  /*1a60*/  UIMAD UR11, UR14, UR7, UR6 ;  /* 0x000000070e0b72a4 */ /* 0x000fe2000f8e0206 */
[----:B------:R-:W-:Y:S01]  /*1a70*/  IMAD.WIDE.U32 R6, R9, c[0x0][0x190], R246 ;  /* 0x0000640009067a25 */ /* 0x000fe200078e00f6 */
[----:B------:R-:W-:Y:S01]  /*1a80*/  BSSY B1, `(.L_x_1704) ;  /* 0x0000a8c000017945 */ /* 0x000fe20003800000 */
[----:B------:R-:W-:-:S02]  /*1a90*/  ULDC.64 UR6, c[0x0][0x378] ;  /* 0x0000de0000067ab9 */ /* 0x000fc40000000a00 */
[----:B------:R-:W-:Y:S01]  /*1aa0*/  IMAD.WIDE.U32 R2, R4, c[0x0][0x370], R2 ;  /* 0x0000dc0004027a25 */ /* 0x000fe200078e0002 */
[----:B------:R-:W-:Y:S01]  /*1ab0*/  LEA.HI.X.SX32 R4, R0, UR12, 0x1, P0 ;  /* 0x0000000c00047c11 */ /* 0x000fe200080f0eff */
[----:B------:R-:W-:Y:S01]  /*1ac0*/  UIMAD UR6, UR59, UR6, URZ ;  /* 0x000000063b0672a4 */ /* 0x000fe2000f8e023f */
[C---:B------:R-:W-:Y:S01]  /*1ad0*/  LEA R234, P0, R8.reuse, c[0x0][0x350], 0x2 ;  /* 0x0000d40008ea7a11 */ /* 0x040fe200078010ff */
[----:B------:R-:W-:Y:S01]  /*1ae0*/  IMAD R0, R13, c[0x0][0x190], RZ ;  /* 0x000064000d007a24 */ /* 0x000fe200078e02ff */
[----:B------:R-:W-:Y:S01]  /*1af0*/  IADD3 R3, R3, UR11, RZ ;  /* 0x0000000b03037c10 */ /* 0x000fe2000fffe0ff */
[----:B------:R-:W-:Y:S01]  /*1b00*/  UIMAD UR10, UR35, UR7, UR6 ;  /* 0x00000007230a72a4 */ /* 0x000fe2000f8e0206 */
[----:B------:R-:W-:Y:S01]  /*1b10*/  LEA.HI.X R235, R8, c[0x0][0x354], R4, 0x2, P0 ;  /* 0x0000d50008eb7a11 */ /* 0x000fe200000f1404 */
[----:B------:R-:W-:Y:S01]  /*1b20*/  UIADD3 UR6, UR14, UR9, URZ ;  /* 0x000000090e067290 */ /* 0x000fe2000fffe03f */
[----:B------:R-:W-:Y:S01]  /*1b30*/  PLOP3.LUT P0, PT, PT, PT, UP0, 0x80, 0x0 ;  /* 0x000000000000781c */ /* 0x000fe20003f0f008 */
[----:B------:R-:W-:Y:S01]  /*1b40*/  UIADD3 UR9, UR14, UR13, URZ ;  /* 0x0000000d0e097290 */ /* 0x000fe2000fffe03f */
[----:B------:R-:W-:Y:S01]  /*1b50*/  IMAD.WIDE.U32 R2, R5, c[0x0][0x378], R2 ;  /* 0x0000de0005027a25 */ /* 0x000fe200078e0002 */
[----:B------:R-:W-:Y:S01]  /*1b60*/  IADD3 R6, P1, R6, UR30, RZ ;  /* 0x0000001e06067c10 */ /* 0x000fe2000ff3e0ff */
[----:B------:R-:W-:-:S02]  /*1b70*/  ULDC.64 UR12, c[0x0][0x3c8] ;  /* 0x0000f200000c7ab9 */ /* 0x000fc40000000a00 */
[----:B------:R-:W-:Y:S01]  /*1b80*/  IMAD R15, R9, c[0x0][0x194], R0 ;  /* 0x00006500090f7a24 */ /* 0x000fe200078e0200 */
[----:B------:R-:W-:Y:S01]  /*1b90*/  ULDC.64 UR14, c[0x0][0x200] ;  /* 0x00008000000e7ab9 */ /* 0x000fe20000000a00 */
[----:B------:R-:W-:Y:S01]  /*1ba0*/  IADD3 R5, R3, UR10, RZ ;  /* 0x0000000a03057c10 */ /* 0x000fe2000fffe0ff */
[----:B------:R-:W-:Y:S01]  /*1bb0*/  ULEA.HI.SX32 UR11, UR34, 0xffffffff, 0x1a ;  /* 0xffffffff220b7891 */ /* 0x000fe2000f8fd23f */
[----:B------:R-:W-:Y:S01]  /*1bc0*/  IMAD.MOV.U32 R4, RZ, RZ, R2 ;  /* 0x000000ffff047224 */ /* 0x000fe200078e0002 */
[----:B------:R-:W-:Y:S01]  /*1bd0*/  UIMAD.WIDE UR6, UR6, UR26, UR12 ;  /* 0x0000001a060672a5 */ /* 0x000fe2000f8e020c */
[----:B------:R-:W-:Y:S01]  /*1be0*/  IADD3.X R7, R7, UR29, R15, P1, !PT ;  /* 0x0000001d07077c10 */ /* 0x000fe20008ffe40f */
[----:B------:R-:W-:Y:S01]  /*1bf0*/  UIMAD.WIDE UR14, UR9, UR26, UR14 ;  /* 0x0000001a090e72a5 */ /* 0x000fe2000f8e020e */
[----:B------:R-:W-:Y:S05]  /*1c00*/  @!P0 BRA `(.L_x_1709) ;  /* 0x00009d8000008947 */ /* 0x000fea0003800000 */
[----:B------:R-:W2:Y:S01]  /*1c10*/  LDL R28, [R1+0x70] ;  /* 0x00007000011c7983 */ /* 0x000ea20000100800 */
[----:B------:R-:W-:Y:S01]  /*1c20*/  UMOV UR16, UR6 ;  /* 0x0000000600107c82 */ /* 0x000fe20008000000 */
[----:B------:R-:W-:Y:S01]  /*1c30*/  PLOP3.LUT P0, PT, PT, PT, UP2, 0x80, 0x0 ;  /* 0x000000000000781c */ /* 0x000fe20003f0f028 */
[----:B------:R-:W-:Y:S01]  /*1c40*/  UMOV UR13, UR7 ;  /* 0x00000007000d7c82 */ /* 0x000fe20008000000 */
[C---:B------:R-:W-:Y:S01]  /*1c50*/  IADD3 R25, R246.reuse, 0xc0, RZ ;  /* 0x000000c0f6197810 */ /* 0x040fe20007ffe0ff */
[----:B------:R-:W-:Y:S01]  /*1c60*/  ULDC.64 UR6, c[0x0][0x1a8] ;  /* 0x00006a0000067ab9 */ /* 0x000fe20000000a00 */
[C---:B------:R-:W-:Y:S01]  /*1c70*/  IADD3 R27, R246.reuse, 0x40, RZ ;  /* 0x00000040f61b7810 */ /* 0x040fe20007ffe0ff */
[----:B------:R-:W-:Y:S01]  /*1c80*/  UIMAD UR9, UR59, UR6, URZ ;  /* 0x000000063b0972a4 */ /* 0x000fe2000f8e023f */
[----:B------:R-:W-:Y:S01]  /*1c90*/  IADD3 R26, R246, 0x80, RZ ;  /* 0x00000080f61a7810 */ /* 0x000fe20007ffe0ff */
[----:B------:R1:W-:Y:S01]  /*1ca0*/  STL [R1+0x8], R25 ;  /* 0x0000081901007387 */ /* 0x0003e20000100800 */
[----:B------:R-:W-:Y:S01]  /*1cb0*/  IMAD.U32 R10, RZ, RZ, UR35 ;  /* 0x00000023ff0a7e24 */ /* 0x000fe2000f8e00ff */
[----:B------:R-:W-:Y:S01]  /*1cc0*/  UIMAD UR9, UR35, UR7, UR9 ;  /* 0x00000007230972a4 */ /* 0x000fe2000f8e0209 */
[----:B------:R-:W-:Y:S01]  /*1cd0*/  IMAD R0, R21, c[0x0][0x370], RZ ;  /* 0x0000dc0015007a24 */ /* 0x000fe200078e02ff */
[----:B------:R1:W-:Y:S01]  /*1ce0*/  STL [R1+0x4], R27 ;  /* 0x0000041b01007387 */ /* 0x0003e20000100800 */
[----:B------:R-:W-:Y:S01]  /*1cf0*/  UMOV UR7, UR11 ;  /* 0x0000000b00077c82 */ /* 0x000fe20008000000 */
[----:B------:R-:W-:Y:S01]  /*1d00*/  IMAD.WIDE.U32 R4, R12, c[0x0][0x370], R4 ;  /* 0x0000dc000c047a25 */ /* 0x000fe200078e0004 */
[----:B------:R-:W-:Y:S01]  /*1d10*/  ULEA.HI UR6, UR7, UR7, URZ, 0x1 ;  /* 0x0000000707067291 */ /* 0x000fe2000f8f083f */
[----:B------:R-:W-:Y:S02]  /*1d20*/  @P0 BAR.SYNC.DEFER_BLOCKING 0x0 ;  /* 0x0000000000000b1d */ /* 0x000fe40000010000 */
[----:B------:R-:W-:Y:S01]  /*1d30*/  IMAD.WIDE.U32 R10, R10, c[0x0][0x1a8], R6 ;  /* 0x00006a000a0a7a25 */ /* 0x000fe200078e0006 */
[----:B------:R-:W-:Y:S01]  /*1d40*/  ULOP3.LUT UR6, UR6, 0xfffffffe, URZ, 0xc0, !UPT ;  /* 0xfffffffe06067892 */ /* 0x000fe2000f8ec03f */
[----:B------:R-:W-:-:S02]  /*1d50*/  LEA R241, P0, R4, c[0x0][0x330], 0x1 ;  /* 0x0000cc0004f17a11 */ /* 0x000fc400078008ff */
[----:B------:R1:W-:Y:S01]  /*1d60*/  STL [R1], R26 ;  /* 0x0000001a01007387 */ /* 0x0003e20000100800 */
[----:B------:R-:W-:Y:S01]  /*1d70*/  UIADD3 UR6, UR7, -UR6, URZ ;  /* 0x8000000607067290 */ /* 0x000fe2000fffe03f */
[----:B------:R-:W-:Y:S01]  /*1d80*/  IMAD R0, R12, c[0x0][0x374], R0 ;  /* 0x0000dd000c007a24 */ /* 0x000fe200078e0200 */
[----:B------:R-:W-:Y:S01]  /*1d90*/  LEA R242, P1, R10, c[0x0][0x160], 0x1 ;  /* 0x000058000af27a11 */ /* 0x000fe200078208ff */
[----:B------:R-:W-:Y:S01]  /*1da0*/  BSSY B0, `(.L_x_1710) ;  /* 0x0000036000007945 */ /* 0x000fe20003800000 */
[----:B------:R-:W-:Y:S01]  /*1db0*/  UISETP.NE.AND UP0, UPT, UR6, 0x1, UPT ;  /* 0x000000010600788c */ /* 0x000fe2000bf05270 */
[----:B------:R-:W-:Y:S01]  /*1dc0*/  IMAD.IADD R8, R5, 0x1, R0 ;  /* 0x0000000105087824 */ /* 0x000fe200078e0200 */
[----:B------:R-:W-:Y:S01]  /*1dd0*/  UIMAD UR6, UR7, -0x40, UR31 ;  /* 0xffffffc0070678a4 */ /* 0x000fe2000f8e021f */
[----:B------:R-:W-:-:S03]  /*1de0*/  IADD3 R16, R11, UR9, RZ ;  /* 0x000000090b107c10 */ /* 0x000fc6000fffe0ff */
[----:B------:R-:W-:Y:S02]  /*1df0*/  LEA.HI.X R244, R4, c[0x0][0x334], R8, 0x1, P0 ;  /* 0x0000cd0004f47a11 */ /* 0x000fe400000f0c08 */
[----:B------:R-:W-:Y:S02]  /*1e00*/  ISETP.GE.AND P6, PT, R12, UR6, PT ;  /* 0x000000060c007c0c */ /* 0x000fe4000bfc6270 */
[----:B------:R-:W-:Y:S01]  /*1e10*/  LEA.HI.X R243, R10, c[0x0][0x164], R16, 0x1, P1 ;  /* 0x000059000af37a11 */ /* 0x000fe200008f0c10 */
[----:B--2---:R-:W-:-:S10]  /*1e20*/  IMAD.SHL.U32 R237, R28, 0x2, RZ ;  /* 0x000000021ced7824 */ /* 0x004fd400078e00ff */
        /* <DEDUP_REMOVED lines=45> */
.L_x_1711:
[----:B------:R-:W-:Y:S05]  /*2100*/  BSYNC B0 ;  /* 0x0000000000007941 */ /* 0x000fea0003800000 */
.L_x_1710:
        /* <DEDUP_REMOVED lines=48> */
.L_x_1713:
[----:B------:R-:W-:Y:S05]  /*2410*/  BSYNC B0 ;  /* 0x0000000000007941 */ /* 0x000fea0003800000 */
.L_x_1712:
        /* <DEDUP_REMOVED lines=23> */
.L_x_1715:
        /* <DEDUP_REMOVED lines=50> */
.L_x_1716:
[----:B------:R-:W-:Y:S05]  /*28b0*/  BSYNC B0 ;  /* 0x0000000000007941 */ /* 0x000fea0003800000 */
.L_x_1714:
        /* <DEDUP_REMOVED lines=21> */
.L_x_1718:
        /* <DEDUP_REMOVED lines=49> */
.L_x_1719:
[----:B------:R-:W-:Y:S05]  /*2d20*/  BSYNC B0 ;  /* 0x0000000000007941 */ /* 0x000fea0003800000 */
.L_x_1717:
[----:B--2---:R-:W2:Y:S01]  /*2d30*/  LDL R84, [R1+0xc] ;  /* 0x00000c0001547983 */ /* 0x004ea20000100800 */
[----:B------:R-:W-:Y:S01]  /*2d40*/  USHF.R.S32.HI UR9, URZ, 0x1f, UR23 ;  /* 0x0000001f3f097899 */ /* 0x000fe20008011417 */
[----:B---3--:R-:W-:Y:S01]  /*2d50*/  IMAD.MOV.U32 R2, RZ, RZ, 0x4 ;  /* 0x00000004ff027424 */ /* 0x008fe200078e00ff */
[----:B------:R-:W-:Y:S01]  /*2d60*/  ULDC.64 UR10, c[0x0][0x198] ;  /* 0x00006600000a7ab9 */ /* 0x000fe20000000a00 */
[----:B------:R-:W-:Y:S01]  /*2d70*/  MOV R251, 0x7f800000 ;  /* 0x7f80000000fb7802 */ /* 0x000fe20000000f00 */
[----:B------:R-:W-:Y:S01]  /*2d80*/  IMAD.MOV.U32 R252, RZ, RZ, 0x7f800000 ;  /* 0x7f800000fffc7424 */ /* 0x000fe200078e00ff */
[----:B------:R-:W-:Y:S01]  /*2d90*/  UIMAD UR10, UR9, UR10, URZ ;  /* 0x0000000a090a72a4 */ /* 0x000fe2000f8e023f */
[----:B------:R-:W-:-:S03]  /*2da0*/  MOV R16, UR23 ;  /* 0x0000001700107c02 */ /* 0x000fc60008000f00 */
[----:B------:R-:W-:Y:S01]  /*2db0*/  UIMAD UR10, UR23, UR11, UR10 ;  /* 0x0000000b170a72a4 */ /* 0x000fe2000f8e020a */
[----:B------:R-:W-:Y:S01]  /*2dc0*/  BSSY B0, `(.L_x_1720) ;  /* 0x0000043000007945 */ /* 0x000fe20003800000 */
[C---:B--2---:R-:W-:Y:S01]  /*2dd0*/  IADD3 R0, R84.reuse, 0x8, RZ ;  /* 0x0000000854007810 */ /* 0x044fe20007ffe0ff */
[C---:B------:R-:W-:Y:S01]  /*2de0*/  IMAD.WIDE R2, R84.reuse, R2, UR14 ;  /* 0x0000000e54027e25 */ /* 0x040fe2000f8e0202 */
[----:B------:R-:W-:Y:S02]  /*2df0*/  ISETP.GE.AND P2, PT, R84, UR6, PT ;  /* 0x0000000654007c0c */ /* 0x000fe4000bf46270 */
[----:B------:R-:W-:Y:S01]  /*2e00*/  ISETP.GE.AND P1, PT, R0, UR6, PT ;  /* 0x0000000600007c0c */ /* 0x000fe2000bf26270 */
[----:B------:R-:W-:Y:S01]  /*2e10*/  UIADD3 UR6, -UR23, UR8, URZ ;  /* 0x0000000817067290 */ /* 0x000fe2000fffe13f */
[----:B------:R-:W-:-:S05]  /*2e20*/  IMAD.U32 R0, RZ, RZ, UR10 ;  /* 0x0000000aff007e24 */ /* 0x000fca000f8e00ff */
[----:B------:R-:W-:-:S04]  /*2e30*/  ISETP.GE.AND P6, PT, R12, UR6, PT ;  /* 0x000000060c007c0c */ /* 0x000fc8000bfc6270 */
[----:B------:R2:W5:Y:S04]  /*2e40*/  @!P2 LDG.E R251, [R2.64] ;  /* 0x0000000402fba981 */ /* 0x000568000c1e1900 */
[----:B------:R2:W5:Y:S05]  /*2e50*/  @!P1 LDG.E R252, [R2.64+0x20] ;  /* 0x0000200402fc9981 */ /* 0x00056a000c1e1900 */
        /* <DEDUP_REMOVED lines=57> */
.L_x_1721:
[----:B---3--:R-:W-:Y:S05]  /*31f0*/  BSYNC B0 ;  /* 0x0000000000007941 */ /* 0x008fea0003800000 */
.L_x_1720:
        /* <DEDUP_REMOVED lines=55> */
.L_x_1723:
[----:B------:R-:W-:Y:S05]  /*3570*/  BSYNC B0 ;  /* 0x0000000000007941 */ /* 0x000fea0003800000 */
.L_x_1722:
        /* <DEDUP_REMOVED lines=62> */
.L_x_1725:
[----:B------:R-:W-:Y:S05]  /*3960*/  BSYNC B0 ;  /* 0x0000000000007941 */ /* 0x000fea0003800000 */
.L_x_1724:
        /* <DEDUP_REMOVED lines=53> */
.L_x_1727:
[----:B------:R-:W-:Y:S05]  /*3cc0*/  BSYNC B0 ;  /* 0x0000000000007941 */ /* 0x000fea0003800000 */
.L_x_1726:
[----:B------:R-:W-:Y:S01]  /*3cd0*/  ULDC.64 UR18, c[0x0][0x318] ;  /* 0x0000c60000127ab9 */ /* 0x000fe20000000a00 */
[----:B------:R-:W-:Y:S01]  /*3ce0*/  MOV R8, c[0x0][0x308] ;  /* 0x0000c20000087a02 */ /* 0x000fe20000000f00 */
[----:B------:R-:W-:Y:S01]  /*3cf0*/  UISETP.NE.U32.AND UP3, UPT, URZ, UR18, UPT ;  /* 0x000000123f00728c */ /* 0x000fe2000bf65070 */
[----:B------:R-:W-:Y:S01]  /*3d00*/  IMAD.MOV.U32 R9, RZ, RZ, c[0x0][0x30c] ;  /* 0x0000c300ff097624 */ /* 0x000fe200078e00ff */
[----:B------:R-:W-:Y:S01]  /*3d10*/  ULDC.64 UR20, c[0x0][0x320] ;  /* 0x0000c80000147ab9 */ /* 0x000fe20000000a00 */
[----:B-1----:R-:W1:Y:S01]  /*3d20*/  S2R R6, SR_TID.X ;  /* 0x0000000000067919 */ /* 0x002e620000002100 */
[----:B------:R-:W-:Y:S01]  /*3d30*/  UISETP.NE.AND.EX UP3, UPT, URZ, UR19, UPT, UP3 ;  /* 0x000000133f00728c */ /* 0x000fe2000bf65330 */
[----:B------:R-:W-:Y:S01]  /*3d40*/  LEA.HI R0, R23, R24, RZ, 0x7 ;  /* 0x0000001817007211 */ /* 0x000fe200078f38ff */
[----:B------:R-:W-:Y:S01]  /*3d50*/  IMAD.U32 R4, RZ, RZ, UR22 ;  /* 0x00000016ff047e24 */ /* 0x000fe2000f8e00ff */
[----:B------:R-:W0:Y:S03]  /*3d60*/  LDGDEPBAR ;  /* 0x00000000000079af */ /* 0x000e260000000000 */
        /* <DEDUP_REMOVED lines=18> */
[----:B------:R-:W-:Y:S01]  /*3e90*/  IMAD.MOV.U32 R238, RZ, RZ, R236 ;  /* 0x000000ffffee7224 */ /* 0x000fe200078e00ec */
[----:B------:R-:W-:Y:S01]  /*3ea0*/  SHF.L.U32 R7, R0, 0x5, RZ ;  /* 0x0000000500077819 */ /* 0x000fe200000006ff */
[----:B------:R-:W-:Y:S01]  /*3eb0*/  CS2R R188, SRZ ;  /* 0x0000000000bc7805 */ /* 0x000fe2000001ff00 */
[----:B------:R-:W-:Y:S01]  /*3ec0*/  LEA R11, R4, R0, 0x1 ;  /* 0x00000000040b7211 */ /* 0x000fe200078e08ff */
[----:B------:R-:W-:Y:S01]  /*3ed0*/  CS2R R194, SRZ ;  /* 0x0000000000c27805 */ /* 0x000fe2000001ff00 */
[----:B------:R-:W-:Y:S01]  /*3ee0*/  SHF.R.S32.HI R4, RZ, 0x1f, R19 ;  /* 0x0000001fff047819 */ /* 0x000fe20000011413 */
[----:B------:R-:W-:Y:S01]  /*3ef0*/  CS2R R192, SRZ ;  /* 0x0000000000c07805 */ /* 0x000fe2000001ff00 */
[----:B------:R-:W-:Y:S01]  /*3f00*/  LOP3.LUT R7, R7, 0x6, R6, 0xf8, !PT ;  /* 0x0000000607077812 */ /* 0x000fe200078ef806 */
[----:B------:R-:W-:Y:S01]  /*3f10*/  IMAD.U32 R6, RZ, RZ, UR22 ;  /* 0x00000016ff067e24 */ /* 0x000fe2000f8e00ff */
[----:B------:R-:W-:Y:S01]  /*3f20*/  CS2R R186, SRZ ;  /* 0x0000000000ba7805 */ /* 0x000fe2000001ff00 */
[----:B------:R-:W-:Y:S01]  /*3f30*/  CS2R R184, SRZ ;  /* 0x0000000000b87805 */ /* 0x000fe2000001ff00 */
[----:B------:R-:W-:Y:S01]  /*3f40*/  CS2R R182, SRZ ;  /* 0x0000000000b67805 */ /* 0x000fe2000001ff00 */
        /* <DEDUP_REMOVED lines=62> */
[----:B---3--:R-:W-:-:S04]  /*4330*/  @P1 FMUL.FTZ R0, R5, R10 ;  /* 0x0000000a05001220 */ /* 0x008fc80000410000 */
[----:B------:R-:W1:Y:S01]  /*4340*/  @P1 R2UR UR9, R0 ;  /* 0x00000000000913c2 */ /* 0x000e6200000e0000 */
[----:B----4-:R-:W-:Y:S02]  /*4350*/  IADD3 R19, P3, P2, R2, UR41, R19 ;  /* 0x0000002902137c10 */ /* 0x010fe4000fa7e013 */
[----:B------:R-:W-:Y:S01]  /*4360*/  IADD3 R2, R231, 0x4000, RZ ;  /* 0x00004000e7027810 */ /* 0x000fe20007ffe0ff */
[----:B-1----:R-:W-:Y:S01]  /*4370*/  @UP3 UMOV UR6, UR9 ;  /* 0x0000000900063c82 */ /* 0x002fe20008000000 */
[----:B------:R-:W-:Y:S01]  /*4380*/  IADD3.X R0, R3, UR49, R4, P3, P2 ;  /* 0x0000003103007c10 */ /* 0x000fe20009fe4404 */
[----:B------:R-:W-:Y:S01]  /*4390*/  IMAD.WIDE.U32 R4, R19, -0x2daee0ad, RZ ;  /* 0xd2511f5313047825 */ /* 0x000fe200078e00ff */
[----:B------:R-:W-:Y:S02]  /*43a0*/  SEL R2, R2, R231, !P0 ;  /* 0x000000e702027207 */ /* 0x000fe40004000000 */
[----:B------:R-:W-:Y:S01]  /*43b0*/  IADD3 R3, R84, -UR31, -R240 ;  /* 0x8000001f54037c10 */ /* 0x000fe2000fffe8f0 */
[----:B------:R1:W-:Y:S02]  /*43c0*/  STL [R1+0x64], R0 ;  /* 0x0000640001007387 */ /* 0x0003e40000100800 */
[----:B------:R-:W-:Y:S01]  /*43d0*/  IMAD.SHL.U32 R225, R2, 0x2, RZ ;  /* 0x0000000202e17824 */ /* 0x000fe200078e00ff */
[----:B------:R-:W-:Y:S01]  /*43e0*/  IADD3 R3, R3, UR8, RZ ;  /* 0x0000000803037c10 */ /* 0x000fe2000fffe0ff */
[----:B------:R-:W-:-:S04]  /*43f0*/  IMAD.MOV.U32 R2, RZ, RZ, c[0x0][0x22c] ;  /* 0x00008b00ff027624 */ /* 0x000fc800078e00ff */
[----:B------:R-:W-:Y:S01]  /*4400*/  IMAD R2, R2, c[0x0][0x1c0], RZ ;  /* 0x0000700002027a24 */ /* 0x000fe200078e02ff */
[----:B------:R3:W-:Y:S04]  /*4410*/  STL [R1+0x60], R3 ;  /* 0x0000600301007387 */ /* 0x0007e80000100800 */
[----:B------:R-:W-:Y:S01]  /*4420*/  SHF.L.U32 R239, R2, 0x3, RZ ;  /* 0x0000000302ef7819 */ /* 0x000fe200000006ff */
[----:B------:R4:W-:Y:S01]  /*4430*/  STL.64 [R1+0x58], R4 ;  /* 0x0000580401007387 */ /* 0x0009e20000100a00 */
[----:B--2---:R-:W2:Y:S08]  /*4440*/  R2UR UR12, R9 ;  /* 0x00000000090c73c2 */ /* 0x004eb000000e0000 */
[----:B------:R3:W4:Y:S01]  /*4450*/  R2UR UR11, R8 ;  /* 0x00000000080b73c2 */ /* 0x00072200000e0000 */
[----:B-1----:R-:W-:-:S04]  /*4460*/  IADD3 R0, R230, 0x4000, RZ ;  /* 0x00004000e6007810 */ /* 0x002fc80007ffe0ff */
[----:B------:R-:W-:-:S04]  /*4470*/  SEL R0, R0, R230, !P0 ;  /* 0x000000e600007207 */ /* 0x000fc80004000000 */
[----:B------:R-:W-:Y:S02]  /*4480*/  SHF.L.U32 R220, R0, 0x1, RZ ;  /* 0x0000000100dc7819 */ /* 0x000fe400000006ff */
[----:B--2---:R-:W-:-:S04]  /*4490*/  LOP3.LUT R0, R11, UR12, RZ, 0x3c, !PT ;  /* 0x0000000c0b007c12 */ /* 0x004fc8000f8e3cff */
[----:B------:R-:W-:Y:S01]  /*44a0*/  LOP3.LUT R0, R0, R5, RZ, 0x3c, !PT ;  /* 0x0000000500007212 */ /* 0x000fe200078e3cff */
[----:B---3--:R-:W-:-:S04]  /*44b0*/  IMAD.SHL.U32 R8, R2, 0x10, RZ ;  /* 0x0000001002087824 */ /* 0x008fc800078e00ff */
[----:B------:R-:W-:Y:S01]  /*44c0*/  IMAD.WIDE.U32 R2, R0, -0x326172a9, RZ ;  /* 0xcd9e8d5700027825 */ /* 0x000fe200078e00ff */
[C---:B------:R-:W-:Y:S02]  /*44d0*/  IADD3 R7, R8.reuse, 0x20, RZ ;  /* 0x0000002008077810 */ /* 0x040fe40007ffe0ff */
[C---:B------:R-:W-:Y:S02]  /*44e0*/  IADD3 R6, R8.reuse, 0x40, RZ ;  /* 0x0000004008067810 */ /* 0x040fe40007ffe0ff */
[----:B------:R1:W-:Y:S01]  /*44f0*/  STL.64 [R1+0x10], R2 ;  /* 0x0000100201007387 */ /* 0x0003e20000100a00 */
[C---:B----4-:R-:W-:Y:S01]  /*4500*/  IADD3 R5, R8.reuse, 0x60, RZ ;  /* 0x0000006008057810 */ /* 0x050fe20007ffe0ff */
[C---:B------:R-:W-:Y:S01]  /*4510*/  IMAD.IADD R7, R239.reuse, 0x1, R7 ;  /* 0x00000001ef077824 */ /* 0x040fe200078e0207 */
[C---:B------:R-:W-:Y:S02]  /*4520*/  IADD3 R4, R8.reuse, 0x80, RZ ;  /* 0x0000008008047810 */ /* 0x040fe40007ffe0ff */
[C---:B------:R-:W-:Y:S01]  /*4530*/  IADD3 R6, R239.reuse, R6, RZ ;  /* 0x00000006ef067210 */ /* 0x040fe20007ffe0ff */
[C---:B------:R-:W-:Y:S01]  /*4540*/  IMAD.IADD R5, R239.reuse, 0x1, R5 ;  /* 0x00000001ef057824 */ /* 0x040fe200078e0205 */
[----:B------:R-:W-:Y:S01]  /*4550*/  IADD3 R0, R8, 0xe0, RZ ;  /* 0x000000e008007810 */ /* 0x000fe20007ffe0ff */
[C---:B------:R-:W-:Y:S01]  /*4560*/  IMAD.IADD R4, R239.reuse, 0x1, R4 ;  /* 0x00000001ef047824 */ /* 0x040fe200078e0204 */
[C---:B------:R-:W-:Y:S01]  /*4570*/  IADD3 R7, R239.reuse, R7, RZ ;  /* 0x00000007ef077210 */ /* 0x040fe20007ffe0ff */
[----:B------:R-:W-:-:S02]  /*4580*/  IMAD.IADD R6, R239, 0x1, R6 ;  /* 0x00000001ef067824 */ /* 0x000fc400078e0206 */
[C---:B------:R-:W-:Y:S01]  /*4590*/  IMAD.IADD R5, R239.reuse, 0x1, R5 ;  /* 0x00000001ef057824 */ /* 0x040fe200078e0205 */
[C---:B------:R-:W-:Y:S01]  /*45a0*/  IADD3 R4, R239.reuse, R4, RZ ;  /* 0x00000004ef047210 */ /* 0x040fe20007ffe0ff */
[C---:B------:R-:W-:Y:S02]  /*45b0*/  IMAD.IADD R0, R239.reuse, 0x1, R0 ;  /* 0x00000001ef007824 */ /* 0x040fe400078e0200 */
[C---:B------:R-:W-:Y:S01]  /*45c0*/  IMAD.IADD R7, R239.reuse, 0x1, R7 ;  /* 0x00000001ef077824 */ /* 0x040fe200078e0207 */
[C---:B------:R-:W-:Y:S01]  /*45d0*/  IADD3 R5, R239.reuse, R5, RZ ;  /* 0x00000005ef057210 */ /* 0x040fe20007ffe0ff */
[C---:B------:R-:W-:Y:S01]  /*45e0*/  IMAD.IADD R6, R239.reuse, 0x1, R6 ;  /* 0x00000001ef067824 */ /* 0x040fe200078e0206 */
[C---:B------:R-:W-:Y:S01]  /*45f0*/  IADD3 R0, R239.reuse, R0, RZ ;  /* 0x00000000ef007210 */ /* 0x040fe20007ffe0ff */
[C---:B------:R-:W-:Y:S02]  /*4600*/  IMAD.IADD R4, R239.reuse, 0x1, R4 ;  /* 0x00000001ef047824 */ /* 0x040fe400078e0204 */
[C---:B------:R-:W-:Y:S01]  /*4610*/  IMAD.IADD R7, R239.reuse, 0x1, R7 ;  /* 0x00000001ef077824 */ /* 0x040fe200078e0207 */
[C---:B------:R-:W-:Y:S01]  /*4620*/  IADD3 R6, R239.reuse, R6, RZ ;  /* 0x00000006ef067210 */ /* 0x040fe20007ffe0ff */
[----:B------:R-:W-:-:S02]  /*4630*/  IMAD.IADD R5, R239, 0x1, R5 ;  /* 0x00000001ef057824 */ /* 0x000fc400078e0205 */
[C---:B------:R-:W-:Y:S01]  /*4640*/  IMAD.IADD R4, R239.reuse, 0x1, R4 ;  /* 0x00000001ef047824 */ /* 0x040fe200078e0204 */
[C---:B-1----:R-:W-:Y:S01]  /*4650*/  IADD3 R3, R8.reuse, 0xa0, RZ ;  /* 0x000000a008037810 */ /* 0x042fe20007ffe0ff */
[C---:B------:R-:W-:Y:S01]  /*4660*/  IMAD.IADD R0, R239.reuse, 0x1, R0 ;  /* 0x00000001ef007824 */ /* 0x040fe200078e0200 */
[----:B------:R-:W-:Y:S01]  /*4670*/  IADD3 R2, R8, 0xc0, RZ ;  /* 0x000000c008027810 */ /* 0x000fe20007ffe0ff */
[----:B------:R1:W-:Y:S01]  /*4680*/  STL [R1+0x30], R7 ;  /* 0x0000300701007387 */ /* 0x0003e20000100800 */
[C---:B------:R-:W-:Y:S01]  /*4690*/  IADD3 R3, R239.reuse, R3, RZ ;  /* 0x00000003ef037210 */ /* 0x040fe20007ffe0ff */
[C---:B------:R-:W-:Y:S02]  /*46a0*/  IMAD.IADD R0, R239.reuse, 0x1, R0 ;  /* 0x00000001ef007824 */ /* 0x040fe400078e0200 */
[C---:B------:R-:W-:Y:S01]  /*46b0*/  IMAD.IADD R2, R239.reuse, 0x1, R2 ;  /* 0x00000001ef027824 */ /* 0x040fe200078e0202 */
[----:B------:R2:W-:Y:S01]  /*46c0*/  STL [R1+0x2c], R6 ;  /* 0x00002c0601007387 */ /* 0x0005e20000100800 */
[----:B------:R-:W-:-:S02]  /*46d0*/  IMAD.IADD R3, R239, 0x1, R3 ;  /* 0x00000001ef037824 */ /* 0x000fc400078e0203 */
[C---:B------:R-:W-:Y:S01]  /*46e0*/  IMAD.IADD R2, R239.reuse, 0x1, R2 ;  /* 0x00000001ef027824 */ /* 0x040fe200078e0202 */
[----:B------:R3:W-:Y:S01]  /*46f0*/  STL [R1+0x28], R5 ;  /* 0x0000280501007387 */ /* 0x0007e20000100800 */
[----:B------:R-:W-:-:S03]  /*4700*/  IMAD.IADD R3, R239, 0x1, R3 ;  /* 0x00000001ef037824 */ /* 0x000fc600078e0203 */
[C---:B------:R-:W-:Y:S01]  /*4710*/  IADD3 R2, R239.reuse, R2, RZ ;  /* 0x00000002ef027210 */ /* 0x040fe20007ffe0ff */
[----:B------:R4:W-:Y:S01]  /*4720*/  STL [R1+0x24], R4 ;  /* 0x0000240401007387 */ /* 0x0009e20000100800 */
[----:B------:R-:W-:-:S03]  /*4730*/  IADD3 R3, R239, R3, RZ ;  /* 0x00000003ef037210 */ /* 0x000fc60007ffe0ff */
[C---:B------:R-:W-:Y:S02]  /*4740*/  IMAD.IADD R2, R239.reuse, 0x1, R2 ;  /* 0x00000001ef027824 */ /* 0x040fe400078e0202 */
[----:B------:R4:W-:Y:S01]  /*4750*/  STL [R1+0x20], R3 ;  /* 0x0000200301007387 */ /* 0x0009e20000100800 */
[C---:B-1----:R-:W-:Y:S01]  /*4760*/  IADD3 R7, R239.reuse, R7, RZ ;  /* 0x00000007ef077210 */ /* 0x042fe20007ffe0ff */
[----:B--2---:R-:W-:-:S04]  /*4770*/  IMAD.IADD R6, R239, 0x1, R6 ;  /* 0x00000001ef067824 */ /* 0x004fc800078e0206 */
[----:B------:R-:W-:Y:S01]  /*4780*/  STL [R1+0x4c], R7 ;  /* 0x00004c0701007387 */ /* 0x000fe20000100800 */
[----:B---3--:R-:W-:-:S03]  /*4790*/  IADD3 R5, R239, R5, RZ ;  /* 0x00000005ef057210 */ /* 0x008fc60007ffe0ff */
[----:B------:R1:W-:Y:S04]  /*47a0*/  STL [R1+0x1c], R2 ;  /* 0x00001c0201007387 */ /* 0x0003e80000100800 */
[----:B------:R-:W-:Y:S01]  /*47b0*/  STL [R1+0x48], R6 ;  /* 0x0000480601007387 */ /* 0x000fe20000100800 */
[----:B----4-:R-:W-:-:S03]  /*47c0*/  IMAD.IADD R4, R239, 0x1, R4 ;  /* 0x00000001ef047824 */ /* 0x010fc600078e0204 */
[----:B------:R2:W-:Y:S01]  /*47d0*/  STL [R1+0x18], R0 ;  /* 0x0000180001007387 */ /* 0x0005e20000100800 */
[----:B------:R-:W-:-:S03]  /*47e0*/  IADD3 R3, R239, R3, RZ ;  /* 0x00000003ef037210 */ /* 0x000fc60007ffe0ff */
[----:B------:R3:W-:Y:S04]  /*47f0*/  STL [R1+0x44], R5 ;  /* 0x0000440501007387 */ /* 0x0007e80000100800 */
[----:B------:R3:W-:Y:S04]  /*4800*/  STL [R1+0x40], R4 ;  /* 0x0000400401007387 */ /* 0x0007e80000100800 */
[----:B------:R3:W-:Y:S01]  /*4810*/  STL [R1+0x3c], R3 ;  /* 0x00003c0301007387 */ /* 0x0007e20000100800 */
[C---:B-1----:R-:W-:Y:S01]  /*4820*/  IMAD.IADD R2, R239.reuse, 0x1, R2 ;  /* 0x00000001ef027824 */ /* 0x042fe200078e0202 */
[----:B--2---:R-:W-:-:S05]  /*4830*/  IADD3 R0, R239, R0, RZ ;  /* 0x00000000ef007210 */ /* 0x004fca0007ffe0ff */
[----:B------:R3:W-:Y:S04]  /*4840*/  STL [R1+0x34], R0 ;  /* 0x0000340001007387 */ /* 0x0007e80000100800 */
[----:B------:R3:W-:Y:S02]  /*4850*/  STL [R1+0x38], R2 ;  /* 0x0000380201007387 */ /* 0x0007e40000100800 */
.L_x_1730:
[----:B---3--:R-:W2:Y:S01]  /*4860*/  LDL R0, [R1+0x6c] ;  /* 0x00006c0001007983 */ /* 0x008ea20000100800 */
[----:B------:R-:W-:Y:S02]  /*4870*/  USHF.L.U32 UR9, UR22, 0x6, URZ ;  /* 0x0000000616097899 */ /* 0x000fe4000800063f */
[----:B------:R-:W-:Y:S02]  /*4880*/  UIADD3 UR10, UR11, -0x61c88647, URZ ;  /* 0x9e3779b90b0a7890 */ /* 0x000fe4000fffe03f */
[----:B------:R-:W-:Y:S01]  /*4890*/  UIADD3 UR9, UR9, 0x40, URZ ;  /* 0x0000004009097890 */ /* 0x000fe2000fffe03f */
[----:B------:R-:W0:Y:S01]  /*48a0*/  LDGDEPBAR ;  /* 0x00000000000079af */ /* 0x000e220000000000 */
[----:B------:R-:W-:Y:S02]  /*48b0*/  UISETP.GE.AND UP3, UPT, UR7, 0x1, UPT ;  /* 0x000000010700788c */ /* 0x000fe4000bf66270 */
[----:B------:R-:W-:Y:S02]  /*48c0*/  UISETP.GE.AND UP0, UPT, UR9, UR8, UPT ;  /* 0x000000080900728c */ /* 0x000fe4000bf06270 */
[----:B------:R-:W-:Y:S01]  /*48d0*/  UIADD3 UR9, UR12, -0x4498517b, URZ ;  /* 0xbb67ae850c097890 */ /* 0x000fe2000fffe03f */
[----:B------:R-:W3:Y:S06]  /*48e0*/  LDL R110, [R1+0x60] ;  /* 0x00006000016e7983 */ /* 0x000eec0000100800 */
[----:B------:R-:W4:Y:S06]  /*48f0*/  LDL R109, [R1+0x68] ;  /* 0x00006800016d7983 */ /* 0x000f2c0000100800 */
[----:B------:R-:W2:Y:S06]  /*4900*/  LDL.64 R114, [R1+0x10] ;  /* 0x0000100001727983 */ /* 0x000eac0000100a00 */
[----:B------:R-:W2:Y:S06]  /*4910*/  LDL.64 R112, [R1+0x58] ;  /* 0x0000580001707983 */ /* 0x000eac0000100a00 */
[----:B--2---:R-:W2:Y:S01]  /*4920*/  LDL R113, [R1+0xc] ;  /* 0x00000c0001717983 */ /* 0x004ea20000100800 */
[----:B------:R-:W-:Y:S05]  /*4930*/  DEPBAR.LE SB0, 0x0 ;  /* 0x000080000000791a */ /* 0x000fea0000000000 */
[----:B------:R-:W-:Y:S01]  /*4940*/  BAR.SYNC.DEFER_BLOCKING 0x0 ;  /* 0x0000000000007b1d */ /* 0x000fe20000010000 */
[----:B------:R-:W-:Y:S02]  /*4950*/  R2P PR, R0, 0x6 ;  /* 0x0000000600007804 */ /* 0x000fe40000000000 */
[----:B------:R-:W-:Y:S02]  /*4960*/  PLOP3.LUT P6, PT, PT, PT, UP0, 0x80, 0x0 ;  /* 0x000000000000781c */ /* 0x000fe40003fcf008 */
[----:B------:R-:W-:Y:S02]  /*4970*/  PLOP3.LUT P4, PT, PT, PT, UP0, 0x80, 0x0 ;  /* 0x000000000000781c */ /* 0x000fe40003f8f008 */
[----:B------:R-:W-:Y:S02]  /*4980*/  SEL R108, R233, 0xffffffe0, !P1 ;  /* 0xffffffe0e96c7807 */ /* 0x000fe40004800000 */
[----:B------:R-:W-:Y:S03]  /*4990*/  SEL R217, R232, 0xffffffc0, !P2 ;  /* 0xffffffc0e8d97807 */ /* 0x000fe60005000000 */
[C---:B------:R-:W-:Y:S02]  /*49a0*/  IMAD.IADD R3, R225.reuse, 0x1, R108 ;  /* 0x00000001e1037824 */ /* 0x040fe400078e026c */
[--C-:B------:R-:W-:Y:S02]  /*49b0*/  IMAD.IADD R2, R225, 0x1, R217.reuse ;  /* 0x00000001e1027824 */ /* 0x100fe400078e02d9 */
[----:B------:R-:W-:Y:S02]  /*49c0*/  IMAD.IADD R0, R3, 0x1, R217 ;  /* 0x0000000103007824 */ /* 0x000fe400078e02d9 */
[----:B------:R-:W-:Y:S01]  /*49d0*/  @P4 ISETP.GE.AND P4, PT, R240, UR8, PT ;  /* 0x00000008f0004c0c */ /* 0x000fe2000bf86270 */
[----:B------:R-:W-:Y:S06]  /*49e0*/  LDSM.16.M88.4 R16, [R225] ;  /* 0x00000000e110783b */ /* 0x000fec0000000200 */
[----:B------:R-:W1:Y:S06]  /*49f0*/  LDSM.16.M88.4 R8, [R224+0x18000] ;  /* 0x01800000e008783b */ /* 0x000e6c0000000200 */
[----:B------:R-:W3:Y:S06]  /*4a00*/  LDSM.16.M88.4 R84, [R224+0x18800] ;  /* 0x01880000e054783b */ /* 0x000eec0000000200 */
[----:B------:R-:W-:Y:S06]  /*4a10*/  LDSM.16.M88.4 R88, [R3] ;  /* 0x000000000358783b */ /* 0x000fec0000000200 */
[----:B------:R-:W4:Y:S06]  /*4a20*/  LDSM.16.M88.4 R92, [R221+0x18000] ;  /* 0x01800000dd5c783b */ /* 0x000f2c0000000200 */
[----:B------:R-:W4:Y:S06]  /*4a30*/  LDSM.16.M88.4 R96, [R221+0x18800] ;  /* 0x01880000dd60783b */ /* 0x000f2c0000000200 */
[----:B------:R-:W-:Y:S06]  /*4a40*/  LDSM.16.M88.4 R100, [R223+0x18000] ;  /* 0x01800000df64783b */ /* 0x000fec0000000200 */
[----:B------:R-:W-:Y:S01]  /*4a50*/  LDSM.16.M88.4 R104, [R223+0x18800] ;  /* 0x01880000df68783b */ /* 0x000fe20000000200 */
[C---:B-1----:R-:W-:Y:S08]  /*4a60*/  HMMA.16816.F32 R4, R16.reuse, R8, RZ ;  /* 0x000000081004723c */ /* 0x042ff000000018ff */
[C---:B------:R-:W-:Y:S08]  /*4a70*/  HMMA.16816.F32 R8, R16.reuse, R10, RZ ;  /* 0x0000000a1008723c */ /* 0x040ff000000018ff */
[C---:B---3--:R-:W-:Y:S08]  /*4a80*/  HMMA.16816.F32 R12, R16.reuse, R84, RZ ;  /* 0x00000054100c723c */ /* 0x048ff000000018ff */
[----:B------:R-:W-:Y:S01]  /*4a90*/  HMMA.16816.F32 R16, R16, R86, RZ ;  /* 0x000000561010723c */ /* 0x000fe200000018ff */
[----:B------:R-:W1:Y:S07]  /*4aa0*/  LDSM.16.M88.4 R84, [R2] ;  /* 0x000000000254783b */ /* 0x000e6e0000000200 */
[C---:B----4-:R-:W-:Y:S08]  /*4ab0*/  HMMA.16816.F32 R4, R88.reuse, R92, R4 ;  /* 0x0000005c5804723c */ /* 0x050ff00000001804 */
[C---:B------:R-:W-:Y:S01]  /*4ac0*/  HMMA.16816.F32 R8, R88.reuse, R94, R8 ;  /* 0x0000005e5808723c */ /* 0x040fe20000001808 */
[----:B------:R-:W-:Y:S07]  /*4ad0*/  LDSM.16.M88.4 R92, [R222+0x18000] ;  /* 0x01800000de5c783b */ /* 0x000fee0000000200 */
[C---:B------:R-:W-:Y:S08]  /*4ae0*/  HMMA.16816.F32 R12, R88.reuse, R96, R12 ;  /* 0x00000060580c723c */ /* 0x040ff0000000180c */
[----:B------:R-:W-:Y:S01]  /*4af0*/  HMMA.16816.F32 R16, R88, R98, R16 ;  /* 0x000000625810723c */ /* 0x000fe20000001810 */
[----:B------:R-:W3:Y:S06]  /*4b00*/  LDSM.16.M88.4 R88, [R0] ;  /* 0x000000000058783b */ /* 0x000eec0000000200 */
[----:B------:R-:W4:Y:S01]  /*4b10*/  LDSM.16.M88.4 R96, [R222+0x18800] ;  /* 0x01880000de60783b */ /* 0x000f220000000200 */
[C---:B-1----:R-:W-:Y:S08]  /*4b20*/  HMMA.16816.F32 R4, R84.reuse, R100, R4 ;  /* 0x000000645404723c */ /* 0x042ff00000001804 */
[C---:B------:R-:W-:Y:S01]  /*4b30*/  HMMA.16816.F32 R8, R84.reuse, R102, R8 ;  /* 0x000000665408723c */ /* 0x040fe20000001808 */
[----:B------:R-:W-:Y:S07]  /*4b40*/  LDSM.16.M88.4 R100, [R224+0x1a000] ;  /* 0x01a00000e064783b */ /* 0x000fee0000000200 */
[C---:B------:R-:W-:Y:S08]  /*4b50*/  HMMA.16816.F32 R12, R84.reuse, R104, R12 ;  /* 0x00000068540c723c */ /* 0x040ff0000000180c */
[----:B------:R-:W-:Y:S01]  /*4b60*/  HMMA.16816.F32 R16, R84, R106, R16 ;  /* 0x0000006a5410723c */ /* 0x000fe20000001810 */
[----:B------:R-:W1:Y:S06]  /*4b70*/  LDSM.16.M88.4 R84, [R225+0x2000] ;  /* 0x00200000e154783b */ /* 0x000e6c0000000200 */
[----:B------:R-:W1:Y:S01]  /*4b80*/  LDSM.16.M88.4 R104, [R224+0x1a800] ;  /* 0x01a80000e068783b */ /* 0x000e620000000200 */
[C---:B---3--:R-:W-:Y:S08]  /*4b90*/  HMMA.16816.F32 R4, R88.reuse, R92, R4 ;  /* 0x0000005c5804723c */ /* 0x048ff00000001804 */
[C---:B------:R-:W-:Y:S01]  /*4ba0*/  HMMA.16816.F32 R8, R88.reuse, R94, R8 ;  /* 0x0000005e5808723c */ /* 0x040fe20000001808 */
[----:B------:R-:W-:Y:S07]  /*4bb0*/  LDSM.16.M88.4 R92, [R221+0x1a000] ;  /* 0x01a00000dd5c783b */ /* 0x000fee0000000200 */
[C---:B----4-:R-:W-:Y:S08]  /*4bc0*/  HMMA.16816.F32 R12, R88.reuse, R96, R12 ;  /* 0x00000060580c723c */ /* 0x050ff0000000180c */
[----:B------:R-:W-:Y:S01]  /*4bd0*/  HMMA.16816.F32 R16, R88, R98, R16 ;  /* 0x000000625810723c */ /* 0x000fe20000001810 */
[----:B------:R-:W3:Y:S06]  /*4be0*/  LDSM.16.M88.4 R88, [R3+0x2000] ;  /* 0x002000000358783b */ /* 0x000eec0000000200 */
        /* <DEDUP_REMOVED lines=32> */
[C---:B--2---:R-:W-:Y:S08]  /*4df0*/  HMMA.16816.F32 R12, R84.reuse, R104, R12 ;  /* 0x00000068540c723c */ /* 0x044ff0000000180c */
        /* <DEDUP_REMOVED lines=29> */
[----:B------:R1:W2:Y:S06]  /*4fd0*/  LDSM.16.M88.4 R84, [R2+0x6000] ;  /* 0x006000000254783b */ /* 0x0002ac0000000200 */
[----:B------:R-:W2:Y:S01]  /*4fe0*/  LDSM.16.M88.4 R104, [R223+0x1e800] ;  /* 0x01e80000df68783b */ /* 0x000ea20000000200 */
[C---:B---3--:R-:W-:Y:S08]  /*4ff0*/  HMMA.16816.F32 R4, R88.reuse, R92, R4 ;  /* 0x0000005c5804723c */ /* 0x048ff00000001804 */
[C---:B------:R-:W-:Y:S01]  /*5000*/  HMMA.16816.F32 R8, R88.reuse, R94, R8 ;  /* 0x0000005e5808723c */ /* 0x040fe20000001808 */
[----:B------:R-:W-:Y:S07]  /*5010*/  LDSM.16.M88.4 R92, [R222+0x1e000] ;  /* 0x01e00000de5c783b */ /* 0x000fee0000000200 */
[C---:B----4-:R-:W-:Y:S01]  /*5020*/  HMMA.16816.F32 R12, R88.reuse, R96, R12 ;  /* 0x00000060580c723c */ /* 0x050fe2000000180c */
[----:B-1----:R-:W-:Y:S04]  /*5030*/  IMAD.U32 R2, RZ, RZ, UR7 ;  /* 0x00000007ff027e24 */ /* 0x002fe8000f8e00ff */
[----:B------:R-:W-:Y:S03]  /*5040*/  IMAD R2, R2, 0x40, R110 ;  /* 0x0000004002027824 */ /* 0x000fe600078e026e */
[----:B------:R-:W-:Y:S01]  /*5050*/  HMMA.16816.F32 R16, R88, R98, R16 ;  /* 0x000000625810723c */ /* 0x000fe20000001810 */
[----:B------:R-:W3:Y:S03]  /*5060*/  LDL R99, [R1+0x64] ;  /* 0x0000640001637983 */ /* 0x000ee60000100800 */
[----:B------:R-:W-:Y:S02]  /*5070*/  IABS R3, R2 ;  /* 0x0000000200037213 */ /* 0x000fe40000000000 */
[C---:B------:R-:W-:Y:S01]  /*5080*/  IADD3 R97, R2.reuse, 0x8, RZ ;  /* 0x0000000802617810 */ /* 0x040fe20007ffe0ff */
[----:B------:R1:W4:Y:S01]  /*5090*/  LDSM.16.M88.4 R88, [R0+0x6000] ;  /* 0x006000000058783b */ /* 0x0003220000000200 */
[C---:B------:R-:W-:Y:S01]  /*50a0*/  IADD3 R96, R2.reuse, 0x7, RZ ;  /* 0x0000000702607810 */ /* 0x040fe20007ffe0ff */
[C---:B--2---:R-:W-:Y:S05]  /*50b0*/  HMMA.16816.F32 R4, R84.reuse, R100, R4 ;  /* 0x000000645404723c */ /* 0x044fea0000001804 */
[----:B------:R-:W-:Y:S02]  /*50c0*/  ISETP.GE.AND P1, PT, R97, RZ, PT ;  /* 0x000000ff6100720c */ /* 0x000fe40003f26270 */
[----:B------:R-:W-:Y:S01]  /*50d0*/  IMAD.MOV.U32 R101, RZ, RZ, R3 ;  /* 0x000000ffff657224 */ /* 0x000fe200078e0003 */
[C---:B------:R-:W-:Y:S04]  /*50e0*/  HMMA.16816.F32 R8, R84.reuse, R102, R8 ;  /* 0x000000665408723c */ /* 0x040fe80000001808 */
[C---:B------:R-:W-:Y:S01]  /*50f0*/  IADD3 R3, R2.reuse, -0x1, RZ ;  /* 0xffffffff02037810 */ /* 0x040fe20007ffe0ff */
[----:B------:R-:W-:Y:S03]  /*5100*/  I2F R101, R101 ;  /* 0x0000006500657306 */ /* 0x000fe60000201400 */
[C---:B------:R-:W-:Y:S03]  /*5110*/  HMMA.16816.F32 R12, R84.reuse, R104, R12 ;  /* 0x00000068540c723c */ /* 0x040fe6000000180c */
[----:B------:R-:W-:Y:S02]  /*5120*/  ISETP.GE.AND P0, PT, R3, RZ, PT ;  /* 0x000000ff0300720c */ /* 0x000fe40003f06270 */
[----:B------:R-:W-:Y:S02]  /*5130*/  @!P1 IADD3 R97, -R2, -0x8, RZ ;  /* 0xfffffff802619810 */ /* 0x000fe40007ffe1ff */
[----:B------:R-:W-:Y:S01]  /*5140*/  ISETP.GE.AND P1, PT, R96, RZ, PT ;  /* 0x000000ff6000720c */ /* 0x000fe20003f26270 */
[----:B------:R-:W-:Y:S01]  /*5150*/  HMMA.16816.F32 R16, R84, R106, R16 ;  /* 0x0000006a5410723c */ /* 0x000fe20000001810 */
[----:B------:R2:W2:Y:S03]  /*5160*/  I2F R105, R97 ;  /* 0x0000006100697306 */ /* 0x0004a60000201400 */
[C---:B-1----:R-:W-:Y:S03]  /*5170*/  IADD3 R0, R2.reuse, -0x8, RZ ;  /* 0xfffffff802007810 */ /* 0x042fe60007ffe0ff */
[----:B------:R-:W-:Y:S01]  /*5180*/  IMAD.U32 R84, RZ, RZ, UR7 ;  /* 0x00000007ff547e24 */ /* 0x000fe2000f8e00ff */
[----:B------:R-:W-:Y:S02]  /*5190*/  @!P0 IADD3 R3, -R2, 0x1, RZ ;  /* 0x0000000102038810 */ /* 0x000fe40007ffe1ff */
[----:B------:R-:W-:Y:S02]  /*51a0*/  ISETP.GE.AND P0, PT, R0, RZ, PT ;  /* 0x000000ff0000720c */ /* 0x000fe40003f06270 */
[----:B------:R1:W1:Y:S01]  /*51b0*/  I2F R98, R3 ;  /* 0x0000000300627306 */ /* 0x0002620000201400 */
[C---:B------:R-:W-:Y:S01]  /*51c0*/  @!P1 IADD3 R96, -R2.reuse, -0x7, RZ ;  /* 0xfffffff902609810 */ /* 0x040fe20007ffe1ff */
[C---:B----4-:R-:W-:Y:S05]  /*51d0*/  HMMA.16816.F32 R4, R88.reuse, R92, R4 ;  /* 0x0000005c5804723c */ /* 0x050fea0000001804 */
[C---:B------:R-:W-:Y:S02]  /*51e0*/  IADD3 R85, R2.reuse, -0x11, RZ ;  /* 0xffffffef02557810 */ /* 0x040fe40007ffe0ff */
[----:B------:R-:W-:Y:S01]  /*51f0*/  IADD3 R86, R2, -0x18, RZ ;  /* 0xffffffe802567810 */ /* 0x000fe20007ffe0ff */
[C---:B------:R-:W-:Y:S01]  /*5200*/  HMMA.16816.F32 R8, R88.reuse, R94, R8 ;  /* 0x0000005e5808723c */ /* 0x040fe20000001808 */
[----:B------:R4:W4:Y:S02]  /*5210*/  I2F R106, R96 ;  /* 0x00000060006a7306 */ /* 0x0009240000201400 */
[----:B------:R-:W-:Y:S01]  /*5220*/  ISETP.GE.AND P3, PT, R85, RZ, PT ;  /* 0x000000ff5500720c */ /* 0x000fe20003f66270 */
[----:B--2---:R-:W-:Y:S01]  /*5230*/  IMAD R97, R84, 0x4, R109 ;  /* 0x0000000454617824 */ /* 0x004fe200078e026d */
[C---:B------:R-:W-:Y:S02]  /*5240*/  IADD3 R84, R2.reuse, -0x9, RZ ;  /* 0xfffffff702547810 */ /* 0x040fe40007ffe0ff */
[----:B------:R-:W-:Y:S02]  /*5250*/  IADD3 R87, R2, -0x19, RZ ;  /* 0xffffffe702577810 */ /* 0x000fe40007ffe0ff */
[----:B------:R-:W-:Y:S02]  /*5260*/  ISETP.GE.AND P5, PT, R84, RZ, PT ;  /* 0x000000ff5400720c */ /* 0x000fe40003fa6270 */
[----:B------:R-:W-:Y:S02]  /*5270*/  ISETP.GE.AND P2, PT, R86, RZ, PT ;  /* 0x000000ff5600720c */ /* 0x000fe40003f46270 */
[C---:B------:R-:W-:Y:S02]  /*5280*/  @!P0 IADD3 R0, -R2.reuse, 0x8, RZ ;  /* 0x0000000802008810 */ /* 0x040fe40007ffe1ff */
[C---:B-1----:R-:W-:Y:S01]  /*5290*/  IADD3 R3, R2.reuse, -0x10, RZ ;  /* 0xfffffff002037810 */ /* 0x042fe20007ffe0ff */
[----:B------:R-:W-:Y:S01]  /*52a0*/  FFMA.FTZ R6, R105, -UR6, R6 ;  /* 0x8000000669067c23 */ /* 0x000fe20008010006 */
[----:B------:R-:W-:Y:S01]  /*52b0*/  ISETP.GE.AND P0, PT, R87, RZ, PT ;  /* 0x000000ff5700720c */ /* 0x000fe20003f06270 */
[----:B------:R-:W1:Y:S01]  /*52c0*/  I2F R100, R0 ;  /* 0x0000000000647306 */ /* 0x000e620000201400 */
[----:B------:R-:W-:Y:S01]  /*52d0*/  ISETP.GE.AND P1, PT, R3, RZ, PT ;  /* 0x000000ff0300720c */ /* 0x000fe20003f26270 */
[----:B------:R-:W-:Y:S01]  /*52e0*/  FFMA.FTZ R4, R101, -UR6, R4 ;  /* 0x8000000665047c23 */ /* 0x000fe20008010004 */
[----:B------:R-:W-:Y:S01]  /*52f0*/  @!P3 IADD3 R85, -R2, 0x11, RZ ;  /* 0x000000110255b810 */ /* 0x000fe20007ffe1ff */
[----:B------:R-:W-:Y:S01]  /*5300*/  FFMA.FTZ R5, R98, -UR6, R5 ;  /* 0x8000000662057c23 */ /* 0x000fe20008010005 */
[----:B------:R-:W-:Y:S01]  /*5310*/  @!P5 IADD3 R84, -R2, 0x9, RZ ;  /* 0x000000090254d810 */ /* 0x000fe20007ffe1ff */
[----:B------:R-:W-:Y:S01]  /*5320*/  FFMA.FTZ R11, R98, -UR6, R11 ;  /* 0x80000006620b7c23 */ /* 0x000fe2000801000b */
[----:B------:R-:W-:Y:S01]  /*5330*/  @!P2 IADD3 R86, -R2, 0x18, RZ ;  /* 0x000000180256a810 */ /* 0x000fe20007ffe1ff */
[----:B----4-:R-:W-:Y:S01]  /*5340*/  IMAD.WIDE.U32 R96, R97, -0x326172a9, RZ ;  /* 0xcd9e8d5761607825 */ /* 0x010fe200078e00ff */
[----:B------:R-:W-:Y:S02]  /*5350*/  PLOP3.LUT P5, PT, PT, PT, UP0, 0x80, 0x0 ;  /* 0x000000000000781c */ /* 0x000fe40003faf008 */
[----:B------:R-:W-:Y:S01]  /*5360*/  PLOP3.LUT P2, PT, PT, PT, UP0, 0x80, 0x0 ;  /* 0x000000000000781c */ /* 0x000fe20003f4f008 */
[----:B------:R-:W-:Y:S01]  /*5370*/  FFMA.FTZ R7, R106, -UR6, R7 ;  /* 0x800000066a077c23 */ /* 0x000fe20008010007 */
[----:B------:R-:W-:Y:S01]  /*5380*/  LOP3.LUT R103, R115, UR10, R96, 0x96, !PT ;  /* 0x0000000a73677c12 */ /* 0x000fe2000f8e9660 */
[----:B------:R-:W-:Y:S01]  /*5390*/  UIADD3 UR10, UR12, 0x76cf5d0a, URZ ;  /* 0x76cf5d0a0c0a7890 */ /* 0x000fe2000fffe03f */
[C---:B------:R-:W-:Y:S01]  /*53a0*/  @!P1 IADD3 R3, -R2.reuse, 0x10, RZ ;  /* 0x0000001002039810 */ /* 0x040fe20007ffe1ff */
[----:B------:R-:W-:Y:S01]  /*53b0*/  I2F R96, R85 ;  /* 0x0000005500607306 */ /* 0x000fe20000201400 */
[----:B------:R-:W-:Y:S01]  /*53c0*/  @!P0 IADD3 R87, -R2, 0x19, RZ ;  /* 0x0000001902578810 */ /* 0x000fe20007ffe1ff */
[----:B------:R-:W-:Y:S01]  /*53d0*/  IMAD.WIDE.U32 R110, R103, -0x2daee0ad, RZ ;  /* 0xd2511f53676e7825 */ /* 0x000fe200078e00ff */
[----:B------:R-:W-:Y:S02]  /*53e0*/  PLOP3.LUT P0, PT, PT, PT, UP0, 0x80, 0x0 ;  /* 0x000000000000781c */ /* 0x000fe40003f0f008 */
[----:B------:R-:W-:Y:S01]  /*53f0*/  PLOP3.LUT P1, PT, PT, PT, UP0, 0x80, 0x0 ;  /* 0x000000000000781c */ /* 0x000fe20003f2f008 */
[----:B------:R-:W-:Y:S01]  /*5400*/  FFMA.FTZ R10, R101, -UR6, R10 ;  /* 0x80000006650a7c23 */ /* 0x000fe2000801000a */
[----:B------:R-:W-:Y:S01]  /*5410*/  PLOP3.LUT P3, PT, PT, PT, UP0, 0x80, 0x0 ;  /* 0x000000000000781c */ /* 0x000fe20003f6f008 */
[----:B-1----:R-:W-:Y:S01]  /*5420*/  FFMA.FTZ R8, R100, -UR6, R8 ;  /* 0x8000000664087c23 */ /* 0x002fe20008010008 */
[----:B------:R-:W-:Y:S02]  /*5430*/  @P6 IADD3 R0, R240, 0x1, RZ ;  /* 0x00000001f0006810 */ /* 0x000fe40007ffe0ff */
[----:B------:R-:W-:Y:S02]  /*5440*/  PLOP3.LUT P6, PT, PT, PT, UP0, 0x80, 0x0 ;  /* 0x000000000000781c */ /* 0x000fe40003fcf008 */
[----:B------:R-:W-:Y:S02]  /*5450*/  @P2 FSEL R4, R4, -INF , !P4 ;  /* 0xff80000004042808 */ /* 0x000fe40006000000 */
[----:B------:R-:W-:Y:S02]  /*5460*/  PLOP3.LUT P2, PT, PT, PT, UP0, 0x80, 0x0 ;  /* 0x000000000000781c */ /* 0x000fe40003f4f008 */
[C---:B------:R-:W-:Y:S02]  /*5470*/  @P0 IADD3 R93, R240.reuse, 0x10, RZ ;  /* 0x00000010f05d0810 */ /* 0x040fe40007ffe0ff */
[----:B------:R-:W-:Y:S02]  /*5480*/  PLOP3.LUT P0, PT, PT, PT, UP0, 0x80, 0x0 ;  /* 0x000000000000781c */ /* 0x000fe40003f0f008 */
[----:B------:R-:W-:Y:S02]  /*5490*/  @P1 IADD3 R92, R240, 0x9, RZ ;  /* 0x00000009f05c1810 */ /* 0x000fe40007ffe0ff */
[----:B------:R-:W-:Y:S02]  /*54a0*/  PLOP3.LUT P1, PT, PT, PT, UP0, 0x80, 0x0 ;  /* 0x000000000000781c */ /* 0x000fe40003f2f008 */
[----:B------:R-:W-:Y:S01]  /*54b0*/  @P6 ISETP.GE.AND P6, PT, R0, UR8, PT ;  /* 0x0000000800006c0c */ /* 0x000fe2000bfc6270 */
[----:B-----5:R-:W-:Y:S01]  /*54c0*/  FMUL.FTZ R0, R252, 1.4426950216293334961 ;  /* 0x3fb8aa3bfc007820 */ /* 0x020fe20000410000 */
[----:B------:R-:W-:Y:S02]  /*54d0*/  @P3 IADD3 R102, R240, 0x11, RZ ;  /* 0x00000011f0663810 */ /* 0x000fe40007ffe0ff */
[----:B------:R-:W-:Y:S02]  /*54e0*/  PLOP3.LUT P3, PT, PT, PT, UP0, 0x80, 0x0 ;  /* 0x000000000000781c */ /* 0x000fe40003f6f008 */
[----:B------:R-:W-:Y:S02]  /*54f0*/  @P2 ISETP.GE.AND P2, PT, R102, UR8, PT ;  /* 0x0000000866002c0c */ /* 0x000fe4000bf46270 */
[----:B------:R-:W-:Y:S02]  /*5500*/  @P0 FSEL R6, R6, -INF , !P4 ;  /* 0xff80000006060808 */ /* 0x000fe40006000000 */
[----:B------:R-:W-:Y:S02]  /*5510*/  PLOP3.LUT P0, PT, PT, PT, UP0, 0x80, 0x0 ;  /* 0x000000000000781c */ /* 0x000fe40003f0f008 */
[----:B------:R-:W-:Y:S02]  /*5520*/  FSETP.NEU.FTZ.AND P4, PT, R251, -INF , PT ;  /* 0xff800000fb00780b */ /* 0x000fe40003f9d000 */
[----:B------:R-:W-:Y:S03]  /*5530*/  @P1 ISETP.GE.AND P1, PT, R92, UR8, PT ;  /* 0x000000085c001c0c */ /* 0x000fe6000bf26270 */
[----:B------:R-:W-:Y:S06]  /*5540*/  @P3 ISETP.GE.AND P3, PT, R93, UR8, PT ;  /* 0x000000085d003c0c */ /* 0x000fec000bf66270 */
[----:B------:R-:W-:Y:S02]  /*5550*/  @P0 FSEL R5, R5, -INF , !P6 ;  /* 0xff80000005050808 */ /* 0x000fe40007000000 */
[----:B------:R-:W-:Y:S04]  /*5560*/  FSETP.NEU.FTZ.AND P0, PT, R252, -INF , PT ;  /* 0xff800000fc00780b */ /* 0x000fe80003f1d000 */
[----:B------:R-:W-:Y:S02]  /*5570*/  FSEL R0, R0, RZ, P0 ;  /* 0x000000ff00007208 */ /* 0x000fe40000000000 */
[----:B------:R-:W-:Y:S03]  /*5580*/  PLOP3.LUT P0, PT, PT, PT, UP0, 0x80, 0x0 ;  /* 0x000000000000781c */ /* 0x000fe60003f0f008 */
[----:B------:R-:W-:Y:S01]  /*5590*/  FFMA.FTZ R6, R6, c[0x0][0x23c], -R0 ;  /* 0x00008f0006067a23 */ /* 0x000fe20000010800 */
[----:B---3--:R-:W-:Y:S02]  /*55a0*/  LOP3.LUT R104, R97, UR11, R99, 0x96, !PT ;  /* 0x0000000b61687c12 */ /* 0x008fe4000f8e9663 */
[----:B------:R1:W-:Y:S10]  /*55b0*/  I2F R97, R3 ;  /* 0x0000000300617306 */ /* 0x0003f40000201400 */
[----:B------:R2:W3:Y:S01]  /*55c0*/  I2F R99, R84 ;  /* 0x0000005400637306 */ /* 0x0004e20000201400 */
[----:B-1----:R-:W-:Y:S05]  /*55d0*/  IMAD.WIDE.U32 R2, R104, -0x2daee0ad, RZ ;  /* 0xd2511f5368027825 */ /* 0x002fea00078e00ff */
[----:B------:R-:W-:Y:S01]  /*55e0*/  LOP3.LUT R103, R3, UR9, R112, 0x96, !PT ;  /* 0x0000000903677c12 */ /* 0x000fe2000f8e9670 */
[----:B------:R-:W-:Y:S01]  /*55f0*/  UIADD3 UR9, UR11, 0x3c6ef372, URZ ;  /* 0x3c6ef3720b097890 */ /* 0x000fe2000fffe03f */
[----:B------:R-:W-:Y:S02]  /*5600*/  LOP3.LUT R3, R111, UR10, R2, 0x96, !PT ;  /* 0x0000000a6f037c12 */ /* 0x000fe4000f8e9602 */
[----:B------:R-:W-:Y:S01]  /*5610*/  I2F R112, R86 ;  /* 0x0000005600707306 */ /* 0x000fe20000201400 */
[----:B------:R-:W-:Y:S01]  /*5620*/  FMUL.FTZ R2, R251, 1.4426950216293334961 ;  /* 0x3fb8aa3bfb027820 */ /* 0x000fe20000410000 */
[----:B--2---:R-:W-:Y:S01]  /*5630*/  @P5 IADD3 R84, R240, 0x8, RZ ;  /* 0x00000008f0545810 */ /* 0x004fe20007ffe0ff */
[----:B------:R-:W-:Y:S01]  /*5640*/  IMAD.WIDE.U32 R92, R103, -0x326172a9, RZ ;  /* 0xcd9e8d57675c7825 */ /* 0x000fe200078e00ff */
[----:B------:R-:W-:Y:S01]  /*5650*/  PLOP3.LUT P5, PT, PT, PT, UP0, 0x80, 0x0 ;  /* 0x000000000000781c */ /* 0x000fe20003faf008 */
[----:B------:R-:W-:Y:S01]  /*5660*/  UIADD3 UR10, UR11, -0x255992d5, URZ ;  /* 0xdaa66d2b0b0a7890 */ /* 0x000fe2000fffe03f */
[----:B------:R-:W-:Y:S01]  /*5670*/  FSEL R2, R2, RZ, P4 ;  /* 0x000000ff02027208 */ /* 0x000fe20002000000 */
[----:B---3--:R-:W-:Y:S01]  /*5680*/  FFMA.FTZ R9, R99, -UR6, R9 ;  /* 0x8000000663097c23 */ /* 0x008fe20008010009 */
[----:B------:R-:W-:Y:S01]  /*5690*/  PLOP3.LUT P4, PT, PT, PT, UP0, 0x80, 0x0 ;  /* 0x000000000000781c */ /* 0x000fe20003f8f008 */
[----:B------:R-:W-:Y:S01]  /*56a0*/  IMAD.WIDE.U32 R94, R3, -0x326172a9, RZ ;  /* 0xcd9e8d57035e7825 */ /* 0x000fe200078e00ff */
[----:B------:R1:W2:Y:S03]  /*56b0*/  I2F R111, R87 ;  /* 0x00000057006f7306 */ /* 0x0002a60000201400 */
[----:B------:R-:W-:Y:S01]  /*56c0*/  FFMA.FTZ R4, R4, c[0x0][0x23c], -R2 ;  /* 0x00008f0004047a23 */ /* 0x000fe20000010802 */
[----:B------:R-:W-:Y:S01]  /*56d0*/  LOP3.LUT R92, R95, UR10, R92, 0x96, !PT ;  /* 0x0000000a5f5c7c12 */ /* 0x000fe2000f8e965c */
[----:B------:R-:W-:Y:S01]  /*56e0*/  FFMA.FTZ R5, R5, c[0x0][0x23c], -R2 ;  /* 0x00008f0005057a23 */ /* 0x000fe20000010802 */
[----:B------:R-:W-:Y:S01]  /*56f0*/  UIADD3 UR10, UR12, -0x126145ec, URZ ;  /* 0xed9eba140c0a7890 */ /* 0x000fe2000fffe03f */
[----:B------:R-:W-:Y:S03]  /*5700*/  @P5 ISETP.GE.AND P5, PT, R84, UR8, PT ;  /* 0x0000000854005c0c */ /* 0x000fe6000bfa6270 */
[----:B------:R3:W4:Y:S01]  /*5710*/  MUFU.EX2 R107, R4 ;  /* 0x00000004006b7308 */ /* 0x0007220000000800 */
[----:B------:R-:W-:Y:S02]  /*5720*/  @P4 FSEL R7, R7, -INF , !P6 ;  /* 0xff80000007074808 */ /* 0x000fe40007000000 */
[----:B------:R-:W-:Y:S02]  /*5730*/  PLOP3.LUT P4, PT, PT, PT, UP0, 0x80, 0x0 ;  /* 0x000000000000781c */ /* 0x000fe40003f8f008 */
[----:B------:R-:W-:Y:S01]  /*5740*/  PLOP3.LUT P6, PT, PT, PT, UP0, 0x80, 0x0 ;  /* 0x000000000000781c */ /* 0x000fe20003fcf008 */
[----:B------:R-:W-:Y:S04]  /*5750*/  FFMA.FTZ R7, R7, c[0x0][0x23c], -R0 ;  /* 0x00008f0007077a23 */ /* 0x000fe80000010800 */
[----:B------:R2:W2:Y:S01]  /*5760*/  MUFU.EX2 R106, R5 ;  /* 0x00000005006a7308 */ /* 0x0004a20000000800 */
[----:B------:R-:W-:Y:S02]  /*5770*/  @P0 FSEL R8, R8, -INF , !P5 ;  /* 0xff80000008080808 */ /* 0x000fe40006800000 */
[----:B------:R-:W-:Y:S01]  /*5780*/  PLOP3.LUT P0, PT, PT, PT, UP0, 0x80, 0x0 ;  /* 0x000000000000781c */ /* 0x000fe20003f0f008 */
[----:B-1----:R-:W1:Y:S02]  /*5790*/  LDSM.16.M88.4 R84, [R222+0x1e800] ;  /* 0x01e80000de54783b */ /* 0x002e640000000200 */
[----:B------:R-:W-:Y:S01]  /*57a0*/  FFMA.FTZ R8, R8, c[0x0][0x23c], -R2 ;  /* 0x00008f0008087a23 */ /* 0x000fe20000010802 */
[----:B------:R-:W-:Y:S02]  /*57b0*/  @P4 FSEL R10, R10, -INF , !P5 ;  /* 0xff8000000a0a4808 */ /* 0x000fe40006800000 */
[----:B------:R-:W-:Y:S01]  /*57c0*/  PLOP3.LUT P5, PT, PT, PT, UP0, 0x80, 0x0 ;  /* 0x000000000000781c */ /* 0x000fe20003faf008 */
[----:B------:R-:W1:Y:S01]  /*57d0*/  MUFU.EX2 R105, R8 ;  /* 0x0000000800697308 */ /* 0x000e620000000800 */
[----:B------:R-:W-:Y:S01]  /*57e0*/  PLOP3.LUT P4, PT, PT, PT, UP0, 0x80, 0x0 ;  /* 0x000000000000781c */ /* 0x000fe20003f8f008 */
[----:B------:R-:W-:Y:S01]  /*57f0*/  FFMA.FTZ R10, R10, c[0x0][0x23c], -R0 ;  /* 0x00008f000a0a7a23 */ /* 0x000fe20000010800 */
[----:B------:R-:W-:Y:S02]  /*5800*/  @P6 IADD3 R3, R240, 0x18, RZ ;  /* 0x00000018f0036810 */ /* 0x000fe40007ffe0ff */
[----:B---3--:R-:W-:Y:S01]  /*5810*/  LOP3.LUT R4, R93, UR9, R114, 0x96, !PT ;  /* 0x000000095d047c12 */ /* 0x008fe2000f8e9672 */
[----:B------:R-:W-:Y:S01]  /*5820*/  IMAD.WIDE.U32 R92, R92, -0x2daee0ad, RZ ;  /* 0xd2511f535c5c7825 */ /* 0x000fe200078e00ff */
[----:B------:R-:W-:Y:S01]  /*5830*/  @P0 FSEL R9, R9, -INF , !P1 ;  /* 0xff80000009090808 */ /* 0x000fe20004800000 */
[----:B------:R-:W-:Y:S01]  /*5840*/  UIADD3 UR9, UR12, 0x32370b8f, URZ ;  /* 0x32370b8f0c097890 */ /* 0x000fe2000fffe03f */
[----:B------:R-:W-:Y:S01]  /*5850*/  PLOP3.LUT P6, PT, PT, PT, UP0, 0x80, 0x0 ;  /* 0x000000000000781c */ /* 0x000fe20003fcf008 */
[----:B------:R-:W-:Y:S01]  /*5860*/  MUFU.EX2 R102, R10 ;  /* 0x0000000a00667308 */ /* 0x000fe20000000800 */
[----:B------:R-:W-:Y:S01]  /*5870*/  PLOP3.LUT P0, PT, PT, PT, UP0, 0x80, 0x0 ;  /* 0x000000000000781c */ /* 0x000fe20003f0f008 */
[----:B------:R-:W-:Y:S01]  /*5880*/  FFMA.FTZ R9, R9, c[0x0][0x23c], -R2 ;  /* 0x00008f0009097a23 */ /* 0x000fe20000010802 */
[----:B------:R-:W-:Y:S01]  /*5890*/  @P5 ISETP.GE.AND P5, PT, R3, UR8, PT ;  /* 0x0000000803005c0c */ /* 0x000fe2000bfa6270 */
[----:B--2---:R-:W-:Y:S01]  /*58a0*/  IMAD.WIDE.U32 R4, R4, -0x2daee0ad, RZ ;  /* 0xd2511f5304047825 */ /* 0x004fe200078e00ff */
[----:B------:R-:W-:Y:S02]  /*58b0*/  @P4 IADD3 R3, R240, 0x19, RZ ;  /* 0x00000019f0034810 */ /* 0x000fe40007ffe0ff */
[----:B------:R-:W-:Y:S01]  /*58c0*/  PLOP3.LUT P4, PT, PT, PT, UP0, 0x80, 0x0 ;  /* 0x000000000000781c */ /* 0x000fe20003f8f008 */
[----:B------:R-:W-:Y:S01]  /*58d0*/  IMAD.MOV.U32 R114, RZ, RZ, c[0x0][0x22c] ;  /* 0x00008b00ff727624 */ /* 0x000fe200078e00ff */
[----:B------:R-:W-:Y:S01]  /*58e0*/  LOP3.LUT R5, R5, UR9, R110, 0x96, !PT ;  /* 0x0000000905057c12 */ /* 0x000fe2000f8e966e */
[----:B------:R-:W-:Y:S01]  /*58f0*/  MUFU.EX2 R104, R9 ;  /* 0x0000000900687308 */ /* 0x000fe20000000800 */
[----:B------:R-:W-:Y:S01]  /*5900*/  UIADD3 UR9, UR11, 0x78dde6e4, URZ ;  /* 0x78dde6e40b097890 */ /* 0x000fe2000fffe03f */
[----:B------:R-:W-:Y:S01]  /*5910*/  @P6 ISETP.GE.AND P6, PT, R3, UR8, PT ;  /* 0x0000000803006c0c */ /* 0x000fe2000bfc6270 */
[----:B------:R-:W-:Y:S01]  /*5920*/  IMAD R114, R114, c[0x0][0x1c0], RZ ;  /* 0x0000700072727a24 */ /* 0x000fe200078e02ff */
[----:B------:R-:W-:Y:S02]  /*5930*/  @P0 FSEL R11, R11, -INF , !P1 ;  /* 0xff8000000b0b0808 */ /* 0x000fe40004800000 */
[----:B------:R-:W-:Y:S01]  /*5940*/  PLOP3.LUT P0, PT, PT, PT, UP0, 0x80, 0x0 ;  /* 0x000000000000781c */ /* 0x000fe20003f0f008 */
[----:B------:R-:W-:Y:S01]  /*5950*/  IMAD.U32 R114, R114, -0x40, RZ ;  /* 0xffffffc072727824 */ /* 0x000fe200078e00ff */
[----:B------:R-:W-:Y:S01]  /*5960*/  PLOP3.LUT P1, PT, PT, PT, UP0, 0x80, 0x0 ;  /* 0x000000000000781c */ /* 0x000fe20003f2f008 */
[----:B------:R-:W-:Y:S01]  /*5970*/  FFMA.FTZ R11, R11, c[0x0][0x23c], -R0 ;  /* 0x00008f000b0b7a23 */ /* 0x000fe20000010800 */
[----:B------:R2:W-:Y:S01]  /*5980*/  MUFU.EX2 R110, R6 ;  /* 0x00000006006e7308 */ /* 0x0005e20000000800 */
[C---:B-1----:R-:W-:Y:S09]  /*5990*/  HMMA.16816.F32 R12, R88.reuse, R84, R12 ;  /* 0x00000054580c723c */ /* 0x042ff2000000180c */
[----:B------:R1:W3:Y:S01]  /*59a0*/  MUFU.EX2 R109, R7 ;  /* 0x00000007006d7308 */ /* 0x0002e20000000800 */
[----:B------:R-:W-:Y:S09]  /*59b0*/  HMMA.16816.F32 R16, R88, R86, R16 ;  /* 0x000000565810723c */ /* 0x000ff20000001810 */
[----:B------:R3:W-:Y:S03]  /*59c0*/  MUFU.EX2 R103, R11 ;  /* 0x0000000b00677308 */ /* 0x0007e60000000800 */
[----:B--2---:R-:W-:Y:S01]  /*59d0*/  LOP3.LUT R6, R93, UR10, R4, 0x96, !PT ;  /* 0x0000000a5d067c12 */ /* 0x004fe2000f8e9604 */
[----:B------:R-:W-:Y:S01]  /*59e0*/  IMAD.WIDE.U32 R4, R5, -0x326172a9, RZ ;  /* 0xcd9e8d5705047825 */ /* 0x000fe200078e00ff */
[----:B------:R-:W-:Y:S03]  /*59f0*/  UIADD3 UR10, UR11, 0x1715609d, URZ ;  /* 0x1715609d0b0a7890 */ /* 0x000fe6000fffe03f */
[----:B------:R-:W-:Y:S02]  /*5a00*/  FFMA.FTZ R13, R96, -UR6, R13 ;  /* 0x80000006600d7c23 */ /* 0x000fe4000801000d */
[----:B------:R-:W-:Y:S01]  /*5a10*/  IMAD.WIDE.U32 R84, R6, -0x326172a9, RZ ;  /* 0xcd9e8d5706547825 */ /* 0x000fe200078e00ff */
[----:B------:R-:W-:Y:S01]  /*5a20*/  LOP3.LUT R6, R5, UR9, R94, 0x96, !PT ;  /* 0x0000000905067c12 */ /* 0x000fe2000f8e965e */
[----:B------:R-:W-:Y:S01]  /*5a30*/  UIADD3 UR9, UR12, -0x56f99767, URZ ;  /* 0xa90668990c097890 */ /* 0x000fe2000fffe03f */
[----:B------:R-:W-:Y:S01]  /*5a40*/  @P0 FSEL R13, R13, -INF , !P2 ;  /* 0xff8000000d0d0808 */ /* 0x000fe20005000000 */
[----:B------:R-:W-:Y:S01]  /*5a50*/  FFMA.FTZ R14, R100, -UR6, R14 ;  /* 0x80000006640e7c23 */ /* 0x000fe2000801000e */
[----:B------:R-:W-:Y:S01]  /*5a60*/  PLOP3.LUT P0, PT, PT, PT, UP0, 0x80, 0x0 ;  /* 0x000000000000781c */ /* 0x000fe20003f0f008 */
[----:B------:R-:W-:Y:S01]  /*5a70*/  FFMA.FTZ R15, R99, -UR6, R15 ;  /* 0x80000006630f7c23 */ /* 0x000fe2000801000f */
[----:B------:R-:W-:Y:S01]  /*5a80*/  LOP3.LUT R4, R85, UR10, R4, 0x96, !PT ;  /* 0x0000000a55047c12 */ /* 0x000fe2000f8e9604 */
[----:B-1----:R-:W-:Y:S01]  /*5a90*/  IMAD.WIDE.U32 R6, R6, -0x2daee0ad, RZ ;  /* 0xd2511f5306067825 */ /* 0x002fe200078e00ff */
[----:B------:R-:W-:Y:S01]  /*5aa0*/  @P1 FSEL R14, R14, -INF , !P3 ;  /* 0xff8000000e0e1808 */ /* 0x000fe20005800000 */
[----:B------:R-:W-:Y:S01]  /*5ab0*/  UIADD3 UR10, UR12, 0x646e171e, URZ ;  /* 0x646e171e0c0a7890 */ /* 0x000fe2000fffe03f */
[----:B------:R-:W-:Y:S01]  /*5ac0*/  PLOP3.LUT P1, PT, PT, PT, UP0, 0x80, 0x0 ;  /* 0x000000000000781c */ /* 0x000fe20003f2f008 */
[----:B------:R-:W-:Y:S01]  /*5ad0*/  IMAD.WIDE.U32 R4, R4, -0x2daee0ad, RZ ;  /* 0xd2511f5304047825 */ /* 0x000fe200078e00ff */
[----:B------:R-:W-:Y:S01]  /*5ae0*/  LOP3.LUT R92, R7, UR9, R92, 0x96, !PT ;  /* 0x00000009075c7c12 */ /* 0x000fe2000f8e965c */
[----:B------:R-:W-:Y:S02]  /*5af0*/  ULDC.U8 UR9, c[0x0][0x2d8] ;  /* 0x0000b60000097ab9 */ /* 0x000fe40000000000 */
[----:B------:R-:W-:Y:S01]  /*5b00*/  FFMA.FTZ R17, R111, -UR6, R17 ;  /* 0x800000066f117c23 */ /* 0x000fe20008010011 */
[----:B------:R-:W-:Y:S01]  /*5b10*/  LOP3.LUT R6, R5, UR10, R6, 0x96, !PT ;  /* 0x0000000a05067c12 */ /* 0x000fe2000f8e9606 */
[----:B------:R-:W-:Y:S01]  /*5b20*/  FFMA.FTZ R12, R97, -UR6, R12 ;  /* 0x80000006610c7c23 */ /* 0x000fe2000801000c */
[----:B------:R-:W-:Y:S01]  /*5b30*/  @P0 FSEL R15, R15, -INF , !P2 ;  /* 0xff8000000f0f0808 */ /* 0x000fe20005000000 */
[----:B------:R-:W-:Y:S01]  /*5b40*/  FFMA.FTZ R16, R112, -UR6, R16 ;  /* 0x8000000670107c23 */ /* 0x000fe20008010010 */
[----:B------:R-:W-:Y:S01]  /*5b50*/  PLOP3.LUT P0, PT, PT, PT, UP0, 0x80, 0x0 ;  /* 0x000000000000781c */ /* 0x000fe20003f0f008 */
[----:B------:R-:W-:Y:S01]  /*5b60*/  UIADD3 UR10, UR11, -0x4ab325aa, URZ ;  /* 0xb54cda560b0a7890 */ /* 0x000fe2000fffe03f */
[C---:B------:R-:W-:Y:S01]  /*5b70*/  LOP3.LUT R86, R4.reuse, 0xffff, RZ, 0xc0, !PT ;  /* 0x0000ffff04567812 */ /* 0x040fe200078ec0ff */
[----:B------:R-:W-:Y:S01]  /*5b80*/  FFMA.FTZ R13, R13, c[0x0][0x23c], -R2 ;  /* 0x00008f000d0d7a23 */ /* 0x000fe20000010802 */
[----:B------:R-:W-:Y:S01]  /*5b90*/  SHF.R.U32.HI R85, RZ, 0x10, R4 ;  /* 0x00000010ff557819 */ /* 0x000fe20000011604 */
[----:B------:R-:W-:Y:S01]  /*5ba0*/  FFMA.FTZ R18, R97, -UR6, R18 ;  /* 0x8000000661127c23 */ /* 0x000fe20008010012 */
[----:B------:R-:W-:Y:S01]  /*5bb0*/  LOP3.LUT R3, R4, 0xff, RZ, 0xc0, !PT ;  /* 0x000000ff04037812 */ /* 0x000fe200078ec0ff */
[----:B------:R-:W-:Y:S01]  /*5bc0*/  FFMA.FTZ R19, R96, -UR6, R19 ;  /* 0x8000000660137c23 */ /* 0x000fe20008010013 */
[----:B------:R-:W-:Y:S01]  /*5bd0*/  SHF.R.U32.HI R7, RZ, 0x18, R4 ;  /* 0x00000018ff077819 */ /* 0x000fe20000011604 */
[----:B------:R-:W-:Y:S01]  /*5be0*/  IMAD.WIDE.U32 R4, R92, -0x326172a9, RZ ;  /* 0xcd9e8d575c047825 */ /* 0x000fe200078e00ff */
[----:B------:R-:W-:Y:S01]  /*5bf0*/  PLOP3.LUT P2, PT, PT, PT, UP0, 0x80, 0x0 ;  /* 0x000000000000781c */ /* 0x000fe20003f4f008 */
[----:B------:R-:W-:Y:S01]  /*5c00*/  MUFU.EX2 R98, R13 ;  /* 0x0000000d00627308 */ /* 0x000fe20000000800 */
[----:B------:R-:W-:Y:S01]  /*5c10*/  @P1 FSEL R16, R16, -INF , !P5 ;  /* 0xff80000010101808 */ /* 0x000fe20006800000 */
[--C-:B------:R-:W-:Y:S01]  /*5c20*/  FFMA.FTZ R14, R14, c[0x0][0x23c], -R0.reuse ;  /* 0x00008f000e0e7a23 */ /* 0x100fe20000010800 */
[----:B------:R-:W-:Y:S01]  /*5c30*/  @P0 FSEL R17, R17, -INF , !P6 ;  /* 0xff80000011110808 */ /* 0x000fe20007000000 */
[----:B------:R-:W-:Y:S01]  /*5c40*/  FFMA.FTZ R15, R15, c[0x0][0x23c], -R0 ;  /* 0x00008f000f0f7a23 */ /* 0x000fe20000010800 */
[----:B------:R-:W-:Y:S01]  /*5c50*/  @P4 FSEL R12, R12, -INF , !P3 ;  /* 0xff8000000c0c4808 */ /* 0x000fe20005800000 */
[--C-:B------:R-:W-:Y:S01]  /*5c60*/  FFMA.FTZ R16, R16, c[0x0][0x23c], -R2.reuse ;  /* 0x00008f0010107a23 */ /* 0x100fe20000010802 */
[----:B------:R-:W-:Y:S01]  /*5c70*/  PLOP3.LUT P1, PT, PT, PT, UP0, 0x80, 0x0 ;  /* 0x000000000000781c */ /* 0x000fe20003f2f008 */
[----:B------:R1:W5:Y:S01]  /*5c80*/  LDL R111, [R1+0x4] ;  /* 0x00000400016f7983 */ /* 0x0003620000100800 */
[----:B------:R-:W-:Y:S01]  /*5c90*/  ISETP.LE.U32.AND P4, PT, R3, UR9, PT ;  /* 0x0000000903007c0c */ /* 0x000fe2000bf83070 */
[----:B------:R-:W-:Y:S01]  /*5ca0*/  FFMA.FTZ R12, R12, c[0x0][0x23c], -R2 ;  /* 0x00008f000c0c7a23 */ /* 0x000fe20000010802 */
[----:B------:R-:W-:Y:S01]  /*5cb0*/  LOP3.LUT R3, R5, UR10, R84, 0x96, !PT ;  /* 0x0000000a05037c12 */ /* 0x000fe2000f8e9654 */
[----:B------:R-:W-:Y:S01]  /*5cc0*/  FFMA.FTZ R2, R17, c[0x0][0x23c], -R2 ;  /* 0x00008f0011027a23 */ /* 0x000fe20000010802 */
[----:B------:R-:W-:Y:S01]  /*5cd0*/  ISETP.LE.U32.AND P3, PT, R7, UR9, PT ;  /* 0x0000000907007c0c */ /* 0x000fe2000bf63070 */
[----:B------:R-:W-:Y:S01]  /*5ce0*/  MUFU.EX2 R100, R12 ;  /* 0x0000000c00647308 */ /* 0x000fe20000000800 */
[C---:B------:R-:W-:Y:S01]  /*5cf0*/  LOP3.LUT R7, R3.reuse, 0xff, RZ, 0xc0, !PT ;  /* 0x000000ff03077812 */ /* 0x040fe200078ec0ff */
[----:B------:R-:W-:Y:S01]  /*5d00*/  IMAD.U32 R92, RZ, RZ, UR16 ;  /* 0x00000010ff5c7e24 */ /* 0x000fe2000f8e00ff */
[----:B------:R-:W-:Y:S01]  /*5d10*/  LOP3.LUT R8, R4, 0xffff, RZ, 0xc0, !PT ;  /* 0x0000ffff04087812 */ /* 0x000fe200078ec0ff */
[----:B------:R-:W-:Y:S01]  /*5d20*/  IMAD.U32 R93, RZ, RZ, UR13 ;  /* 0x0000000dff5d7e24 */ /* 0x000fe2000f8e00ff */
[----:B------:R-:W-:Y:S02]  /*5d30*/  LOP3.LUT R5, R3, 0xffff, RZ, 0xc0, !PT ;  /* 0x0000ffff03057812 */ /* 0x000fe400078ec0ff */
[----:B------:R-:W-:Y:S02]  /*5d40*/  @P2 FSEL R18, R18, -INF , !P5 ;  /* 0xff80000012122808 */ /* 0x000fe40006800000 */
[----:B------:R-:W-:Y:S01]  /*5d50*/  ISETP.LE.U32.AND P5, PT, R7, UR9, PT ;  /* 0x0000000907007c0c */ /* 0x000fe2000bfa3070 */
[----:B------:R2:W-:Y:S01]  /*5d60*/  MUFU.EX2 R94, R2 ;  /* 0x00000002005e7308 */ /* 0x0005e20000000800 */
[----:B------:R-:W-:Y:S01]  /*5d70*/  SHF.R.U32.HI R5, RZ, 0x8, R5 ;  /* 0x00000008ff057819 */ /* 0x000fe20000011605 */
[--C-:B------:R-:W-:Y:S01]  /*5d80*/  FFMA.FTZ R18, R18, c[0x0][0x23c], -R0.reuse ;  /* 0x00008f0012127a23 */ /* 0x100fe20000010800 */
[----:B------:R-:W-:Y:S02]  /*5d90*/  @P1 FSEL R19, R19, -INF , !P6 ;  /* 0xff80000013131808 */ /* 0x000fe40007000000 */
[----:B------:R-:W-:Y:S02]  /*5da0*/  LOP3.LUT R5, R5, 0xffff, RZ, 0xc0, !PT ;  /* 0x0000ffff05057812 */ /* 0x000fe400078ec0ff */
[----:B------:R-:W-:Y:S01]  /*5db0*/  LOP3.LUT R9, R4, 0xff, RZ, 0xc0, !PT ;  /* 0x000000ff04097812 */ /* 0x000fe200078ec0ff */
[----:B------:R-:W-:Y:S01]  /*5dc0*/  FFMA.FTZ R0, R19, c[0x0][0x23c], -R0 ;  /* 0x00008f0013007a23 */ /* 0x000fe20000010800 */
[--C-:B------:R-:W-:Y:S01]  /*5dd0*/  SHF.R.U32.HI R10, RZ, 0x10, R4.reuse ;  /* 0x00000010ff0a7819 */ /* 0x100fe20000011604 */
[----:B------:R-:W-:Y:S01]  /*5de0*/  MUFU.EX2 R101, R14 ;  /* 0x0000000e00657308 */ /* 0x000fe20000000800 */
[----:B---3--:R-:W-:Y:S01]  /*5df0*/  SHF.R.U32.HI R11, RZ, 0x18, R4 ;  /* 0x00000018ff0b7819 */ /* 0x008fe20000011604 */
[----:B----4-:R-:W-:Y:S01]  /*5e00*/  @!P5 FADD.FTZ R107, -R107, -RZ ;  /* 0x800000ff6b6bd221 */ /* 0x010fe20000010100 */
[----:B------:R-:W-:Y:S02]  /*5e10*/  ISETP.LE.U32.AND P0, PT, R5, UR9, PT ;  /* 0x0000000905007c0c */ /* 0x000fe4000bf03070 */
[--C-:B------:R-:W-:Y:S02]  /*5e20*/  SHF.R.U32.HI R4, RZ, 0x10, R3.reuse ;  /* 0x00000010ff047819 */ /* 0x100fe40000011603 */
[----:B------:R-:W-:Y:S02]  /*5e30*/  SHF.R.U32.HI R3, RZ, 0x18, R3 ;  /* 0x00000018ff037819 */ /* 0x000fe40000011603 */
[----:B------:R-:W-:Y:S01]  /*5e40*/  ISETP.LE.U32.AND P5, PT, R9, UR9, PT ;  /* 0x0000000909007c0c */ /* 0x000fe2000bfa3070 */
[----:B------:R-:W3:Y:S01]  /*5e50*/  MUFU.EX2 R95, R0 ;  /* 0x00000000005f7308 */ /* 0x000ee20000000800 */
[----:B------:R-:W-:Y:S02]  /*5e60*/  ISETP.LE.U32.AND P6, PT, R3, UR9, PT ;  /* 0x0000000903007c0c */ /* 0x000fe4000bfc3070 */
[----:B------:R-:W-:Y:S02]  /*5e70*/  SHF.R.U32.HI R3, RZ, 0x8, R8 ;  /* 0x00000008ff037819 */ /* 0x000fe40000011608 */
[----:B------:R-:W-:Y:S01]  /*5e80*/  LOP3.LUT R4, R4, 0xff, RZ, 0xc0, !PT ;  /* 0x000000ff04047812 */ /* 0x000fe200078ec0ff */
[----:B------:R-:W-:Y:S01]  /*5e90*/  @!P0 FADD.FTZ R106, -R106, -RZ ;  /* 0x800000ff6a6a8221 */ /* 0x000fe20000010100 */
[----:B------:R-:W-:Y:S02]  /*5ea0*/  LOP3.LUT R3, R3, 0xffff, RZ, 0xc0, !PT ;  /* 0x0000ffff03037812 */ /* 0x000fe400078ec0ff */
[----:B------:R-:W-:Y:S01]  /*5eb0*/  ISETP.LE.U32.AND P2, PT, R4, UR9, PT ;  /* 0x0000000904007c0c */ /* 0x000fe2000bf43070 */
[----:B------:R-:W-:Y:S01]  /*5ec0*/  MUFU.EX2 R99, R15 ;  /* 0x0000000f00637308 */ /* 0x000fe20000000800 */
[----:B--2---:R-:W-:Y:S01]  /*5ed0*/  LOP3.LUT R2, R10, 0xff, RZ, 0xc0, !PT ;  /* 0x000000ff0a027812 */ /* 0x004fe200078ec0ff */
[----:B------:R-:W-:Y:S01]  /*5ee0*/  @!P5 FADD.FTZ R105, -R105, -RZ ;  /* 0x800000ff6969d221 */ /* 0x000fe20000010100 */
[----:B------:R-:W-:Y:S01]  /*5ef0*/  ISETP.LE.U32.AND P0, PT, R3, UR9, PT ;  /* 0x0000000903007c0c */ /* 0x000fe2000bf03070 */
[----:B------:R-:W-:Y:S01]  /*5f00*/  @!P6 FADD.FTZ R109, -R109, -RZ ;  /* 0x800000ff6d6de221 */ /* 0x000fe20000010100 */
[----:B------:R-:W-:Y:S02]  /*5f10*/  LOP3.LUT R4, R6, 0xff, RZ, 0xc0, !PT ;  /* 0x000000ff06047812 */ /* 0x000fe400078ec0ff */
[----:B------:R-:W-:Y:S02]  /*5f20*/  ISETP.LE.U32.AND P5, PT, R11, UR9, PT ;  /* 0x000000090b007c0c */ /* 0x000fe4000bfa3070 */
[----:B------:R-:W-:Y:S01]  /*5f30*/  ISETP.LE.U32.AND P6, PT, R2, UR9, PT ;  /* 0x0000000902007c0c */ /* 0x000fe2000bfc3070 */
[----:B------:R-:W2:Y:S01]  /*5f40*/  MUFU.EX2 R96, R16 ;  /* 0x0000001000607308 */ /* 0x000ea20000000800 */
[----:B------:R-:W-:Y:S01]  /*5f50*/  ISETP.LE.U32.AND P1, PT, R4, UR9, PT ;  /* 0x0000000904007c0c */ /* 0x000fe2000bf23070 */
[----:B------:R-:W-:Y:S01]  /*5f60*/  @!P2 FADD.FTZ R110, -R110, -RZ ;  /* 0x800000ff6e6ea221 */ /* 0x000fe20000010100 */
[--C-:B------:R-:W-:Y:S01]  /*5f70*/  SHF.R.U32.HI R4, RZ, 0x18, R6.reuse ;  /* 0x00000018ff047819 */ /* 0x100fe20000011606 */
[----:B---3--:R-:W-:Y:S01]  /*5f80*/  @!P3 FADD.FTZ R95, -R95, -RZ ;  /* 0x800000ff5f5fb221 */ /* 0x008fe20000010100 */
[----:B------:R-:W-:Y:S01]  /*5f90*/  SHF.R.U32.HI R3, RZ, 0x10, R6 ;  /* 0x00000010ff037819 */ /* 0x000fe20000011606 */
[----:B------:R-:W-:Y:S01]  /*5fa0*/  @!P0 FADD.FTZ R104, -R104, -RZ ;  /* 0x800000ff68688221 */ /* 0x000fe20000010100 */
[----:B------:R-:W-:Y:S02]  /*5fb0*/  LOP3.LUT R6, R6, 0xffff, RZ, 0xc0, !PT ;  /* 0x0000ffff06067812 */ /* 0x000fe400078ec0ff */
[----:B------:R-:W-:Y:S01]  /*5fc0*/  LOP3.LUT R3, R3, 0xff, RZ, 0xc0, !PT ;  /* 0x000000ff03037812 */ /* 0x000fe200078ec0ff */
[----:B------:R-:W-:Y:S01]  /*5fd0*/  @!P5 FADD.FTZ R103, -R103, -RZ ;  /* 0x800000ff6767d221 */ /* 0x000fe20000010100 */
[----:B------:R-:W-:Y:S01]  /*5fe0*/  SHF.R.U32.HI R2, RZ, 0x8, R6 ;  /* 0x00000008ff027819 */ /* 0x000fe20000011606 */
[----:B------:R-:W-:Y:S01]  /*5ff0*/  @!P6 FADD.FTZ R102, -R102, -RZ ;  /* 0x800000ff6666e221 */ /* 0x000fe20000010100 */
[----:B------:R-:W-:Y:S01]  /*6000*/  ISETP.LE.U32.AND P0, PT, R3, UR9, PT ;  /* 0x0000000903007c0c */ /* 0x000fe2000bf03070 */
[----:B------:R-:W-:Y:S01]  /*6010*/  @!P1 FADD.FTZ R100, -R100, -RZ ;  /* 0x800000ff64649221 */ /* 0x000fe20000010100 */
[----:B------:R-:W-:Y:S01]  /*6020*/  LOP3.LUT R3, R85, 0xff, RZ, 0xc0, !PT ;  /* 0x000000ff55037812 */ /* 0x000fe200078ec0ff */
[----:B------:R-:W3:Y:S01]  /*6030*/  MUFU.EX2 R97, R18 ;  /* 0x0000001200617308 */ /* 0x000ee20000000800 */
[----:B------:R-:W-:Y:S02]  /*6040*/  LOP3.LUT R2, R2, 0xffff, RZ, 0xc0, !PT ;  /* 0x0000ffff02027812 */ /* 0x000fe400078ec0ff */
[----:B------:R-:W-:Y:S02]  /*6050*/  SHF.R.U32.HI R0, RZ, 0x8, R86 ;  /* 0x00000008ff007819 */ /* 0x000fe40000011656 */
[----:B------:R-:W-:Y:S02]  /*6060*/  ISETP.LE.U32.AND P6, PT, R2, UR9, PT ;  /* 0x0000000902007c0c */ /* 0x000fe4000bfc3070 */
[----:B------:R-:W-:Y:S01]  /*6070*/  F2FP.RELU.PACK_AB R2, R109, R110 ;  /* 0x0000006e6d02723e */ /* 0x000fe200000008ff */
[----:B--2---:R-:W-:Y:S01]  /*6080*/  @!P4 FADD.FTZ R96, -R96, -RZ ;  /* 0x800000ff6060c221 */ /* 0x004fe20000010100 */
[----:B------:R-:W-:Y:S01]  /*6090*/  ISETP.LE.U32.AND P5, PT, R3, UR9, PT ;  /* 0x0000000903007c0c */ /* 0x000fe2000bfa3070 */
[----:B------:R-:W-:Y:S01]  /*60a0*/  @!P0 FADD.FTZ R101, -R101, -RZ ;  /* 0x800000ff65658221 */ /* 0x000fe20000010100 */
[----:B------:R-:W-:Y:S01]  /*60b0*/  F2FP.RELU.PACK_AB R3, R106, R107 ;  /* 0x0000006b6a03723e */ /* 0x000fe200000008ff */
[----:B------:R2:W-:Y:S01]  /*60c0*/  STS [R245+0x2a400], R2 ;  /* 0x02a40002f5007388 */ /* 0x0005e20000000800 */
[----:B------:R-:W-:Y:S02]  /*60d0*/  LOP3.LUT R0, R0, 0xffff, RZ, 0xc0, !PT ;  /* 0x0000ffff00007812 */ /* 0x000fe400078ec0ff */
[----:B------:R-:W-:Y:S02]  /*60e0*/  ISETP.LE.U32.AND P2, PT, R4, UR9, PT ;  /* 0x0000000904007c0c */ /* 0x000fe4000bf43070 */
[----:B------:R-:W-:Y:S01]  /*60f0*/  ISETP.LE.U32.AND P1, PT, R0, UR9, PT ;  /* 0x0000000900007c0c */ /* 0x000fe2000bf23070 */
[----:B------:R4:W-:Y:S01]  /*6100*/  STS [R245+0x2a000], R3 ;  /* 0x02a00003f5007388 */ /* 0x0009e20000000800 */
[----:B------:R-:W-:Y:S01]  /*6110*/  F2FP.RELU.PACK_AB R0, R104, R105 ;  /* 0x000000696800723e */ /* 0x000fe200000008ff */
[----:B------:R-:W-:Y:S01]  /*6120*/  @!P6 FADD.FTZ R98, -R98, -RZ ;  /* 0x800000ff6262e221 */ /* 0x000fe20000010100 */
[----:B------:R-:W-:Y:S02]  /*6130*/  F2FP.RELU.PACK_AB R5, R103, R102 ;  /* 0x000000666705723e */ /* 0x000fe400000008ff */
[----:B------:R-:W-:Y:S01]  /*6140*/  LEA R92, P0, R113, R92, 0x2 ;  /* 0x0000005c715c7211 */ /* 0x000fe200078010ff */
[----:B------:R1:W-:Y:S01]  /*6150*/  STS [R250+0x2a000], R0 ;  /* 0x02a00000fa007388 */ /* 0x0003e20000000800 */
[----:B------:R-:W-:Y:S01]  /*6160*/  F2FP.RELU.PACK_AB R4, R98, R100 ;  /* 0x000000646204723e */ /* 0x000fe200000008ff */
[----:B---3--:R-:W-:Y:S01]  /*6170*/  @!P5 FADD.FTZ R97, -R97, -RZ ;  /* 0x800000ff6161d221 */ /* 0x008fe20000010100 */
[----:B------:R-:W-:Y:S01]  /*6180*/  LEA.HI.X.SX32 R93, R113, R93, 0x2, P0 ;  /* 0x0000005d715d7211 */ /* 0x000fe200000f16ff */
[----:B------:R-:W-:Y:S01]  /*6190*/  @!P2 FADD.FTZ R99, -R99, -RZ ;  /* 0x800000ff6363a221 */ /* 0x000fe20000010100 */
[----:B------:R-:W-:Y:S01]  /*61a0*/  LEA R234, P0, R114, R234, 0x2 ;  /* 0x000000ea72ea7211 */ /* 0x000fe200078010ff */
[----:B------:R-:W-:Y:S01]  /*61b0*/  STS [R250+0x2a400], R5 ;  /* 0x02a40005fa007388 */ /* 0x000fe20000000800 */
[----:B------:R-:W-:Y:S01]  /*61c0*/  @!P1 FADD.FTZ R94, -R94, -RZ ;  /* 0x800000ff5e5e9221 */ /* 0x000fe20000010100 */
[----:B------:R-:W-:Y:S02]  /*61d0*/  FSETP.GE.FTZ.AND P1, PT, R106, RZ, PT ;  /* 0x000000ff6a00720b */ /* 0x000fe40003f36000 */
[----:B------:R-:W-:Y:S02]  /*61e0*/  FSETP.GE.FTZ.AND P5, PT, R105, RZ, PT ;  /* 0x000000ff6900720b */ /* 0x000fe40003fb6000 */
[----:B------:R-:W-:Y:S01]  /*61f0*/  STS [R248+0x2a000], R4 ;  /* 0x02a00004f8007388 */ /* 0x000fe20000000800 */
[----:B--2---:R-:W-:Y:S02]  /*6200*/  F2FP.RELU.PACK_AB R2, R94, R96 ;  /* 0x000000605e02723e */ /* 0x004fe400000008ff */
[----:B------:R-:W-:Y:S02]  /*6210*/  FSETP.GE.FTZ.AND P2, PT, R107, RZ, PT ;  /* 0x000000ff6b00720b */ /* 0x000fe40003f56000 */
[----:B------:R-:W-:Y:S02]  /*6220*/  LEA.HI.X.SX32 R235, R114, R235, 0x2, P0 ;  /* 0x000000eb72eb7211 */ /* 0x000fe400000f16ff */
[----:B----4-:R-:W-:Y:S02]  /*6230*/  F2FP.RELU.PACK_AB R3, R99, R101 ;  /* 0x000000656303723e */ /* 0x010fe400000008ff */
[----:B------:R-:W-:Y:S02]  /*6240*/  FSETP.GE.FTZ.AND P0, PT, R94, RZ, PT ;  /* 0x000000ff5e00720b */ /* 0x000fe40003f16000 */
[----:B------:R-:W-:Y:S01]  /*6250*/  FSETP.GE.FTZ.AND P3, PT, R100, RZ, PT ;  /* 0x000000ff6400720b */ /* 0x000fe20003f76000 */
[----:B------:R2:W-:Y:S01]  /*6260*/  STS [R248+0x2a400], R3 ;  /* 0x02a40003f8007388 */ /* 0x0005e20000000800 */
[----:B-1----:R-:W-:Y:S02]  /*6270*/  F2FP.RELU.PACK_AB R0, R95, R97 ;  /* 0x000000615f00723e */ /* 0x002fe400000008ff */
[----:B------:R-:W-:Y:S03]  /*6280*/  FSETP.GE.FTZ.AND P4, PT, R104, RZ, PT ;  /* 0x000000ff6800720b */ /* 0x000fe60003f96000 */
[----:B------:R-:W-:Y:S06]  /*6290*/  STS [R249+0x2a000], R2 ;  /* 0x02a00002f9007388 */ /* 0x000fec0000000800 */
[----:B------:R1:W-:Y:S06]  /*62a0*/  STS [R249+0x2a400], R0 ;  /* 0x02a40000f9007388 */ /* 0x0003ec0000000800 */
[----:B------:R-:W-:Y:S06]  /*62b0*/  LDSM.16.M88.4 R16, [R228+0x10000] ;  /* 0x01000000e410783b */ /* 0x000fec0000000200 */
[----:B------:R-:W3:Y:S01]  /*62c0*/  LDSM.16.M88.4 R8, [R224+0x20000] ;  /* 0x02000000e008783b */ /* 0x000ee20000000200 */
[C-C-:B--2---:R-:W-:Y:S05]  /*62d0*/  IMAD.IADD R3, R217.reuse, 0x1, R228.reuse ;  /* 0x00000001d9037824 */ /* 0x144fea00078e02e4 */
[----:B------:R-:W2:Y:S01]  /*62e0*/  LDSM.16.M88.4 R84, [R224+0x20800] ;  /* 0x02080000e054783b */ /* 0x000ea20000000200 */
[----:B-1----:R-:W-:Y:S04]  /*62f0*/  IMAD.IADD R0, R108, 0x1, R228 ;  /* 0x000000016c007824 */ /* 0x002fe800078e02e4 */
[----:B------:R-:W-:Y:S01]  /*6300*/  IMAD.IADD R2, R217, 0x1, R0 ;  /* 0x00000001d9027824 */ /* 0x000fe200078e0200 */
[----:B------:R-:W-:Y:S01]  /*6310*/  LDSM.16.M88.4 R88, [R0+0x10000] ;  /* 0x010000000058783b */ /* 0x000fe20000000200 */
[C---:B---3--:R-:W-:Y:S08]  /*6320*/  HMMA.16816.F32 R4, R16.reuse, R8, RZ ;  /* 0x000000081004723c */ /* 0x048ff000000018ff */
        /* <DEDUP_REMOVED lines=94> */
[----:B------:R-:W-:Y:S06]  /*6910*/  LDSM.16.M88.4 R84, [R3+0x16000] ;  /* 0x016000000354783b */ /* 0x000fec0000000200 */
[----:B------:R-:W2:Y:S02]  /*6920*/  LDSM.16.M88.4 R88, [R223+0x26000] ;  /* 0x02600000df58783b */ /* 0x000ea40000000200 */
        /* <DEDUP_REMOVED lines=8> */
[C---:B----4-:R-:W-:Y:S05]  /*69b0*/  HMMA.16816.F32 R4, R84.reuse, R88, R4 ;  /* 0x000000585404723c */ /* 0x050fea0000001804 */
[----:B-1----:R1:W5:Y:S06]  /*69c0*/  LDL R93, [R1] ;  /* 0x00000000015d7983 */ /* 0x00236c0000100800 */
[----:B------:R1:W5:Y:S01]  /*69d0*/  LDL R92, [R1+0x8] ;  /* 0x00000800015c7983 */ /* 0x0003620000100800 */
[C---:B------:R-:W-:Y:S05]  /*69e0*/  HMMA.16816.F32 R8, R84.reuse, R90, R8 ;  /* 0x0000005a5408723c */ /* 0x040fea0000001808 */
[----:B------:R-:W4:Y:S03]  /*69f0*/  LDSM.16.M88.4 R88, [R222+0x26800] ;  /* 0x02680000de58783b */ /* 0x000f260000000200 */
[C---:B----4-:R-:W-:Y:S08]  /*6a00*/  HMMA.16816.F32 R12, R84.reuse, R88, R12 ;  /* 0x00000058540c723c */ /* 0x050ff0000000180c */
[----:B------:R-:W-:Y:S08]  /*6a10*/  HMMA.16816.F32 R16, R84, R90, R16 ;  /* 0x0000005a5410723c */ /* 0x000ff00000001810 */
[C---:B---3--:R-:W-:Y:S04]  /*6a20*/  FADD.FTZ R10, -R0.reuse, R10 ;  /* 0x0000000a000a7221 */ /* 0x048fe80000010100 */
[----:B------:R-:W-:Y:S02]  /*6a30*/  FADD.FTZ R6, -R0, R6 ;  /* 0x0000000600067221 */ /* 0x000fe40000010100 */
[C---:B--2---:R-:W-:Y:S02]  /*6a40*/  FADD.FTZ R3, -R2.reuse, R5 ;  /* 0x0000000502037221 */ /* 0x044fe40000010100 */
[C---:B------:R-:W-:Y:S02]  /*6a50*/  FADD.FTZ R4, -R2.reuse, R4 ;  /* 0x0000000402047221 */ /* 0x040fe40000010100 */
[----:B------:R-:W-:Y:S01]  /*6a60*/  FADD.FTZ R5, -R2, R12 ;  /* 0x0000000c02057221 */ /* 0x000fe20000010100 */
[-C--:B------:R-:W-:Y:S02]  /*6a70*/  FSEL R3, R3, R2.reuse, P1 ;  /* 0x0000000203037208 */ /* 0x080fe40000800000 */
[----:B------:R-:W-:Y:S02]  /*6a80*/  FSETP.GE.FTZ.AND P1, PT, R96, RZ, PT ;  /* 0x000000ff6000720b */ /* 0x000fe40003f36000 */
[-C--:B------:R-:W-:Y:S01]  /*6a90*/  FSEL R4, R4, R2.reuse, P2 ;  /* 0x0000000204047208 */ /* 0x080fe20001000000 */
[----:B------:R-:W-:Y:S01]  /*6aa0*/  FMUL.FTZ R90, R106, R3 ;  /* 0x000000036a5a7220 */ /* 0x000fe20000410000 */
[----:B------:R-:W-:Y:S01]  /*6ab0*/  FSETP.GE.FTZ.AND P2, PT, R98, RZ, PT ;  /* 0x000000ff6200720b */ /* 0x000fe20003f56000 */
[C---:B------:R-:W-:Y:S01]  /*6ac0*/  FADD.FTZ R3, -R2.reuse, R8 ;  /* 0x0000000802037221 */ /* 0x040fe20000010100 */
[----:B------:R-:W-:Y:S01]  /*6ad0*/  FSEL R5, R5, R2, P3 ;  /* 0x0000000205057208 */ /* 0x000fe20001800000 */
[C---:B------:R-:W-:Y:S01]  /*6ae0*/  FADD.FTZ R8, -R2.reuse, R9 ;  /* 0x0000000902087221 */ /* 0x040fe20000010100 */
[----:B------:R-:W-:Y:S01]  /*6af0*/  FSETP.GE.FTZ.AND P3, PT, R99, RZ, PT ;  /* 0x000000ff6300720b */ /* 0x000fe20003f76000 */
[----:B------:R-:W-:Y:S01]  /*6b00*/  FMUL.FTZ R91, R107, R4 ;  /* 0x000000046b5b7220 */ /* 0x000fe20000410000 */
[-C--:B------:R-:W-:Y:S01]  /*6b10*/  FSEL R9, R3, R2.reuse, P5 ;  /* 0x0000000203097208 */ /* 0x080fe20002800000 */
[----:B------:R-:W-:Y:S01]  /*6b20*/  FADD.FTZ R3, -R2, R16 ;  /* 0x0000001002037221 */ /* 0x000fe20000010100 */
[-C--:B------:R-:W-:Y:S01]  /*6b30*/  FSEL R8, R8, R2.reuse, P4 ;  /* 0x0000000208087208 */ /* 0x080fe20002000000 */
[----:B------:R-:W-:Y:S01]  /*6b40*/  FADD.FTZ R4, -R2, R13 ;  /* 0x0000000d02047221 */ /* 0x000fe20000010100 */
[----:B------:R-:W-:Y:S01]  /*6b50*/  FSETP.GE.FTZ.AND P4, PT, R101, RZ, PT ;  /* 0x000000ff6500720b */ /* 0x000fe20003f96000 */
[----:B------:R-:W-:Y:S01]  /*6b60*/  FMUL.FTZ R88, R100, R5 ;  /* 0x0000000564587220 */ /* 0x000fe20000410000 */
[-C--:B------:R-:W-:Y:S01]  /*6b70*/  FSEL R3, R3, R2.reuse, P1 ;  /* 0x0000000203037208 */ /* 0x080fe20000800000 */
[----:B------:R-:W-:Y:S01]  /*6b80*/  FADD.FTZ R5, -R0, R11 ;  /* 0x0000000b00057221 */ /* 0x000fe20000010100 */
[----:B------:R-:W-:Y:S01]  /*6b90*/  FSETP.GE.FTZ.AND P1, PT, R109, RZ, PT ;  /* 0x000000ff6d00720b */ /* 0x000fe20003f36000 */
[----:B------:R-:W-:Y:S01]  /*6ba0*/  FMUL.FTZ R89, R105, R9 ;  /* 0x0000000969597220 */ /* 0x000fe20000410000 */
[----:B------:R-:W-:Y:S01]  /*6bb0*/  FSEL R4, R4, R2, P2 ;  /* 0x0000000204047208 */ /* 0x000fe20001000000 */
[----:B------:R-:W-:Y:S01]  /*6bc0*/  FMUL.FTZ R85, R96, R3 ;  /* 0x0000000360557220 */ /* 0x000fe20000410000 */
[----:B------:R-:W-:Y:S01]  /*6bd0*/  FSETP.GE.FTZ.AND P2, PT, R110, RZ, PT ;  /* 0x000000ff6e00720b */ /* 0x000fe20003f56000 */
[----:B------:R-:W-:Y:S02]  /*6be0*/  FADD.FTZ R3, -R0, R7 ;  /* 0x0000000700037221 */ /* 0x000fe40000010100 */
[----:B------:R-:W-:Y:S01]  /*6bf0*/  @P0 FADD.FTZ R2, -R2, R17 ;  /* 0x0000001102020221 */ /* 0x000fe20000010100 */
[----:B------:R-:W-:Y:S01]  /*6c00*/  FSETP.GE.FTZ.AND P0, PT, R102, RZ, PT ;  /* 0x000000ff6600720b */ /* 0x000fe20003f16000 */
[----:B------:R-:W-:Y:S01]  /*6c10*/  FMUL.FTZ R86, R98, R4 ;  /* 0x0000000462567220 */ /* 0x000fe20000410000 */
[----:B------:R-:W-:Y:S01]  /*6c20*/  FSEL R3, R3, R0, P1 ;  /* 0x0000000003037208 */ /* 0x000fe20000800000 */
[----:B------:R-:W-:Y:S01]  /*6c30*/  FMUL.FTZ R84, R94, R2 ;  /* 0x000000025e547220 */ /* 0x000fe20000410000 */
[----:B------:R-:W-:Y:S01]  /*6c40*/  FSETP.GE.FTZ.AND P1, PT, R103, RZ, PT ;  /* 0x000000ff6700720b */ /* 0x000fe20003f36000 */
[----:B------:R-:W-:Y:S01]  /*6c50*/  FADD.FTZ R4, -R0, R14 ;  /* 0x0000000e00047221 */ /* 0x000fe20000010100 */
[-C--:B------:R-:W-:Y:S01]  /*6c60*/  FSEL R2, R10, R0.reuse, P0 ;  /* 0x000000000a027208 */ /* 0x080fe20000000000 */
        /* <DEDUP_REMOVED lines=9> */
[----:B------:R-:W-:Y:S01]  /*6d00*/  FSETP.GE.FTZ.AND P2, PT, R97, RZ, PT ;  /* 0x000000ff6100720b */ /* 0x000fe20003f56000 */
[----:B------:R-:W-:Y:S01]  /*6d10*/  FMUL.FTZ R14, R103, R5 ;  /* 0x00000005670e7220 */ /* 0x000fe20000410000 */
[----:B------:R-:W-:Y:S01]  /*6d20*/  FSEL R4, R4, R0, P4 ;  /* 0x0000000004047208 */ /* 0x000fe20002000000 */
[----:B------:R-:W-:Y:S01]  /*6d30*/  FMUL.FTZ R17, R110, R6 ;  /* 0x000000066e117220 */ /* 0x000fe20000410000 */
[-C--:B------:R-:W-:Y:S02]  /*6d40*/  FSEL R3, R3, R0.reuse, P3 ;  /* 0x0000000003037208 */ /* 0x080fe40001800000 */
        /* <DEDUP_REMOVED lines=102> */
.L_x_1728:
        /* <DEDUP_REMOVED lines=136> */
[CC--:B------:R-:W-:Y:S01]  /*7c30*/  @!P4 LEA.HI.X R11, R0.reuse, R244.reuse, R4, 0x1, P6 ;  /* 0x000000f4000bc211 */ /* 0x0c0fe200030f0c04 */
        /* <DEDUP_REMOVED lines=36> */
.L_x_1729:
[----:B------:R-:W-:Y:S01]  /*7e80*/  LDSM.16.M88.4 R128, [R229] ;  /* 0x00000000e580783b */ /* 0x000fe20000000200 */
[----:B-1----:R-:W-:Y:S01]  /*7e90*/  IMAD.MOV.U32 R2, RZ, RZ, R113 ;  /* 0x000000ffff027224 */ /* 0x002fe200078e0071 */
[----:B------:R-:W-:Y:S01]  /*7ea0*/  @UP3 UIADD3 UR10, UP0, UR14, -0x100, URZ ;  /* 0xffffff000e0a3890 */ /* 0x000fe2000ff1e03f */
[----:B------:R-:W-:Y:S02]  /*7eb0*/  IMAD.IADD R0, R229, 0x1, R108 ;  /* 0x00000001e5007824 */ /* 0x000fe400078e026c */
[----:B------:R-:W1:Y:S01]  /*7ec0*/  LDSM.16.MT88.4 R16, [R216+0x18000] ;  /* 0x01800000d810783b */ /* 0x000e620000004200 */
[----:B------:R-:W-:Y:S01]  /*7ed0*/  IMAD.MOV.U32 R3, RZ, RZ, 0x4 ;  /* 0x00000004ff037424 */ /* 0x000fe200078e00ff */
[----:B------:R-:W-:Y:S02]  /*7ee0*/  @UP3 UIADD3.X UR9, UR15, -0x1, URZ, UP0, !UPT ;  /* 0xffffffff0f093890 */ /* 0x000fe400087fe43f */
[----:B------:R-:W-:Y:S01]  /*7ef0*/  @UP3 UMOV UR14, UR10 ;  /* 0x0000000a000e3c82 */ /* 0x000fe20008000000 */
[----:B------:R-:W2:Y:S04]  /*7f00*/  LDSM.16.M88.4 R124, [R229+0x1000] ;  /* 0x00100000e57c783b */ /* 0x000ea80000000200 */
[----:B------:R-:W-:Y:S01]  /*7f10*/  @UP3 UMOV UR15, UR9 ;  /* 0x00000009000f3c82 */ /* 0x000fe20008000000 */
[----:B------:R-:W3:Y:S01]  /*7f20*/  LDSM.16.MT88.4 R96, [R216+0x1a000] ;  /* 0x01a00000d860783b */ /* 0x000ee20000004200 */
[----:B------:R-:W-:Y:S04]  /*7f30*/  ULOP3.LUT UR9, UR7, 0x1, URZ, 0xc0, !UPT ;  /* 0x0000000107097892 */ /* 0x000fe8000f8ec03f */
[----:B------:R-:W4:Y:S01]  /*7f40*/  LDSM.16.MT88.4 R112, [R216+0x1c000] ;  /* 0x01c00000d870783b */ /* 0x000f220000004200 */
[----:B------:R-:W-:Y:S02]  /*7f50*/  UISETP.NE.U32.AND UP0, UPT, UR9, 0x1, UPT ;  /* 0x000000010900788c */ /* 0x000fe4000bf05070 */
[----:B------:R-:W-:Y:S02]  /*7f60*/  UIADD3 UR9, UR7, -0x1, URZ ;  /* 0xffffffff07097890 */ /* 0x000fe4000fffe03f */
        /* <DEDUP_REMOVED lines=12> */
[-C--:B-----5:R-:W-:Y:S08]  /*8030*/  HMMA.16816.F32 R92, R124, R98.reuse, RZ ;  /* 0x000000627c5c723c */ /* 0x0a0ff000000018ff */
        /* <DEDUP_REMOVED lines=72> */
[----:B------:R-:W-:Y:S02]  /*84c0*/  IMAD R207, R207, 0x28, RZ ;  /* 0x00000028cfcf7824 */ /* 0x000fe400078e02ff */
[-C--:B------:R-:W-:Y:S04]  /*84d0*/  HMMA.16816.F32 R92, R212, R198.reuse, R92 ;  /* 0x000000c6d45c723c */ /* 0x080fe8000000185c */
[----:B------:R-:W-:Y:S01]  /*84e0*/  @P1 IMAD.WIDE R196, R2, R3, UR14 ;  /* 0x0000000e02c41e25 */ /* 0x000fe2000f8e0203 */
[CC--:B------:R-:W-:Y:S03]  /*84f0*/  LEA R2, P2, R239.reuse, R234.reuse, 0x2 ;  /* 0x000000eaef027211 */ /* 0x0c0fe600078410ff */
[C---:B------:R-:W-:Y:S01]  /*8500*/  HMMA.16816.F32 R96, R200.reuse, R198, R96 ;  /* 0x000000c6c860723c */ /* 0x040fe20000001860 */
[----:B------:R1:W5:Y:S03]  /*8510*/  @P1 LDG.E R251, [R196.64] ;  /* 0x00000004c4fb1981 */ /* 0x000366000c1e1900 */
[-C--:B------:R-:W-:Y:S02]  /*8520*/  LEA.HI.X.SX32 R3, R239, R235.reuse, 0x2, P2 ;  /* 0x000000ebef037211 */ /* 0x080fe400010f16ff */
[----:B------:R1:W5:Y:S02]  /*8530*/  @P1 LDG.E R252, [R196.64+0x20] ;  /* 0x00002004c4fc1981 */ /* 0x000364000c1e1900 */
        /* <DEDUP_REMOVED lines=403> */
[----:B------:R-:W-:Y:S01]  /*9e70*/  F2FP.PACK_AB R13, R13, R84 ;  /* 0x000000540d0d723e */ /* 0x000fe200000000ff */
[----:B------:R-:W-:Y:S01]  /*9e80*/  FMUL.FTZ R15, R55, c[0x0][0x2dc] ;  /* 0x0000b700370f7a20 */ /* 0x000fe20000410000 */
[----:B------:R-:W-:Y:S01]  /*9e90*/  PLOP3.LUT P0, PT, PT, PT, UP0, 0x80, 0x0 ;  /* 0x000000000000781c */ /* 0x000fe20003f0f008 */
[----:B------:R-:W-:Y:S01]  /*9ea0*/  FMUL.FTZ R134, R134, c[0x0][0x2e0] ;  /* 0x0000b80086867a20 */ /* 0x000fe20000410000 */
[----:B------:R-:W-:Y:S01]  /*9eb0*/  F2FP.PACK_AB R59, R59, R132 ;  /* 0x000000843b3b723e */ /* 0x000fe200000000ff */
[----:B------:R-:W-:Y:S01]  /*9ec0*/  BAR.SYNC.DEFER_BLOCKING 0x0 ;  /* 0x0000000000007b1d */ /* 0x000fe20000010000 */
[----:B------:R-:W-:Y:S01]  /*9ed0*/  FMUL.FTZ R58, R135, c[0x0][0x2e0] ;  /* 0x0000b800873a7a20 */ /* 0x000fe20000410000 */
[----:B------:R-:W-:Y:S01]  /*9ee0*/  @UP0 UIADD3 UR9, UR17, UR27, URZ ;  /* 0x0000001b11090290 */ /* 0x000fe2000fffe03f */
[----:B------:R-:W-:Y:S02]  /*9ef0*/  FMUL.FTZ R86, R54, c[0x0][0x2dc] ;  /* 0x0000b70036567a20 */ /* 0x000fe40000410000 */
[----:B------:R-:W-:Y:S01]  /*9f00*/  FMUL.FTZ R144, R144, c[0x0][0x2e0] ;  /* 0x0000b80090907a20 */ /* 0x000fe20000410000 */
[----:B------:R-:W-:Y:S01]  /*9f10*/  F2FP.PACK_AB R58, R58, R134 ;  /* 0x000000863a3a723e */ /* 0x000fe200000000ff */
        /* <DEDUP_REMOVED lines=8> */
[----:B------:R-:W-:-:S02]  /*9fa0*/  FMUL.FTZ R85, R56, c[0x0][0x2dc] ;  /* 0x0000b70038557a20 */ /* 0x000fc40000410000 */
        /* <DEDUP_REMOVED lines=8> */
[----:B------:R-:W-:Y:S02]  /*a030*/  FMUL.FTZ R56, R139, c[0x0][0x2e0] ;  /* 0x0000b8008b387a20 */ /* 0x000fe40000410000 */
        /* <DEDUP_REMOVED lines=243> */
.L_x_1731:
        /* <DEDUP_REMOVED lines=19> */
.L_x_1732:
        /* <DEDUP_REMOVED lines=15> */
[----:B------:R-:W-:Y:S01]  /*b190*/  ULDC.64 UR10, c[0x0][0x3b8] ;  /* 0x0000ee00000a7ab9 */ /* 0x000fe20000000a00 */
[----:B------:R-:W-:Y:S01]  /*b1a0*/  BAR.SYNC.DEFER_BLOCKING 0x0 ;  /* 0x0000000000007b1d */ /* 0x000fe20000010000 */
[----:B------:R-:W-:Y:S01]  /*b1b0*/  IADD3 R2, P0, R2, UR15, RZ ;  /* 0x0000000f02027c10 */ /* 0x000fe2000ff1e0ff */
[----:B------:R-:W-:Y:S01]  /*b1c0*/  IMAD.U32 R6, RZ, RZ, UR7 ;  /* 0x00000007ff067e24 */ /* 0x000fe2000f8e00ff */
[----:B------:R-:W-:Y:S01]  /*b1d0*/  UIMAD UR7, UR9, UR10, URZ ;  /* 0x0000000a090772a4 */ /* 0x000fe2000f8e023f */
[C---:B------:R-:W-:Y:S02]  /*b1e0*/  IADD3 R11, R246.reuse, 0x40, RZ ;  /* 0x00000040f60b7810 */ /* 0x040fe40007ffe0ff */
[----:B------:R-:W-:Y:S01]  /*b1f0*/  IADD3 R29, R246, 0xc0, RZ ;  /* 0x000000c0f61d7810 */ /* 0x000fe20007ffe0ff */
[----:B------:R-:W-:Y:S01]  /*b200*/  UIMAD UR7, UR35, UR11, UR7 ;  /* 0x0000000b230772a4 */ /* 0x000fe2000f8e0207 */
[----:B------:R-:W-:Y:S01]  /*b210*/  IADD3.X R3, R3, UR16, R6, P0, !PT ;  /* 0x0000001003037c10 */ /* 0x000fe200087fe406 */
[----:B------:R-:W-:-:S02]  /*b220*/  IMAD.U32 R6, RZ, RZ, UR35 ;  /* 0x00000023ff067e24 */ /* 0x000fc4000f8e00ff */
        /* <DEDUP_REMOVED lines=41> */
.L_x_1734:
[----:B--23--:R-:W-:Y:S05]  /*b4c0*/  BSYNC B0 ;  /* 0x0000000000007941 */ /* 0x00cfea0003800000 */
.L_x_1733:
        /* <DEDUP_REMOVED lines=21> */
.L_x_1736:
[----:B------:R-:W-:Y:S05]  /*b620*/  BSYNC B0 ;  /* 0x0000000000007941 */ /* 0x000fea0003800000 */
.L_x_1735:
        /* <DEDUP_REMOVED lines=32> */
.L_x_1738:
[----:B------:R-:W-:Y:S05]  /*b830*/  BSYNC B0 ;  /* 0x0000000000007941 */ /* 0x000fea0003800000 */
.L_x_1737:
        /* <DEDUP_REMOVED lines=21> */
.L_x_1709:
        /* <DEDUP_REMOVED lines=20> */
.L_x_1740:
        /* <DEDUP_REMOVED lines=18> */
.L_x_1741:
        /* <DEDUP_REMOVED lines=13> */
[----:B------:R-:W-:Y:S01]  /*bcc0*/  IADD3 R4, P0, R2, UR15, RZ ;  /* 0x0000000f02047c10 */ /* 0x000fe2000ff1e0ff */
[----:B------:R-:W-:-:S03]  /*bcd0*/  ULDC.64 UR10, c[0x0][0x3b8] ;  /* 0x0000ee00000a7ab9 */ /* 0x000fc60000000a00 */
[----:B------:R-:W-:Y:S01]  /*bce0*/  IMAD.U32 R2, RZ, RZ, UR7 ;  /* 0x00000007ff027e24 */ /* 0x000fe2000f8e00ff */
        /* <DEDUP_REMOVED lines=28> */
.L_x_1743:
[----:B------:R-:W-:Y:S05]  /*beb0*/  BSYNC B0 ;  /* 0x0000000000007941 */ /* 0x000fea0003800000 */
.L_x_1742:
        /* <DEDUP_REMOVED lines=21> */
.L_x_1745:
[----:B------:R-:W-:Y:S05]  /*c010*/  BSYNC B0 ;  /* 0x0000000000007941 */ /* 0x000fea0003800000 */
.L_x_1744:
        /* <DEDUP_REMOVED lines=31> */
.L_x_1747:
[----:B------:R-:W-:Y:S05]  /*c210*/  BSYNC B0 ;  /* 0x0000000000007941 */ /* 0x000fea0003800000 */
.L_x_1746:
        /* <DEDUP_REMOVED lines=18> */
.L_x_1739:
[----:B------:R-:W-:Y:S05]  /*c340*/  BSYNC B1 ;  /* 0x0000000000017941 */ /* 0x000fea0003800000 */
.L_x_1704:
        /* <DEDUP_REMOVED lines=12> */
.L_x_1748:
[----:B------:R-:W-:Y:S05]  /*c410*/  EXIT ;  /* 0x000000000000794d */ /* 0x000fea0003800000 */
.L_x_1750:
        /* <DEDUP_REMOVED lines=14> */
.L_x_2046:


//--------------------- .text._ZN5flash44flash_bwd_dq_dk_dv_loop_seqk_parallel_kernelI23Flash_bwd_kernel_traitsILi256ELi64ELi64ELi8ELi4ELi2ELi2ELb0ELb0EN7cutlass6half_tE19Flash_kernel_traitsILi256ELi64ELi64ELi8ES3_EELb0ELb0ELb0ELb1ELb0ELb0ELb1EEEvNS_16Flash_bwd_paramsE --------------------------
	.section	.text._ZN5flash44flash_bwd_dq_dk_dv_loop_seqk_parallel_kernelI23Flash_bwd_kernel_traitsILi256ELi64ELi64ELi8ELi4ELi2ELi2ELb0ELb0EN7cutlass6half_tE19Flash_kernel_traitsILi256ELi64ELi64ELi8ES3_EELb0ELb0ELb0ELb1ELb0ELb0ELb1EEEvNS_16Flash_bwd_paramsE,"ax",@progbits
	.sectioninfo	@"SHI_REGISTERS=255"
	.align	128
        .global         _ZN5flash44flash_bwd_dq_dk_dv_loop_seqk_parallel_kernelI23Flash_bwd_kernel_traitsILi256ELi64ELi64ELi8ELi4ELi2ELi2ELb0ELb0EN7cutlass6half_tE19Flash_kernel_traitsILi256ELi64ELi64ELi8ES3_EELb0ELb0ELb0ELb1ELb0ELb0ELb1EEEvNS_16Flash_bwd_paramsE
        .type           _ZN5flash44flash_bwd_dq_dk_dv_loop_seqk_parallel_kernelI23Flash_bwd_kernel_traitsILi256ELi64ELi64ELi8ELi4ELi2ELi2ELb0ELb0EN7cutlass6half_tE19Flash_kernel_traitsILi256ELi64ELi64ELi8ES3_EELb0ELb0ELb0ELb1ELb0ELb0ELb1EEEvNS_16Flash_bwd_paramsE,@function
        .size           _ZN5flash44flash_bwd_dq_dk_dv_loop_seqk_parallel_kernelI23Flash_bwd_kernel_traitsILi256ELi64ELi64ELi8ELi4ELi2ELi2ELb0ELb0EN7cutlass6half_tE19Flash_kernel_traitsILi256ELi64ELi64ELi8ES3_EELb0ELb0ELb0ELb1ELb0ELb0ELb1EEEvNS_16Flash_bwd_paramsE,(.L_x_2047 - _ZN5flash44flash_bwd_dq_dk_dv_loop_seqk_parallel_kernelI23Flash_bwd_kernel_traitsILi256ELi64ELi64ELi8ELi4ELi2ELi2ELb0ELb0EN7cutlass6half_tE19Flash_kernel_traitsILi256ELi64ELi64ELi8ES3_EELb0ELb0ELb0ELb1ELb0ELb0ELb1EEEvNS_16Flash_bwd_paramsE)
        .other          _ZN5flash44flash_bwd_dq_dk_dv_loop_seqk_parallel_kernelI23Flash_bwd_kernel_traitsILi256ELi64ELi64ELi8ELi4ELi2ELi2ELb0ELb0EN7cutlass6half_tE19Flash_kernel_traitsILi256ELi64ELi64ELi8ES3_EELb0ELb0ELb0ELb1ELb0ELb0ELb1EEEvNS_16Flash_bwd_paramsE,@"STO_CUDA_ENTRY STV_DEFAULT"
_ZN5flash44flash_bwd_dq_dk_dv_loop_seqk_parallel_kernelI23Flash_bwd_kernel_traitsILi256ELi64ELi64ELi8ELi4ELi2ELi2ELb0ELb0EN7cutlass6half_tE19Flash_kernel_traitsILi256ELi64ELi64ELi8ES3_EELb0ELb0ELb0ELb1ELb0ELb0ELb1EEEvNS_16Flash_bwd_paramsE:
.text._ZN5flash44flash_bwd_dq_dk_dv_loop_seqk_parallel_kernelI23Flash_bwd_kernel_traitsILi256ELi64ELi64ELi8ELi4ELi2ELi2ELb0ELb0EN7cutlass6half_tE19Flash_kernel_traitsILi256ELi64ELi64ELi8ES3_EELb0ELb0ELb0ELb1ELb0ELb0ELb1EEEvNS_16Flash_bwd_paramsE:
        /* <DEDUP_REMOVED lines=177> */
.L_x_1797:
        /* <DEDUP_REMOVED lines=66> */
.L_x_1751:
        /* <DEDUP_REMOVED lines=58> */
.L_x_1753:
        /* <DEDUP_REMOVED lines=43> */
.L_x_1754:
        /* <DEDUP_REMOVED lines=45> */
.L_x_1755:
[----:B------:R-:W-:-:S03]  /*1850*/  UMOV UR11, UR50 ;  /* 0x00000032000b7c82 */ /* 0x000fc60008000000 */
.L_x_1756:
        /* <DEDUP_REMOVED lines=128> */
.L_x_1759:
[----:B------:R-:W-:Y:S05]  /*2060*/  BSYNC B0 ;  /* 0x0000000000007941 */ /* 0x000fea0003800000 */
.L_x_1758:
        /* <DEDUP_REMOVED lines=48> */
.L_x_1761:
[----:B------:R-:W-:Y:S05]  /*2370*/  BSYNC B0 ;  /* 0x0000000000007941 */ /* 0x000fea0003800000 */
.L_x_1760:
        /* <DEDUP_REMOVED lines=23> */
.L_x_1763:
        /* <DEDUP_REMOVED lines=50> */
.L_x_1764:
[----:B------:R-:W-:Y:S05]  /*2810*/  BSYNC B0 ;  /* 0x0000000000007941 */ /* 0x000fea0003800000 */
.L_x_1762:
        /* <DEDUP_REMOVED lines=21> */
.L_x_1766:
        /* <DEDUP_REMOVED lines=49> */
.L_x_1767:
[----:B------:R-:W-:Y:S05]  /*2c80*/  BSYNC B0 ;  /* 0x0000000000007941 */ /* 0x000fea0003800000 */
.L_x_1765:
        /* <DEDUP_REMOVED lines=88> */
.L_x_1769:
[----:B---3--:R-:W-:Y:S05]  /*3210*/  BSYNC B0 ;  /* 0x0000000000007941 */ /* 0x008fea0003800000 */
.L_x_1768:
        /* <DEDUP_REMOVED lines=55> */
.L_x_1771:
[----:B------:R-:W-:Y:S05]  /*3590*/  BSYNC B0 ;  /* 0x0000000000007941 */ /* 0x000fea0003800000 */
.L_x_1770:
        /* <DEDUP_REMOVED lines=62> */
.L_x_1773:
[----:B------:R-:W-:Y:S05]  /*3980*/  BSYNC B0 ;  /* 0x0000000000007941 */ /* 0x000fea0003800000 */
.L_x_1772:
        /* <DEDUP_REMOVED lines=54> */
.L_x_1775:
[----:B------:R-:W-:Y:S05]  /*3cf0*/  BSYNC B0 ;  /* 0x0000000000007941 */ /* 0x000fea0003800000 */
.L_x_1774:
        /* <DEDUP_REMOVED lines=162> */
.L_x_1778:
[----:B---3--:R-:W2:Y:S01]  /*4720*/  LDL R0, [R1+0x58] ;  /* 0x0000580001007983 */ /* 0x008ea20000100800 */
[----:B------:R-:W-:Y:S01]  /*4730*/  USHF.L.U32 UR9, UR20, 0x6, URZ ;  /* 0x0000000614097899 */ /* 0x000fe2000800063f */
[----:B------:R-:W-:Y:S03]  /*4740*/  MOV R129, c[0x0][0x22c] ;  /* 0x00008b0000817a02 */ /* 0x000fe60000000f00 */
        /* <DEDUP_REMOVED lines=32> */
[----:B------:R-:W-:Y:S02]  /*4950*/  FSETP.NEU.FTZ.AND P2, PT, R250, -INF , PT ;  /* 0xff800000fa00780b */ /* 0x000fe40003f5d000 */
[----:B------:R-:W-:Y:S02]  /*4960*/  PLOP3.LUT P3, PT, PT, PT, UP0, 0x80, 0x0 ;  /* 0x000000000000781c */ /* 0x000fe40003f6f008 */
[----:B------:R-:W-:Y:S01]  /*4970*/  PLOP3.LUT P6, PT, PT, PT, UP0, 0x80, 0x0 ;  /* 0x000000000000781c */ /* 0x000fe20003fcf008 */
[----:B------:R-:W2:Y:S01]  /*4980*/  LDSM.16.M88.4 R100, [R2] ;  /* 0x000000000264783b */ /* 0x000ea20000000200 */
[C---:B-1----:R-:W-:Y:S08]  /*4990*/  HMMA.16816.F32 R4, R88.reuse, R92, R4 ;  /* 0x0000005c5804723c */ /* 0x042ff00000001804 */
[C---:B------:R-:W-:Y:S01]  /*49a0*/  HMMA.16816.F32 R8, R88.reuse, R94, R8 ;  /* 0x0000005e5808723c */ /* 0x040fe20000001808 */
[----:B------:R-:W1:Y:S07]  /*49b0*/  LDSM.16.M88.4 R92, [R0] ;  /* 0x00000000005c783b */ /* 0x000e6e0000000200 */
[C---:B------:R-:W-:Y:S08]  /*49c0*/  HMMA.16816.F32 R12, R88.reuse, R96, R12 ;  /* 0x00000060580c723c */ /* 0x040ff0000000180c */
[----:B------:R-:W-:Y:S01]  /*49d0*/  HMMA.16816.F32 R16, R88, R98, R16 ;  /* 0x000000625810723c */ /* 0x000fe20000001810 */
[----:B------:R-:W3:Y:S06]  /*49e0*/  LDSM.16.M88.4 R88, [R223+0x18800] ;  /* 0x01880000df58783b */ /* 0x000eec0000000200 */
[----:B------:R-:W-:Y:S01]  /*49f0*/  LDSM.16.M88.4 R96, [R225+0x2000] ;  /* 0x00200000e160783b */ /* 0x000fe20000000200 */
[C---:B--2---:R-:W-:Y:S08]  /*4a00*/  HMMA.16816.F32 R4, R100.reuse, R104, R4 ;  /* 0x000000686404723c */ /* 0x044ff00000001804 */
[C---:B------:R-:W-:Y:S01]  /*4a10*/  HMMA.16816.F32 R8, R100.reuse, R106, R8 ;  /* 0x0000006a6408723c */ /* 0x040fe20000001808 */
[----:B------:R-:W2:Y:S07]  /*4a20*/  LDSM.16.M88.4 R104, [R221+0x1a000] ;  /* 0x01a00000dd68783b */ /* 0x000eae0000000200 */
[C---:B------:R-:W-:Y:S08]  /*4a30*/  HMMA.16816.F32 R12, R100.reuse, R84, R12 ;  /* 0x00000054640c723c */ /* 0x040ff0000000180c */
[----:B------:R-:W-:Y:S01]  /*4a40*/  HMMA.16816.F32 R16, R100, R86, R16 ;  /* 0x000000566410723c */ /* 0x000fe20000001810 */
[----:B------:R-:W4:Y:S06]  /*4a50*/  LDSM.16.M88.4 R84, [R221+0x1a800] ;  /* 0x01a80000dd54783b */ /* 0x000f2c0000000200 */
[----:B------:R-:W-:Y:S01]  /*4a60*/  LDSM.16.M88.4 R100, [R3+0x2000] ;  /* 0x002000000364783b */ /* 0x000fe20000000200 */
[C---:B-1----:R-:W-:Y:S08]  /*4a70*/  HMMA.16816.F32 R4, R92.reuse, R108, R4 ;  /* 0x0000006c5c04723c */ /* 0x042ff00000001804 */
[C---:B------:R-:W-:Y:S01]  /*4a80*/  HMMA.16816.F32 R8, R92.reuse, R110, R8 ;  /* 0x0000006e5c08723c */ /* 0x040fe20000001808 */
[----:B------:R-:W1:Y:S07]  /*4a90*/  LDSM.16.M88.4 R108, [R222+0x1a000] ;  /* 0x01a00000de6c783b */ /* 0x000e6e0000000200 */
[C---:B---3--:R-:W-:Y:S08]  /*4aa0*/  HMMA.16816.F32 R12, R92.reuse, R88, R12 ;  /* 0x000000585c0c723c */ /* 0x048ff0000000180c */
[----:B------:R-:W-:Y:S01]  /*4ab0*/  HMMA.16816.F32 R16, R92, R90, R16 ;  /* 0x0000005a5c10723c */ /* 0x000fe20000001810 */
[----:B------:R-:W3:Y:S06]  /*4ac0*/  LDSM.16.M88.4 R88, [R222+0x1a800] ;  /* 0x01a80000de58783b */ /* 0x000eec0000000200 */
        /* <DEDUP_REMOVED lines=38> */
[----:B------:R-:W-:Y:S07]  /*4d30*/  LDSM.16.M88.4 R108, [R221+0x1e000] ;  /* 0x01e00000dd6c783b */ /* 0x000fee0000000200 */
[C---:B---3--:R-:W-:Y:S08]  /*4d40*/  HMMA.16816.F32 R12, R92.reuse, R88, R12 ;  /* 0x000000585c0c723c */ /* 0x048ff0000000180c */
[----:B------:R-:W-:Y:S01]  /*4d50*/  HMMA.16816.F32 R16, R92, R90, R16 ;  /* 0x0000005a5c10723c */ /* 0x000fe20000001810 */
[----:B------:R-:W-:Y:S06]  /*4d60*/  LDSM.16.M88.4 R92, [R223+0x1c000] ;  /* 0x01c00000df5c783b */ /* 0x000fec0000000200 */
[----:B------:R-:W1:Y:S01]  /*4d70*/  LDSM.16.M88.4 R88, [R0+0x4000] ;  /* 0x004000000058783b */ /* 0x000e620000000200 */
[C---:B--2---:R-:W-:Y:S08]  /*4d80*/  HMMA.16816.F32 R4, R96.reuse, R104, R4 ;  /* 0x000000686004723c */ /* 0x044ff00000001804 */
[C---:B------:R-:W-:Y:S01]  /*4d90*/  HMMA.16816.F32 R8, R96.reuse, R106, R8 ;  /* 0x0000006a6008723c */ /* 0x040fe20000001808 */
[----:B------:R-:W2:Y:S07]  /*4da0*/  LDSM.16.M88.4 R104, [R225+0x6000] ;  /* 0x00600000e168783b */ /* 0x000eae0000000200 */
[C---:B----4-:R-:W-:Y:S08]  /*4db0*/  HMMA.16816.F32 R12, R96.reuse, R84, R12 ;  /* 0x00000054600c723c */ /* 0x050ff0000000180c */
[----:B------:R-:W-:Y:S01]  /*4dc0*/  HMMA.16816.F32 R16, R96, R86, R16 ;  /* 0x000000566010723c */ /* 0x000fe20000001810 */
[----:B------:R-:W3:Y:S06]  /*4dd0*/  LDSM.16.M88.4 R84, [R221+0x1e800] ;  /* 0x01e80000dd54783b */ /* 0x000eec0000000200 */
[----:B------:R-:W-:Y:S01]  /*4de0*/  LDSM.16.M88.4 R96, [R222+0x1e000] ;  /* 0x01e00000de60783b */ /* 0x000fe20000000200 */
[C---:B-1----:R-:W-:Y:S08]  /*4df0*/  HMMA.16816.F32 R4, R88.reuse, R92, R4 ;  /* 0x0000005c5804723c */ /* 0x042ff00000001804 */
[C---:B------:R-:W-:Y:S01]  /*4e00*/  HMMA.16816.F32 R8, R88.reuse, R94, R8 ;  /* 0x0000005e5808723c */ /* 0x040fe20000001808 */
[----:B------:R1:W4:Y:S07]  /*4e10*/  LDSM.16.M88.4 R92, [R3+0x6000] ;  /* 0x00600000035c783b */ /* 0x00032e0000000200 */
[C---:B------:R-:W-:Y:S08]  /*4e20*/  HMMA.16816.F32 R12, R88.reuse, R100, R12 ;  /* 0x00000064580c723c */ /* 0x040ff0000000180c */
[----:B------:R-:W-:Y:S01]  /*4e30*/  HMMA.16816.F32 R16, R88, R102, R16 ;  /* 0x000000665810723c */ /* 0x000fe20000001810 */
[----:B------:R-:W4:Y:S06]  /*4e40*/  LDSM.16.M88.4 R88, [R222+0x1e800] ;  /* 0x01e80000de58783b */ /* 0x000f2c0000000200 */
[----:B------:R-:W-:Y:S01]  /*4e50*/  LDSM.16.M88.4 R100, [R224+0x1e000] ;  /* 0x01e00000e064783b */ /* 0x000fe20000000200 */
[C---:B--2---:R-:W-:Y:S01]  /*4e60*/  HMMA.16816.F32 R4, R104.reuse, R108, R4 ;  /* 0x0000006c6804723c */ /* 0x044fe20000001804 */
[----:B-1----:R-:W-:Y:S07]  /*4e70*/  MOV R3, UR8 ;  /* 0x0000000800037c02 */ /* 0x002fee0008000f00 */
[C---:B------:R-:W-:Y:S01]  /*4e80*/  HMMA.16816.F32 R8, R104.reuse, R110, R8 ;  /* 0x0000006e6808723c */ /* 0x040fe20000001808 */
[----:B------:R-:W2:Y:S07]  /*4e90*/  LDL R110, [R1+0x54] ;  /* 0x00005400016e7983 */ /* 0x000eae0000100800 */
[C---:B---3--:R-:W-:Y:S08]  /*4ea0*/  HMMA.16816.F32 R12, R104.reuse, R84, R12 ;  /* 0x00000054680c723c */ /* 0x048ff0000000180c */
[----:B------:R-:W-:Y:S01]  /*4eb0*/  HMMA.16816.F32 R16, R104, R86, R16 ;  /* 0x000000566810723c */ /* 0x000fe20000001810 */
[----:B------:R1:W3:Y:S07]  /*4ec0*/  LDSM.16.M88.4 R84, [R2+0x6000] ;  /* 0x006000000254783b */ /* 0x0002ee0000000200 */
[C---:B----4-:R-:W-:Y:S08]  /*4ed0*/  HMMA.16816.F32 R4, R92.reuse, R96, R4 ;  /* 0x000000605c04723c */ /* 0x050ff00000001804 */
[C---:B------:R-:W-:Y:S08]  /*4ee0*/  HMMA.16816.F32 R8, R92.reuse, R98, R8 ;  /* 0x000000625c08723c */ /* 0x040ff00000001808 */
[C---:B------:R-:W-:Y:S04]  /*4ef0*/  HMMA.16816.F32 R12, R92.reuse, R88, R12 ;  /* 0x000000585c0c723c */ /* 0x040fe8000000180c */
[----:B-1----:R-:W-:Y:S04]  /*4f00*/  LEA R2, R3, R112, 0x6 ;  /* 0x0000007003027211 */ /* 0x002fe800078e30ff */
[----:B------:R-:W-:Y:S01]  /*4f10*/  HMMA.16816.F32 R16, R92, R90, R16 ;  /* 0x0000005a5c10723c */ /* 0x000fe20000001810 */
[----:B------:R1:W-:Y:S03]  /*4f20*/  LDSM.16.M88.4 R88, [R0+0x6000] ;  /* 0x006000000058783b */ /* 0x0003e60000000200 */
[----:B------:R-:W-:Y:S02]  /*4f30*/  IABS R96, R2 ;  /* 0x0000000200607213 */ /* 0x000fe40000000000 */
[C---:B------:R-:W-:Y:S01]  /*4f40*/  IADD3 R3, R2.reuse, -0x1, RZ ;  /* 0xffffffff02037810 */ /* 0x040fe20007ffe0ff */
[----:B------:R-:W-:Y:S01]  /*4f50*/  LDSM.16.M88.4 R92, [R223+0x1e000] ;  /* 0x01e00000df5c783b */ /* 0x000fe20000000200 */
[----:B------:R4:W-:Y:S01]  /*4f60*/  I2F R108, R96 ;  /* 0x00000060006c7306 */ /* 0x0009e20000201400 */
[C---:B---3--:R-:W-:Y:S05]  /*4f70*/  HMMA.16816.F32 R4, R84.reuse, R100, R4 ;  /* 0x000000645404723c */ /* 0x048fea0000001804 */
[----:B------:R-:W-:Y:S02]  /*4f80*/  ISETP.GE.AND P0, PT, R3, RZ, PT ;  /* 0x000000ff0300720c */ /* 0x000fe40003f06270 */
[----:B------:R-:W-:Y:S01]  /*4f90*/  IADD3 R106, R2, 0x8, RZ ;  /* 0x00000008026a7810 */ /* 0x000fe20007ffe0ff */
[C---:B------:R-:W-:Y:S03]  /*4fa0*/  HMMA.16816.F32 R8, R84.reuse, R102, R8 ;  /* 0x000000665408723c */ /* 0x040fe60000001808 */
[----:B------:R-:W-:Y:S02]  /*4fb0*/  ISETP.GE.AND P1, PT, R106, RZ, PT ;  /* 0x000000ff6a00720c */ /* 0x000fe40003f26270 */
[C---:B------:R-:W-:Y:S02]  /*4fc0*/  IADD3 R105, R2.reuse, 0x7, RZ ;  /* 0x0000000702697810 */ /* 0x040fe40007ffe0ff */
[C---:B------:R-:W-:Y:S02]  /*4fd0*/  IADD3 R104, R2.reuse, -0x8, RZ ;  /* 0xfffffff802687810 */ /* 0x040fe40007ffe0ff */
[C---:B-1----:R-:W-:Y:S03]  /*4fe0*/  IADD3 R0, R2.reuse, -0x10, RZ ;  /* 0xfffffff002007810 */ /* 0x042fe60007ffe0ff */
[C---:B------:R-:W-:Y:S02]  /*4ff0*/  @!P0 IADD3 R3, -R2.reuse, 0x1, RZ ;  /* 0x0000000102038810 */ /* 0x040fe40007ffe1ff */
[----:B------:R-:W-:Y:S01]  /*5000*/  ISETP.GE.AND P0, PT, R105, RZ, PT ;  /* 0x000000ff6900720c */ /* 0x000fe20003f06270 */
[----:B----4-:R-:W1:Y:S01]  /*5010*/  LDSM.16.M88.4 R96, [R224+0x1e800] ;  /* 0x01e80000e060783b */ /* 0x010e620000000200 */
[----:B------:R3:W-:Y:S01]  /*5020*/  I2F R107, R3 ;  /* 0x00000003006b7306 */ /* 0x0007e20000201400 */
[----:B------:R-:W-:Y:S02]  /*5030*/  @!P1 IADD3 R106, -R2, -0x8, RZ ;  /* 0xfffffff8026a9810 */ /* 0x000fe40007ffe1ff */
[----:B------:R-:W-:Y:S07]  /*5040*/  ISETP.GE.AND P1, PT, R104, RZ, PT ;  /* 0x000000ff6800720c */ /* 0x000fee0003f26270 */
[----:B------:R-:W-:Y:S01]  /*5050*/  I2F R106, R106 ;  /* 0x0000006a006a7306 */ /* 0x000fe20000201400 */
[C---:B------:R-:W-:Y:S05]  /*5060*/  @!P0 IADD3 R105, -R2.reuse, -0x7, RZ ;  /* 0xfffffff902698810 */ /* 0x040fea0007ffe1ff */
[----:B------:R-:W-:Y:S02]  /*5070*/  @!P1 IADD3 R104, -R2, 0x8, RZ ;  /* 0x0000000802689810 */ /* 0x000fe40007ffe1ff */
[----:B------:R-:W-:Y:S02]  /*5080*/  ISETP.GE.AND P1, PT, R0, RZ, PT ;  /* 0x000000ff0000720c */ /* 0x000fe40003f26270 */
[----:B------:R-:W-:Y:S01]  /*5090*/  I2F R105, R105 ;  /* 0x0000006900697306 */ /* 0x000fe20000201400 */
[C---:B---3--:R-:W-:Y:S04]  /*50a0*/  IADD3 R3, R2.reuse, -0x9, RZ ;  /* 0xfffffff702037810 */ /* 0x048fe80007ffe0ff */
[----:B------:R-:W-:Y:S05]  /*50b0*/  ISETP.GE.AND P0, PT, R3, RZ, PT ;  /* 0x000000ff0300720c */ /* 0x000fea0003f06270 */
[----:B------:R-:W-:Y:S01]  /*50c0*/  I2F R104, R104 ;  /* 0x0000006800687306 */ /* 0x000fe20000201400 */
[C---:B------:R-:W-:Y:S01]  /*50d0*/  @!P1 IADD3 R0, -R2.reuse, 0x10, RZ ;  /* 0x0000001002009810 */ /* 0x040fe20007ffe1ff */
[C---:B-1----:R-:W-:Y:S08]  /*50e0*/  HMMA.16816.F32 R12, R84.reuse, R96, R12 ;  /* 0x00000060540c723c */ /* 0x042ff0000000180c */
[----:B------:R1:W-:Y:S01]  /*50f0*/  I2F R97, R0 ;  /* 0x0000000000617306 */ /* 0x0003e20000201400 */
[C---:B------:R-:W-:Y:S03]  /*5100*/  @!P0 IADD3 R3, -R2.reuse, 0x9, RZ ;  /* 0x0000000902038810 */ /* 0x040fe60007ffe1ff */
[----:B------:R-:W-:Y:S01]  /*5110*/  IADD3 R96, R2, -0x11, RZ ;  /* 0xffffffef02607810 */ /* 0x000fe20007ffe0ff */
[----:B------:R-:W-:Y:S01]  /*5120*/  HMMA.16816.F32 R16, R84, R98, R16 ;  /* 0x000000625410723c */ /* 0x000fe20000001810 */
[----:B------:R-:W3:Y:S04]  /*5130*/  LDSM.16.M88.4 R84, [R223+0x1e800] ;  /* 0x01e80000df54783b */ /* 0x000ee80000000200 */
[----:B------:R4:W-:Y:S01]  /*5140*/  I2F R100, R3 ;  /* 0x0000000300647306 */ /* 0x0009e20000201400 */
[----:B------:R-:W-:Y:S02]  /*5150*/  ISETP.GE.AND P0, PT, R96, RZ, PT ;  /* 0x000000ff6000720c */ /* 0x000fe40003f06270 */
[C---:B------:R-:W-:Y:S08]  /*5160*/  HMMA.16816.F32 R4, R88.reuse, R92, R4 ;  /* 0x0000005c5804723c */ /* 0x040ff00000001804 */
[C---:B------:R-:W-:Y:S04]  /*5170*/  HMMA.16816.F32 R8, R88.reuse, R94, R8 ;  /* 0x0000005e5808723c */ /* 0x040fe80000001808 */
[C---:B-1----:R-:W-:Y:S02]  /*5180*/  IADD3 R0, R2.reuse, -0x19, RZ ;  /* 0xffffffe702007810 */ /* 0x042fe40007ffe0ff */
[----:B------:R-:W-:Y:S02]  /*5190*/  @!P0 IADD3 R96, -R2, 0x11, RZ ;  /* 0x0000001102608810 */ /* 0x000fe40007ffe1ff */
[----:B------:R-:W-:Y:S04]  /*51a0*/  ISETP.GE.AND P0, PT, R0, RZ, PT ;  /* 0x000000ff0000720c */ /* 0x000fe80003f06270 */
[----:B----4-:R-:W-:Y:S01]  /*51b0*/  IADD3 R3, R2, -0x18, RZ ;  /* 0xffffffe802037810 */ /* 0x010fe20007ffe0ff */
[----:B------:R-:W-:Y:S03]  /*51c0*/  I2F R96, R96 ;  /* 0x0000006000607306 */ /* 0x000fe60000201400 */
[----:B------:R-:W-:Y:S01]  /*51d0*/  ISETP.GE.AND P1, PT, R3, RZ, PT ;  /* 0x000000ff0300720c */ /* 0x000fe20003f26270 */
[----:B------:R-:W-:Y:S02]  /*51e0*/  FMUL.FTZ R4, R4, c[0x0][0x2ec] ;  /* 0x0000bb0004047a20 */ /* 0x000fe40000410000 */
[----:B------:R-:W-:Y:S02]  /*51f0*/  FMUL.FTZ R5, R5, c[0x0][0x2ec] ;  /* 0x0000bb0005057a20 */ /* 0x000fe40000410000 */
[----:B------:R-:W-:Y:S01]  /*5200*/  @!P0 IADD3 R0, -R2, 0x19, RZ ;  /* 0x0000001902008810 */ /* 0x000fe20007ffe1ff */
[----:B------:R-:W-:Y:S01]  /*5210*/  FMUL.FTZ R6, R6, c[0x0][0x2ec] ;  /* 0x0000bb0006067a20 */ /* 0x000fe20000410000 */
[----:B------:R-:W1:Y:S01]  /*5220*/  MUFU.TANH R109, R4 ;  /* 0x00000004006d7308 */ /* 0x000e620000002400 */
[----:B------:R-:W-:Y:S01]  /*5230*/  PLOP3.LUT P0, PT, PT, PT, UP0, 0x80, 0x0 ;  /* 0x000000000000781c */ /* 0x000fe20003f0f008 */
[C---:B---3--:R-:W-:Y:S03]  /*5240*/  HMMA.16816.F32 R12, R88.reuse, R84, R12 ;  /* 0x00000054580c723c */ /* 0x048fe6000000180c */
[----:B------:R-:W-:Y:S01]  /*5250*/  FMUL.FTZ R7, R7, c[0x0][0x2ec] ;  /* 0x0000bb0007077a20 */ /* 0x000fe20000410000 */
[----:B------:R-:W-:Y:S01]  /*5260*/  @!P1 IADD3 R3, -R2, 0x18, RZ ;  /* 0x0000001802039810 */ /* 0x000fe20007ffe1ff */
[----:B------:R-:W-:Y:S01]  /*5270*/  FMUL.FTZ R8, R8, c[0x0][0x2ec] ;  /* 0x0000bb0008087a20 */ /* 0x000fe20000410000 */
[----:B------:R-:W-:Y:S01]  /*5280*/  MOV R2, UR20 ;  /* 0x0000001400027c02 */ /* 0x000fe20008000f00 */
[----:B------:R-:W-:Y:S01]  /*5290*/  FMUL.FTZ R9, R9, c[0x0][0x2ec] ;  /* 0x0000bb0009097a20 */ /* 0x000fe20000410000 */
[----:B------:R-:W-:Y:S01]  /*52a0*/  HMMA.16816.F32 R16, R88, R86, R16 ;  /* 0x000000565810723c */ /* 0x000fe20000001810 */
[----:B------:R3:W-:Y:S01]  /*52b0*/  I2F R93, R3 ;  /* 0x00000003005d7306 */ /* 0x0007e20000201400 */
[----:B------:R-:W-:Y:S02]  /*52c0*/  PLOP3.LUT P1, PT, PT, PT, UP0, 0x80, 0x0 ;  /* 0x000000000000781c */ /* 0x000fe40003f2f008 */
[----:B------:R-:W-:Y:S02]  /*52d0*/  FMUL.FTZ R10, R10, c[0x0][0x2ec] ;  /* 0x0000bb000a0a7a20 */ /* 0x000fe40000410000 */
[----:B------:R-:W-:Y:S05]  /*52e0*/  FMUL.FTZ R11, R11, c[0x0][0x2ec] ;  /* 0x0000bb000b0b7a20 */ /* 0x000fea0000410000 */
[----:B------:R-:W-:Y:S01]  /*52f0*/  I2F R92, R0 ;  /* 0x00000000005c7306 */ /* 0x000fe20000201400 */
[----:B-1----:R-:W-:Y:S04]  /*5300*/  FFMA.FTZ R4, R108, -UR6, R109 ;  /* 0x800000066c047c23 */ /* 0x002fe8000801006d */
[----:B------:R-:W-:Y:S02]  /*5310*/  FMUL.FTZ R12, R12, c[0x0][0x2ec] ;  /* 0x0000bb000c0c7a20 */ /* 0x000fe40000410000 */
[----:B------:R-:W-:Y:S02]  /*5320*/  FMUL.FTZ R13, R13, c[0x0][0x2ec] ;  /* 0x0000bb000d0d7a20 */ /* 0x000fe40000410000 */
[----:B------:R-:W-:Y:S01]  /*5330*/  FMUL.FTZ R14, R14, c[0x0][0x2ec] ;  /* 0x0000bb000e0e7a20 */ /* 0x000fe20000410000 */
[----:B------:R-:W-:Y:S01]  /*5340*/  MUFU.TANH R102, R5 ;  /* 0x0000000500667308 */ /* 0x000fe20000002400 */
[----:B------:R-:W-:Y:S02]  /*5350*/  FMUL.FTZ R15, R15, c[0x0][0x2ec] ;  /* 0x0000bb000f0f7a20 */ /* 0x000fe40000410000 */
[----:B------:R-:W-:Y:S02]  /*5360*/  FMUL.FTZ R16, R16, c[0x0][0x2ec] ;  /* 0x0000bb0010107a20 */ /* 0x000fe40000410000 */
[----:B---3--:R-:W-:Y:S02]  /*5370*/  FMUL.FTZ R3, R250, 1.4426950216293334961 ;  /* 0x3fb8aa3bfa037820 */ /* 0x008fe40000410000 */
[----:B------:R-:W-:Y:S02]  /*5380*/  FMUL.FTZ R17, R17, c[0x0][0x2ec] ;  /* 0x0000bb0011117a20 */ /* 0x000fe40000410000 */
[----:B------:R-:W-:Y:S01]  /*5390*/  FMUL.FTZ R18, R18, c[0x0][0x2ec] ;  /* 0x0000bb0012127a20 */ /* 0x000fe20000410000 */
[----:B------:R-:W-:Y:S01]  /*53a0*/  FSEL R3, R3, RZ, P2 ;  /* 0x000000ff03037208 */ /* 0x000fe20001000000 */
[----:B------:R-:W1:Y:S01]  /*53b0*/  MUFU.TANH R121, R6 ;  /* 0x0000000600797308 */ /* 0x000e620000002400 */
[----:B------:R-:W-:Y:S01]  /*53c0*/  PLOP3.LUT P2, PT, PT, PT, UP0, 0x80, 0x0 ;  /* 0x000000000000781c */ /* 0x000fe20003f4f008 */
[----:B------:R-:W-:Y:S08]  /*53d0*/  FMUL.FTZ R19, R19, c[0x0][0x2ec] ;  /* 0x0000bb0013137a20 */ /* 0x000ff00000410000 */
[----:B------:R-:W3:Y:S10]  /*53e0*/  MUFU.TANH R120, R7 ;  /* 0x0000000700787308 */ /* 0x000ef40000002400 */
[----:B------:R-:W4:Y:S01]  /*53f0*/  MUFU.TANH R101, R8 ;  /* 0x0000000800657308 */ /* 0x000f220000002400 */
[----:B-1----:R-:W-:Y:S09]  /*5400*/  FFMA.FTZ R5, R106, -UR6, R121 ;  /* 0x800000066a057c23 */ /* 0x002ff20008010079 */
[----:B------:R-:W1:Y:S10]  /*5410*/  MUFU.TANH R99, R9 ;  /* 0x0000000900637308 */ /* 0x000e740000002400 */
[----:B------:R-:W1:Y:S10]  /*5420*/  MUFU.TANH R119, R10 ;  /* 0x0000000a00777308 */ /* 0x000e740000002400 */
[----:B------:R-:W1:Y:S10]  /*5430*/  MUFU.TANH R118, R11 ;  /* 0x0000000b00767308 */ /* 0x000e740000002400 */
[----:B------:R-:W1:Y:S10]  /*5440*/  MUFU.TANH R103, R12 ;  /* 0x0000000c00677308 */ /* 0x000e740000002400 */
[----:B------:R-:W1:Y:S10]  /*5450*/  MUFU.TANH R98, R13 ;  /* 0x0000000d00627308 */ /* 0x000e740000002400 */
[----:B------:R-:W1:Y:S10]  /*5460*/  MUFU.TANH R117, R14 ;  /* 0x0000000e00757308 */ /* 0x000e740000002400 */
[----:B------:R-:W-:Y:S01]  /*5470*/  MUFU.TANH R95, R16 ;  /* 0x00000010005f7308 */ /* 0x000fe20000002400 */
[----:B--2---:R-:W-:Y:S04]  /*5480*/  LEA R2, R2, R110, 0x6 ;  /* 0x0000006e02027211 */ /* 0x004fe800078e30ff */
[C---:B------:R-:W-:Y:S02]  /*5490*/  @P5 ISETP.GE.AND P5, PT, R2.reuse, UR7, PT ;  /* 0x0000000702005c0c */ /* 0x040fe4000bfa6270 */
[----:B------:R-:W-:Y:S02]  /*54a0*/  @P1 IADD3 R0, R2, 0x1, RZ ;  /* 0x0000000102001810 */ /* 0x000fe40007ffe0ff */
[----:B------:R-:W-:Y:S01]  /*54b0*/  PLOP3.LUT P1, PT, PT, PT, UP0, 0x80, 0x0 ;  /* 0x000000000000781c */ /* 0x000fe20003f2f008 */
[----:B------:R-:W2:Y:S01]  /*54c0*/  MUFU.TANH R115, R15 ;  /* 0x0000000f00737308 */ /* 0x000ea20000002400 */
[----:B------:R-:W-:Y:S01]  /*54d0*/  @P4 ISETP.GE.AND P4, PT, R0, UR7, PT ;  /* 0x0000000700004c0c */ /* 0x000fe2000bf86270 */
[----:B------:R-:W-:Y:S06]  /*54e0*/  FFMA.FTZ R0, R107, -UR6, R102 ;  /* 0x800000066b007c23 */ /* 0x000fec0008010066 */
[----:B------:R-:W-:Y:S02]  /*54f0*/  @P0 FSEL R4, R4, -INF , !P5 ;  /* 0xff80000004040808 */ /* 0x000fe40006800000 */
[----:B------:R-:W-:Y:S01]  /*5500*/  PLOP3.LUT P0, PT, PT, PT, UP0, 0x80, 0x0 ;  /* 0x000000000000781c */ /* 0x000fe20003f0f008 */
[----:B------:R-:W1:Y:S02]  /*5510*/  MUFU.TANH R94, R17 ;  /* 0x00000011005e7308 */ /* 0x000e640000002400 */
[--C-:B------:R-:W-:Y:S01]  /*5520*/  FFMA.FTZ R4, R4, c[0x0][0x23c], -R3.reuse ;  /* 0x00008f0004047a23 */ /* 0x100fe20000010803 */
[----:B------:R-:W-:Y:S02]  /*5530*/  @P1 FSEL R0, R0, -INF , !P4 ;  /* 0xff80000000001808 */ /* 0x000fe40006000000 */
[----:B------:R-:W-:Y:S03]  /*5540*/  FSETP.NEU.FTZ.AND P1, PT, R251, -INF , PT ;  /* 0xff800000fb00780b */ /* 0x000fe60003f3d000 */
[----:B------:R-:W-:Y:S02]  /*5550*/  FFMA.FTZ R6, R0, c[0x0][0x23c], -R3 ;  /* 0x00008f0000067a23 */ /* 0x000fe40000010803 */
[----:B------:R1:W-:Y:S02]  /*5560*/  MUFU.EX2 R113, R4 ;  /* 0x0000000400717308 */ /* 0x0003e40000000800 */
[----:B------:R-:W-:Y:S02]  /*5570*/  @P0 FSEL R5, R5, -INF , !P5 ;  /* 0xff80000005050808 */ /* 0x000fe40006800000 */
[----:B------:R-:W-:Y:S02]  /*5580*/  PLOP3.LUT P0, PT, PT, PT, UP0, 0x80, 0x0 ;  /* 0x000000000000781c */ /* 0x000fe40003f0f008 */
[----:B------:R-:W-:Y:S04]  /*5590*/  PLOP3.LUT P5, PT, PT, PT, UP0, 0x80, 0x0 ;  /* 0x000000000000781c */ /* 0x000fe80003faf008 */
[----:B------:R2:W-:Y:S10]  /*55a0*/  MUFU.EX2 R111, R6 ;  /* 0x00000006006f7308 */ /* 0x0005f40000000800 */
[----:B------:R-:W-:Y:S01]  /*55b0*/  MUFU.TANH R114, R18 ;  /* 0x0000001200727308 */ /* 0x000fe20000002400 */
[----:B-1----:R-:W-:Y:S05]  /*55c0*/  FMUL.FTZ R4, R251, 1.4426950216293334961 ;  /* 0x3fb8aa3bfb047820 */ /* 0x002fea0000410000 */
[----:B------:R-:W-:Y:S01]  /*55d0*/  FSEL R0, R4, RZ, P1 ;  /* 0x000000ff04007208 */ /* 0x000fe20000800000 */
[----:B---3--:R-:W-:Y:S01]  /*55e0*/  FFMA.FTZ R4, R105, -UR6, R120 ;  /* 0x8000000669047c23 */ /* 0x008fe20008010078 */
[----:B------:R-:W-:Y:S02]  /*55f0*/  PLOP3.LUT P1, PT, PT, PT, UP0, 0x80, 0x0 ;  /* 0x000000000000781c */ /* 0x000fe40003f2f008 */
[----:B------:R-:W1:Y:S01]  /*5600*/  MUFU.TANH R112, R19 ;  /* 0x0000001300707308 */ /* 0x000e620000002400 */
[--C-:B------:R-:W-:Y:S01]  /*5610*/  FFMA.FTZ R5, R5, c[0x0][0x23c], -R0.reuse ;  /* 0x00008f0005057a23 */ /* 0x100fe20000010800 */
[----:B--2---:R-:W-:Y:S02]  /*5620*/  @P3 IADD3 R6, R2, 0x8, RZ ;  /* 0x0000000802063810 */ /* 0x004fe40007ffe0ff */
[----:B------:R-:W-:Y:S02]  /*5630*/  PLOP3.LUT P3, PT, PT, PT, UP0, 0x80, 0x0 ;  /* 0x000000000000781c */ /* 0x000fe40003f6f008 */
[----:B------:R-:W-:Y:S02]  /*5640*/  @P6 ISETP.GE.AND P6, PT, R6, UR7, PT ;  /* 0x0000000706006c0c */ /* 0x000fe4000bfc6270 */
[----:B------:R-:W-:Y:S02]  /*5650*/  @P2 IADD3 R6, R2, 0x9, RZ ;  /* 0x0000000902062810 */ /* 0x000fe40007ffe0ff */
[----:B------:R4:W-:Y:S01]  /*5660*/  MUFU.EX2 R126, R5 ;  /* 0x00000005007e7308 */ /* 0x0009e20000000800 */
[----:B------:R-:W-:Y:S02]  /*5670*/  PLOP3.LUT P2, PT, PT, PT, UP0, 0x80, 0x0 ;  /* 0x000000000000781c */ /* 0x000fe40003f4f008 */
[----:B------:R-:W-:Y:S02]  /*5680*/  @P1 FSEL R4, R4, -INF , !P4 ;  /* 0xff80000004041808 */ /* 0x000fe40006000000 */
[----:B------:R-:W-:Y:S02]  /*5690*/  PLOP3.LUT P1, PT, PT, PT, UP0, 0x80, 0x0 ;  /* 0x000000000000781c */ /* 0x000fe40003f2f008 */
[----:B------:R-:W-:Y:S01]  /*56a0*/  PLOP3.LUT P4, PT, PT, PT, UP0, 0x80, 0x0 ;  /* 0x000000000000781c */ /* 0x000fe20003f8f008 */
[--C-:B------:R-:W-:Y:S01]  /*56b0*/  FFMA.FTZ R4, R4, c[0x0][0x23c], -R0.reuse ;  /* 0x00008f0004047a23 */ /* 0x100fe20000010800 */
[----:B------:R-:W-:Y:S03]  /*56c0*/  @P3 ISETP.GE.AND P3, PT, R6, UR7, PT ;  /* 0x0000000706003c0c */ /* 0x000fe6000bf66270 */
[----:B------:R2:W-:Y:S08]  /*56d0*/  MUFU.EX2 R125, R4 ;  /* 0x00000004007d7308 */ /* 0x0005f00000000800 */
[----:B------:R-:W-:Y:S02]  /*56e0*/  @P4 IADD3 R6, R2, 0x10, RZ ;  /* 0x0000001002064810 */ /* 0x000fe40007ffe0ff */
[----:B------:R-:W-:Y:S01]  /*56f0*/  PLOP3.LUT P4, PT, PT, PT, UP0, 0x80, 0x0 ;  /* 0x000000000000781c */ /* 0x000fe20003f8f008 */
[----:B----4-:R-:W-:Y:S01]  /*5700*/  FFMA.FTZ R5, R104, -UR6, R101 ;  /* 0x8000000668057c23 */ /* 0x010fe20008010065 */
[----:B------:R-:W-:Y:S04]  /*5710*/  @P5 ISETP.GE.AND P5, PT, R6, UR7, PT ;  /* 0x0000000706005c0c */ /* 0x000fe8000bfa6270 */
[----:B------:R-:W-:Y:S02]  /*5720*/  @P0 FSEL R5, R5, -INF , !P6 ;  /* 0xff80000005050808 */ /* 0x000fe40007000000 */
[----:B------:R-:W-:Y:S03]  /*5730*/  PLOP3.LUT P0, PT, PT, PT, UP0, 0x80, 0x0 ;  /* 0x000000000000781c */ /* 0x000fe60003f0f008 */
[----:B------:R-:W-:Y:S02]  /*5740*/  FFMA.FTZ R5, R5, c[0x0][0x23c], -R3 ;  /* 0x00008f0005057a23 */ /* 0x000fe40000010803 */
[----:B--2---:R-:W-:Y:S02]  /*5750*/  FFMA.FTZ R4, R100, -UR6, R99 ;  /* 0x8000000664047c23 */ /* 0x004fe40008010063 */
[----:B------:R2:W-:Y:S03]  /*5760*/  MUFU.EX2 R110, R5 ;  /* 0x00000005006e7308 */ /* 0x0005e60000000800 */
[----:B------:R-:W-:Y:S02]  /*5770*/  @P1 FSEL R4, R4, -INF , !P3 ;  /* 0xff80000004041808 */ /* 0x000fe40005800000 */
[----:B------:R-:W-:Y:S03]  /*5780*/  PLOP3.LUT P1, PT, PT, PT, UP0, 0x80, 0x0 ;  /* 0x000000000000781c */ /* 0x000fe60003f2f008 */
[----:B------:R-:W-:Y:S04]  /*5790*/  FFMA.FTZ R4, R4, c[0x0][0x23c], -R3 ;  /* 0x00008f0004047a23 */ /* 0x000fe80000010803 */
[----:B------:R3:W-:Y:S06]  /*57a0*/  MUFU.EX2 R105, R4 ;  /* 0x0000000400697308 */ /* 0x0007ec0000000800 */
[----:B------:R-:W-:Y:S02]  /*57b0*/  @P1 IADD3 R6, R2, 0x11, RZ ;  /* 0x0000001102061810 */ /* 0x000fe40007ffe0ff */
[----:B------:R-:W-:Y:S01]  /*57c0*/  PLOP3.LUT P1, PT, PT, PT, UP0, 0x80, 0x0 ;  /* 0x000000000000781c */ /* 0x000fe20003f2f008 */
[----:B--2---:R-:W-:Y:S05]  /*57d0*/  FFMA.FTZ R5, R108, -UR6, R119 ;  /* 0x800000066c057c23 */ /* 0x004fea0008010077 */
[----:B------:R-:W-:Y:S02]  /*57e0*/  @P2 FSEL R5, R5, -INF , !P6 ;  /* 0xff80000005052808 */ /* 0x000fe40007000000 */
[----:B------:R-:W-:Y:S02]  /*57f0*/  PLOP3.LUT P6, PT, PT, PT, UP0, 0x80, 0x0 ;  /* 0x000000000000781c */ /* 0x000fe40003fcf008 */
[----:B------:R-:W-:Y:S01]  /*5800*/  PLOP3.LUT P2, PT, PT, PT, UP0, 0x80, 0x0 ;  /* 0x000000000000781c */ /* 0x000fe20003f4f008 */
[----:B------:R-:W-:Y:S02]  /*5810*/  FFMA.FTZ R5, R5, c[0x0][0x23c], -R0 ;  /* 0x00008f0005057a23 */ /* 0x000fe40000010800 */
[----:B---3--:R-:W-:Y:S02]  /*5820*/  FFMA.FTZ R4, R107, -UR6, R118 ;  /* 0x800000066b047c23 */ /* 0x008fe40008010076 */
[----:B------:R2:W-:Y:S03]  /*5830*/  MUFU.EX2 R124, R5 ;  /* 0x00000005007c7308 */ /* 0x0005e60000000800 */
[----:B------:R-:W-:Y:S02]  /*5840*/  @P0 FSEL R4, R4, -INF , !P3 ;  /* 0xff80000004040808 */ /* 0x000fe40005800000 */
[----:B------:R-:W-:Y:S02]  /*5850*/  PLOP3.LUT P0, PT, PT, PT, UP0, 0x80, 0x0 ;  /* 0x000000000000781c */ /* 0x000fe40003f0f008 */
[----:B------:R-:W-:Y:S01]  /*5860*/  @P6 ISETP.GE.AND P6, PT, R6, UR7, PT ;  /* 0x0000000706006c0c */ /* 0x000fe2000bfc6270 */
[----:B------:R-:W-:Y:S01]  /*5870*/  FFMA.FTZ R4, R4, c[0x0][0x23c], -R0 ;  /* 0x00008f0004047a23 */ /* 0x000fe20000010800 */
[----:B------:R-:W-:Y:S03]  /*5880*/  PLOP3.LUT P3, PT, PT, PT, UP0, 0x80, 0x0 ;  /* 0x000000000000781c */ /* 0x000fe60003f6f008 */
[----:B------:R3:W4:Y:S01]  /*5890*/  MUFU.EX2 R123, R4 ;  /* 0x00000004007b7308 */ /* 0x0007220000000800 */
[----:B--2---:R-:W-:Y:S05]  /*58a0*/  FFMA.FTZ R5, R97, -UR6, R103 ;  /* 0x8000000661057c23 */ /* 0x004fea0008010067 */
[----:B------:R-:W-:Y:S02]  /*58b0*/  @P2 FSEL R5, R5, -INF , !P5 ;  /* 0xff80000005052808 */ /* 0x000fe40006800000 */
[----:B------:R-:W-:Y:S03]  /*58c0*/  PLOP3.LUT P2, PT, PT, PT, UP0, 0x80, 0x0 ;  /* 0x000000000000781c */ /* 0x000fe60003f4f008 */
[----:B------:R-:W-:Y:S02]  /*58d0*/  FFMA.FTZ R6, R5, c[0x0][0x23c], -R3 ;  /* 0x00008f0005067a23 */ /* 0x000fe40000010803 */
[----:B---3--:R-:W-:Y:S02]  /*58e0*/  FFMA.FTZ R4, R96, -UR6, R98 ;  /* 0x8000000660047c23 */ /* 0x008fe40008010062 */
[----:B------:R2:W-:Y:S01]  /*58f0*/  MUFU.EX2 R106, R6 ;  /* 0x00000006006a7308 */ /* 0x0005e20000000800 */
[----:B------:R-:W-:Y:S02]  /*5900*/  FFMA.FTZ R5, R104, -UR6, R117 ;  /* 0x8000000668057c23 */ /* 0x000fe40008010075 */
[----:B------:R-:W-:Y:S02]  /*5910*/  @P1 FSEL R4, R4, -INF , !P6 ;  /* 0xff80000004041808 */ /* 0x000fe40007000000 */
[----:B------:R-:W-:Y:S02]  /*5920*/  PLOP3.LUT P1, PT, PT, PT, UP0, 0x80, 0x0 ;  /* 0x000000000000781c */ /* 0x000fe40003f2f008 */
[----:B------:R-:W-:Y:S01]  /*5930*/  @P0 FSEL R5, R5, -INF , !P5 ;  /* 0xff80000005050808 */ /* 0x000fe20006800000 */
[----:B------:R-:W-:Y:S01]  /*5940*/  FFMA.FTZ R4, R4, c[0x0][0x23c], -R3 ;  /* 0x00008f0004047a23 */ /* 0x000fe20000010803 */
[----:B------:R-:W-:Y:S03]  /*5950*/  PLOP3.LUT P0, PT, PT, PT, UP0, 0x80, 0x0 ;  /* 0x000000000000781c */ /* 0x000fe60003f0f008 */
[----:B------:R3:W1:Y:S01]  /*5960*/  MUFU.EX2 R104, R4 ;  /* 0x0000000400687308 */ /* 0x0006620000000800 */
[--C-:B------:R-:W-:Y:S09]  /*5970*/  FFMA.FTZ R5, R5, c[0x0][0x23c], -R0.reuse ;  /* 0x00008f0005057a23 */ /* 0x100ff20000010800 */
[----:B------:R1:W-:Y:S01]  /*5980*/  MUFU.EX2 R122, R5 ;  /* 0x00000005007a7308 */ /* 0x0003e20000000800 */
[----:B--2---:R-:W-:Y:S04]  /*5990*/  @P2 IADD3 R6, R2, 0x18, RZ ;  /* 0x0000001802062810 */ /* 0x004fe80007ffe0ff */
[----:B------:R-:W-:Y:S02]  /*59a0*/  @P1 ISETP.GE.AND P2, PT, R6, UR7, PT ;  /* 0x0000000706001c0c */ /* 0x000fe4000bf46270 */
[----:B------:R-:W-:Y:S02]  /*59b0*/  PLOP3.LUT P1, PT, PT, PT, UP0, 0x80, 0x0 ;  /* 0x000000000000781c */ /* 0x000fe40003f2f008 */
[----:B---3--:R-:W-:Y:S01]  /*59c0*/  @P4 IADD3 R4, R2, 0x19, RZ ;  /* 0x0000001902044810 */ /* 0x008fe20007ffe0ff */
[----:B------:R-:W-:Y:S03]  /*59d0*/  FFMA.FTZ R2, R100, -UR6, R115 ;  /* 0x8000000664027c23 */ /* 0x000fe60008010073 */
[----:B------:R-:W-:Y:S01]  /*59e0*/  @P3 ISETP.GE.AND P3, PT, R4, UR7, PT ;  /* 0x0000000704003c0c */ /* 0x000fe2000bf66270 */
[----:B------:R-:W-:Y:S01]  /*59f0*/  FFMA.FTZ R4, R93, -UR6, R95 ;  /* 0x800000065d047c23 */ /* 0x000fe2000801005f */
[----:B------:R-:W-:Y:S02]  /*5a00*/  @P0 FSEL R2, R2, -INF , !P6 ;  /* 0xff80000002020808 */ /* 0x000fe40007000000 */
[----:B------:R-:W-:Y:S03]  /*5a10*/  PLOP3.LUT P0, PT, PT, PT, UP0, 0x80, 0x0 ;  /* 0x000000000000781c */ /* 0x000fe60003f0f008 */
[----:B------:R-:W-:Y:S01]  /*5a20*/  @P1 FSEL R4, R4, -INF , !P2 ;  /* 0xff80000004041808 */ /* 0x000fe20005000000 */
[----:B-1----:R-:W-:Y:S01]  /*5a30*/  FFMA.FTZ R5, R2, c[0x0][0x23c], -R0 ;  /* 0x00008f0002057a23 */ /* 0x002fe20000010800 */
[----:B------:R-:W-:Y:S01]  /*5a40*/  PLOP3.LUT P1, PT, PT, PT, UP0, 0x80, 0x0 ;  /* 0x000000000000781c */ /* 0x000fe20003f2f008 */
[----:B------:R-:W-:Y:S02]  /*5a50*/  FFMA.FTZ R2, R92, -UR6, R94 ;  /* 0x800000065c027c23 */ /* 0x000fe4000801005e */
[--C-:B------:R-:W-:Y:S01]  /*5a60*/  FFMA.FTZ R4, R4, c[0x0][0x23c], -R3.reuse ;  /* 0x00008f0004047a23 */ /* 0x100fe20000010803 */
[----:B------:R4:W-:Y:S04]  /*5a70*/  MUFU.EX2 R108, R5 ;  /* 0x00000005006c7308 */ /* 0x0009e80000000800 */
[----:B------:R-:W-:Y:S02]  /*5a80*/  @P0 FSEL R2, R2, -INF , !P3 ;  /* 0xff80000002020808 */ /* 0x000fe40005800000 */
[----:B------:R-:W-:Y:S01]  /*5a90*/  PLOP3.LUT P0, PT, PT, PT, UP0, 0x80, 0x0 ;  /* 0x000000000000781c */ /* 0x000fe20003f0f008 */
[----:B------:R-:W-:Y:S03]  /*5aa0*/  UISETP.GE.AND UP0, UPT, UR8, 0x1, UPT ;  /* 0x000000010800788c */ /* 0x000fe6000bf06270 */
[----:B------:R1:W-:Y:S01]  /*5ab0*/  MUFU.EX2 R100, R4 ;  /* 0x0000000400647308 */ /* 0x0003e20000000800 */
[----:B------:R-:W-:Y:S02]  /*5ac0*/  FFMA.FTZ R3, R2, c[0x0][0x23c], -R3 ;  /* 0x00008f0002037a23 */ /* 0x000fe40000010803 */
[----:B------:R-:W-:Y:S06]  /*5ad0*/  FFMA.FTZ R2, R96, -UR6, R112 ;  /* 0x8000000660027c23 */ /* 0x000fec0008010070 */
[----:B------:R-:W-:Y:S02]  /*5ae0*/  @P0 FSEL R2, R2, -INF , !P3 ;  /* 0xff80000002020808 */ /* 0x000fe40005800000 */
[----:B------:R-:W-:Y:S02]  /*5af0*/  IADD3 R92, P0, R127, UR13, RZ ;  /* 0x0000000d7f5c7c10 */ /* 0x000fe4000ff1e0ff */
[----:B----4-:R-:W-:Y:S02]  /*5b00*/  F2FP.PACK_AB R5, R123, R124 ;  /* 0x0000007c7b05723e */ /* 0x010fe400000000ff */
[----:B------:R-:W-:Y:S02]  /*5b10*/  IADD3.X R93, R128, UR12, RZ, P0, !PT ;  /* 0x0000000c805d7c10 */ /* 0x000fe400087fe4ff */
[C---:B------:R-:W-:Y:S04]  /*5b20*/  LEA R234, P0, R129.reuse, R234, 0x2 ;  /* 0x000000ea81ea7211 */ /* 0x040fe800078010ff */
[----:B------:R-:W-:Y:S01]  /*5b30*/  LEA.HI.X.SX32 R235, R129, R235, 0x2, P0 ;  /* 0x000000eb81eb7211 */ /* 0x000fe200000f16ff */
[----:B-1----:R-:W-:Y:S01]  /*5b40*/  FFMA.FTZ R4, R97, -UR6, R114 ;  /* 0x8000000661047c23 */ /* 0x002fe20008010072 */
[----:B------:R1:W5:Y:S01]  /*5b50*/  LDL R129, [R1+0x4] ;  /* 0x0000040001817983 */ /* 0x0003620000100800 */
[----:B------:R2:W3:Y:S03]  /*5b60*/  MUFU.EX2 R97, R3 ;  /* 0x0000000300617308 */ /* 0x0004e60000000800 */
[----:B------:R-:W-:Y:S02]  /*5b70*/  @P1 FSEL R4, R4, -INF , !P2 ;  /* 0xff80000004041808 */ /* 0x000fe40005000000 */
[----:B------:R-:W-:Y:S03]  /*5b80*/  PLOP3.LUT P1, PT, PT, PT, UP0, 0x80, 0x0 ;  /* 0x000000000000781c */ /* 0x000fe60003f2f008 */
[--C-:B------:R-:W-:Y:S02]  /*5b90*/  FFMA.FTZ R4, R4, c[0x0][0x23c], -R0.reuse ;  /* 0x00008f0004047a23 */ /* 0x100fe40000010800 */
[----:B------:R-:W-:Y:S01]  /*5ba0*/  FFMA.FTZ R0, R2, c[0x0][0x23c], -R0 ;  /* 0x00008f0002007a23 */ /* 0x000fe20000010800 */
[----:B------:R-:W-:Y:S01]  /*5bb0*/  F2FP.PACK_AB R2, R125, R126 ;  /* 0x0000007e7d02723e */ /* 0x000fe200000000ff */
[----:B------:R4:W-:Y:S04]  /*5bc0*/  MUFU.EX2 R107, R4 ;  /* 0x00000004006b7308 */ /* 0x0009e80000000800 */
[----:B------:R3:W-:Y:S06]  /*5bd0*/  STS [R246+0x2a400], R2 ;  /* 0x02a40002f6007388 */ /* 0x0007ec0000000800 */
[----:B------:R1:W1:Y:S01]  /*5be0*/  MUFU.EX2 R96, R0 ;  /* 0x0000000000607308 */ /* 0x0002620000000800 */
[----:B--2---:R-:W-:Y:S05]  /*5bf0*/  F2FP.PACK_AB R3, R111, R113 ;  /* 0x000000716f03723e */ /* 0x004fea00000000ff */
[----:B------:R2:W-:Y:S06]  /*5c00*/  STS [R246+0x2a000], R3 ;  /* 0x02a00003f6007388 */ /* 0x0005ec0000000800 */
[----:B------:R-:W-:Y:S01]  /*5c10*/  STS [R249+0x2a400], R5 ;  /* 0x02a40005f9007388 */ /* 0x000fe20000000800 */
[----:B----4-:R-:W-:Y:S02]  /*5c20*/  F2FP.PACK_AB R4, R104, R106 ;  /* 0x0000006a6804723e */ /* 0x010fe400000000ff */
[----:B---3--:R-:W-:Y:S02]  /*5c30*/  F2FP.PACK_AB R2, R97, R100 ;  /* 0x000000646102723e */ /* 0x008fe400000000ff */
[----:B-1----:R-:W-:Y:S05]  /*5c40*/  F2FP.PACK_AB R0, R105, R110 ;  /* 0x0000006e6900723e */ /* 0x002fea00000000ff */
[----:B------:R1:W-:Y:S01]  /*5c50*/  STS [R249+0x2a000], R0 ;  /* 0x02a00000f9007388 */ /* 0x0003e20000000800 */
[----:B--2---:R-:W-:Y:S05]  /*5c60*/  F2FP.PACK_AB R3, R108, R122 ;  /* 0x0000007a6c03723e */ /* 0x004fea00000000ff */
[----:B------:R-:W-:Y:S06]  /*5c70*/  STS [R247+0x2a000], R4 ;  /* 0x02a00004f7007388 */ /* 0x000fec0000000800 */
[----:B------:R2:W-:Y:S06]  /*5c80*/  STS [R247+0x2a400], R3 ;  /* 0x02a40003f7007388 */ /* 0x0005ec0000000800 */
[----:B------:R-:W-:Y:S01]  /*5c90*/  STS [R248+0x2a000], R2 ;  /* 0x02a00002f8007388 */ /* 0x000fe20000000800 */
[----:B-1----:R-:W-:Y:S05]  /*5ca0*/  F2FP.PACK_AB R0, R96, R107 ;  /* 0x0000006b6000723e */ /* 0x002fea00000000ff */
[----:B------:R1:W-:Y:S06]  /*5cb0*/  STS [R248+0x2a400], R0 ;  /* 0x02a40000f8007388 */ /* 0x0003ec0000000800 */
[----:B------:R-:W-:Y:S01]  /*5cc0*/  LDSM.16.M88.4 R16, [R228+0x10000] ;  /* 0x01000000e410783b */ /* 0x000fe20000000200 */
[CC--:B--2---:R-:W-:Y:S05]  /*5cd0*/  IADD3 R3, R217.reuse, R228.reuse, RZ ;  /* 0x000000e4d9037210 */ /* 0x0c4fea0007ffe0ff */
[----:B------:R-:W2:Y:S06]  /*5ce0*/  LDSM.16.M88.4 R8, [R221+0x20000] ;  /* 0x02000000dd08783b */ /* 0x000eac0000000200 */
[----:B------:R-:W3:Y:S01]  /*5cf0*/  LDSM.16.M88.4 R84, [R221+0x20800] ;  /* 0x02080000dd54783b */ /* 0x000ee20000000200 */
[----:B-1----:R-:W-:Y:S04]  /*5d00*/  IADD3 R0, R116, R228, RZ ;  /* 0x000000e474007210 */ /* 0x002fe80007ffe0ff */
[----:B------:R-:W-:Y:S01]  /*5d10*/  IADD3 R2, R217, R0, RZ ;  /* 0x00000000d9027210 */ /* 0x000fe20007ffe0ff */
[----:B------:R-:W-:Y:S01]  /*5d20*/  LDSM.16.M88.4 R88, [R0+0x10000] ;  /* 0x010000000058783b */ /* 0x000fe20000000200 */
[C---:B--2---:R-:W-:Y:S08]  /*5d30*/  HMMA.16816.F32 R4, R16.reuse, R8, RZ ;  /* 0x000000081004723c */ /* 0x044ff000000018ff */
        /* <DEDUP_REMOVED lines=129> */
[----:B------:R-:W-:Y:S02]  /*6550*/  FADD.FTZ R4, -R3, R5 ;  /* 0x0000000503047221 */ /* 0x000fe40000010100 */
        /* <DEDUP_REMOVED lines=8> */
[----:B------:R-:W-:Y:S02]  /*65e0*/  FADD.FTZ R8, -R3, R9 ;  /* 0x0000000903087221 */ /* 0x000fe40000010100 */
        /* <DEDUP_REMOVED lines=146> */
.L_x_1776:
        /* <DEDUP_REMOVED lines=173> */
.L_x_1777:
        /* <DEDUP_REMOVED lines=719> */
.L_x_1779:
        /* <DEDUP_REMOVED lines=18> */
.L_x_1780:
        /* <DEDUP_REMOVED lines=65> */
.L_x_1782:
[----:B--23--:R-:W-:Y:S05]  /*ac00*/  BSYNC B0 ;  /* 0x0000000000007941 */ /* 0x00cfea0003800000 */
.L_x_1781:
        /* <DEDUP_REMOVED lines=21> */
.L_x_1784:
[----:B------:R-:W-:Y:S05]  /*ad60*/  BSYNC B0 ;  /* 0x0000000000007941 */ /* 0x000fea0003800000 */
.L_x_1783:
        /* <DEDUP_REMOVED lines=31> */
.L_x_1786:
[----:B------:R-:W-:Y:S05]  /*af60*/  BSYNC B0 ;  /* 0x0000000000007941 */ /* 0x000fea0003800000 */
.L_x_1785:
        /* <DEDUP_REMOVED lines=21> */
.L_x_1757:
        /* <DEDUP_REMOVED lines=20> */
.L_x_1788:
        /* <DEDUP_REMOVED lines=18> */
.L_x_1789:
        /* <DEDUP_REMOVED lines=44> */
.L_x_1791:
[----:B------:R-:W-:Y:S05]  /*b5e0*/  BSYNC B0 ;  /* 0x0000000000007941 */ /* 0x000fea0003800000 */
.L_x_1790:
        /* <DEDUP_REMOVED lines=21> */
.L_x_1793:
[----:B------:R-:W-:Y:S05]  /*b740*/  BSYNC B0 ;  /* 0x0000000000007941 */ /* 0x000fea0003800000 */
.L_x_1792:
        /* <DEDUP_REMOVED lines=31> */
.L_x_1795:
[----:B------:R-:W-:Y:S05]  /*b940*/  BSYNC B0 ;  /* 0x0000000000007941 */ /* 0x000fea0003800000 */
.L_x_1794:
        /* <DEDUP_REMOVED lines=18> */
.L_x_1787:
[----:B------:R-:W-:Y:S05]  /*ba70*/  BSYNC B1 ;  /* 0x0000000000017941 */ /* 0x000fea0003800000 */
.L_x_1752:
        /* <DEDUP_REMOVED lines=12> */
.L_x_1796:
[----:B------:R-:W-:Y:S05]  /*bb40*/  EXIT ;  /* 0x000000000000794d */ /* 0x000fea0003800000 */
.L_x_1798:
        /* <DEDUP_REMOVED lines=11> */
.L_x_2047:


//--------------------- .text._ZN5flash44flash_bwd_dq_dk_dv_loop_seqk_parallel_kernelI23Flash_bwd_kernel_traitsILi256ELi64ELi64ELi8ELi4ELi2ELi2ELb0ELb0EN7cutlass6half_tE19Flash_kernel_traitsILi256ELi64ELi64ELi8ES3_EELb1ELb0ELb1ELb0ELb0ELb1ELb0EEEvNS_16Flash_bwd_paramsE --------------------------
	.section	.text._ZN5flash44flash_bwd_dq_dk_dv_loop_seqk_parallel_kernelI23Flash_bwd_kernel_traitsILi256ELi64ELi64ELi8ELi4ELi2ELi2ELb0ELb0EN7cutlass6half_tE19Flash_kernel_traitsILi256ELi64ELi64ELi8ES3_EELb1ELb0ELb1ELb0ELb0ELb1ELb0EEEvNS_16Flash_bwd_paramsE,"ax",@progbits
	.sectioninfo	@"SHI_REGISTERS=255"
	.align	128
        .global         _ZN5flash44flash_bwd_dq_dk_dv_loop_seqk_parallel_kernelI23Flash_bwd_kernel_traitsILi256ELi64ELi64ELi8ELi4ELi2ELi2ELb0ELb0EN7cutlass6half_tE19Flash_kernel_traitsILi256ELi64ELi64ELi8ES3_EELb1ELb0ELb1ELb0ELb0ELb1ELb0EEEvNS_16Flash_bwd_paramsE
        .type           _ZN5flash44flash_bwd_dq_dk_dv_loop_seqk_parallel_kernelI23Flash_bwd_kernel_traitsILi256ELi64ELi64ELi8ELi4ELi2ELi2ELb0ELb0EN7cutlass6half_tE19Flash_kernel_traitsILi256ELi64ELi64ELi8ES3_EELb1ELb0ELb1ELb0ELb0ELb1ELb0EEEvNS_16Flash_bwd_paramsE,@function
        .size           _ZN5flash44flash_bwd_dq_dk_dv_loop_seqk_parallel_kernelI23Flash_bwd_kernel_traitsILi256ELi64ELi64ELi8ELi4ELi2ELi2ELb0ELb0EN7cutlass6half_tE19Flash_kernel_traitsILi256ELi64ELi64ELi8ES3_EELb1ELb0ELb1ELb0ELb0ELb1ELb0EEEvNS_16Flash_bwd_paramsE,(.L_x_2048 - _ZN5flash44flash_bwd_dq_dk_dv_loop_seqk_parallel_kernelI23Flash_bwd_kernel_traitsILi256ELi64ELi64ELi8ELi4ELi2ELi2ELb0ELb0EN7cutlass6half_tE19Flash_kernel_traitsILi256ELi64ELi64ELi8ES3_EELb1ELb0ELb1ELb0ELb0ELb1ELb0EEEvNS_16Flash_bwd_paramsE)
        .other          _ZN5flash44flash_bwd_dq_dk_dv_loop_seqk_parallel_kernelI23Flash_bwd_kernel_traitsILi256ELi64ELi64ELi8ELi4ELi2ELi2ELb0ELb0EN7cutlass6half_tE19Flash_kernel_traitsILi256ELi64ELi64ELi8ES3_EELb1ELb0ELb1ELb0ELb0ELb1ELb0EEEvNS_16Flash_bwd_paramsE,@"STO_CUDA_ENTRY STV_DEFAULT"
_ZN5flash44flash_bwd_dq_dk_dv_loop_seqk_parallel_kernelI23Flash_bwd_kernel_traitsILi256ELi64ELi64ELi8ELi4ELi2ELi2ELb0ELb0EN7cutlass6half_tE19Flash_kernel_traitsILi256ELi64ELi64ELi8ES3_EELb1ELb0ELb1ELb0ELb0ELb1ELb0EEEvNS_16Flash_bwd_paramsE:
.text._ZN5flash44flash_bwd_dq_dk_dv_loop_seqk_parallel_kernelI23Flash_bwd_kernel_traitsILi256ELi64ELi64ELi8ELi4ELi2ELi2ELb0ELb0EN7cutlass6half_tE19Flash_kernel_traitsILi256ELi64ELi64ELi8ES3_EELb1ELb0ELb1ELb0ELb0ELb1ELb0EEEvNS_16Flash_bwd_paramsE:
        /* <DEDUP_REMOVED lines=21> */
[----:B------:R-:W-:-:S02]  /*0150*/  ULDC.U8 UR11, c[0x0][0x328] ;  /* 0x0000ca00000b7ab9 */ /* 0x000fc40000000000 */
[----:B------:R-:W-:Y:S02]  /*0160*/  UISETP.NE.AND UP5, UPT, UR11, URZ, UPT ;  /* 0x0000003f0b00728c */ /* 0x000fe4000bfa5270 */
[----:B------:R-:W-:Y:S02]  /*0170*/  ULDC UR17, c[0x0][0x224] ;  /* 0x0000890000117ab9 */ /* 0x000fe40000000800 */
        /* <DEDUP_REMOVED lines=8> */
[----:B------:R-:W-:Y:S01]  /*0200*/  UIMAD.WIDE UR42, UR52, UR42, URZ ;  /* 0x0000002a342a72a5 */ /* 0x000fe2000f8e023f */
[----:B------:R-:W-:Y:S01]  /*0210*/  LEA.HI R9, R4, R10, RZ, 0x3 ;  /* 0x0000000a04097211 */ /* 0x000fe200078f18ff */
[----:B------:R-:W-:Y:S01]  /*0220*/  IMAD.U32 R252, RZ, RZ, UR6 ;  /* 0x00000006fffc7e24 */ /* 0x000fe2000f8e00ff */
[--C-:B------:R-:W-:Y:S01]  /*0230*/  SHF.R.S32.HI R0, RZ, 0x5, R2.reuse ;  /* 0x00000005ff007819 */ /* 0x100fe20000011402 */
[----:B------:R-:W-:Y:S01]  /*0240*/  USHF.R.S32.HI UR6, URZ, 0x1f, UR41 ;  /* 0x0000001f3f067899 */ /* 0x000fe20008011429 */
        /* <DEDUP_REMOVED lines=11> */
[----:B---3--:R-:W-:Y:S01]  /*0300*/  UIMAD UR59, UR8, UR40, URZ ;  /* 0x00000028083b72a4 */ /* 0x008fe2000f8e023f */
[-C--:B------:R-:W-:Y:S01]  /*0310*/  LEA.HI R5, R4, R10.reuse, RZ, 0x4 ;  /* 0x0000000a04057211 */ /* 0x080fe200078f20ff */
[----:B------:R-:W-:Y:S01]  /*0320*/  IMAD.IADD R246, R0, 0x1, -R3 ;  /* 0x0000000100f67824 */ /* 0x000fe200078e0a03 */
[-C--:B------:R-:W-:Y:S01]  /*0330*/  LEA.HI R245, R4, R10.reuse, RZ, 0x7 ;  /* 0x0000000a04f57211 */ /* 0x080fe200078f38ff */
[----:B------:R-:W-:Y:S01]  /*0340*/  IMAD.IADD R218, R0, 0x1, -R2 ;  /* 0x0000000100da7824 */ /* 0x000fe200078e0a02 */
[CC--:B------:R-:W-:Y:S01]  /*0350*/  LEA.HI R13, R4.reuse, R10.reuse, RZ, 0x6 ;  /* 0x0000000a040d7211 */ /* 0x0c0fe200078f30ff */
[----:B------:R-:W-:Y:S01]  /*0360*/  UIMAD.WIDE.U32 UR48, UR40, UR17, URZ ;  /* 0x00000011283072a5 */ /* 0x000fe2000f8e003f */
[----:B------:R-:W-:Y:S01]  /*0370*/  LEA.HI R4, R4, R10, RZ, 0x2 ;  /* 0x0000000a04047211 */ /* 0x000fe200078f10ff */
[----:B------:R-:W-:Y:S01]  /*0380*/  @!UP5 UIMAD UR8, UR40, UR16, UR41 ;  /* 0x000000102808d2a4 */ /* 0x000fe2000f8e0229 */
[----:B------:R-:W-:Y:S01]  /*0390*/  SHF.R.S32.HI R3, RZ, 0x4, R5 ;  /* 0x00000004ff037819 */ /* 0x000fe20000011405 */
[----:B------:R-:W-:Y:S01]  /*03a0*/  USHF.L.U32 UR51, UR52, 0x6, URZ ;  /* 0x0000000634337899 */ /* 0x000fe2000800063f */
[--C-:B------:R-:W-:Y:S01]  /*03b0*/  SHF.R.S32.HI R2, RZ, 0x2, R4.reuse ;  /* 0x00000002ff027819 */ /* 0x100fe20000011404 */
[----:B------:R-:W-:Y:S01]  /*03c0*/  ULDC UR56, c[0x0][0x214] ;  /* 0x0000850000387ab9 */ /* 0x000fe20000000800 */
[----:B------:R-:W-:Y:S01]  /*03d0*/  SHF.R.S32.HI R0, RZ, 0x1f, R4 ;  /* 0x0000001fff007819 */ /* 0x000fe20000011404 */
[----:B------:R-:W-:Y:S01]  /*03e0*/  ULDC.U8 UR12, c[0x0][0x3d0] ;  /* 0x0000f400000c7ab9 */ /* 0x000fe20000000000 */
[----:B------:R-:W-:Y:S01]  /*03f0*/  SHF.R.S32.HI R239, RZ, 0x3, R9 ;  /* 0x00000003ffef7819 */ /* 0x000fe20000011409 */
[----:B------:R-:W-:Y:S01]  /*0400*/  ULDC UR57, c[0x0][0x224] ;  /* 0x0000890000397ab9 */ /* 0x000fe20000000800 */
[----:B------:R-:W-:Y:S01]  /*0410*/  LEA.HI R0, R0, R2, RZ, 0x3 ;  /* 0x0000000200007211 */ /* 0x000fe200078f18ff */
[----:B------:R-:W-:Y:S01]  /*0420*/  @UP5 UIMAD UR61, UR40, UR56, URZ ;  /* 0x00000038283d52a4 */ /* 0x000fe2000f8e023f */
[----:B------:R-:W-:Y:S01]  /*0430*/  LOP3.LUT R6, R9, 0xfffffff8, RZ, 0xc0, !PT ;  /* 0xfffffff809067812 */ /* 0x000fe200078ec0ff */
[----:B------:R-:W-:Y:S01]  /*0440*/  ULDC.64 UR4, c[0x0][0x118] ;  /* 0x0000460000047ab9 */ /* 0x000fe20000000a00 */
        /* <DEDUP_REMOVED lines=19> */
[----:B------:R-:W-:Y:S01]  /*0580*/  UISETP.NE.AND UP6, UPT, UR12, URZ, UPT ;  /* 0x0000003f0c00728c */ /* 0x000fe2000bfc5270 */
[----:B------:R-:W-:Y:S01]  /*0590*/  SHF.R.U32.HI R2, RZ, 0x3, R0 ;  /* 0x00000003ff027819 */ /* 0x000fe20000011600 */
[----:B------:R-:W-:Y:S01]  /*05a0*/  IMAD.SHL.U32 R215, R10, 0x200, RZ ;  /* 0x000002000ad77824 */ /* 0x000fe200078e00ff */
[----:B------:R-:W-:Y:S01]  /*05b0*/  LOP3.LUT R0, R0, 0x38, R248, 0xf8, !PT ;  /* 0x0000003800007812 */ /* 0x000fe200078ef8f8 */
[----:B------:R-:W-:Y:S01]  /*05c0*/  IMAD.SHL.U32 R247, R245, 0x20, RZ ;  /* 0x00000020f5f77824 */ /* 0x000fe200078e00ff */
[----:B------:R-:W-:Y:S01]  /*05d0*/  LEA.HI R11, R3, R7, RZ, 0x3 ;  /* 0x00000007030b7211 */ /* 0x000fe200078f18ff */
[----:B------:R-:W-:Y:S01]  /*05e0*/  UIMAD.WIDE.U32 UR46, UR42, UR48, URZ ;  /* 0x000000302a2e72a5 */ /* 0x000fe2000f8e003f */
[----:B------:R-:W-:Y:S01]  /*05f0*/  LOP3.LUT R8, R0, R2, RZ, 0x3c, !PT ;  /* 0x0000000200087212 */ /* 0x000fe200078e3cff */
[----:B------:R-:W-:Y:S01]  /*0600*/  IMAD.SHL.U32 R0, R6, 0x40, RZ ;  /* 0x0000004006007824 */ /* 0x000fe200078e00ff */
[----:B------:R-:W-:Y:S01]  /*0610*/  LOP3.LUT R2, R11, 0xfffffff8, RZ, 0xc0, !PT ;  /* 0xfffffff80b027812 */ /* 0x000fe200078ec0ff */
[----:B------:R-:W-:Y:S01]  /*0620*/  UIMAD UR58, UR43, UR48, URZ ;  /* 0x000000302b3a72a4 */ /* 0x000fe2000f8e023f */
[----:B------:R-:W-:Y:S01]  /*0630*/  LOP3.LUT R3, R5, 0x1, RZ, 0xc0, !PT ;  /* 0x0000000105037812 */ /* 0x000fe200078ec0ff */
[----:B------:R-:W-:Y:S01]  /*0640*/  USHF.R.S32.HI UR60, URZ, 0x1f, UR53 ;  /* 0x0000001f3f3c7899 */ /* 0x000fe20008011435 */
[----:B------:R-:W-:Y:S01]  /*0650*/  LOP3.LUT R0, R0, 0x1c0, RZ, 0xc0, !PT ;  /* 0x000001c000007812 */ /* 0x000fe200078ec0ff */
[----:B------:R-:W-:Y:S01]  /*0660*/  IMAD.IADD R14, R7, 0x1, -R2 ;  /* 0x00000001070e7824 */ /* 0x000fe200078e0a02 */
[----:B------:R-:W-:Y:S01]  /*0670*/  ISETP.NE.U32.AND P0, PT, R3, 0x1, PT ;  /* 0x000000010300780c */ /* 0x000fe20003f05070 */
[----:B------:R-:W-:Y:S01]  /*0680*/  IMAD.SHL.U32 R2, R218, 0x10, RZ ;  /* 0x00000010da027824 */ /* 0x000fe200078e00ff */
[----:B------:R-:W-:Y:S01]  /*0690*/  LOP3.LUT R211, R0, 0x8, R9, 0xf8, !PT ;  /* 0x0000000800d37812 */ /* 0x000fe200078ef809 */
[----:B------:R-:W-:Y:S01]  /*06a0*/  @!UP5 UIMAD UR56, UR8, UR56, URZ ;  /* 0x000000380838d2a4 */ /* 0x000fe2000f8e023f */
[----:B------:R-:W-:Y:S01]  /*06b0*/  LOP3.LUT P4, RZ, R6, 0x2, RZ, 0xc0, !PT ;  /* 0x0000000206ff7812 */ /* 0x000fe2000788c0ff */
[----:B------:R1:W-:Y:S01]  /*06c0*/  STL [R1], R14 ;  /* 0x0000000e01007387 */ /* 0x0003e20000100800 */
[----:B------:R-:W-:Y:S01]  /*06d0*/  LOP3.LUT R4, R0, 0x10, R2, 0xf8, !PT ;  /* 0x0000001000047812 */ /* 0x000fe200078ef802 */
[----:B------:R-:W-:Y:S01]  /*06e0*/  IMAD R2, R245, 0x800, R215 ;  /* 0x00000800f5027824 */ /* 0x000fe200078e02d7 */
[----:B------:R-:W-:Y:S01]  /*06f0*/  SHF.R.U32.HI R0, RZ, 0x3, R0 ;  /* 0x00000003ff007819 */ /* 0x000fe20000011600 */
[----:B------:R-:W-:Y:S01]  /*0700*/  USHF.R.S32.HI UR55, URZ, 0x1f, UR51 ;  /* 0x0000001f3f377899 */ /* 0x000fe20008011433 */
[----:B------:R-:W-:Y:S01]  /*0710*/  LOP3.LUT R3, R4, 0x8, R9, 0xf8, !PT ;  /* 0x0000000804037812 */ /* 0x000fe200078ef809 */
[----:B------:R-:W-:Y:S01]  /*0720*/  IMAD.SHL.U32 R4, R10, 0x20, RZ ;  /* 0x000000200a047824 */ /* 0x000fe200078e00ff */
[----:B------:R-:W-:Y:S01]  /*0730*/  LOP3.LUT P3, RZ, R6, 0x4, RZ, 0xc0, !PT ;  /* 0x0000000406ff7812 */ /* 0x000fe2000786c0ff */
[----:B------:R-:W-:Y:S01]  /*0740*/  IMAD.U32 R6, RZ, RZ, UR6 ;  /* 0x00000006ff067e24 */ /* 0x000fe2000f8e00ff */
[----:B------:R-:W-:Y:S01]  /*0750*/  LOP3.LUT R211, R211, R0, RZ, 0x3c, !PT ;  /* 0x00000000d3d37212 */ /* 0x000fe200078e3cff */
[----:B------:R-:W-:Y:S01]  /*0760*/  USHF.L.U32 UR6, UR40, 0x7, URZ ;  /* 0x0000000728067899 */ /* 0x000fe2000800063f */
[----:B------:R-:W-:Y:S01]  /*0770*/  LOP3.LUT R215, R215, R3, R0, 0xf6, !PT ;  /* 0x00000003d7d77212 */ /* 0x000fe200078ef600 */
[C---:B------:R-:W-:Y:S01]  /*0780*/  IMAD.SHL.U32 R3, R5.reuse, 0x40, RZ ;  /* 0x0000004005037824 */ /* 0x040fe200078e00ff */
[----:B------:R-:W-:Y:S01]  /*0790*/  SHF.R.S32.HI R0, RZ, 0x6, R13 ;  /* 0x00000006ff007819 */ /* 0x000fe2000001140d */
[----:B------:R-:W-:Y:S01]  /*07a0*/  IMAD.IADD R211, R2, 0x1, R211 ;  /* 0x0000000102d37824 */ /* 0x000fe200078e02d3 */
[----:B------:R-:W-:Y:S01]  /*07b0*/  R2P PR, R5, 0x6 ;  /* 0x0000000605007804 */ /* 0x000fe20000000000 */
[----:B------:R-:W-:Y:S01]  /*07c0*/  IMAD.U32 R2, RZ, RZ, UR6 ;  /* 0x00000006ff027e24 */ /* 0x000fe2000f8e00ff */
[----:B------:R-:W-:Y:S01]  /*07d0*/  UIMAD UR6, UR10, UR9, UR7 ;  /* 0x000000090a0672a4 */ /* 0x000fe2000f8e0207 */
[C---:B------:R-:W-:Y:S01]  /*07e0*/  IMAD R250, R0.reuse, 0x200, R8 ;  /* 0x0000020000fa7824 */ /* 0x040fe200078e0208 */
[----:B------:R-:W-:Y:S01]  /*07f0*/  USHF.R.S32.HI UR9, URZ, 0x1f, UR40 ;  /* 0x0000001f3f097899 */ /* 0x000fe20008011428 */
[----:B------:R-:W-:Y:S01]  /*0800*/  IMAD.SHL.U32 R2, R0, 0x8, RZ ;  /* 0x0000000800027824 */ /* 0x000fe200078e00ff */
[----:B------:R-:W-:Y:S01]  /*0810*/  LOP3.LUT R0, R3, 0x1c0, RZ, 0xc0, !PT ;  /* 0x000001c003007812 */ /* 0x000fe200078ec0ff */
[----:B------:R-:W-:Y:S01]  /*0820*/  IMAD.SHL.U32 R212, R211, 0x2, RZ ;  /* 0x00000002d3d47824 */ /* 0x000fe200078e00ff */
[----:B------:R-:W-:Y:S01]  /*0830*/  SEL R209, R209, 0xffffffe0, !P4 ;  /* 0xffffffe0d1d17807 */ /* 0x000fe20006000000 */
[----:B------:R-:W-:Y:S01]  /*0840*/  IMAD.U32 R251, RZ, RZ, UR6 ;  /* 0x00000006fffb7e24 */ /* 0x000fe2000f8e00ff */
[----:B------:R-:W-:Y:S01]  /*0850*/  LOP3.LUT R2, R2, 0x18, RZ, 0xc0, !PT ;  /* 0x0000001802027812 */ /* 0x000fe200078ec0ff */
[----:B------:R-:W-:Y:S01]  /*0860*/  IMAD.U32 R7, RZ, RZ, UR9 ;  /* 0x00000009ff077e24 */ /* 0x000fe2000f8e00ff */
[----:B------:R-:W-:Y:S01]  /*0870*/  SHF.R.U32.HI R3, RZ, 0x3, R0 ;  /* 0x00000003ff037819 */ /* 0x000fe20000011600 */
[----:B------:R-:W-:Y:S01]  /*0880*/  USHF.R.S32.HI UR9, URZ, 0x1f, UR41 ;  /* 0x0000001f3f097899 */ /* 0x000fe20008011429 */
[----:B------:R-:W-:Y:S01]  /*0890*/  LOP3.LUT R6, R2, 0x20, R4, 0xf8, !PT ;  /* 0x0000002002067812 */ /* 0x000fe200078ef804 */
[----:B------:R-:W-:Y:S01]  /*08a0*/  IMAD.SHL.U32 R4, R14, 0x40, RZ ;  /* 0x000000400e047824 */ /* 0x000fe200078e00ff */
[----:B------:R-:W-:Y:S01]  /*08b0*/  LOP3.LUT R5, R3, R0, R2, 0x1e, !PT ;  /* 0x0000000003057212 */ /* 0x000fe200078e1e02 */
[----:B------:R-:W-:Y:S01]  /*08c0*/  IMAD R209, R211, 0x2, R209 ;  /* 0x00000002d3d17824 */ /* 0x000fe200078e02d1 */
[----:B------:R-:W-:Y:S01]  /*08d0*/  LOP3.LUT R2, R0, 0x20, R247, 0xf8, !PT ;  /* 0x0000002000027812 */ /* 0x000fe200078ef8f7 */
[----:B------:R-:W-:Y:S01]  /*08e0*/  IMAD.SHL.U32 R0, R12, 0x2, RZ ;  /* 0x000000020c007824 */ /* 0x000fe200078e00ff */
[----:B------:R-:W-:Y:S01]  /*08f0*/  SEL R214, R214, 0xffffffc0, !P3 ;  /* 0xffffffc0d6d67807 */ /* 0x000fe20005800000 */
[----:B------:R-:W-:Y:S01]  /*0900*/  UIMAD UR6, UR40, UR15, UR41 ;  /* 0x0000000f280672a4 */ /* 0x000fe2000f8e0229 */
[----:B------:R-:W-:Y:S01]  /*0910*/  LOP3.LUT R3, R2, R3, RZ, 0x3c, !PT ;  /* 0x0000000302037212 */ /* 0x000fe200078e3cff */
[--C-:B------:R-:W-:Y:S01]  /*0920*/  IMAD R2, R246, 0x400, R0.reuse ;  /* 0x00000400f6027824 */ /* 0x100fe200078e0200 */
[----:B------:R-:W-:Y:S01]  /*0930*/  SEL R235, R235, 0x10, !P0 ;  /* 0x00000010ebeb7807 */ /* 0x000fe20004000000 */
[----:B------:R-:W-:Y:S01]  /*0940*/  IMAD R0, R218, 0x400, R0 ;  /* 0x00000400da007824 */ /* 0x000fe200078e0200 */
[----:B------:R-:W-:Y:S01]  /*0950*/  SHF.R.S32.HI R232, RZ, 0x2, R232 ;  /* 0x00000002ffe87819 */ /* 0x000fe200000114e8 */
[----:B------:R-:W-:Y:S01]  /*0960*/  IMAD.IADD R233, R2, 0x1, R3 ;  /* 0x0000000102e97824 */ /* 0x000fe200078e0203 */
[----:B------:R-:W-:Y:S01]  /*0970*/  LOP3.LUT R3, R4, 0x1c0, RZ, 0xc0, !PT ;  /* 0x000001c004037812 */ /* 0x000fe200078ec0ff */
[----:B------:R-:W-:Y:S01]  /*0980*/  IMAD.IADD R240, R0, 0x1, R5 ;  /* 0x0000000100f07824 */ /* 0x000fe200078e0205 */
[----:B------:R-:W-:Y:S01]  /*0990*/  UIMAD UR7, UR40, UR13, UR41 ;  /* 0x0000000d280772a4 */ /* 0x000fe2000f8e0229 */
[----:B------:R-:W-:Y:S01]  /*09a0*/  IMAD.SHL.U32 R0, R10, 0x8, RZ ;  /* 0x000000080a007824 */ /* 0x000fe200078e00ff */
[----:B------:R-:W-:Y:S01]  /*09b0*/  USHF.L.U32 UR50, UR6, 0x5, URZ ;  /* 0x0000000506327899 */ /* 0x000fe2000800063f */
[----:B------:R-:W-:Y:S01]  /*09c0*/  IMAD.SHL.U32 R4, R11, 0x40, RZ ;  /* 0x000000400b047824 */ /* 0x000fe200078e00ff */
[----:B------:R-:W-:Y:S01]  /*09d0*/  LEA R240, R240, 0x18000, 0x1 ;  /* 0x00018000f0f07811 */ /* 0x000fe200078e08ff */
[----:B------:R-:W-:Y:S01]  /*09e0*/  IMAD.U32 R2, RZ, RZ, UR9 ;  /* 0x00000009ff027e24 */ /* 0x000fe2000f8e00ff */
[----:B------:R-:W-:Y:S01]  /*09f0*/  SHF.R.U32.HI R2, RZ, 0x3, R3 ;  /* 0x00000003ff027819 */ /* 0x000fe20000011603 */
[----:B------:R-:W-:Y:S01]  /*0a00*/  IMAD.SHL.U32 R233, R233, 0x2, RZ ;  /* 0x00000002e9e97824 */ /* 0x000fe200078e00ff */
[----:B------:R-:W-:Y:S01]  /*0a10*/  LOP3.LUT R5, R3, 0x8, R0, 0xf8, !PT ;  /* 0x0000000803057812 */ /* 0x000fe200078ef800 */
[--C-:B------:R-:W-:Y:S01]  /*0a20*/  IMAD R211, R211, 0x2, R214.reuse ;  /* 0x00000002d3d37824 */ /* 0x100fe200078e02d6 */
[----:B------:R-:W-:Y:S01]  /*0a30*/  LOP3.LUT R0, R4, 0xfffffe00, RZ, 0xc0, !PT ;  /* 0xfffffe0004007812 */ /* 0x000fe200078ec0ff */
[----:B------:R-:W-:Y:S01]  /*0a40*/  IMAD.IADD R210, R214, 0x1, R209 ;  /* 0x00000001d6d27824 */ /* 0x000fe200078e02d1 */
[----:B------:R-:W-:Y:S01]  /*0a50*/  LOP3.LUT R3, R2, R6, R3, 0x1e, !PT ;  /* 0x0000000602037212 */ /* 0x000fe200078e1e03 */
[----:B------:R-:W-:Y:S01]  /*0a60*/  IMAD R214, R215, 0x2, R214 ;  /* 0x00000002d7d67824 */ /* 0x000fe200078e02d6 */
[----:B------:R-:W-:Y:S01]  /*0a70*/  LOP3.LUT R2, R5, R2, RZ, 0x3c, !PT ;  /* 0x0000000205027212 */ /* 0x000fe200078e3cff */
[--C-:B------:R-:W-:Y:S01]  /*0a80*/  IMAD R218, R218, 0x400, R0.reuse ;  /* 0x00000400dada7824 */ /* 0x100fe200078e0200 */
[C---:B------:R-:W-:Y:S01]  /*0a90*/  IADD3 R234, R233.reuse, 0x20, RZ ;  /* 0x00000020e9ea7810 */ /* 0x040fe20007ffe0ff */
[----:B------:R-:W-:Y:S01]  /*0aa0*/  IMAD R4, R246, 0x400, R0 ;  /* 0x00000400f6047824 */ /* 0x000fe200078e0200 */
[C---:B------:R-:W-:Y:S01]  /*0ab0*/  @P1 IADD3 R234, R233.reuse, -0x20, RZ ;  /* 0xffffffe0e9ea1810 */ /* 0x040fe20007ffe0ff */
[----:B------:R-:W-:Y:S01]  /*0ac0*/  IMAD.IADD R218, R2, 0x1, R218 ;  /* 0x0000000102da7824 */ /* 0x000fe200078e02da */
[----:B------:R-:W-:Y:S01]  /*0ad0*/  IADD3 R241, R240, 0x40, RZ ;  /* 0x00000040f0f17810 */ /* 0x000fe20007ffe0ff */
[----:B------:R-:W-:Y:S01]  /*0ae0*/  IMAD.IADD R236, R233, 0x1, R235 ;  /* 0x00000001e9ec7824 */ /* 0x000fe200078e02eb */
[----:B------:R-:W-:Y:S01]  /*0af0*/  LOP3.LUT R223, R3, R0, RZ, 0xfc, !PT ;  /* 0x0000000003df7212 */ /* 0x000fe200078efcff */
[----:B------:R-:W-:Y:S01]  /*0b00*/  IMAD.IADD R222, R4, 0x1, R2 ;  /* 0x0000000104de7824 */ /* 0x000fe200078e0202 */
[----:B------:R-:W-:Y:S01]  /*0b10*/  LEA R218, R218, 0x28000, 0x1 ;  /* 0x00028000dada7811 */ /* 0x000fe200078e08ff */
[----:B------:R-:W-:Y:S01]  /*0b20*/  IMAD R232, R246, 0x10, R232 ;  /* 0x00000010f6e87824 */ /* 0x000fe200078e02e8 */
[----:B------:R-:W-:Y:S01]  /*0b30*/  @P2 IADD3 R241, R240, -0x40, RZ ;  /* 0xffffffc0f0f12810 */ /* 0x000fe20007ffe0ff */
[----:B------:R-:W-:Y:S01]  /*0b40*/  IMAD.SHL.U32 R227, R250, 0x2, RZ ;  /* 0x00000002fae37824 */ /* 0x000fe200078e00ff */
[----:B------:R-:W-:Y:S01]  /*0b50*/  UIMAD UR57, UR7, UR57, URZ ;  /* 0x00000039073972a4 */ /* 0x000fe2000f8e023f */
[----:B------:R-:W-:Y:S01]  /*0b60*/  IMAD.SHL.U32 R215, R215, 0x2, RZ ;  /* 0x00000002d7d77824 */ /* 0x000fe200078e00ff */
[----:B------:R-:W-:Y:S01]  /*0b70*/  USHF.R.S32.HI UR54, URZ, 0x1f, UR50 ;  /* 0x0000001f3f367899 */ /* 0x000fe20008011432 */
[----:B------:R-:W-:Y:S01]  /*0b80*/  IMAD.IADD R235, R235, 0x1, R234 ;  /* 0x00000001ebeb7824 */ /* 0x000fe200078e02ea */
[----:B-1----:R-:W-:-:S02]  /*0b90*/  UMOV UR44, 0xffff8000 ;  /* 0xffff8000002c7882 */ /* 0x002fc40000000000 */
.L_x_1835:
        /* <DEDUP_REMOVED lines=27> */
[----:B----4-:R-:W4:Y:S01]  /*0d50*/  @P0 LDG.E R4, [R4.64] ;  /* 0x0000000404040981 */ /* 0x010f22000c1e1900 */
        /* <DEDUP_REMOVED lines=25> */
.L_x_1799:
        /* <DEDUP_REMOVED lines=23> */
[----:B------:R-:W-:Y:S02]  /*1060*/  ULDC.64 UR12, c[0x0][0x190] ;  /* 0x00006400000c7ab9 */ /* 0x000fe40000000a00 */
[----:B------:R-:W-:Y:S02]  /*1070*/  UIMAD.WIDE.U32 UR10, UR40, UR8, URZ ;  /* 0x00000008280a72a5 */ /* 0x000fe4000f8e003f */
[----:B------:R-:W-:Y:S02]  /*1080*/  UIMAD UR6, UR40, UR9, UR6 ;  /* 0x00000009280672a4 */ /* 0x000fe4000f8e0206 */
[----:B------:R-:W-:-:S02]  /*1090*/  UISETP.NE.AND UP3, UPT, UR14, -0x1, UPT ;  /* 0xffffffff0e00788c */ /* 0x000fc4000bf65270 */
[----:B------:R-:W-:Y:S02]  /*10a0*/  UIMAD.WIDE.U32 UR8, UR14, UR12, URZ ;  /* 0x0000000c0e0872a5 */ /* 0x000fe4000f8e003f */
[----:B------:R-:W-:Y:S02]  /*10b0*/  UIADD3 UR31, UR11, UR6, URZ ;  /* 0x000000060b1f7290 */ /* 0x000fe4000fffe03f */
[----:B------:R-:W-:Y:S02]  /*10c0*/  USEL UR32, UR10, UR8, !UP3 ;  /* 0x000000080a207287 */ /* 0x000fe4000d800000 */
[----:B------:R-:W-:Y:S02]  /*10d0*/  UIADD3 UR8, UR18, 0x40, UR38 ;  /* 0x0000004012087890 */ /* 0x000fe4000fffe026 */
[----:B------:R-:W-:Y:S02]  /*10e0*/  ULDC UR15, c[0x0][0x2e4] ;  /* 0x0000b900000f7ab9 */ /* 0x000fe40000000800 */
[----:B------:R-:W-:-:S02]  /*10f0*/  UIMAD UR6, UR14, UR13, URZ ;  /* 0x0000000d0e0672a4 */ /* 0x000fc4000f8e023f */
[----:B------:R-:W-:Y:S02]  /*1100*/  UIADD3 UR10, UR8, UR15, -UR7 ;  /* 0x0000000f080a7290 */ /* 0x000fe4000fffe807 */
[----:B------:R-:W-:Y:S02]  /*1110*/  @UP3 UIADD3 UR31, UR9, UR6, URZ ;  /* 0x00000006091f3290 */ /* 0x000fe4000fffe03f */
[----:B------:R-:W-:Y:S02]  /*1120*/  UIADD3 UR8, UR18, 0x3f, URZ ;  /* 0x0000003f12087890 */ /* 0x000fe4000fffe03f */
[----:B------:R-:W-:Y:S02]  /*1130*/  UIADD3 UR6, UR10, 0x3f, URZ ;  /* 0x0000003f0a067890 */ /* 0x000fe4000fffe03f */
[----:B------:R-:W-:Y:S02]  /*1140*/  USHF.R.S32.HI UR9, URZ, 0x1f, UR8 ;  /* 0x0000001f3f097899 */ /* 0x000fe40008011408 */
[----:B------:R-:W-:-:S02]  /*1150*/  USHF.R.S32.HI UR10, URZ, 0x1f, UR6 ;  /* 0x0000001f3f0a7899 */ /* 0x000fc40008011406 */
[----:B-1----:R-:W-:Y:S02]  /*1160*/  UISETP.NE.AND UP0, UPT, UR39, -0x1, UPT ;  /* 0xffffffff2700788c */ /* 0x002fe4000bf05270 */
        /* <DEDUP_REMOVED lines=20> */
[----:B------:R-:W-:Y:S02]  /*12b0*/  UIMAD.WIDE.U32 UR8, UR37, UR8, URZ ;  /* 0x00000008250872a5 */ /* 0x000fe4000f8e003f */
[----:B------:R-:W-:Y:S02]  /*12c0*/  UIMAD UR6, UR33, UR10, URZ ;  /* 0x0000000a210672a4 */ /* 0x000fe4000f8e023f */
[----:B------:R-:W-:Y:S02]  /*12d0*/  UIADD3 UR9, UR9, UR12, URZ ;  /* 0x0000000c09097290 */ /* 0x000fe4000fffe03f */
[----:B------:R-:W-:Y:S02]  /*12e0*/  UIMAD UR6, UR40, UR11, UR6 ;  /* 0x0000000b280672a4 */ /* 0x000fe4000f8e0206 */
[----:B------:R-:W-:-:S04]  /*12f0*/  UIMAD.WIDE.U32 UR8, UR40, UR10, UR8 ;  /* 0x0000000a280872a5 */ /* 0x000fc8000f8e0008 */
[----:B------:R-:W-:-:S03]  /*1300*/  UIADD3 UR27, UR9, UR6, URZ ;  /* 0x00000006091b7290 */ /* 0x000fc6000fffe03f */
[----:B------:R-:W-:Y:S02]  /*1310*/  UMOV UR26, UR8 ;  /* 0x00000008001a7c82 */ /* 0x000fe40008000000 */
.L_x_1801:
        /* <DEDUP_REMOVED lines=18> */
.L_x_1802:
[----:B------:R-:W-:Y:S01]  /*1440*/  IABS R5, c[0x0][0x1c8] ;  /* 0x0000720000057a13 */ /* 0x000fe20000000000 */
[----:B------:R-:W-:Y:S01]  /*1450*/  ULDC.64 UR10, c[0x0][0x370] ;  /* 0x0000dc00000a7ab9 */ /* 0x000fe20000000a00 */
[----:B------:R-:W-:Y:S01]  /*1460*/  IABS R4, UR41 ;  /* 0x0000002900047c13 */ /* 0x000fe20008000000 */
[----:B------:R-:W-:Y:S01]  /*1470*/  @UP3 UIMAD.WIDE.U32 UR8, UR14, UR10, URZ ;  /* 0x0000000a0e0832a5 */ /* 0x000fe2000f8e003f */
[----:B------:R-:W1:Y:S01]  /*1480*/  I2F.RP R2, R5 ;  /* 0x0000000500027306 */ /* 0x000e620000209400 */
[----:B------:R-:W2:Y:S01]  /*1490*/  S2UR UR13, SR_CTAID.X ;  /* 0x00000000000d79c3 */ /* 0x000ea20000002500 */
[----:B------:R-:W-:Y:S01]  /*14a0*/  ULDC UR12, c[0x0][0x224] ;  /* 0x00008900000c7ab9 */ /* 0x000fe20000000800 */
[----:B------:R-:W-:Y:S01]  /*14b0*/  ISETP.NE.AND P2, PT, RZ, c[0x0][0x1c8], PT ;  /* 0x00007200ff007a0c */ /* 0x000fe20003f45270 */
[----:B------:R-:W-:Y:S02]  /*14c0*/  @UP3 UIMAD UR28, UR14, UR11, UR9 ;  /* 0x0000000b0e1c32a4 */ /* 0x000fe4000f8e0209 */
[----:B------:R-:W-:-:S02]  /*14d0*/  @UP3 UMOV UR25, UR8 ;  /* 0x0000000800193c82 */ /* 0x000fc40008000000 */
[----:B------:R-:W-:Y:S02]  /*14e0*/  ULDC.64 UR8, c[0x0][0x368] ;  /* 0x0000da0000087ab9 */ /* 0x000fe40000000a00 */
[----:B------:R-:W-:Y:S02]  /*14f0*/  @!UP3 UIMAD UR6, UR33, UR8, URZ ;  /* 0x000000082106b2a4 */ /* 0x000fe4000f8e023f */
[----:B------:R-:W-:Y:S02]  /*1500*/  ULDC.64 UR10, c[0x0][0x3d8] ;  /* 0x0000f600000a7ab9 */ /* 0x000fe40000000a00 */
[----:B------:R-:W-:Y:S01]  /*1510*/  @!UP3 UIMAD UR6, UR40, UR9, UR6 ;  /* 0x000000092806b2a4 */ /* 0x000fe2000f8e0206 */
[----:B-1----:R-:W1:Y:S01]  /*1520*/  MUFU.RCP R2, R2 ;  /* 0x0000000200027308 */ /* 0x002e620000001000 */
[----:B------:R-:W-:Y:S02]  /*1530*/  @!UP3 UIMAD.WIDE.U32 UR8, UR40, UR8, URZ ;  /* 0x000000082808b2a5 */ /* 0x000fe4000f8e003f */
[----:B------:R-:W-:-:S02]  /*1540*/  USHF.R.S32.HI UR19, URZ, 0x1f, UR38 ;  /* 0x0000001f3f137899 */ /* 0x000fc40008011426 */
[----:B------:R-:W-:Y:S02]  /*1550*/  @!UP3 UIADD3 UR28, UR9, UR6, URZ ;  /* 0x00000006091cb290 */ /* 0x000fe4000fffe03f */
[----:B------:R-:W-:Y:S01]  /*1560*/  UIMAD UR6, UR33, UR12, UR59 ;  /* 0x0000000c210672a4 */ /* 0x000fe2000f8e023b */
[----:B------:R-:W3:Y:S01]  /*1570*/  R2UR UR12, R252 ;  /* 0x00000000fc0c73c2 */ /* 0x000ee200000e0000 */
        /* <DEDUP_REMOVED lines=10> */
[----:B--2---:R-:W-:Y:S02]  /*1620*/  UIMAD.WIDE.U32 UR8, UR13, UR10, URZ ;  /* 0x0000000a0d0872a5 */ /* 0x004fe4000f8e003f */
[----:B------:R-:W-:Y:S02]  /*1630*/  USHF.L.U64.HI UR6, UR40, 0x7, UR33 ;  /* 0x0000000728067899 */ /* 0x000fe40008010221 */
[----:B------:R-:W-:Y:S02]  /*1640*/  UIMAD UR11, UR13, UR11, UR9 ;  /* 0x0000000b0d0b72a4 */ /* 0x000fe4000f8e0209 */
[----:B------:R-:W-:Y:S02]  /*1650*/  USHF.L.U32 UR13, UR40, 0x7, URZ ;  /* 0x00000007280d7899 */ /* 0x000fe4000800063f */
[----:B------:R-:W-:Y:S01]  /*1660*/  USEL UR17, UR8, URZ, UP6 ;  /* 0x0000003f08117287 */ /* 0x000fe2000b000000 */
[----:B-1----:R-:W-:Y:S01]  /*1670*/  IMAD.MOV R0, RZ, RZ, -R3 ;  /* 0x000000ffff007224 */ /* 0x002fe200078e0a03 */
[----:B------:R-:W-:Y:S01]  /*1680*/  USEL UR8, UR13, URZ, UP1 ;  /* 0x0000003f0d087287 */ /* 0x000fe20008800000 */
[----:B------:R-:W-:Y:S01]  /*1690*/  IMAD.MOV.U32 R2, RZ, RZ, RZ ;  /* 0x000000ffff027224 */ /* 0x000fe200078e00ff */
[----:B------:R-:W-:Y:S01]  /*16a0*/  USEL UR6, UR6, URZ, UP1 ;  /* 0x0000003f06067287 */ /* 0x000fe20008800000 */
[----:B------:R-:W-:Y:S01]  /*16b0*/  IMAD R0, R0, R5, RZ ;  /* 0x0000000500007224 */ /* 0x000fe200078e02ff */
[----:B------:R-:W-:-:S03]  /*16c0*/  UIADD3 UR8, UP1, UR16, UR8, URZ ;  /* 0x0000000810087290 */ /* 0x000fc6000ff3e03f */
[----:B------:R-:W-:Y:S01]  /*16d0*/  IMAD.HI.U32 R0, R3, R0, R2 ;  /* 0x0000000003007227 */ /* 0x000fe200078e0002 */
[----:B------:R-:W-:Y:S02]  /*16e0*/  UIADD3.X UR9, UR29, UR6, URZ, UP1, !UPT ;  /* 0x000000061d097290 */ /* 0x000fe40008ffe43f */
[----:B------:R-:W-:Y:S01]  /*16f0*/  UIMAD UR6, UR43, UR8, URZ ;  /* 0x000000082b0672a4 */ /* 0x000fe2000f8e023f */
[----:B------:R-:W-:-:S03]  /*1700*/  IMAD.MOV.U32 R2, RZ, RZ, R4 ;  /* 0x000000ffff027224 */ /* 0x000fc600078e0004 */
[----:B------:R-:W-:Y:S01]  /*1710*/  UIMAD UR10, UR42, UR9, UR6 ;  /* 0x000000092a0a72a4 */ /* 0x000fe2000f8e0206 */
[----:B------:R-:W-:Y:S01]  /*1720*/  IMAD.HI.U32 R0, R0, R2, RZ ;  /* 0x0000000200007227 */ /* 0x000fe200078e00ff */
[----:B------:R-:W-:Y:S02]  /*1730*/  @UP5 USEL UR6, UR61, UR14, !UP3 ;  /* 0x0000000e3d065287 */ /* 0x000fe4000d800000 */
[----:B------:R-:W-:Y:S01]  /*1740*/  UIMAD.WIDE.U32 UR8, UR42, UR8, URZ ;  /* 0x000000082a0872a5 */ /* 0x000fe2000f8e003f */
[----:B------:R-:W-:-:S03]  /*1750*/  IMAD.MOV R3, RZ, RZ, -R0 ;  /* 0x000000ffff037224 */ /* 0x000fc600078e0a00 */
[----:B------:R-:W-:Y:S01]  /*1760*/  UIADD3 UR10, UR9, UR10, URZ ;  /* 0x0000000a090a7290 */ /* 0x000fe2000fffe03f */
[----:B------:R-:W-:-:S05]  /*1770*/  IMAD R2, R5, R3, R2 ;  /* 0x0000000305027224 */ /* 0x000fca00078e0202 */
[----:B------:R-:W-:-:S13]  /*1780*/  ISETP.GT.U32.AND P1, PT, R5, R2, PT ;  /* 0x000000020500720c */ /* 0x000fda0003f24070 */
[----:B------:R-:W-:Y:S01]  /*1790*/  @!P1 IMAD.IADD R2, R2, 0x1, -R5 ;  /* 0x0000000102029824 */ /* 0x000fe200078e0a05 */
[----:B------:R-:W-:Y:S02]  /*17a0*/  @!P1 IADD3 R0, R0, 0x1, RZ ;  /* 0x0000000100009810 */ /* 0x000fe40007ffe0ff */
[----:B---3--:R-:W-:Y:S01]  /*17b0*/  ISETP.LE.AND P1, PT, RZ, UR12, PT ;  /* 0x0000000cff007c0c */ /* 0x008fe2000bf23270 */
[----:B------:R-:W-:Y:S01]  /*17c0*/  ULDC UR12, c[0x0][0x234] ;  /* 0x00008d00000c7ab9 */ /* 0x000fe20000000800 */
[----:B------:R-:W-:Y:S01]  /*17d0*/  ISETP.GE.U32.AND P3, PT, R2, R5, PT ;  /* 0x000000050200720c */ /* 0x000fe20003f66070 */
[----:B------:R-:W-:Y:S02]  /*17e0*/  @UP5 UIMAD UR13, UR41, UR12, UR6 ;  /* 0x0000000c290d52a4 */ /* 0x000fe4000f8e0206 */
[----:B------:R-:W-:-:S05]  /*17f0*/  USEL UR12, UR11, URZ, UP6 ;  /* 0x0000003f0b0c7287 */ /* 0x000fca000b000000 */
[----:B------:R-:W-:-:S05]  /*1800*/  @!UP5 UMOV UR13, UR56 ;  /* 0x00000038000ddc82 */ /* 0x000fca0008000000 */
[----:B------:R-:W-:-:S05]  /*1810*/  @P3 IADD3 R0, R0, 0x1, RZ ;  /* 0x0000000100003810 */ /* 0x000fca0007ffe0ff */
[----:B------:R-:W-:Y:S01]  /*1820*/  @!P1 IMAD.MOV R0, RZ, RZ, -R0 ;  /* 0x000000ffff009224 */ /* 0x000fe200078e0a00 */
[----:B------:R-:W-:Y:S02]  /*1830*/  PLOP3.LUT P1, PT, PT, PT, UP5, 0x80, 0x0 ;  /* 0x000000000000781c */ /* 0x000fe40003f2f058 */
[----:B------:R-:W-:-:S04]  /*1840*/  @!P2 LOP3.LUT R0, RZ, c[0x0][0x1c8], RZ, 0x33, !PT ;  /* 0x00007200ff00aa12 */ /* 0x000fc800078e33ff */
[----:B------:R-:W-:-:S07]  /*1850*/  SHF.R.S32.HI R10, RZ, 0x1f, R0 ;  /* 0x0000001fff0a7819 */ /* 0x000fce0000011400 */
[----:B------:R-:W-:Y:S05]  /*1860*/  @!P1 BRA `(.L_x_1803) ;  /* 0x0000006000009947 */ /* 0x000fea0003800000 */
[----:B------:R-:W1:Y:S01]  /*1870*/  R2UR UR11, R251 ;  /* 0x00000000fb0b73c2 */ /* 0x000e6200000e0000 */
[----:B------:R-:W-:Y:S02]  /*1880*/  ULDC UR6, c[0x0][0x224] ;  /* 0x0000890000067ab9 */ /* 0x000fe40000000800 */
[----:B------:R-:W-:-:S04]  /*1890*/  @!UP3 UIMAD UR14, UR40, UR6, URZ ;  /* 0x00000006280eb2a4 */ /* 0x000fc8000f8e023f */
[----:B------:R-:W-:-:S04]  /*18a0*/  ULEA UR6, UR40, UR14, 0x7 ;  /* 0x0000000e28067291 */ /* 0x000fc8000f8e383f */
[----:B-1----:R-:W-:Y:S01]  /*18b0*/  UIMAD UR11, UR11, UR41, UR6 ;  /* 0x000000290b0b72a4 */ /* 0x002fe2000f8e0206 */
[----:B------:R-:W-:Y:S05]  /*18c0*/  BRA `(.L_x_1804) ;  /* 0x0000001000007947 */ /* 0x000fea0003800000 */
.L_x_1803:
[----:B------:R-:W-:Y:S02]  /*18d0*/  UMOV UR11, UR57 ;  /* 0x00000039000b7c82 */ /* 0x000fe40008000000 */
.L_x_1804:
[----:B------:R-:W1:Y:S01]  /*18e0*/  S2R R19, SR_TID.X ;  /* 0x0000000000137919 */ /* 0x000e620000002100 */
        /* <DEDUP_REMOVED lines=9> */
[----:B------:R-:W-:Y:S01]  /*1980*/  BSSY B1, `(.L_x_1800) ;  /* 0x00007f0000017945 */ /* 0x000fe20003800000 */
[----:B------:R-:W-:Y:S01]  /*1990*/  UIADD3.X UR21, UR12, UR6, UR15, UP2, UP1 ;  /* 0x000000060c157290 */ /* 0x000fe200097e240f */
[----:B------:R-:W-:Y:S01]  /*19a0*/  IMAD.WIDE.U32 R2, R4, c[0x0][0x190], R248 ;  /* 0x0000640004027a25 */ /* 0x000fe200078e00f8 */
[----:B------:R-:W-:-:S02]  /*19b0*/  UIMAD UR6, UR14, UR8, URZ ;  /* 0x000000080e0672a4 */ /* 0x000fc4000f8e023f */
[----:B------:R-:W-:Y:S01]  /*19c0*/  UIADD3 UR17, UR38, UR18, URZ ;  /* 0x0000001226117290 */ /* 0x000fe2000fffe03f */
[----:B------:R-:W-:Y:S01]  /*19d0*/  IMAD R5, R5, c[0x0][0x190], RZ ;  /* 0x0000640005057a24 */ /* 0x000fe200078e02ff */
[----:B------:R-:W-:Y:S01]  /*19e0*/  UIMAD UR20, UR41, UR9, UR6 ;  /* 0x00000009291472a4 */ /* 0x000fe2000f8e0206 */
[----:B------:R-:W-:Y:S01]  /*19f0*/  IADD3 R6, P1, R2, UR32, RZ ;  /* 0x0000002002067c10 */ /* 0x000fe2000ff3e0ff */
[----:B------:R-:W-:Y:S01]  /*1a00*/  UMOV UR34, 0x4 ;  /* 0x0000000400227882 */ /* 0x000fe20000000000 */
[----:B------:R-:W-:Y:S01]  /*1a10*/  IMAD R4, R4, c[0x0][0x194], R5 ;  /* 0x0000650004047a24 */ /* 0x000fe200078e0205 */
[----:B------:R-:W-:Y:S01]  /*1a20*/  ULDC.64 UR8, c[0x0][0x378] ;  /* 0x0000de0000087ab9 */ /* 0x000fe20000000a00 */
[----:B------:R-:W-:Y:S01]  /*1a30*/  IMAD.U32 R5, RZ, RZ, UR16 ;  /* 0x00000010ff057e24 */ /* 0x000fe2000f8e00ff */
[----:B------:R-:W-:Y:S02]  /*1a40*/  UIMAD UR6, UR14, UR8, URZ ;  /* 0x000000080e0672a4 */ /* 0x000fe4000f8e023f */
[----:B------:R-:W-:Y:S01]  /*1a50*/  IADD3.X R7, R3, UR31, R4, P1, !PT ;  /* 0x0000001f03077c10 */ /* 0x000fe20008ffe404 */
[----:B------:R-:W-:Y:S01]  /*1a60*/  ULDC.64 UR14, c[0x0][0x3c8] ;  /* 0x0000f200000e7ab9 */ /* 0x000fe20000000a00 */
[----:B-1----:R-:W-:Y:S01]  /*1a70*/  SHF.R.S32.HI R4, RZ, 0x1f, R19 ;  /* 0x0000001fff047819 */ /* 0x002fe20000011413 */
[----:B------:R-:W-:Y:S01]  /*1a80*/  UIMAD UR12, UR41, UR9, UR6 ;  /* 0x00000009290c72a4 */ /* 0x000fe2000f8e0206 */
[----:B------:R-:W-:-:S02]  /*1a90*/  IADD3 R2, P1, R248, UR25, RZ ;  /* 0x00000019f8027c10 */ /* 0x000fc4000ff3e0ff */
[----:B------:R-:W-:Y:S01]  /*1aa0*/  ULDC.64 UR8, c[0x0][0x370] ;  /* 0x0000dc0000087ab9 */ /* 0x000fe20000000a00 */
[----:B------:R-:W-:Y:S01]  /*1ab0*/  LEA.HI R4, R4, R19, RZ, 0x5 ;  /* 0x0000001304047211 */ /* 0x000fe200078f28ff */
[----:B------:R-:W-:Y:S01]  /*1ac0*/  UIMAD UR6, UR29, UR8, URZ ;  /* 0x000000081d0672a4 */ /* 0x000fe2000f8e023f */
[----:B------:R-:W-:Y:S01]  /*1ad0*/  IADD3.X R3, R249, UR28, RZ, P1, !PT ;  /* 0x0000001cf9037c10 */ /* 0x000fe20008ffe4ff */
[----:B------:R-:W-:Y:S01]  /*1ae0*/  UIADD3 UR8, UR16, UR11, URZ ;  /* 0x0000000b10087290 */ /* 0x000fe2000fffe03f */
[----:B------:R-:W-:Y:S01]  /*1af0*/  LOP3.LUT R8, R4, 0xffffffe0, RZ, 0xc0, !PT ;  /* 0xffffffe004087812 */ /* 0x000fe200078ec0ff */
[----:B------:R-:W-:Y:S01]  /*1b00*/  ULDC UR29, c[0x0][0x2e8] ;  /* 0x0000ba00001d7ab9 */ /* 0x000fe20000000800 */
[----:B------:R-:W-:Y:S01]  /*1b10*/  SHF.R.S32.HI R4, RZ, 0x5, R4 ;  /* 0x00000005ff047819 */ /* 0x000fe20000011404 */
[----:B------:R-:W-:Y:S01]  /*1b20*/  UIMAD UR10, UR16, UR9, UR6 ;  /* 0x00000009100a72a4 */ /* 0x000fe2000f8e0206 */
[----:B------:R-:W-:Y:S01]  /*1b30*/  IMAD.WIDE.U32 R2, R5, c[0x0][0x370], R2 ;  /* 0x0000dc0005027a25 */ /* 0x000fe200078e0002 */
[----:B------:R-:W-:-:S02]  /*1b40*/  UIADD3 UR6, UR17, -UR29, -UR7 ;  /* 0x8000001d11067290 */ /* 0x000fc4000fffe807 */
[----:B------:R-:W-:Y:S01]  /*1b50*/  UIADD3 UR11, UR16, UR13, URZ ;  /* 0x0000000d100b7290 */ /* 0x000fe2000fffe03f */
[----:B------:R-:W-:Y:S01]  /*1b60*/  IMAD.IADD R19, R19, 0x1, -R8 ;  /* 0x0000000113137824 */ /* 0x000fe200078e0a08 */
[----:B------:R-:W-:Y:S01]  /*1b70*/  USHF.R.S32.HI UR16, URZ, 0x1f, UR6 ;  /* 0x0000001f3f107899 */ /* 0x000fe20008011406 */
[----:B------:R-:W-:Y:S01]  /*1b80*/  IADD3 R3, R3, UR10, RZ ;  /* 0x0000000a03037c10 */ /* 0x000fe2000fffe0ff */
[----:B------:R-:W-:Y:S01]  /*1b90*/  UIMAD.WIDE UR8, UR8, UR34, UR14 ;  /* 0x00000022080872a5 */ /* 0x000fe2000f8e020e */
[----:B------:R-:W-:Y:S01]  /*1ba0*/  IMAD R4, R4, UR52, R19 ;  /* 0x0000003404047c24 */ /* 0x000fe2000f8e0213 */
[----:B------:R-:W-:Y:S02]  /*1bb0*/  ULEA.HI UR16, UR16, UR6, URZ, 0x6 ;  /* 0x0000000610107291 */ /* 0x000fe4000f8f303f */
[----:B------:R-:W-:Y:S02]  /*1bc0*/  UIADD3 UR6, UR30, -0x1, URZ ;  /* 0xffffffff1e067890 */ /* 0x000fe4000fffe03f */
[----:B------:R-:W-:Y:S01]  /*1bd0*/  USHF.R.S32.HI UR16, URZ, 0x6, UR16 ;  /* 0x000000063f107899 */ /* 0x000fe20008011410 */
[----:B------:R-:W-:Y:S01]  /*1be0*/  IADD3 R8, P1, R4, UR24, RZ ;  /* 0x0000001804087c10 */ /* 0x000fe2000ff3e0ff */
[----:B------:R-:W-:-:S02]  /*1bf0*/  UMOV UR15, UR8 ;  /* 0x00000008000f7c82 */ /* 0x000fc40008000000 */
[----:B------:R-:W-:Y:S01]  /*1c00*/  UISETP.LT.AND UP1, UPT, URZ, UR16, UPT ;  /* 0x000000103f00728c */ /* 0x000fe2000bf21270 */
[----:B------:R-:W-:Y:S01]  /*1c10*/  LEA.HI.X.SX32 R9, R4, UR21, 0x1, P1 ;  /* 0x0000001504097c11 */ /* 0x000fe200088f0eff */
[----:B------:R-:W-:Y:S01]  /*1c20*/  IMAD.U32 R4, RZ, RZ, UR41 ;  /* 0x00000029ff047e24 */ /* 0x000fe2000f8e00ff */
[----:B------:R-:W-:Y:S01]  /*1c30*/  LEA R224, P1, R8, c[0x0][0x350], 0x2 ;  /* 0x0000d40008e07a11 */ /* 0x000fe200078210ff */
[----:B------:R-:W-:Y:S02]  /*1c40*/  USEL UR16, URZ, UR16, !UP1 ;  /* 0x000000103f107287 */ /* 0x000fe4000c800000 */
[----:B------:R-:W-:Y:S01]  /*1c50*/  IMAD.WIDE.U32 R2, R4, c[0x0][0x378], R2 ;  /* 0x0000de0004027a25 */ /* 0x000fe200078e0002 */
[----:B------:R-:W-:Y:S01]  /*1c60*/  LEA.HI.X R225, R8, c[0x0][0x354], R9, 0x2, P1 ;  /* 0x0000d50008e17a11 */ /* 0x000fe200008f1409 */
[----:B------:R-:W-:Y:S02]  /*1c70*/  UISETP.GT.AND UP1, UPT, UR30, UR16, UPT ;  /* 0x000000101e00728c */ /* 0x000fe4000bf24270 */
[----:B------:R-:W-:Y:S01]  /*1c80*/  IMAD.WIDE.U32 R4, R4, c[0x0][0x1a8], R6 ;  /* 0x00006a0004047a25 */ /* 0x000fe200078e0006 */
[----:B------:R-:W-:Y:S01]  /*1c90*/  IADD3 R3, R3, UR12, RZ ;  /* 0x0000000c03037c10 */ /* 0x000fe2000fffe0ff */
[----:B------:R-:W-:-:S02]  /*1ca0*/  UMOV UR14, UR9 ;  /* 0x00000009000e7c82 */ /* 0x000fc40008000000 */
[----:B------:R-:W-:Y:S01]  /*1cb0*/  PLOP3.LUT P1, PT, PT, PT, UP1, 0x80, 0x0 ;  /* 0x000000000000781c */ /* 0x000fe20003f2f018 */
[----:B------:R-:W-:Y:S01]  /*1cc0*/  ULDC.64 UR8, c[0x0][0x200] ;  /* 0x0000800000087ab9 */ /* 0x000fe20000000a00 */
[----:B------:R-:W-:Y:S01]  /*1cd0*/  IADD3 R6, R5, UR20, RZ ;  /* 0x0000001405067c10 */ /* 0x000fe2000fffe0ff */
[----:B------:R-:W-:Y:S01]  /*1ce0*/  IMAD R5, R12, c[0x0][0x370], RZ ;  /* 0x0000dc000c057a24 */ /* 0x000fe200078e02ff */
[C---:B------:R-:W-:Y:S01]  /*1cf0*/  LEA R230, P3, R4.reuse, c[0x0][0x160], 0x1 ;  /* 0x0000580004e67a11 */ /* 0x040fe200078608ff */
[C---:B------:R-:W-:Y:S01]  /*1d00*/  IMAD.WIDE.U32 R2, R239.reuse, c[0x0][0x370], R2 ;  /* 0x0000dc00ef027a25 */ /* 0x040fe200078e0002 */
[----:B------:R-:W-:Y:S02]  /*1d10*/  UIMAD.WIDE UR8, UR11, UR34, UR8 ;  /* 0x000000220b0872a5 */ /* 0x000fe4000f8e0208 */
[----:B------:R-:W-:Y:S01]  /*1d20*/  LEA.HI.X R231, R4, c[0x0][0x164], R6, 0x1, P3 ;  /* 0x0000590004e77a11 */ /* 0x000fe200018f0c06 */
[----:B------:R-:W-:Y:S01]  /*1d30*/  IMAD R5, R239, c[0x0][0x374], R5 ;  /* 0x0000dd00ef057a24 */ /* 0x000fe200078e0205 */
[----:B------:R-:W-:-:S03]  /*1d40*/  LEA R228, P2, R2, c[0x0][0x330], 0x1 ;  /* 0x0000cc0002e47a11 */ /* 0x000fc600078408ff */
[----:B------:R-:W-:-:S05]  /*1d50*/  IMAD.IADD R3, R3, 0x1, R5 ;  /* 0x0000000103037824 */ /* 0x000fca00078e0205 */
[----:B------:R-:W-:Y:S01]  /*1d60*/  LEA.HI.X R229, R2, c[0x0][0x334], R3, 0x1, P2 ;  /* 0x0000cd0002e57a11 */ /* 0x000fe200010f0c03 */
        /* <DEDUP_REMOVED lines=19> */
.L_x_1806:
        /* <DEDUP_REMOVED lines=18> */
.L_x_1807:
[----:B------:R-:W-:Y:S01]  /*1fc0*/  ULDC.64 UR8, c[0x0][0x3a0] ;  /* 0x0000e80000087ab9 */ /* 0x000fe20000000a00 */
[----:B------:R-:W-:Y:S01]  /*1fd0*/  IMAD.U32 R2, RZ, RZ, UR38 ;  /* 0x00000026ff027e24 */ /* 0x000fe2000f8e00ff */
[----:B------:R-:W-:Y:S01]  /*1fe0*/  UIMAD UR6, UR19, UR8, URZ ;  /* 0x00000008130672a4 */ /* 0x000fe2000f8e023f */
[----:B------:R-:W-:Y:S01]  /*1ff0*/  BSSY B0, `(.L_x_1808) ;  /* 0x000001c000007945 */ /* 0x000fe20003800000 */
[----:B------:R-:W-:Y:S01]  /*2000*/  UIMAD UR7, UR35, -0x40, UR7 ;  /* 0xffffffc0230778a4 */ /* 0x000fe2000f8e0207 */
[----:B------:R-:W-:Y:S01]  /*2010*/  IMAD.WIDE.U32 R2, R2, c[0x0][0x3a0], R248 ;  /* 0x0000e80002027a25 */ /* 0x000fe200078e00f8 */
[----:B------:R-:W-:Y:S02]  /*2020*/  UIMAD UR6, UR38, UR9, UR6 ;  /* 0x00000009260672a4 */ /* 0x000fe4000f8e0206 */
[----:B------:R-:W-:-:S02]  /*2030*/  USHF.R.S32.HI UR12, URZ, 0x1f, UR41 ;  /* 0x0000001f3f0c7899 */ /* 0x000fc40008011429 */
[----:B------:R-:W-:Y:S01]  /*2040*/  IADD3 R4, P0, R2, UR14, RZ ;  /* 0x0000000e02047c10 */ /* 0x000fe2000ff1e0ff */
[----:B------:R-:W-:Y:S01]  /*2050*/  ULDC.64 UR8, c[0x0][0x3b8] ;  /* 0x0000ee0000087ab9 */ /* 0x000fe20000000a00 */
[----:B------:R-:W-:Y:S01]  /*2060*/  MOV R0, UR6 ;  /* 0x0000000600007c02 */ /* 0x000fe20008000f00 */
[----:B------:R-:W-:Y:S01]  /*2070*/  UIMAD UR6, UR12, UR8, URZ ;  /* 0x000000080c0672a4 */ /* 0x000fe2000f8e023f */
[----:B------:R-:W-:Y:S02]  /*2080*/  ISETP.GE.AND P1, PT, R239, UR7, PT ;  /* 0x00000007ef007c0c */ /* 0x000fe4000bf26270 */
        /* <DEDUP_REMOVED lines=18> */
.L_x_1809:
[----:B------:R-:W-:Y:S05]  /*21b0*/  BSYNC B0 ;  /* 0x0000000000007941 */ /* 0x000fea0003800000 */
.L_x_1808:
        /* <DEDUP_REMOVED lines=17> */
.L_x_1811:
[----:B------:R-:W-:Y:S05]  /*22d0*/  BSYNC B0 ;  /* 0x0000000000007941 */ /* 0x000fea0003800000 */
.L_x_1810:
        /* <DEDUP_REMOVED lines=29> */
.L_x_1813:
[----:B------:R-:W-:Y:S05]  /*24b0*/  BSYNC B0 ;  /* 0x0000000000007941 */ /* 0x000fea0003800000 */
.L_x_1812:
        /* <DEDUP_REMOVED lines=15> */
.L_x_1805:
[----:B------:R-:W-:Y:S01]  /*25b0*/  PLOP3.LUT P0, PT, PT, PT, UP6, 0x80, 0x0 ;  /* 0x000000000000781c */ /* 0x000fe20003f0f068 */
[----:B------:R-:W-:Y:S01]  /*25c0*/  ULEA.HI UR10, UR6, UR6, URZ, 0x1 ;  /* 0x00000006060a7291 */ /* 0x000fe2000f8f083f */
[----:B------:R-:W-:Y:S01]  /*25d0*/  IADD3 R8, R239, 0x20, RZ ;  /* 0x00000020ef087810 */ /* 0x000fe20007ffe0ff */
[----:B------:R-:W-:Y:S01]  /*25e0*/  IMAD.MOV.U32 R216, RZ, RZ, 0x40 ;  /* 0x00000040ffd87424 */ /* 0x000fe200078e00ff */
[----:B------:R-:W-:Y:S01]  /*25f0*/  BSSY B0, `(.L_x_1815) ;  /* 0x000003f000007945 */ /* 0x000fe20003800000 */
[----:B------:R-:W-:-:S02]  /*2600*/  ULOP3.LUT UR10, UR10, 0xfffffffe, URZ, 0xc0, !UPT ;  /* 0xfffffffe0a0a7892 */ /* 0x000fc4000f8ec03f */
[C---:B------:R-:W-:Y:S02]  /*2610*/  IMAD.WIDE.U32 R2, R216.reuse, c[0x0][0x370], RZ ;  /* 0x0000dc00d8027a25 */ /* 0x040fe400078e00ff */
[----:B------:R-:W-:Y:S02]  /*2620*/  UIADD3 UR10, UR6, -UR10, URZ ;  /* 0x8000000a060a7290 */ /* 0x000fe4000fffe03f */
[----:B------:R-:W-:Y:S02]  /*2630*/  IMAD R4, R216, c[0x0][0x374], RZ ;  /* 0x0000dd00d8047a24 */ /* 0x000fe400078e02ff */
[----:B------:R-:W-:Y:S01]  /*2640*/  @P0 BAR.SYNC.DEFER_BLOCKING 0x0 ;  /* 0x0000000000000b1d */ /* 0x000fe20000010000 */
[----:B------:R-:W-:Y:S02]  /*2650*/  UISETP.NE.AND UP0, UPT, UR10, 0x1, UPT ;  /* 0x000000010a00788c */ /* 0x000fe4000bf05270 */
[----:B------:R-:W-:-:S04]  /*2660*/  UIMAD UR10, UR6, -0x40, UR18 ;  /* 0xffffffc0060a78a4 */ /* 0x000fc8000f8e0212 */
[----:B------:R-:W-:Y:S02]  /*2670*/  PLOP3.LUT P0, PT, PT, PT, UP0, 0x80, 0x0 ;  /* 0x000000000000781c */ /* 0x000fe40003f0f008 */
[----:B------:R-:W-:Y:S02]  /*2680*/  ISETP.GE.AND P1, PT, R8, UR10, PT ;  /* 0x0000000a08007c0c */ /* 0x000fe4000bf26270 */
[----:B------:R-:W-:-:S11]  /*2690*/  ISETP.GE.AND P2, PT, R239, UR10, PT ;  /* 0x0000000aef007c0c */ /* 0x000fd6000bf46270 */
        /* <DEDUP_REMOVED lines=45> */
.L_x_1816:
[----:B------:R-:W-:Y:S01]  /*2970*/  @!PT LDS RZ, [RZ] ;  /* 0x00000000fffff984 */ /* 0x000fe20000000800 */
[----:B------:R-:W-:Y:S01]  /*2980*/  @!PT LDS RZ, [RZ] ;  /* 0x00000000fffff984 */ /* 0x000fe20000000800 */
[----:B------:R-:W-:Y:S01]  /*2990*/  @!PT LDS RZ, [RZ] ;  /* 0x00000000fffff984 */ /* 0x000fe20000000800 */
[----:B-1----:R1:W-:Y:S04]  /*29a0*/  LDGSTS.E.BYPASS.LTC128B.128 [R226], [R230.64] ;  /* 0x00000000e6e27fae */ /* 0x0023e8000b901d44 */
[----:B------:R1:W-:Y:S04]  /*29b0*/  LDGSTS.E.BYPASS.LTC128B.128 [R226+0x2000], [R230.64+0x80] ;  /* 0x02000080e6e27fae */ /* 0x0003e8000b901d44 */
[----:B------:R1:W-:Y:S04]  /*29c0*/  LDGSTS.E.BYPASS.LTC128B.128 [R226+0x4000], [R230.64+0x100] ;  /* 0x04000100e6e27fae */ /* 0x0003e8000b901d44 */
[----:B------:R1:W-:Y:S02]  /*29d0*/  LDGSTS.E.BYPASS.LTC128B.128 [R226+0x6000], [R230.64+0x180] ;  /* 0x06000180e6e27fae */ /* 0x0003e4000b901d44 */
.L_x_1817:
[----:B------:R-:W-:Y:S05]  /*29e0*/  BSYNC B0 ;  /* 0x0000000000007941 */ /* 0x000fea0003800000 */
.L_x_1815:
        /* <DEDUP_REMOVED lines=21> */
.L_x_1819:
        /* <DEDUP_REMOVED lines=9> */
.L_x_1820:
[----:B------:R-:W-:Y:S05]  /*2bd0*/  BSYNC B0 ;  /* 0x0000000000007941 */ /* 0x000fea0003800000 */
.L_x_1818:
[----:B------:R-:W-:Y:S01]  /*2be0*/  ULDC.64 UR12, c[0x0][0x1a0] ;  /* 0x00006800000c7ab9 */ /* 0x000fe20000000a00 */
[----:B------:R-:W3:Y:S01]  /*2bf0*/  LDL R20, [R1] ;  /* 0x0000000001147983 */ /* 0x000ee20000100800 */
[----:B------:R-:W-:Y:S01]  /*2c00*/  UIMAD UR11, UR19, UR12, URZ ;  /* 0x0000000c130b72a4 */ /* 0x000fe2000f8e023f */
[----:B--2---:R-:W-:Y:S01]  /*2c10*/  IMAD.U32 R2, RZ, RZ, UR38 ;  /* 0x00000026ff027e24 */ /* 0x004fe2000f8e00ff */
[----:B------:R-:W-:Y:S01]  /*2c20*/  ULDC.64 UR20, c[0x0][0x198] ;  /* 0x0000660000147ab9 */ /* 0x000fe20000000a00 */
[----:B------:R-:W-:Y:S01]  /*2c30*/  IMAD.U32 R4, RZ, RZ, UR38 ;  /* 0x00000026ff047e24 */ /* 0x000fe2000f8e00ff */
[----:B------:R-:W-:Y:S01]  /*2c40*/  UIMAD UR11, UR38, UR13, UR11 ;  /* 0x0000000d260b72a4 */ /* 0x000fe2000f8e020b */
[----:B------:R-:W-:Y:S01]  /*2c50*/  IMAD.WIDE.U32 R2, R2, c[0x0][0x1a0], R248 ;  /* 0x0000680002027a25 */ /* 0x000fe200078e00f8 */
[----:B------:R-:W-:-:S03]  /*2c60*/  UIMAD UR20, UR19, UR20, URZ ;  /* 0x00000014131472a4 */ /* 0x000fc6000f8e023f */
[----:B------:R-:W-:Y:S01]  /*2c70*/  IMAD.WIDE.U32 R4, R4, c[0x0][0x198], R248 ;  /* 0x0000660004047a25 */ /* 0x000fe200078e00f8 */
[----:B------:R-:W-:Y:S01]  /*2c80*/  IADD3 R2, P1, R2, UR22, RZ ;  /* 0x0000001602027c10 */ /* 0x000fe2000ff3e0ff */
[----:B------:R-:W-:Y:S02]  /*2c90*/  UIMAD UR21, UR38, UR21, UR20 ;  /* 0x00000015261572a4 */ /* 0x000fe4000f8e0214 */
[----:B------:R-:W-:Y:S01]  /*2ca0*/  IMAD.U32 R6, RZ, RZ, UR11 ;  /* 0x0000000bff067e24 */ /* 0x000fe2000f8e00ff */
[----:B------:R-:W-:Y:S01]  /*2cb0*/  UIMAD UR11, UR35, -0x40, UR7 ;  /* 0xffffffc0230b78a4 */ /* 0x000fe2000f8e0207 */
[----:B------:R-:W-:Y:S02]  /*2cc0*/  IADD3 R4, P2, R4, UR26, RZ ;  /* 0x0000001a04047c10 */ /* 0x000fe4000ff5e0ff */
[----:B------:R-:W-:Y:S02]  /*2cd0*/  MOV R7, UR21 ;  /* 0x0000001500077c02 */ /* 0x000fe40008000f00 */
[----:B------:R-:W-:Y:S01]  /*2ce0*/  IADD3.X R3, R3, UR23, R6, P1, !PT ;  /* 0x0000001703037c10 */ /* 0x000fe20008ffe406 */
[----:B------:R-:W-:Y:S01]  /*2cf0*/  IMAD R6, R10, c[0x0][0x1b0], RZ ;  /* 0x00006c000a067a24 */ /* 0x000fe200078e02ff */
[----:B------:R-:W-:-:S02]  /*2d00*/  ISETP.GE.AND P1, PT, R8, UR11, PT ;  /* 0x0000000b08007c0c */ /* 0x000fc4000bf26270 */
[----:B------:R-:W-:Y:S01]  /*2d10*/  IADD3.X R5, R5, UR27, R7, P2, !PT ;  /* 0x0000001b05057c10 */ /* 0x000fe200097fe407 */
[----:B------:R-:W-:Y:S01]  /*2d20*/  IMAD R7, R10, c[0x0][0x1b8], RZ ;  /* 0x00006e000a077a24 */ /* 0x000fe200078e02ff */
[----:B------:R-:W-:Y:S01]  /*2d30*/  ISETP.GE.AND P2, PT, R239, UR11, PT ;  /* 0x0000000bef007c0c */ /* 0x000fe2000bf46270 */
[C---:B------:R-:W-:Y:S02]  /*2d40*/  IMAD R6, R0.reuse, c[0x0][0x1b4], R6 ;  /* 0x00006d0000067a24 */ /* 0x040fe400078e0206 */
[----:B------:R-:W-:-:S04]  /*2d50*/  IMAD.WIDE.U32 R4, R0, c[0x0][0x1b0], R4 ;  /* 0x00006c0000047a25 */ /* 0x000fc800078e0004 */
[C---:B------:R-:W-:Y:S02]  /*2d60*/  IMAD R7, R0.reuse, c[0x0][0x1bc], R7 ;  /* 0x00006f0000077a24 */ /* 0x040fe400078e0207 */
[----:B------:R-:W-:Y:S01]  /*2d70*/  @!P1 IADD3 R16, P3, R239, 0x20, RZ ;  /* 0x00000020ef109810 */ /* 0x000fe20007f7e0ff */
[----:B------:R-:W-:-:S03]  /*2d80*/  IMAD.WIDE.U32 R2, R0, c[0x0][0x1b8], R2 ;  /* 0x00006e0000027a25 */ /* 0x000fc600078e0002 */
[----:B------:R2:W-:Y:S01]  /*2d90*/  @P2 STS.128 [R227+0x18000], RZ ;  /* 0x018000ffe3002388 */ /* 0x0005e20000000c00 */
[----:B------:R-:W-:Y:S01]  /*2da0*/  IMAD.IADD R5, R5, 0x1, R6 ;  /* 0x0000000105057824 */ /* 0x000fe200078e0206 */
[----:B------:R-:W-:Y:S01]  /*2db0*/  IADD3 R3, R3, R7, RZ ;  /* 0x0000000703037210 */ /* 0x000fe20007ffe0ff */
[----:B------:R-:W-:Y:S01]  /*2dc0*/  @!P1 IMAD.X R8, RZ, RZ, R12, P3 ;  /* 0x000000ffff089224 */ /* 0x000fe200018e060c */
[----:B------:R-:W-:Y:S01]  /*2dd0*/  @!P1 IADD3 R0, P3, R239, 0x20, RZ ;  /* 0x00000020ef009810 */ /* 0x000fe20007f7e0ff */
[----:B------:R-:W-:Y:S01]  /*2de0*/  @!P1 IMAD.MOV.U32 R6, RZ, RZ, R4 ;  /* 0x000000ffff069224 */ /* 0x000fe200078e0004 */
[----:B------:R-:W-:Y:S01]  /*2df0*/  @!P1 MOV R7, R5 ;  /* 0x0000000500079202 */ /* 0x000fe20000000f00 */
[----:B------:R-:W-:Y:S01]  /*2e00*/  @!P1 IMAD R8, R8, c[0x0][0x198], RZ ;  /* 0x0000660008089a24 */ /* 0x000fe200078e02ff */
[----:B------:R-:W-:Y:S01]  /*2e10*/  @!P1 IADD3.X R9, RZ, R12, RZ, P3, !PT ;  /* 0x0000000cff099210 */ /* 0x000fe20001ffe4ff */
[----:B------:R-:W-:Y:S01]  /*2e20*/  @!P2 IMAD R13, R12, c[0x0][0x198], RZ ;  /* 0x000066000c0daa24 */ /* 0x000fe200078e02ff */
[----:B------:R2:W-:Y:S01]  /*2e30*/  @P2 STS.128 [R227+0x1a000], RZ ;  /* 0x01a000ffe3002388 */ /* 0x0005e20000000c00 */
[----:B------:R-:W-:-:S02]  /*2e40*/  @!P1 IMAD R18, R16, c[0x0][0x19c], R8 ;  /* 0x0000670010129a24 */ /* 0x000fc400078e0208 */
[----:B------:R-:W-:Y:S01]  /*2e50*/  @!P1 IMAD.WIDE.U32 R16, R16, c[0x0][0x198], R6 ;  /* 0x0000660010109a25 */ /* 0x000fe200078e0006 */
[----:B------:R2:W-:Y:S03]  /*2e60*/  @P2 STS.128 [R227+0x1c000], RZ ;  /* 0x01c000ffe3002388 */ /* 0x0005e60000000c00 */
[C---:B------:R-:W-:Y:S01]  /*2e70*/  @!P2 IMAD R8, R239.reuse, c[0x0][0x19c], R13 ;  /* 0x00006700ef08aa24 */ /* 0x040fe200078e020d */
[----:B------:R2:W-:Y:S01]  /*2e80*/  @P2 STS.128 [R227+0x1e000], RZ ;  /* 0x01e000ffe3002388 */ /* 0x0005e20000000c00 */
[----:B------:R-:W-:-:S04]  /*2e90*/  @!P2 IMAD.WIDE.U32 R14, R239, c[0x0][0x198], R4 ;  /* 0x00006600ef0eaa25 */ /* 0x000fc800078e0004 */
[----:B------:R-:W-:Y:S02]  /*2ea0*/  @!P1 IMAD.MOV.U32 R10, RZ, RZ, R2 ;  /* 0x000000ffff0a9224 */ /* 0x000fe400078e0002 */
[----:B------:R-:W-:Y:S02]  /*2eb0*/  @!P1 IMAD.MOV.U32 R11, RZ, RZ, R3 ;  /* 0x000000ffff0b9224 */ /* 0x000fe400078e0003 */
[----:B------:R-:W-:Y:S02]  /*2ec0*/  @!P1 IMAD R6, R9, c[0x0][0x1a0], RZ ;  /* 0x0000680009069a24 */ /* 0x000fe400078e02ff */
[----:B------:R-:W-:Y:S02]  /*2ed0*/  @!P2 IMAD R12, R12, c[0x0][0x1a0], RZ ;  /* 0x000068000c0caa24 */ /* 0x000fe400078e02ff */
[----:B------:R-:W-:Y:S01]  /*2ee0*/  @!P2 IMAD.IADD R5, R15, 0x1, R8 ;  /* 0x000000010f05a824 */ /* 0x000fe200078e0208 */
[----:B------:R-:W-:Y:S01]  /*2ef0*/  @!P2 LEA R8, P6, R14, c[0x0][0x168], 0x1 ;  /* 0x00005a000e08aa11 */ /* 0x000fe200078c08ff */
[----:B------:R-:W-:-:S02]  /*2f00*/  @!P1 IMAD R6, R0, c[0x0][0x1a4], R6 ;  /* 0x0000690000069a24 */ /* 0x000fc400078e0206 */
[----:B------:R-:W-:Y:S01]  /*2f10*/  @!P1 IMAD.WIDE.U32 R10, R0, c[0x0][0x1a0], R10 ;  /* 0x00006800000a9a25 */ /* 0x000fe200078e000a */
[----:B------:R-:W-:-:S03]  /*2f20*/  @!P2 LEA.HI.X R9, R14, c[0x0][0x16c], R5, 0x1, P6 ;  /* 0x00005b000e09aa11 */ /* 0x000fc600030f0c05 */
[C---:B------:R-:W-:Y:S02]  /*2f30*/  @!P2 IMAD R7, R239.reuse, c[0x0][0x1a4], R12 ;  /* 0x00006900ef07aa24 */ /* 0x040fe400078e020c */
[----:B------:R-:W-:Y:S01]  /*2f40*/  @!P2 IMAD.WIDE.U32 R12, R239, c[0x0][0x1a0], R2 ;  /* 0x00006800ef0caa25 */ /* 0x000fe200078e0002 */
[----:B------:R-:W-:Y:S01]  /*2f50*/  @!PT LDS RZ, [RZ] ;  /* 0x00000000fffff984 */ /* 0x000fe20000000800 */
[----:B------:R-:W-:Y:S01]  /*2f60*/  @!PT LDS RZ, [RZ] ;  /* 0x00000000fffff984 */ /* 0x000fe20000000800 */
[----:B------:R-:W-:Y:S01]  /*2f70*/  @!PT LDS RZ, [RZ] ;  /* 0x00000000fffff984 */ /* 0x000fe20000000800 */
[----:B------:R2:W-:Y:S01]  /*2f80*/  @!P2 LDGSTS.E.BYPASS.LTC128B.128 [R227+0x18000], [R8.64] ;  /* 0x1800000008e3afae */ /* 0x0005e2000b901d44 */
[----:B------:R-:W-:Y:S02]  /*2f90*/  @!P1 LEA R2, P3, R10, c[0x0][0x170], 0x1 ;  /* 0x00005c000a029a11 */ /* 0x000fe400078608ff */
[----:B------:R-:W-:Y:S01]  /*2fa0*/  @!P1 IMAD.IADD R15, R17, 0x1, R18 ;  /* 0x00000001110f9824 */ /* 0x000fe200078e0212 */
[----:B------:R-:W-:Y:S01]  /*2fb0*/  @!P2 IADD3 R3, R13, R7, RZ ;  /* 0x000000070d03a210 */ /* 0x000fe20007ffe0ff */
[----:B------:R-:W-:Y:S01]  /*2fc0*/  @!P1 IMAD.IADD R0, R11, 0x1, R6 ;  /* 0x000000010b009824 */ /* 0x000fe200078e0206 */
[----:B------:R-:W-:Y:S01]  /*2fd0*/  @!P1 LEA R6, P5, R16, c[0x0][0x168], 0x1 ;  /* 0x00005a0010069a11 */ /* 0x000fe200078a08ff */
[----:B------:R2:W-:Y:S01]  /*2fe0*/  @!P2 LDGSTS.E.BYPASS.LTC128B.128 [R227+0x1a000], [R8.64+0x80] ;  /* 0x1a00008008e3afae */ /* 0x0005e2000b901d44 */
[----:B------:R-:W-:-:S02]  /*2ff0*/  @!P2 LEA R4, P4, R12, c[0x0][0x170], 0x1 ;  /* 0x00005c000c04aa11 */ /* 0x000fc400078808ff */
[----:B------:R-:W-:Y:S01]  /*3000*/  @!P1 LEA.HI.X R7, R16, c[0x0][0x16c], R15, 0x1, P5 ;  /* 0x00005b0010079a11 */ /* 0x000fe200028f0c0f */
[----:B------:R2:W-:Y:S01]  /*3010*/  @!P2 LDGSTS.E.BYPASS.LTC128B.128 [R227+0x1c000], [R8.64+0x100] ;  /* 0x1c00010008e3afae */ /* 0x0005e2000b901d44 */
[----:B------:R-:W-:Y:S02]  /*3020*/  @!P2 LEA.HI.X R5, R12, c[0x0][0x174], R3, 0x1, P4 ;  /* 0x00005d000c05aa11 */ /* 0x000fe400020f0c03 */
[----:B------:R-:W-:Y:S01]  /*3030*/  @!P1 LEA.HI.X R3, R10, c[0x0][0x174], R0, 0x1, P3 ;  /* 0x00005d000a039a11 */ /* 0x000fe200018f0c00 */
        /* <DEDUP_REMOVED lines=21> */
[----:B----4-:R-:W-:Y:S01]  /*3190*/  MOV R6, c[0x0][0x308] ;  /* 0x0000c20000067a02 */ /* 0x010fe20000000f00 */
        /* <DEDUP_REMOVED lines=10> */
[----:B------:R4:W-:Y:S01]  /*3240*/  @!P1 LDGSTS.E.BYPASS.LTC128B.128 [R227+0x21000], [R2.64] ;  /* 0x2100000002e39fae */ /* 0x0009e2000b901d44 */
[----:B------:R-:W-:-:S03]  /*3250*/  ISETP.GE.AND P2, PT, R232, UR10, PT ;  /* 0x0000000ae8007c0c */ /* 0x000fc6000bf46270 */
[----:B------:R4:W-:Y:S04]  /*3260*/  @!P1 LDGSTS.E.BYPASS.LTC128B.128 [R227+0x23000], [R2.64+0x80] ;  /* 0x2300008002e39fae */ /* 0x0009e8000b901d44 */
[----:B------:R4:W-:Y:S04]  /*3270*/  @!P1 LDGSTS.E.BYPASS.LTC128B.128 [R227+0x25000], [R2.64+0x100] ;  /* 0x2500010002e39fae */ /* 0x0009e8000b901d44 */
[----:B------:R4:W-:Y:S04]  /*3280*/  @!P1 LDGSTS.E.BYPASS.LTC128B.128 [R227+0x27000], [R2.64+0x180] ;  /* 0x2700018002e39fae */ /* 0x0009e8000b901d44 */
[----:B------:R-:W0:Y:S04]  /*3290*/  LDGDEPBAR ;  /* 0x00000000000079af */ /* 0x000e280000000000 */
[----:B-1----:R1:W2:Y:S04]  /*32a0*/  LDG.E.64 R4, [R6.64+0x8] ;  /* 0x0000080406047981 */ /* 0x0022a8000c1e1b00 */
[----:B-1----:R-:W3:Y:S01]  /*32b0*/  LDG.E.64 R6, [R6.64] ;  /* 0x0000000406067981 */ /* 0x002ee2000c1e1b00 */
[----:B------:R-:W-:Y:S01]  /*32c0*/  IADD3 R0, R232, 0x8, RZ ;  /* 0x00000008e8007810 */ /* 0x000fe20007ffe0ff */
[----:B------:R-:W-:Y:S01]  /*32d0*/  IMAD.MOV.U32 R237, RZ, RZ, 0x7f800000 ;  /* 0x7f800000ffed7424 */ /* 0x000fe200078e00ff */
[----:B----4-:R-:W-:-:S02]  /*32e0*/  MOV R2, 0x4 ;  /* 0x0000000400027802 */ /* 0x010fc40000000f00 */
[----:B------:R-:W-:Y:S02]  /*32f0*/  ISETP.GE.AND P1, PT, R0, UR10, PT ;  /* 0x0000000a00007c0c */ /* 0x000fe4000bf26270 */
[----:B------:R-:W-:Y:S01]  /*3300*/  MOV R238, 0x7f800000 ;  /* 0x7f80000000ee7802 */ /* 0x000fe20000000f00 */
[----:B------:R-:W-:Y:S01]  /*3310*/  IMAD.WIDE R2, R232, R2, UR8 ;  /* 0x00000008e8027e25 */ /* 0x000fe2000f8e0202 */
[----:B------:R-:W-:-:S04]  /*3320*/  SHF.R.S32.HI R0, RZ, 0x1f, R19 ;  /* 0x0000001fff007819 */ /* 0x000fc80000011413 */
[----:B------:R1:W5:Y:S05]  /*3330*/  @!P2 LDG.E R237, [R2.64] ;  /* 0x0000000402eda981 */ /* 0x00036a000c1e1900 */
[----:B------:R1:W5:Y:S01]  /*3340*/  @!P1 LDG.E R238, [R2.64+0x20] ;  /* 0x0000200402ee9981 */ /* 0x000362000c1e1900 */
[----:B------:R-:W-:Y:S01]  /*3350*/  IMAD.MOV.U32 R217, RZ, RZ, 0x20 ;  /* 0x00000020ffd97424 */ /* 0x000fe200078e00ff */
        /* <DEDUP_REMOVED lines=23> */
[----:B-1----:R-:W-:Y:S01]  /*34d0*/  IADD3 R2, R222, 0x4000, RZ ;  /* 0x00004000de027810 */ /* 0x002fe20007ffe0ff */
[----:B------:R-:W-:Y:S01]  /*34e0*/  CS2R R150, SRZ ;  /* 0x0000000000967805 */ /* 0x000fe2000001ff00 */
[----:B------:R-:W-:Y:S01]  /*34f0*/  CS2R R148, SRZ ;  /* 0x0000000000947805 */ /* 0x000fe2000001ff00 */
[----:B------:R-:W-:Y:S01]  /*3500*/  CS2R R142, SRZ ;  /* 0x00000000008e7805 */ /* 0x000fe2000001ff00 */
[----:B------:R-:W-:Y:S01]  /*3510*/  SEL R2, R2, R222, !P0 ;  /* 0x000000de02027207 */ /* 0x000fe20004000000 */
        /* <DEDUP_REMOVED lines=38> */
[----:B------:R-:W-:Y:S01]  /*3780*/  ULDC UR24, c[0x0][0x2e8] ;  /* 0x0000ba0000187ab9 */ /* 0x000fe20000000800 */
[----:B------:R-:W-:Y:S01]  /*3790*/  SHF.L.U32 R213, R2, 0x1, RZ ;  /* 0x0000000102d57819 */ /* 0x000fe200000006ff */
[----:B------:R-:W-:-:S02]  /*37a0*/  UIADD3 UR21, UR21, -UR24, URZ ;  /* 0x8000001815157290 */ /* 0x000fc4000fffe03f */
[----:B------:R-:W-:Y:S02]  /*37b0*/  UIADD3 UR34, UR38, 0x40, URZ ;  /* 0x0000004026227890 */ /* 0x000fe4000fffe03f */
[----:B------:R-:W-:Y:S01]  /*37c0*/  ULDC UR13, c[0x0][0x2e4] ;  /* 0x0000b900000d7ab9 */ /* 0x000fe20000000800 */
[----:B--2---:R-:W-:-:S04]  /*37d0*/  IADD3 R243, P2, P1, R4, UR50, R19 ;  /* 0x0000003204f37c10 */ /* 0x004fc8000f95e013 */
[----:B------:R-:W-:Y:S02]  /*37e0*/  IADD3.X R244, R5, UR54, R0, P2, P1 ;  /* 0x0000003605f47c10 */ /* 0x000fe400097e2400 */
[----:B---3--:R-:W-:Y:S02]  /*37f0*/  R2P PR, R20, 0x6 ;  /* 0x0000000614007804 */ /* 0x008fe40000000000 */
[----:B------:R-:W-:Y:S01]  /*3800*/  IADD3 R0, R223, 0x4000, RZ ;  /* 0x00004000df007810 */ /* 0x000fe20007ffe0ff */
[----:B------:R-:W-:Y:S02]  /*3810*/  CS2R R20, SRZ ;  /* 0x0000000000147805 */ /* 0x000fe4000001ff00 */
[----:B------:R-:W-:Y:S02]  /*3820*/  SEL R217, R217, 0xffffffe0, !P1 ;  /* 0xffffffe0d9d97807 */ /* 0x000fe40004800000 */
[----:B------:R-:W-:Y:S02]  /*3830*/  SEL R0, R0, R223, !P0 ;  /* 0x000000df00007207 */ /* 0x000fe40004000000 */
[----:B------:R-:W-:-:S02]  /*3840*/  SEL R216, R216, 0xffffffc0, !P2 ;  /* 0xffffffc0d8d87807 */ /* 0x000fc40005000000 */
[----:B------:R-:W-:Y:S01]  /*3850*/  IADD3 R219, R218, R217, RZ ;  /* 0x000000d9dadb7210 */ /* 0x000fe20007ffe0ff */
[----:B------:R-:W-:Y:S02]  /*3860*/  IMAD.SHL.U32 R208, R0, 0x2, RZ ;  /* 0x0000000200d07824 */ /* 0x000fe400078e00ff */
[----:B------:R-:W-:Y:S01]  /*3870*/  IMAD.IADD R220, R218, 0x1, R216 ;  /* 0x00000001dadc7824 */ /* 0x000fe200078e02d8 */
[----:B------:R-:W-:Y:S01]  /*3880*/  IADD3 R221, R216, R219, RZ ;  /* 0x000000dbd8dd7210 */ /* 0x000fe20007ffe0ff */
[----:B------:R-:W1:Y:S08]  /*3890*/  R2UR UR20, R6 ;  /* 0x00000000061473c2 */ /* 0x000e7000000e0000 */
[----:B------:R-:W2:Y:S01]  /*38a0*/  R2UR UR19, R7 ;  /* 0x00000000071373c2 */ /* 0x000ea200000e0000 */
[----:B-1----:R-:W-:-:S02]  /*38b0*/  UIADD3 UR33, UR20, -0x61c88647, URZ ;  /* 0x9e3779b914217890 */ /* 0x002fc4000fffe03f */
[----:B------:R-:W-:Y:S02]  /*38c0*/  UIADD3 UR31, UR20, 0x3c6ef372, URZ ;  /* 0x3c6ef372141f7890 */ /* 0x000fe4000fffe03f */
[----:B------:R-:W-:Y:S02]  /*38d0*/  UIADD3 UR29, UR20, -0x255992d5, URZ ;  /* 0xdaa66d2b141d7890 */ /* 0x000fe4000fffe03f */
[----:B------:R-:W-:Y:S02]  /*38e0*/  UIADD3 UR27, UR20, 0x78dde6e4, URZ ;  /* 0x78dde6e4141b7890 */ /* 0x000fe4000fffe03f */
[----:B--2---:R-:W-:Y:S02]  /*38f0*/  UIADD3 UR32, UR19, -0x4498517b, URZ ;  /* 0xbb67ae8513207890 */ /* 0x004fe4000fffe03f */
[----:B------:R-:W-:Y:S02]  /*3900*/  UIADD3 UR30, UR19, 0x76cf5d0a, URZ ;  /* 0x76cf5d0a131e7890 */ /* 0x000fe4000fffe03f */
[----:B------:R-:W-:-:S02]  /*3910*/  UIADD3 UR28, UR19, 0x32370b8f, URZ ;  /* 0x32370b8f131c7890 */ /* 0x000fc4000fffe03f */
[----:B------:R-:W-:Y:S02]  /*3920*/  UIADD3 UR26, UR19, -0x126145ec, URZ ;  /* 0xed9eba14131a7890 */ /* 0x000fe4000fffe03f */
[----:B------:R-:W-:Y:S02]  /*3930*/  UIADD3 UR25, UR20, 0x1715609d, URZ ;  /* 0x1715609d14197890 */ /* 0x000fe4000fffe03f */
[----:B------:R-:W-:Y:S02]  /*3940*/  UIADD3 UR24, UR19, -0x56f99767, URZ ;  /* 0xa906689913187890 */ /* 0x000fe4000fffe03f */
[----:B------:R-:W-:Y:S02]  /*3950*/  UIADD3 UR23, UR20, -0x4ab325aa, URZ ;  /* 0xb54cda5614177890 */ /* 0x000fe4000fffe03f */
[----:B------:R-:W-:Y:S02]  /*3960*/  UIADD3 UR22, UR19, 0x646e171e, URZ ;  /* 0x646e171e13167890 */ /* 0x000fe4000fffe03f */
.L_x_1825:
        /* <DEDUP_REMOVED lines=138> */
.L_x_1821:
[----:B------:R-:W-:Y:S01]  /*4210*/  IADD3 R0, R232, UR11, RZ ;  /* 0x0000000be8007c10 */ /* 0x000fe2000fffe0ff */
[----:B------:R-:W1:Y:S01]  /*4220*/  S2R R86, SR_TID.X ;  /* 0x0000000000567919 */ /* 0x000e620000002100 */
[----:B------:R-:W-:Y:S02]  /*4230*/  UIADD3 UR11, -UR10, UR7, -UR18 ;  /* 0x000000070a0b7290 */ /* 0x000fe4000fffe912 */
[C---:B------:R-:W-:Y:S01]  /*4240*/  IADD3 R2, R0.reuse, 0x8, RZ ;  /* 0x0000000800027810 */ /* 0x040fe20007ffe0ff */
[----:B------:R-:W-:Y:S03]  /*4250*/  UMOV UR13, UR10 ;  /* 0x0000000a000d7c82 */ /* 0x000fe60008000000 */
[----:B------:R-:W-:Y:S02]  /*4260*/  IADD3 R85, R0, UR11, RZ ;  /* 0x0000000b00557c10 */ /* 0x000fe4000fffe0ff */
[----:B------:R-:W-:Y:S01]  /*4270*/  IADD3 R3, R2, UR11, RZ ;  /* 0x0000000b02037c10 */ /* 0x000fe2000fffe0ff */
        /* <DEDUP_REMOVED lines=67> */
.L_x_1822:
        /* <DEDUP_REMOVED lines=8> */
[----:B------:R-:W-:Y:S01]  /*4730*/  FFMA.FTZ R8, R8, c[0x0][0x23c], -R2 ;  /* 0x00008f0008087a23 */ /* 0x000fe20000010802 */
        /* <DEDUP_REMOVED lines=267> */
[-C--:B------:R-:W-:Y:S01]  /*57f0*/  FSEL R0, R0, R113.reuse, P0 ;  /* 0x0000007100007208 */ /* 0x080fe20000000000 */
[----:B------:R-:W-:Y:S01]  /*5800*/  FADD.FTZ R2, -R113, R6 ;  /* 0x0000000671027221 */ /* 0x000fe20000010100 */
[----:B------:R-:W-:Y:S01]  /*5810*/  FSETP.GE.FTZ.AND P0, PT, R128, RZ, PT ;  /* 0x000000ff8000720b */ /* 0x000fe20003f16000 */
[C---:B------:R-:W-:Y:S01]  /*5820*/  FADD.FTZ R8, -R114.reuse, R8 ;  /* 0x0000000872087221 */ /* 0x040fe20000010100 */
[----:B------:R-:W-:Y:S01]  /*5830*/  FSEL R3, R3, R114, P2 ;  /* 0x0000007203037208 */ /* 0x000fe20001000000 */
[----:B------:R-:W-:Y:S01]  /*5840*/  FADD.FTZ R4, -R114, R4 ;  /* 0x0000000472047221 */ /* 0x000fe20000010100 */
[----:B------:R-:W-:Y:S02]  /*5850*/  FSETP.GE.FTZ.AND P2, PT, R118, RZ, PT ;  /* 0x000000ff7600720b */ /* 0x000fe40003f56000 */
[----:B------:R-:W-:Y:S01]  /*5860*/  FADD.FTZ R11, -R113, R11 ;  /* 0x0000000b710b7221 */ /* 0x000fe20000010100 */
[----:B------:R-:W-:Y:S01]  /*5870*/  FSEL R2, R2, R113, P1 ;  /* 0x0000007102027208 */ /* 0x000fe20000800000 */
[----:B------:R-:W-:Y:S01]  /*5880*/  FMUL.FTZ R89, R127, R0 ;  /* 0x000000007f597220 */ /* 0x000fe20000410000 */
[-C--:B------:R-:W-:Y:S01]  /*5890*/  FSEL R0, R8, R114.reuse, P0 ;  /* 0x0000007208007208 */ /* 0x080fe20000000000 */
[----:B------:R-:W-:Y:S01]  /*58a0*/  FMUL.FTZ R6, R121, R3 ;  /* 0x0000000379067220 */ /* 0x000fe20000410000 */
[----:B------:R-:W-:Y:S01]  /*58b0*/  FSETP.GE.FTZ.AND P0, PT, R129, RZ, PT ;  /* 0x000000ff8100720b */ /* 0x000fe20003f16000 */
[----:B------:R-:W-:Y:S01]  /*58c0*/  FADD.FTZ R3, -R114, R13 ;  /* 0x0000000d72037221 */ /* 0x000fe20000010100 */
[----:B------:R-:W-:Y:S01]  /*58d0*/  FSEL R4, R4, R114, P3 ;  /* 0x0000007204047208 */ /* 0x000fe20001800000 */
[----:B------:R-:W-:Y:S01]  /*58e0*/  FADD.FTZ R10, -R113, R10 ;  /* 0x0000000a710a7221 */ /* 0x000fe20000010100 */
[----:B------:R-:W-:Y:S01]  /*58f0*/  FSETP.GE.FTZ.AND P1, PT, R122, RZ, PT ;  /* 0x000000ff7a00720b */ /* 0x000fe20003f36000 */
        /* <DEDUP_REMOVED lines=11> */
[----:B------:R-:W-:Y:S01]  /*59b0*/  FSETP.GE.FTZ.AND P0, PT, R123, RZ, PT ;  /* 0x000000ff7b00720b */ /* 0x000fe20003f16000 */
[----:B------:R-:W-:Y:S01]  /*59c0*/  FADD.FTZ R0, -R113, R18 ;  /* 0x0000001271007221 */ /* 0x000fe20000010100 */
[----:B------:R-:W-:Y:S01]  /*59d0*/  FSEL R4, R4, R114, P3 ;  /* 0x0000007204047208 */ /* 0x000fe20001800000 */
[----:B------:R-:W-:Y:S01]  /*59e0*/  FMUL.FTZ R13, R118, R3 ;  /* 0x00000003760d7220 */ /* 0x000fe20000410000 */
[-C--:B------:R-:W-:Y:S01]  /*59f0*/  FSEL R3, R15, R113.reuse, P1 ;  /* 0x000000710f037208 */ /* 0x080fe20000800000 */
[----:B------:R-:W-:Y:S01]  /*5a00*/  FADD.FTZ R5, -R114, R9 ;  /* 0x0000000972057221 */ /* 0x000fe20000010100 */
[----:B------:R-:W-:Y:S01]  /*5a10*/  FSETP.GE.FTZ.AND P1, PT, R115, RZ, PT ;  /* 0x000000ff7300720b */ /* 0x000fe20003f36000 */
[----:B------:R-:W-:Y:S01]  /*5a20*/  FADD.FTZ R14, -R113, R14 ;  /* 0x0000000e710e7221 */ /* 0x000fe20000010100 */
[----:B------:R-:W-:Y:S01]  /*5a30*/  FSETP.GE.FTZ.AND P3, PT, R116, RZ, PT ;  /* 0x000000ff7400720b */ /* 0x000fe20003f76000 */
[----:B------:R-:W-:Y:S01]  /*5a40*/  FMUL.FTZ R86, R122, R2 ;  /* 0x000000027a567220 */ /* 0x000fe20000410000 */
[----:B------:R-:W-:Y:S01]  /*5a50*/  FSEL R0, R0, R113, P1 ;  /* 0x0000007100007208 */ /* 0x000fe20000800000 */
[----:B------:R-:W-:Y:S01]  /*5a60*/  FADD.FTZ R2, -R114, R16 ;  /* 0x0000001072027221 */ /* 0x000fe20000010100 */
[----:B------:R-:W-:Y:S01]  /*5a70*/  PLOP3.LUT P1, PT, PT, PT, UP2, 0x80, 0x0 ;  /* 0x000000000000781c */ /* 0x000fe20003f2f028 */
[----:B------:R-:W-:Y:S01]  /*5a80*/  FMUL.FTZ R85, R120, R4 ;  /* 0x0000000478557220 */ /* 0x000fe20000410000 */
[----:B------:R-:W-:Y:S01]  /*5a90*/  FSEL R5, R5, R114, P4 ;  /* 0x0000007205057208 */ /* 0x000fe20002000000 */
[----:B------:R-:W-:Y:S01]  /*5aa0*/  FMUL.FTZ R11, R119, R3 ;  /* 0x00000003770b7220 */ /* 0x000fe20000410000 */
        /* <DEDUP_REMOVED lines=39> */
.L_x_1823:
        /* <DEDUP_REMOVED lines=129> */
.L_x_1824:
        /* <DEDUP_REMOVED lines=16> */
[----:B------:R-:W-:Y:S05]  /*6630*/  LDSM.16.MT88.4 R200, [R0+0x18800] ;  /* 0x0188000000c8783b */ /* 0x000fea0000004200 */
[----:B------:R-:W-:Y:S05]  /*6640*/  LDSM.16.M88.4 R204, [R219+0x1000] ;  /* 0x00100000dbcc783b */ /* 0x000fea0000000200 */
        /* <DEDUP_REMOVED lines=18> */
[----:B------:R-:W2:Y:S07]  /*6770*/  LDSM.16.M88.4 R196, [R219] ;  /* 0x00000000dbc4783b */ /* 0x000eae0000000200 */
        /* <DEDUP_REMOVED lines=18> */
[----:B------:R-:W-:Y:S07]  /*68a0*/  LDSM.16.M88.4 R204, [R220+0x1000] ;  /* 0x00100000dccc783b */ /* 0x000fee0000000200 */
[----:B------:R-:W-:Y:S01]  /*68b0*/  HMMA.16816.F32 R128, R196, R202, R128 ;  /* 0x000000cac480723c */ /* 0x000fe20000001880 */
[----:B------:R-:W-:Y:S05]  /*68c0*/  LDSM.16.M88.4 R196, [R220] ;  /* 0x00000000dcc4783b */ /* 0x000fea0000000200 */
[----:B------:R-:W2:Y:S02]  /*68d0*/  LDSM.16.MT88.4 R200, [R0+0x19000] ;  /* 0x0190000000c8783b */ /* 0x000ea40000004200 */
        /* <DEDUP_REMOVED lines=41> */
[----:B------:R-:W-:Y:S01]  /*6b70*/  IMAD.SHL.U32 R200, R242, 0x8, RZ ;  /* 0x00000008f2c87824 */ /* 0x000fe200078e00ff */
[-C--:B------:R-:W-:Y:S04]  /*6b80*/  HMMA.16816.F32 R124, R204, R202.reuse, R124 ;  /* 0x000000cacc7c723c */ /* 0x080fe8000000187c */
[-C--:B-1----:R-:W-:Y:S01]  /*6b90*/  LEA R2, P0, R200, R224.reuse, 0x2 ;  /* 0x000000e0c8027211 */ /* 0x082fe200078010ff */
[----:B------:R-:W-:Y:S03]  /*6ba0*/  IMAD.SHL.U32 R201, R242, 0x10, RZ ;  /* 0x00000010f2c97824 */ /* 0x000fe600078e00ff */
[----:B------:R-:W-:Y:S04]  /*6bb0*/  HMMA.16816.F32 R128, R196, R202, R128 ;  /* 0x000000cac480723c */ /* 0x000fe80000001880 */
[-C--:B------:R-:W-:Y:S02]  /*6bc0*/  LEA.HI.X.SX32 R3, R200, R225.reuse, 0x2, P0 ;  /* 0x000000e1c8037211 */ /* 0x080fe400000f16ff */
[-C--:B------:R-:W-:Y:S01]  /*6bd0*/  LEA R4, P0, R0, R224.reuse, 0x2 ;  /* 0x000000e000047211 */ /* 0x080fe200078010ff */
[C---:B------:R-:W-:Y:S01]  /*6be0*/  IMAD.SHL.U32 R197, R242.reuse, 0x20, RZ ;  /* 0x00000020f2c57824 */ /* 0x040fe200078e00ff */
[CC--:B------:R-:W-:Y:S01]  /*6bf0*/  LEA R198, P1, R201.reuse, R224.reuse, 0x2 ;  /* 0x000000e0c9c67211 */ /* 0x0c0fe200078210ff */
[----:B------:R1:W-:Y:S03]  /*6c00*/  RED.E.ADD.F32.FTZ.RN.STRONG.GPU [R2.64], R5 ;  /* 0x000000050200798e */ /* 0x0003e6000c10e784 */
[-C--:B------:R-:W-:Y:S01]  /*6c10*/  LEA.HI.X.SX32 R199, R201, R225.reuse, 0x2, P1 ;  /* 0x000000e1c9c77211 */ /* 0x080fe200008f16ff */
[----:B------:R-:W-:Y:S01]  /*6c20*/  IMAD R202, R242, 0x28, RZ ;  /* 0x00000028f2ca7824 */ /* 0x000fe200078e02ff */
        /* <DEDUP_REMOVED lines=573> */
.L_x_1826:
        /* <DEDUP_REMOVED lines=19> */
.L_x_1827:
[----:B------:R-:W-:Y:S01]  /*9130*/  BAR.SYNC.DEFER_BLOCKING 0x0 ;  /* 0x0000000000007b1d */ /* 0x000fe20000010000 */
[----:B------:R-:W-:Y:S01]  /*9140*/  USHF.R.S32.HI UR10, URZ, 0x1f, UR38 ;  /* 0x0000001f3f0a7899 */ /* 0x000fe20008011426 */
[--C-:B-1----:R-:W-:Y:S01]  /*9150*/  SHF.R.S32.HI R5, RZ, 0x1f, R248.reuse ;  /* 0x0000001fff057819 */ /* 0x102fe200000114f8 */
[----:B------:R-:W-:Y:S01]  /*9160*/  IMAD.U32 R2, RZ, RZ, UR38 ;  /* 0x00000026ff027e24 */ /* 0x000fe2000f8e00ff */
[----:B------:R-:W-:Y:S01]  /*9170*/  UIMAD UR7, UR35, -0x40, UR7 ;  /* 0xffffffc0230778a4 */ /* 0x000fe2000f8e0207 */
[----:B------:R-:W-:Y:S01]  /*9180*/  IMAD.MOV.U32 R4, RZ, RZ, R248 ;  /* 0x000000ffff047224 */ /* 0x000fe200078e00f8 */
[----:B------:R-:W-:Y:S01]  /*9190*/  ULDC.64 UR8, c[0x0][0x3a0] ;  /* 0x0000e80000087ab9 */ /* 0x000fe20000000a00 */
[----:B------:R-:W-:Y:S01]  /*91a0*/  IMAD.U32 R6, RZ, RZ, UR41 ;  /* 0x00000029ff067e24 */ /* 0x000fe2000f8e00ff */
[----:B------:R-:W-:Y:S01]  /*91b0*/  UIMAD UR6, UR10, UR8, URZ ;  /* 0x000000080a0672a4 */ /* 0x000fe2000f8e023f */
[----:B------:R-:W-:Y:S01]  /*91c0*/  IMAD.WIDE.U32 R2, R2, c[0x0][0x3a0], R4 ;  /* 0x0000e80002027a25 */ /* 0x000fe200078e0004 */
[----:B------:R-:W-:Y:S01]  /*91d0*/  USHF.R.S32.HI UR13, URZ, 0x1f, UR41 ;  /* 0x0000001f3f0d7899 */ /* 0x000fe20008011429 */
[----:B------:R-:W-:Y:S01]  /*91e0*/  ISETP.GE.AND P2, PT, R239, UR7, PT ;  /* 0x00000007ef007c0c */ /* 0x000fe2000bf46270 */
[----:B------:R-:W-:Y:S01]  /*91f0*/  UIMAD UR6, UR38, UR9, UR6 ;  /* 0x00000009260672a4 */ /* 0x000fe2000f8e0206 */
[----:B------:R-:W-:Y:S01]  /*9200*/  BSSY B0, `(.L_x_1828) ;  /* 0x0000027000007945 */ /* 0x000fe20003800000 */
[----:B------:R-:W-:Y:S01]  /*9210*/  IADD3 R2, P0, R2, UR14, RZ ;  /* 0x0000000e02027c10 */ /* 0x000fe2000ff1e0ff */
[----:B------:R-:W-:Y:S01]  /*9220*/  ULDC.64 UR8, c[0x0][0x3b8] ;  /* 0x0000ee0000087ab9 */ /* 0x000fe20000000a00 */
[----:B------:R-:W-:-:S02]  /*9230*/  SHF.R.S32.HI R11, RZ, 0x1f, R239 ;  /* 0x0000001fff0b7819 */ /* 0x000fc400000114ef */
[----:B------:R-:W-:Y:S01]  /*9240*/  IMAD.U32 R0, RZ, RZ, UR6 ;  /* 0x00000006ff007e24 */ /* 0x000fe2000f8e00ff */
[----:B------:R-:W-:-:S04]  /*9250*/  UIMAD UR6, UR13, UR8, URZ ;  /* 0x000000080d0672a4 */ /* 0x000fc8000f8e023f */
[----:B------:R-:W-:Y:S01]  /*9260*/  IADD3.X R3, R3, UR15, R0, P0, !PT ;  /* 0x0000000f03037c10 */ /* 0x000fe200087fe400 */
[----:B------:R1:W2:Y:S01]  /*9270*/  LDS.128 R40, [R227+0x19000] ;  /* 0x01900000e3287984 */ /* 0x0002a20000000c00 */
[----:B------:R-:W-:-:S03]  /*9280*/  UIMAD UR6, UR41, UR9, UR6 ;  /* 0x00000009290672a4 */ /* 0x000fc6000f8e0206 */
        /* <DEDUP_REMOVED lines=30> */
.L_x_1829:
[----:B--23--:R-:W-:Y:S05]  /*9470*/  BSYNC B0 ;  /* 0x0000000000007941 */ /* 0x00cfea0003800000 */
.L_x_1828:
        /* <DEDUP_REMOVED lines=18> */
.L_x_1831:
[----:B------:R-:W-:Y:S05]  /*95a0*/  BSYNC B0 ;  /* 0x0000000000007941 */ /* 0x000fea0003800000 */
.L_x_1830:
[----:B------:R-:W-:Y:S01]  /*95b0*/  ULDC.64 UR6, c[0x0][0x3a8] ;  /* 0x0000ea0000067ab9 */ /* 0x000fe20000000a00 */
[----:B--2---:R-:W-:Y:S01]  /*95c0*/  IMAD.U32 R2, RZ, RZ, UR38 ;  /* 0x00000026ff027e24 */ /* 0x004fe2000f8e00ff */
[----:B------:R-:W-:Y:S01]  /*95d0*/  UIMAD UR6, UR10, UR6, URZ ;  /* 0x000000060a0672a4 */ /* 0x000fe2000f8e023f */
[----:B------:R-:W-:Y:S01]  /*95e0*/  BSSY B0, `(.L_x_1832) ;  /* 0x000001a000007945 */ /* 0x000fe20003800000 */
[----:B------:R-:W-:Y:S01]  /*95f0*/  USHF.R.S32.HI UR8, URZ, 0x1f, UR41 ;  /* 0x0000001f3f087899 */ /* 0x000fe20008011429 */
        /* <DEDUP_REMOVED lines=24> */
.L_x_1833:
[----:B------:R-:W-:Y:S05]  /*9780*/  BSYNC B0 ;  /* 0x0000000000007941 */ /* 0x000fea0003800000 */
.L_x_1832:
        /* <DEDUP_REMOVED lines=15> */
.L_x_1814:
[----:B------:R-:W-:Y:S05]  /*9880*/  BSYNC B1 ;  /* 0x0000000000017941 */ /* 0x000fea0003800000 */
.L_x_1800:
        /* <DEDUP_REMOVED lines=11> */
.L_x_1834:
[----:B------:R-:W-:Y:S05]  /*9940*/  EXIT ;  /* 0x000000000000794d */ /* 0x000fea0003800000 */
.L_x_1836:
        /* <DEDUP_REMOVED lines=11> */
.L_x_2048:


//--------------------- .text._ZN5flash44flash_bwd_dq_dk_dv_loop_seqk_parallel_kernelI23Flash_bwd_kernel_traitsILi256ELi64ELi64ELi8ELi4ELi2ELi2ELb0ELb0EN7cutlass6half_tE19Flash_kernel_traitsILi256ELi64ELi64ELi8ES3_EELb0ELb0ELb1ELb0ELb0ELb1ELb1EEEvNS_16Flash_bwd_paramsE --------------------------
	.section	.text._ZN5flash44flash_bwd_dq_dk_dv_loop_seqk_parallel_kernelI23Flash_bwd_kernel_traitsILi256ELi64ELi64ELi8ELi4ELi2ELi2ELb0ELb0EN7cutlass6half_tE19Flash_kernel_traitsILi256ELi64ELi64ELi8ES3_EELb0ELb0ELb1ELb0ELb0ELb1ELb1EEEvNS_16Flash_bwd_paramsE,"ax",@progbits
	.sectioninfo	@"SHI_REGISTERS=255"
	.align	128
        .global         _ZN5flash44flash_bwd_dq_dk_dv_loop_seqk_parallel_kernelI23Flash_bwd_kernel_traitsILi256ELi64ELi64ELi8ELi4ELi2ELi2ELb0ELb0EN7cutlass6half_tE19Flash_kernel_traitsILi256ELi64ELi64ELi8ES3_EELb0ELb0ELb1ELb0ELb0ELb1ELb1EEEvNS_16Flash_bwd_paramsE
        .type           _ZN5flash44flash_bwd_dq_dk_dv_loop_seqk_parallel_kernelI23Flash_bwd_kernel_traitsILi256ELi64ELi64ELi8ELi4ELi2ELi2ELb0ELb0EN7cutlass6half_tE19Flash_kernel_traitsILi256ELi64ELi64ELi8ES3_EELb0ELb0ELb1ELb0ELb0ELb1ELb1EEEvNS_16Flash_bwd_paramsE,@function
        .size           _ZN5flash44flash_bwd_dq_dk_dv_loop_seqk_parallel_kernelI23Flash_bwd_kernel_traitsILi256ELi64ELi64ELi8ELi4ELi2ELi2ELb0ELb0EN7cutlass6half_tE19Flash_kernel_traitsILi256ELi64ELi64ELi8ES3_EELb0ELb0ELb1ELb0ELb0ELb1ELb1EEEvNS_16Flash_bwd_paramsE,(.L_x_2049 - _ZN5flash44flash_bwd_dq_dk_dv_loop_seqk_parallel_kernelI23Flash_bwd_kernel_traitsILi256ELi64ELi64ELi8ELi4ELi2ELi2ELb0ELb0EN7cutlass6half_tE19Flash_kernel_traitsILi256ELi64ELi64ELi8ES3_EELb0ELb0ELb1ELb0ELb0ELb1ELb1EEEvNS_16Flash_bwd_paramsE)
        .other          _ZN5flash44flash_bwd_dq_dk_dv_loop_seqk_parallel_kernelI23Flash_bwd_kernel_traitsILi256ELi64ELi64ELi8ELi4ELi2ELi2ELb0ELb0EN7cutlass6half_tE19Flash_kernel_traitsILi256ELi64ELi64ELi8ES3_EELb0ELb0ELb1ELb0ELb0ELb1ELb1EEEvNS_16Flash_bwd_paramsE,@"STO_CUDA_ENTRY STV_DEFAULT"
_ZN5flash44flash_bwd_dq_dk_dv_loop_seqk_parallel_kernelI23Flash_bwd_kernel_traitsILi256ELi64ELi64ELi8ELi4ELi2ELi2ELb0ELb0EN7cutlass6half_tE19Flash_kernel_traitsILi256ELi64ELi64ELi8ES3_EELb0ELb0ELb1ELb0ELb0ELb1ELb1EEEvNS_16Flash_bwd_paramsE:
.text._ZN5flash44flash_bwd_dq_dk_dv_loop_seqk_parallel_kernelI23Flash_bwd_kernel_traitsILi256ELi64ELi64ELi8ELi4ELi2ELi2ELb0ELb0EN7cutlass6half_tE19Flash_kernel_traitsILi256ELi64ELi64ELi8ES3_EELb0ELb0ELb1ELb0ELb0ELb1ELb1EEEvNS_16Flash_bwd_paramsE:
        /* <DEDUP_REMOVED lines=29> */
[----:B--2---:R-:W-:Y:S01]  /*01d0*/  UIMAD.WIDE.U32 UR46, UR34, UR14, URZ ;  /* 0x0000000e222e72a5 */ /* 0x004fe2000f8e003f */
[----:B------:R-:W-:Y:S01]  /*01e0*/  IMAD.SHL.U32 R252, R13, 0x2, RZ ;  /* 0x000000020dfc7824 */ /* 0x000fe200078e00ff */
        /* <DEDUP_REMOVED lines=34> */
[----:B------:R-:W-:Y:S01]  /*0410*/  IMAD.IADD R0, R13, 0x1, -R0 ;  /* 0x000000010d007824 */ /* 0x000fe200078e0a00 */
[----:B------:R-:W-:Y:S01]  /*0420*/  LOP3.LUT R2, R2, 0xfffffff8, RZ, 0xc0, !PT ;  /* 0xfffffff802027812 */ /* 0x000fe200078ec0ff */
[----:B------:R-:W-:Y:S01]  /*0430*/  @UP5 UIMAD UR56, UR34, UR51, URZ ;  /* 0x00000033223852a4 */ /* 0x000fe2000f8e023f */
[----:B------:R-:W-:Y:S01]  /*0440*/  SHF.R.S32.HI R247, RZ, 0x3, R11 ;  /* 0x00000003fff77819 */ /* 0x000fe2000001140b */
[----:B------:R-:W-:Y:S01]  /*0450*/  ULDC.64 UR4, c[0x0][0x118] ;  /* 0x0000460000047ab9 */ /* 0x000fe20000000a00 */
[----:B------:R-:W-:Y:S01]  /*0460*/  SHF.R.S32.HI R3, RZ, 0x1f, R0 ;  /* 0x0000001fff037819 */ /* 0x000fe20000011400 */
[----:B------:R-:W-:Y:S01]  /*0470*/  IMAD.IADD R6, R5, 0x1, -R2 ;  /* 0x0000000105067824 */ /* 0x000fe200078e0a02 */
[----:B------:R-:W-:Y:S01]  /*0480*/  LOP3.LUT R2, R7, 0xfffffff0, RZ, 0xc0, !PT ;  /* 0xfffffff007027812 */ /* 0x000fe200078ec0ff */
[----:B------:R-:W-:Y:S01]  /*0490*/  ULDC UR42, c[0x0][0x2e8] ;  /* 0x0000ba00002a7ab9 */ /* 0x000fe20000000800 */
[----:B------:R-:W-:Y:S01]  /*04a0*/  LEA.HI R15, R3, R0, RZ, 0x2 ;  /* 0x00000000030f7211 */ /* 0x000fe200078f10ff */
[----:B------:R-:W-:Y:S01]  /*04b0*/  IMAD.SHL.U32 R3, R247, 0x40, RZ ;  /* 0x00000040f7037824 */ /* 0x000fe200078e00ff */
[----:B------:R-:W-:Y:S01]  /*04c0*/  LOP3.LUT R0, R11, 0xfffffff8, RZ, 0xc0, !PT ;  /* 0xfffffff80b007812 */ /* 0x000fe200078ec0ff */
[----:B------:R-:W-:Y:S01]  /*04d0*/  IMAD.IADD R2, R13, 0x1, -R2 ;  /* 0x000000010d027824 */ /* 0x000fe200078e0a02 */
[----:B------:R-:W-:-:S02]  /*04e0*/  ULOP3.LUT UR58, UR38, UR58, URZ, 0x3c, !UPT ;  /* 0x0000003a263a7292 */ /* 0x000fc4000f8e3c3f */
[----:B------:R-:W-:Y:S01]  /*04f0*/  LOP3.LUT R3, R3, 0x1c0, RZ, 0xc0, !PT ;  /* 0x000001c003037812 */ /* 0x000fe200078ec0ff */
[----:B------:R-:W-:Y:S01]  /*0500*/  IMAD.IADD R0, R13, 0x1, -R0 ;  /* 0x000000010d007824 */ /* 0x000fe200078e0a00 */
[----:B------:R-:W-:Y:S01]  /*0510*/  SHF.R.S32.HI R4, RZ, 0x1f, R2 ;  /* 0x0000001fff047819 */ /* 0x000fe20000011402 */
[----:B------:R-:W-:Y:S01]  /*0520*/  USHF.R.S32.HI UR59, URZ, 0x1f, UR38 ;  /* 0x0000001f3f3b7899 */ /* 0x000fe20008011426 */
[----:B------:R-:W-:Y:S01]  /*0530*/  SHF.R.U32.HI R5, RZ, 0x3, R3 ;  /* 0x00000003ff057819 */ /* 0x000fe20000011603 */
[----:B------:R-:W-:Y:S01]  /*0540*/  IMAD.SHL.U32 R16, R0, 0x8, RZ ;  /* 0x0000000800107824 */ /* 0x000fe200078e00ff */
[----:B------:R-:W-:Y:S01]  /*0550*/  LEA.HI R9, R4, R2, RZ, 0x3 ;  /* 0x0000000204097211 */ /* 0x000fe200078f18ff */
[----:B------:R-:W-:Y:S01]  /*0560*/  UISETP.NE.AND UP6, UPT, UR10, URZ, UPT ;  /* 0x0000003f0a00728c */ /* 0x000fe2000bfc5270 */
[C---:B------:R-:W-:Y:S01]  /*0570*/  LOP3.LUT P4, RZ, R0.reuse, 0x2, RZ, 0xc0, !PT ;  /* 0x0000000200ff7812 */ /* 0x040fe2000788c0ff */
[----:B------:R-:W-:Y:S01]  /*0580*/  USHF.R.S32.HI UR61, URZ, 0x1f, UR34 ;  /* 0x0000001f3f3d7899 */ /* 0x000fe20008011422 */
[----:B------:R-:W-:Y:S01]  /*0590*/  LOP3.LUT R4, R3, 0x38, R16, 0xf8, !PT ;  /* 0x0000003803047812 */ /* 0x000fe200078ef810 */
[----:B------:R1:W-:Y:S01]  /*05a0*/  STL [R1], R16 ;  /* 0x0000001001007387 */ /* 0x0003e20000100800 */
[----:B------:R-:W-:Y:S01]  /*05b0*/  LOP3.LUT R3, R9, 0xfffffff8, RZ, 0xc0, !PT ;  /* 0xfffffff809037812 */ /* 0x000fe200078ec0ff */
[----:B------:R-:W-:Y:S01]  /*05c0*/  USHF.R.S32.HI UR60, URZ, 0x1f, UR38 ;  /* 0x0000001f3f3c7899 */ /* 0x000fe20008011426 */
[C---:B------:R-:W-:Y:S01]  /*05d0*/  LOP3.LUT P3, RZ, R0.reuse, 0x4, RZ, 0xc0, !PT ;  /* 0x0000000400ff7812 */ /* 0x040fe2000786c0ff */
[----:B------:R-:W-:Y:S01]  /*05e0*/  IMAD.SHL.U32 R0, R0, 0x40, RZ ;  /* 0x0000004000007824 */ /* 0x000fe200078e00ff */
[----:B------:R-:W-:Y:S01]  /*05f0*/  LOP3.LUT R7, R4, R5, RZ, 0x3c, !PT ;  /* 0x0000000504077212 */ /* 0x000fe200078e3cff */
[----:B------:R-:W-:Y:S01]  /*0600*/  UIMAD.WIDE.U32 UR44, UR36, UR46, URZ ;  /* 0x0000002e242c72a5 */ /* 0x000fe2000f8e003f */
[-C--:B------:R-:W-:Y:S01]  /*0610*/  LEA.HI R5, R12, R13.reuse, RZ, 0x7 ;  /* 0x0000000d0c057211 */ /* 0x080fe200078f38ff */
[----:B------:R-:W-:Y:S01]  /*0620*/  UIMAD UR53, UR37, UR46, URZ ;  /* 0x0000002e253572a4 */ /* 0x000fe2000f8e023f */
[----:B------:R-:W-:Y:S01]  /*0630*/  LOP3.LUT R0, R0, 0x1c0, RZ, 0xc0, !PT ;  /* 0x000001c000007812 */ /* 0x000fe200078ec0ff */
[----:B------:R-:W-:Y:S01]  /*0640*/  USHF.R.S32.HI UR55, URZ, 0x1f, UR49 ;  /* 0x0000001f3f377899 */ /* 0x000fe20008011431 */
[----:B------:R-:W-:Y:S01]  /*0650*/  SHF.R.S32.HI R5, RZ, 0x7, R5 ;  /* 0x00000007ff057819 */ /* 0x000fe20000011405 */
[----:B------:R-:W-:Y:S01]  /*0660*/  UIMAD UR52, UR6, UR52, URZ ;  /* 0x00000034063472a4 */ /* 0x000fe2000f8e023f */
[----:B------:R-:W-:Y:S01]  /*0670*/  LOP3.LUT R213, R0, 0x8, R11, 0xf8, !PT ;  /* 0x0000000800d57812 */ /* 0x000fe200078ef80b */
[----:B------:R-:W-:Y:S01]  /*0680*/  @!UP5 UIMAD UR51, UR7, UR51, URZ ;  /* 0x000000330733d2a4 */ /* 0x000fe2000f8e023f */
[----:B------:R-:W-:Y:S01]  /*0690*/  SHF.R.U32.HI R218, RZ, 0x3, R0 ;  /* 0x00000003ffda7819 */ /* 0x000fe20000011600 */
[----:B------:R-:W-:Y:S01]  /*06a0*/  USHF.R.S32.HI UR50, URZ, 0x1f, UR43 ;  /* 0x0000001f3f327899 */ /* 0x000fe2000801142b */
[----:B------:R-:W-:Y:S01]  /*06b0*/  LEA.HI R4, R12, R13, RZ, 0x6 ;  /* 0x0000000d0c047211 */ /* 0x000fe200078f30ff */
[----:B------:R-:W-:Y:S01]  /*06c0*/  UMOV UR41, 0xffff8000 ;  /* 0xffff800000297882 */ /* 0x000fe20000000000 */
[----:B------:R-:W-:-:S02]  /*06d0*/  LOP3.LUT R213, R213, R218, RZ, 0x3c, !PT ;  /* 0x000000dad5d57212 */ /* 0x000fc400078e3cff */
        /* <DEDUP_REMOVED lines=8> */
[----:B------:R1:W-:Y:S01]  /*0760*/  STL [R1+0xc], R16 ;  /* 0x00000c1001007387 */ /* 0x0003e20000100800 */
        /* <DEDUP_REMOVED lines=11> */
[----:B------:R-:W-:Y:S01]  /*0820*/  IMAD.SHL.U32 R4, R0, 0x8, RZ ;  /* 0x0000000800047824 */ /* 0x000fe200078e00ff */
[----:B------:R-:W-:Y:S01]  /*0830*/  LOP3.LUT R252, R3, 0x6, R252, 0xf8, !PT ;  /* 0x0000000603fc7812 */ /* 0x000fe200078ef8fc */
[----:B------:R-:W-:Y:S01]  /*0840*/  IMAD.SHL.U32 R0, R6, 0x40, RZ ;  /* 0x0000004006007824 */ /* 0x000fe200078e00ff */
[----:B------:R1:W-:Y:S01]  /*0850*/  STL [R1+0x8], R11 ;  /* 0x0000080b01007387 */ /* 0x0003e20000100800 */
[----:B------:R-:W-:Y:S01]  /*0860*/  IMAD.IADD R6, R13, 0x1, -R2 ;  /* 0x000000010d067824 */ /* 0x000fe200078e0a02 */
[----:B------:R-:W-:Y:S01]  /*0870*/  LOP3.LUT R2, R4, 0x18, RZ, 0xc0, !PT ;  /* 0x0000001804027812 */ /* 0x000fe200078ec0ff */
[----:B------:R-:W-:Y:S01]  /*0880*/  IMAD.SHL.U32 R5, R8, 0x20, RZ ;  /* 0x0000002008057824 */ /* 0x000fe200078e00ff */
[----:B------:R-:W-:Y:S01]  /*0890*/  LOP3.LUT R0, R0, 0x1c0, RZ, 0xc0, !PT ;  /* 0x000001c000007812 */ /* 0x000fe200078ec0ff */
[----:B------:R-:W-:-:S02]  /*08a0*/  IMAD.SHL.U32 R213, R213, 0x2, RZ ;  /* 0x00000002d5d57824 */ /* 0x000fc400078e00ff */
[----:B------:R-:W-:Y:S01]  /*08b0*/  IMAD.SHL.U32 R219, R218, 0x2, RZ ;  /* 0x00000002dadb7824 */ /* 0x000fe200078e00ff */
[----:B------:R-:W-:Y:S01]  /*08c0*/  SHF.R.U32.HI R4, RZ, 0x3, R0 ;  /* 0x00000003ff047819 */ /* 0x000fe20000011600 */
[C---:B------:R-:W-:Y:S01]  /*08d0*/  IMAD.IADD R214, R213.reuse, 0x1, R214 ;  /* 0x00000001d5d67824 */ /* 0x040fe200078e02d6 */
[----:B------:R-:W-:Y:S01]  /*08e0*/  LOP3.LUT R7, R2, 0x20, R5, 0xf8, !PT ;  /* 0x0000002002077812 */ /* 0x000fe200078ef805 */
[----:B------:R-:W-:Y:S01]  /*08f0*/  IMAD R218, R218, 0x2, R215 ;  /* 0x00000002dada7824 */ /* 0x000fe200078e02d7 */
[----:B------:R-:W-:Y:S01]  /*0900*/  LOP3.LUT R3, R0, 0x20, R3, 0xf8, !PT ;  /* 0x0000002000037812 */ /* 0x000fe200078ef803 */
[----:B------:R-:W-:Y:S01]  /*0910*/  IMAD.IADD R216, R213, 0x1, R215 ;  /* 0x00000001d5d87824 */ /* 0x000fe200078e02d7 */
[----:B------:R-:W-:Y:S01]  /*0920*/  LOP3.LUT R5, R4, R0, R2, 0x1e, !PT ;  /* 0x0000000004057212 */ /* 0x000fe200078e1e02 */
[----:B------:R-:W-:Y:S01]  /*0930*/  IMAD.SHL.U32 R0, R6, 0x2, RZ ;  /* 0x0000000206007824 */ /* 0x000fe200078e00ff */
[----:B------:R-:W-:Y:S01]  /*0940*/  LOP3.LUT R4, R3, R4, RZ, 0x3c, !PT ;  /* 0x0000000403047212 */ /* 0x000fe200078e3cff */
[----:B------:R-:W-:-:S02]  /*0950*/  IMAD.SHL.U32 R3, R16, 0x40, RZ ;  /* 0x0000004010037824 */ /* 0x000fc400078e00ff */
[--C-:B------:R-:W-:Y:S02]  /*0960*/  IMAD R2, R10, 0x400, R0.reuse ;  /* 0x000004000a027824 */ /* 0x100fe400078e0200 */
[----:B------:R-:W-:Y:S01]  /*0970*/  IMAD R0, R222, 0x400, R0 ;  /* 0x00000400de007824 */ /* 0x000fe200078e0200 */
[----:B------:R-:W-:Y:S01]  /*0980*/  LOP3.LUT R3, R3, 0x1c0, RZ, 0xc0, !PT ;  /* 0x000001c003037812 */ /* 0x000fe200078ec0ff */
[----:B------:R-:W-:Y:S01]  /*0990*/  IMAD.IADD R239, R2, 0x1, R4 ;  /* 0x0000000102ef7824 */ /* 0x000fe200078e0204 */
[----:B------:R-:W-:Y:S01]  /*09a0*/  SHF.R.S32.HI R4, RZ, 0x2, R15 ;  /* 0x00000002ff047819 */ /* 0x000fe2000001140f */
[----:B------:R-:W-:Y:S01]  /*09b0*/  IMAD.IADD R248, R0, 0x1, R5 ;  /* 0x0000000100f87824 */ /* 0x000fe200078e0205 */
[----:B------:R-:W-:Y:S01]  /*09c0*/  SHF.R.U32.HI R2, RZ, 0x3, R3 ;  /* 0x00000003ff027819 */ /* 0x000fe20000011603 */
[----:B------:R-:W-:Y:S02]  /*09d0*/  IMAD.SHL.U32 R0, R8, 0x8, RZ ;  /* 0x0000000808007824 */ /* 0x000fe400078e00ff */
[----:B------:R-:W-:Y:S01]  /*09e0*/  IMAD.SHL.U32 R5, R9, 0x40, RZ ;  /* 0x0000004009057824 */ /* 0x000fe200078e00ff */
[----:B------:R-:W-:Y:S01]  /*09f0*/  LEA R248, R248, 0x18000, 0x1 ;  /* 0x00018000f8f87811 */ /* 0x000fe200078e08ff */
[----:B------:R-:W-:Y:S01]  /*0a00*/  IMAD.SHL.U32 R239, R239, 0x2, RZ ;  /* 0x00000002efef7824 */ /* 0x000fe200078e00ff */
[----:B------:R-:W-:Y:S01]  /*0a10*/  LOP3.LUT R6, R3, 0x8, R0, 0xf8, !PT ;  /* 0x0000000803067812 */ /* 0x000fe200078ef800 */
[----:B------:R-:W-:Y:S01]  /*0a20*/  IMAD R251, R10, 0x10, R4 ;  /* 0x000000100afb7824 */ /* 0x000fe200078e0204 */
[----:B------:R-:W-:Y:S01]  /*0a30*/  LOP3.LUT R0, R5, 0xfffffe00, RZ, 0xc0, !PT ;  /* 0xfffffe0005007812 */ /* 0x000fe200078ec0ff */
[----:B------:R-:W-:Y:S01]  /*0a40*/  IMAD.IADD R242, R239, 0x1, R241 ;  /* 0x00000001eff27824 */ /* 0x000fe200078e02f1 */
[----:B------:R-:W-:Y:S01]  /*0a50*/  LOP3.LUT R3, R2, R7, R3, 0x1e, !PT ;  /* 0x0000000702037212 */ /* 0x000fe200078e1e03 */
[----:B------:R-:W-:Y:S01]  /*0a60*/  IMAD.SHL.U32 R231, R11, 0x2, RZ ;  /* 0x000000020be77824 */ /* 0x000fe200078e00ff */
        /* <DEDUP_REMOVED lines=10> */
[----:B------:R-:W-:Y:S01]  /*0b10*/  LEA R222, R222, 0x28000, 0x1 ;  /* 0x00028000dede7811 */ /* 0x000fe200078e08ff */
[----:B------:R-:W-:Y:S01]  /*0b20*/  IMAD.IADD R241, R241, 0x1, R240 ;  /* 0x00000001f1f17824 */ /* 0x000fe200078e02f0 */
[----:B-1----:R-:W-:-:S02]  /*0b30*/  @P2 IADD3 R249, R248, -0x40, RZ ;  /* 0xffffffc0f8f92810 */ /* 0x002fc40007ffe0ff */
.L_x_1873:
        /* <DEDUP_REMOVED lines=53> */
.L_x_1837:
        /* <DEDUP_REMOVED lines=67> */
.L_x_1839:
        /* <DEDUP_REMOVED lines=18> */
.L_x_1840:
        /* <DEDUP_REMOVED lines=71> */
.L_x_1841:
[----:B------:R-:W-:Y:S02]  /*1850*/  UMOV UR15, UR52 ;  /* 0x00000034000f7c82 */ /* 0x000fe40008000000 */
.L_x_1842:
[----:B------:R-:W2:Y:S04]  /*1860*/  LDL.64 R2, [R1] ;  /* 0x0000000001027983 */ /* 0x000ea80000100a00 */
[----:B------:R1:W2:Y:S01]  /*1870*/  LDL.64 R14, [R1] ;  /* 0x00000000010e7983 */ /* 0x0002a20000100a00 */
        /* <DEDUP_REMOVED lines=11> */
[----:B------:R-:W-:Y:S01]  /*1930*/  BSSY B1, `(.L_x_1838) ;  /* 0x0000782000017945 */ /* 0x000fe20003800000 */
[----:B------:R-:W-:-:S02]  /*1940*/  UIMAD UR6, UR59, UR8, URZ ;  /* 0x000000083b0672a4 */ /* 0x000fc4000f8e023f */
[----:B------:R-:W-:Y:S01]  /*1950*/  UMOV UR17, 0x4 ;  /* 0x0000000400117882 */ /* 0x000fe20000000000 */
[----:B------:R-:W-:Y:S01]  /*1960*/  IMAD R5, R5, c[0x0][0x190], RZ ;  /* 0x0000640005057a24 */ /* 0x000fe200078e02ff */
[----:B------:R-:W-:Y:S02]  /*1970*/  UIMAD UR18, UR38, UR9, UR6 ;  /* 0x00000009261272a4 */ /* 0x000fe4000f8e0206 */
[----:B------:R-:W-:Y:S02]  /*1980*/  ULDC.64 UR4, c[0x0][0x200] ;  /* 0x0000800000047ab9 */ /* 0x000fe40000000a00 */
[----:B------:R-:W-:Y:S02]  /*1990*/  ULDC.64 UR8, c[0x0][0x378] ;  /* 0x0000de0000087ab9 */ /* 0x000fe40000000a00 */
        /* <DEDUP_REMOVED lines=13> */
[----:B------:R3:W4:Y:S02]  /*1a70*/  R2UR UR4, R9 ;  /* 0x00000000090473c2 */ /* 0x00072400000e0000 */
[----:B------:R-:W-:Y:S02]  /*1a80*/  ULDC UR17, c[0x0][0x2e8] ;  /* 0x0000ba0000117ab9 */ /* 0x000fe40000000800 */
[----:B------:R-:W-:-:S02]  /*1a90*/  UIADD3 UR6, UR6, -UR17, URZ ;  /* 0x8000001106067290 */ /* 0x000fc4000fffe03f */
[----:B------:R-:W-:Y:S02]  /*1aa0*/  UMOV UR16, UR8 ;  /* 0x0000000800107c82 */ /* 0x000fe40008000000 */
[----:B------:R-:W-:Y:S01]  /*1ab0*/  USHF.R.S32.HI UR17, URZ, 0x1f, UR6 ;  /* 0x0000001f3f117899 */ /* 0x000fe20008011406 */
[----:B------:R1:W1:Y:S01]  /*1ac0*/  R2UR UR5, R10 ;  /* 0x000000000a0573c2 */ /* 0x00026200000e0000 */
[----:B------:R-:W-:Y:S02]  /*1ad0*/  UMOV UR15, UR9 ;  /* 0x00000009000f7c82 */ /* 0x000fe40008000000 */
[----:B------:R-:W-:Y:S02]  /*1ae0*/  ULEA.HI UR17, UR17, UR6, URZ, 0x6 ;  /* 0x0000000611117291 */ /* 0x000fe4000f8f303f */
[----:B------:R-:W-:Y:S02]  /*1af0*/  UIADD3 UR6, UR33, -0x1, URZ ;  /* 0xffffffff21067890 */ /* 0x000fe4000fffe03f */
[----:B------:R-:W-:-:S04]  /*1b00*/  USHF.R.S32.HI UR17, URZ, 0x6, UR17 ;  /* 0x000000063f117899 */ /* 0x000fc80008011411 */
[----:B------:R-:W-:Y:S01]  /*1b10*/  UISETP.LT.AND UP1, UPT, URZ, UR17, UPT ;  /* 0x000000113f00728c */ /* 0x000fe2000bf21270 */
[----:B---3--:R-:W3:Y:S03]  /*1b20*/  S2R R9, SR_TID.X ;  /* 0x0000000000097919 */ /* 0x008ee60000002100 */
[----:B------:R-:W-:-:S04]  /*1b30*/  USEL UR17, URZ, UR17, !UP1 ;  /* 0x000000113f117287 */ /* 0x000fc8000c800000 */
[----:B------:R-:W-:Y:S01]  /*1b40*/  UISETP.GT.AND UP1, UPT, UR33, UR17, UPT ;  /* 0x000000112100728c */ /* 0x000fe2000bf24270 */
[----:B--2---:R-:W-:-:S05]  /*1b50*/  IMAD.MOV.U32 R14, RZ, RZ, R2 ;  /* 0x000000ffff0e7224 */ /* 0x004fca00078e0002 */
[----:B------:R-:W-:-:S05]  /*1b60*/  SHF.R.S32.HI R15, RZ, 0x1f, R14 ;  /* 0x0000001fff0f7819 */ /* 0x000fca000001140e */
[C---:B------:R-:W-:Y:S01]  /*1b70*/  IMAD.WIDE.U32 R2, R4.reuse, c[0x0][0x190], R14 ;  /* 0x0000640004027a25 */ /* 0x040fe200078e000e */
[----:B------:R2:W-:Y:S03]  /*1b80*/  STL [R1+0x4], R15 ;  /* 0x0000040f01007387 */ /* 0x0005e60000100800 */
[----:B------:R-:W-:Y:S01]  /*1b90*/  IMAD R4, R4, c[0x0][0x194], R5 ;  /* 0x0000650004047a24 */ /* 0x000fe200078e0205 */
[----:B------:R-:W-:-:S04]  /*1ba0*/  IADD3 R6, P0, R2, UR39, RZ ;  /* 0x0000002702067c10 */ /* 0x000fc8000ff1e0ff */
[----:B------:R-:W-:Y:S02]  /*1bb0*/  IADD3.X R7, R3, UR35, R4, P0, !PT ;  /* 0x0000002303077c10 */ /* 0x000fe400087fe404 */
[----:B---3--:R-:W-:Y:S02]  /*1bc0*/  SHF.R.S32.HI R4, RZ, 0x1f, R9 ;  /* 0x0000001fff047819 */ /* 0x008fe40000011409 */
[----:B------:R-:W-:Y:S02]  /*1bd0*/  IADD3 R2, P0, R14, UR27, RZ ;  /* 0x0000001b0e027c10 */ /* 0x000fe4000ff1e0ff */
[----:B------:R-:W-:Y:S02]  /*1be0*/  LEA.HI R4, R4, R9, RZ, 0x5 ;  /* 0x0000000904047211 */ /* 0x000fe400078f28ff */
[----:B------:R-:W-:Y:S02]  /*1bf0*/  IADD3.X R3, R15, UR31, RZ, P0, !PT ;  /* 0x0000001f0f037c10 */ /* 0x000fe400087fe4ff */
[----:B------:R-:W-:-:S02]  /*1c00*/  LOP3.LUT R5, R4, 0xffffffe0, RZ, 0xc0, !PT ;  /* 0xffffffe004057812 */ /* 0x000fc400078ec0ff */
[----:B------:R-:W-:Y:S01]  /*1c10*/  SHF.R.S32.HI R4, RZ, 0x5, R4 ;  /* 0x00000005ff047819 */ /* 0x000fe20000011404 */
[----:B------:R-:W-:-:S04]  /*1c20*/  IMAD.WIDE.U32 R2, R8, c[0x0][0x370], R2 ;  /* 0x0000dc0008027a25 */ /* 0x000fc800078e0002 */
[----:B------:R-:W-:Y:S01]  /*1c30*/  IMAD.IADD R5, R9, 0x1, -R5 ;  /* 0x0000000109057824 */ /* 0x000fe200078e0a05 */
[----:B------:R-:W-:-:S03]  /*1c40*/  IADD3 R3, R3, UR10, RZ ;  /* 0x0000000a03037c10 */ /* 0x000fc6000fffe0ff */
[----:B------:R-:W-:-:S05]  /*1c50*/  IMAD R4, R4, UR48, R5 ;  /* 0x0000003004047c24 */ /* 0x000fca000f8e0205 */
[----:B------:R-:W-:-:S04]  /*1c60*/  IADD3 R9, P0, R4, UR28, RZ ;  /* 0x0000001c04097c10 */ /* 0x000fc8000ff1e0ff */
[----:B------:R-:W-:Y:S01]  /*1c70*/  LEA.HI.X.SX32 R8, R4, UR19, 0x1, P0 ;  /* 0x0000001304087c11 */ /* 0x000fe200080f0eff */
[----:B------:R-:W-:Y:S01]  /*1c80*/  IMAD.U32 R4, RZ, RZ, UR38 ;  /* 0x00000026ff047e24 */ /* 0x000fe2000f8e00ff */
[----:B------:R-:W-:-:S03]  /*1c90*/  LEA R228, P2, R9, c[0x0][0x350], 0x2 ;  /* 0x0000d40009e47a11 */ /* 0x000fc600078410ff */
[----:B------:R-:W-:Y:S01]  /*1ca0*/  IMAD.WIDE.U32 R2, R4, c[0x0][0x378], R2 ;  /* 0x0000de0004027a25 */ /* 0x000fe200078e0002 */
[----:B------:R-:W-:-:S03]  /*1cb0*/  LEA.HI.X R229, R9, c[0x0][0x354], R8, 0x2, P2 ;  /* 0x0000d50009e57a11 */ /* 0x000fc600010f1408 */
[----:B------:R-:W-:Y:S01]  /*1cc0*/  IMAD.WIDE.U32 R4, R4, c[0x0][0x1a8], R6 ;  /* 0x00006a0004047a25 */ /* 0x000fe200078e0006 */
[----:B------:R-:W-:-:S04]  /*1cd0*/  IADD3 R3, R3, UR11, RZ ;  /* 0x0000000b03037c10 */ /* 0x000fc8000fffe0ff */
[----:B------:R-:W-:Y:S01]  /*1ce0*/  IADD3 R6, R5, UR18, RZ ;  /* 0x0000001205067c10 */ /* 0x000fe2000fffe0ff */
[----:B------:R-:W-:Y:S01]  /*1cf0*/  IMAD R5, R13, c[0x0][0x370], RZ ;  /* 0x0000dc000d057a24 */ /* 0x000fe200078e02ff */
[----:B------:R-:W-:Y:S01]  /*1d00*/  LEA R234, P0, R4, c[0x0][0x160], 0x1 ;  /* 0x0000580004ea7a11 */ /* 0x000fe200078008ff */
[----:B------:R-:W-:-:S03]  /*1d10*/  IMAD.WIDE.U32 R2, R247, c[0x0][0x370], R2 ;  /* 0x0000dc00f7027a25 */ /* 0x000fc600078e0002 */
[----:B------:R-:W-:Y:S01]  /*1d20*/  LEA.HI.X R235, R4, c[0x0][0x164], R6, 0x1, P0 ;  /* 0x0000590004eb7a11 */ /* 0x000fe200000f0c06 */
[----:B------:R-:W-:Y:S01]  /*1d30*/  IMAD R5, R247, c[0x0][0x374], R5 ;  /* 0x0000dd00f7057a24 */ /* 0x000fe200078e0205 */
[----:B------:R-:W-:Y:S02]  /*1d40*/  PLOP3.LUT P0, PT, PT, PT, UP1, 0x80, 0x0 ;  /* 0x000000000000781c */ /* 0x000fe40003f0f018 */
[----:B------:R-:W-:Y:S01]  /*1d50*/  LEA R232, P3, R2, c[0x0][0x330], 0x1 ;  /* 0x0000cc0002e87a11 */ /* 0x000fe200078608ff */
[----:B------:R-:W-:-:S05]  /*1d60*/  IMAD.IADD R3, R3, 0x1, R5 ;  /* 0x0000000103037824 */ /* 0x000fca00078e0205 */
[----:B------:R-:W-:-:S05]  /*1d70*/  LEA.HI.X R233, R2, c[0x0][0x334], R3, 0x1, P3 ;  /* 0x0000cd0002e97a11 */ /* 0x000fca00018f0c03 */
[----:B-1--4-:R-:W-:Y:S05]  /*1d80*/  @P0 BRA `(.L_x_1843) ;  /* 0x0000081000000947 */ /* 0x012fea0003800000 */
[----:B--2---:R-:W-:Y:S02]  /*1d90*/  @UP0 UIADD3 UR6, UR21, UR24, URZ ;  /* 0x0000001815060290 */ /* 0x004fe4000fffe03f */
        /* <DEDUP_REMOVED lines=17> */
.L_x_1844:
        /* <DEDUP_REMOVED lines=18> */
.L_x_1845:
[----:B------:R-:W-:Y:S01]  /*1fd0*/  ULDC.64 UR8, c[0x0][0x3a0] ;  /* 0x0000e80000087ab9 */ /* 0x000fe20000000a00 */
[----:B------:R-:W-:Y:S01]  /*1fe0*/  IMAD.U32 R2, RZ, RZ, UR23 ;  /* 0x00000017ff027e24 */ /* 0x000fe2000f8e00ff */
[----:B------:R-:W-:Y:S01]  /*1ff0*/  UIMAD UR6, UR20, UR8, URZ ;  /* 0x00000008140672a4 */ /* 0x000fe2000f8e023f */
[----:B------:R-:W-:Y:S01]  /*2000*/  BSSY B0, `(.L_x_1846) ;  /* 0x000001b000007945 */ /* 0x000fe20003800000 */
[----:B------:R-:W-:Y:S01]  /*2010*/  UIMAD UR7, UR22, -0x40, UR7 ;  /* 0xffffffc0160778a4 */ /* 0x000fe2000f8e0207 */
[----:B------:R-:W-:Y:S01]  /*2020*/  IMAD.WIDE.U32 R2, R2, c[0x0][0x3a0], R14 ;  /* 0x0000e80002027a25 */ /* 0x000fe200078e000e */
[----:B------:R-:W-:-:S03]  /*2030*/  UIMAD UR6, UR23, UR9, UR6 ;  /* 0x00000009170672a4 */ /* 0x000fc6000f8e0206 */
[----:B------:R-:W-:Y:S01]  /*2040*/  ULDC.64 UR8, c[0x0][0x3b8] ;  /* 0x0000ee0000087ab9 */ /* 0x000fe20000000a00 */
[----:B------:R-:W-:Y:S02]  /*2050*/  IADD3 R4, P0, R2, UR14, RZ ;  /* 0x0000000e02047c10 */ /* 0x000fe4000ff1e0ff */
        /* <DEDUP_REMOVED lines=21> */
.L_x_1847:
[----:B------:R-:W-:Y:S05]  /*21b0*/  BSYNC B0 ;  /* 0x0000000000007941 */ /* 0x000fea0003800000 */
.L_x_1846:
        /* <DEDUP_REMOVED lines=17> */
.L_x_1849:
[----:B------:R-:W-:Y:S05]  /*22d0*/  BSYNC B0 ;  /* 0x0000000000007941 */ /* 0x000fea0003800000 */
.L_x_1848:
        /* <DEDUP_REMOVED lines=28> */
.L_x_1851:
[----:B------:R-:W-:Y:S05]  /*24a0*/  BSYNC B0 ;  /* 0x0000000000007941 */ /* 0x000fea0003800000 */
.L_x_1850:
        /* <DEDUP_REMOVED lines=15> */
.L_x_1843:
[----:B--2---:R-:W2:Y:S01]  /*25a0*/  LDL R5, [R1+0x8] ;  /* 0x0000080001057983 */ /* 0x004ea20000100800 */
        /* <DEDUP_REMOVED lines=9> */
[----:B------:R-:W-:Y:S01]  /*2640*/  UISETP.NE.AND UP0, UPT, UR8, 0x1, UPT ;  /* 0x000000010800788c */ /* 0x000fe2000bf05270 */
[----:B------:R-:W-:Y:S01]  /*2650*/  @P0 BAR.SYNC.DEFER_BLOCKING 0x0 ;  /* 0x0000000000000b1d */ /* 0x000fe20000010000 */
        /* <DEDUP_REMOVED lines=49> */
.L_x_1854:
[----:B------:R-:W-:Y:S01]  /*2970*/  @!PT LDS RZ, [RZ] ;  /* 0x00000000fffff984 */ /* 0x000fe20000000800 */
[----:B------:R-:W-:Y:S01]  /*2980*/  @!PT LDS RZ, [RZ] ;  /* 0x00000000fffff984 */ /* 0x000fe20000000800 */
[----:B------:R-:W-:Y:S01]  /*2990*/  @!PT LDS RZ, [RZ] ;  /* 0x00000000fffff984 */ /* 0x000fe20000000800 */
[----:B-1----:R1:W-:Y:S04]  /*29a0*/  LDGSTS.E.BYPASS.LTC128B.128 [R230], [R234.64] ;  /* 0x00000000eae67fae */ /* 0x0023e8000b901d44 */
[----:B------:R1:W-:Y:S04]  /*29b0*/  LDGSTS.E.BYPASS.LTC128B.128 [R230+0x2000], [R234.64+0x80] ;  /* 0x02000080eae67fae */ /* 0x0003e8000b901d44 */
[----:B------:R1:W-:Y:S04]  /*29c0*/  LDGSTS.E.BYPASS.LTC128B.128 [R230+0x4000], [R234.64+0x100] ;  /* 0x04000100eae67fae */ /* 0x0003e8000b901d44 */
[----:B------:R1:W-:Y:S02]  /*29d0*/  LDGSTS.E.BYPASS.LTC128B.128 [R230+0x6000], [R234.64+0x180] ;  /* 0x06000180eae67fae */ /* 0x0003e4000b901d44 */
.L_x_1855:
[----:B------:R-:W-:Y:S05]  /*29e0*/  BSYNC B0 ;  /* 0x0000000000007941 */ /* 0x000fea0003800000 */
.L_x_1853:
        /* <DEDUP_REMOVED lines=21> */
.L_x_1857:
        /* <DEDUP_REMOVED lines=9> */
.L_x_1858:
[----:B------:R-:W-:Y:S05]  /*2bd0*/  BSYNC B0 ;  /* 0x0000000000007941 */ /* 0x000fea0003800000 */
.L_x_1856:
[----:B------:R-:W-:Y:S01]  /*2be0*/  ULDC.64 UR10, c[0x0][0x1a0] ;  /* 0x00006800000a7ab9 */ /* 0x000fe20000000a00 */
[----:B------:R-:W-:Y:S01]  /*2bf0*/  IMAD.U32 R4, RZ, RZ, UR23 ;  /* 0x00000017ff047e24 */ /* 0x000fe2000f8e00ff */
[----:B------:R-:W-:Y:S01]  /*2c00*/  ULDC.64 UR18, c[0x0][0x198] ;  /* 0x0000660000127ab9 */ /* 0x000fe20000000a00 */
[----:B--2---:R-:W-:Y:S01]  /*2c10*/  MOV R2, UR23 ;  /* 0x0000001700027c02 */ /* 0x004fe20008000f00 */
[----:B------:R-:W-:Y:S01]  /*2c20*/  UIMAD UR9, UR20, UR10, URZ ;  /* 0x0000000a140972a4 */ /* 0x000fe2000f8e023f */
[--C-:B------:R-:W-:Y:S01]  /*2c30*/  IMAD.WIDE.U32 R4, R4, c[0x0][0x198], R14.reuse ;  /* 0x0000660004047a25 */ /* 0x100fe200078e000e */
[----:B------:R-:W-:Y:S01]  /*2c40*/  UIMAD UR18, UR20, UR18, URZ ;  /* 0x00000012141272a4 */ /* 0x000fe2000f8e023f */
[----:B------:R-:W2:Y:S01]  /*2c50*/  LDL R19, [R1+0xc] ;  /* 0x00000c0001137983 */ /* 0x000ea20000100800 */
[----:B------:R-:W-:Y:S01]  /*2c60*/  UIMAD UR10, UR23, UR11, UR9 ;  /* 0x0000000b170a72a4 */ /* 0x000fe2000f8e0209 */
[----:B------:R-:W-:Y:S01]  /*2c70*/  IMAD.WIDE.U32 R2, R2, c[0x0][0x1a0], R14 ;  /* 0x0000680002027a25 */ /* 0x000fe200078e000e */
[----:B------:R-:W-:Y:S01]  /*2c80*/  UIMAD UR19, UR23, UR19, UR18 ;  /* 0x00000013171372a4 */ /* 0x000fe2000f8e0212 */
[----:B------:R-:W-:Y:S01]  /*2c90*/  IADD3 R6, P3, R4, UR29, RZ ;  /* 0x0000001d04067c10 */ /* 0x000fe2000ff7e0ff */
[----:B------:R-:W-:-:S02]  /*2ca0*/  UIMAD UR9, UR22, -0x40, UR7 ;  /* 0xffffffc0160978a4 */ /* 0x000fc4000f8e0207 */
[----:B------:R-:W-:Y:S02]  /*2cb0*/  IMAD.U32 R8, RZ, RZ, UR10 ;  /* 0x0000000aff087e24 */ /* 0x000fe4000f8e00ff */
[----:B------:R-:W-:Y:S02]  /*2cc0*/  IMAD.U32 R7, RZ, RZ, UR19 ;  /* 0x00000013ff077e24 */ /* 0x000fe4000f8e00ff */
[----:B------:R-:W-:Y:S02]  /*2cd0*/  ISETP.GE.AND P1, PT, R9, UR9, PT ;  /* 0x0000000909007c0c */ /* 0x000fe4000bf26270 */
[----:B------:R-:W-:Y:S02]  /*2ce0*/  IADD3 R4, P2, R2, UR25, RZ ;  /* 0x0000001902047c10 */ /* 0x000fe4000ff5e0ff */
[----:B------:R-:W-:Y:S02]  /*2cf0*/  IADD3.X R7, R5, UR30, R7, P3, !PT ;  /* 0x0000001e05077c10 */ /* 0x000fe40009ffe407 */
[----:B------:R-:W-:Y:S01]  /*2d00*/  IADD3.X R5, R3, UR26, R8, P2, !PT ;  /* 0x0000001a03057c10 */ /* 0x000fe200097fe408 */
[----:B------:R-:W-:Y:S01]  /*2d10*/  IMAD R8, R11, c[0x0][0x1b8], RZ ;  /* 0x00006e000b087a24 */ /* 0x000fe200078e02ff */
[----:B------:R-:W-:Y:S01]  /*2d20*/  ISETP.GE.AND P2, PT, R247, UR9, PT ;  /* 0x00000009f7007c0c */ /* 0x000fe2000bf46270 */
[----:B------:R-:W-:-:S02]  /*2d30*/  IMAD R2, R11, c[0x0][0x1b0], RZ ;  /* 0x00006c000b027a24 */ /* 0x000fc400078e02ff */
[C---:B------:R-:W-:Y:S02]  /*2d40*/  IMAD R8, R0.reuse, c[0x0][0x1bc], R8 ;  /* 0x00006f0000087a24 */ /* 0x040fe400078e0208 */
[----:B------:R-:W-:Y:S01]  /*2d50*/  IMAD.WIDE.U32 R4, R0, c[0x0][0x1b8], R4 ;  /* 0x00006e0000047a25 */ /* 0x000fe200078e0004 */
[----:B------:R-:W-:-:S03]  /*2d60*/  @!P1 IADD3 R14, P3, R247, 0x20, RZ ;  /* 0x00000020f70e9810 */ /* 0x000fc60007f7e0ff */
[C---:B------:R-:W-:Y:S01]  /*2d70*/  IMAD R9, R0.reuse, c[0x0][0x1b4], R2 ;  /* 0x00006d0000097a24 */ /* 0x040fe200078e0202 */
[----:B------:R-:W-:Y:S01]  /*2d80*/  IADD3 R5, R5, R8, RZ ;  /* 0x0000000805057210 */ /* 0x000fe20007ffe0ff */
[----:B------:R-:W-:Y:S01]  /*2d90*/  IMAD.WIDE.U32 R2, R0, c[0x0][0x1b0], R6 ;  /* 0x00006c0000027a25 */ /* 0x000fe200078e0006 */
[-C--:B------:R-:W-:Y:S02]  /*2da0*/  @!P1 IADD3.X R8, RZ, R13.reuse, RZ, P3, !PT ;  /* 0x0000000dff089210 */ /* 0x080fe40001ffe4ff */
[----:B------:R-:W-:Y:S01]  /*2db0*/  @!P1 IADD3 R10, P3, R247, 0x20, RZ ;  /* 0x00000020f70a9810 */ /* 0x000fe20007f7e0ff */
[----:B------:R-:W-:Y:S02]  /*2dc0*/  IMAD.IADD R3, R3, 0x1, R9 ;  /* 0x0000000103037824 */ /* 0x000fe400078e0209 */
[----:B------:R-:W-:Y:S01]  /*2dd0*/  @!P2 IMAD R0, R13, c[0x0][0x198], RZ ;  /* 0x000066000d00aa24 */ /* 0x000fe200078e02ff */
[----:B------:R-:W-:Y:S01]  /*2de0*/  @!P1 IADD3.X R9, RZ, R13, RZ, P3, !PT ;  /* 0x0000000dff099210 */ /* 0x000fe20001ffe4ff */
[----:B------:R-:W-:-:S02]  /*2df0*/  @!P1 IMAD.MOV.U32 R6, RZ, RZ, R2 ;  /* 0x000000ffff069224 */ /* 0x000fc400078e0002 */
[--C-:B------:R-:W-:Y:S02]  /*2e00*/  @!P1 IMAD.MOV.U32 R7, RZ, RZ, R3.reuse ;  /* 0x000000ffff079224 */ /* 0x100fe400078e0003 */
[----:B------:R-:W-:Y:S02]  /*2e10*/  @!P1 IMAD R8, R8, c[0x0][0x198], RZ ;  /* 0x0000660008089a24 */ /* 0x000fe400078e02ff */
[C---:B------:R-:W-:Y:S02]  /*2e20*/  @!P2 IMAD R11, R247.reuse, c[0x0][0x19c], R0 ;  /* 0x00006700f70baa24 */ /* 0x040fe400078e0200 */
[----:B------:R-:W-:-:S04]  /*2e30*/  @!P2 IMAD.WIDE.U32 R2, R247, c[0x0][0x198], R2 ;  /* 0x00006600f702aa25 */ /* 0x000fc800078e0002 */
[----:B------:R-:W-:Y:S02]  /*2e40*/  @!P1 IMAD R0, R9, c[0x0][0x1a0], RZ ;  /* 0x0000680009009a24 */ /* 0x000fe400078e02ff */
[----:B------:R-:W-:Y:S02]  /*2e50*/  @!P1 IMAD.MOV.U32 R16, RZ, RZ, R4 ;  /* 0x000000ffff109224 */ /* 0x000fe400078e0004 */
[----:B------:R-:W-:Y:S02]  /*2e60*/  @!P1 IMAD.MOV.U32 R17, RZ, RZ, R5 ;  /* 0x000000ffff119224 */ /* 0x000fe400078e0005 */
[----:B------:R-:W-:Y:S01]  /*2e70*/  @!P1 IMAD R18, R14, c[0x0][0x19c], R8 ;  /* 0x000067000e129a24 */ /* 0x000fe200078e0208 */
[----:B------:R-:W-:Y:S01]  /*2e80*/  @!P2 LEA R8, P3, R2, c[0x0][0x168], 0x1 ;  /* 0x00005a000208aa11 */ /* 0x000fe200078608ff */
[----:B------:R-:W-:Y:S02]  /*2e90*/  @!P2 IMAD R12, R13, c[0x0][0x1a0], RZ ;  /* 0x000068000d0caa24 */ /* 0x000fe400078e02ff */
[----:B------:R-:W-:-:S04]  /*2ea0*/  @!P1 IMAD.WIDE.U32 R14, R14, c[0x0][0x198], R6 ;  /* 0x000066000e0e9a25 */ /* 0x000fc800078e0006 */
[----:B------:R-:W-:Y:S02]  /*2eb0*/  @!P2 IMAD.IADD R3, R3, 0x1, R11 ;  /* 0x000000010303a824 */ /* 0x000fe400078e020b */
[C---:B------:R-:W-:Y:S02]  /*2ec0*/  @!P1 IMAD R6, R10.reuse, c[0x0][0x1a4], R0 ;  /* 0x000069000a069a24 */ /* 0x040fe400078e0200 */
[----:B------:R-:W-:Y:S01]  /*2ed0*/  @!P1 IMAD.WIDE.U32 R10, R10, c[0x0][0x1a0], R16 ;  /* 0x000068000a0a9a25 */ /* 0x000fe200078e0010 */
[----:B------:R-:W-:-:S03]  /*2ee0*/  @!P2 LEA.HI.X R9, R2, c[0x0][0x16c], R3, 0x1, P3 ;  /* 0x00005b000209aa11 */ /* 0x000fc600018f0c03 */
[C---:B------:R-:W-:Y:S02]  /*2ef0*/  @!P2 IMAD R7, R247.reuse, c[0x0][0x1a4], R12 ;  /* 0x00006900f707aa24 */ /* 0x040fe400078e020c */
[----:B------:R-:W-:-:S04]  /*2f00*/  @!P2 IMAD.WIDE.U32 R12, R247, c[0x0][0x1a0], R4 ;  /* 0x00006800f70caa25 */ /* 0x000fc800078e0004 */
[----:B------:R-:W-:Y:S02]  /*2f10*/  @!P1 IMAD.IADD R3, R15, 0x1, R18 ;  /* 0x000000010f039824 */ /* 0x000fe400078e0212 */
[----:B------:R-:W-:Y:S01]  /*2f20*/  @!P1 IMAD.IADD R11, R11, 0x1, R6 ;  /* 0x000000010b0b9824 */ /* 0x000fe200078e0206 */
[C---:B------:R-:W-:Y:S01]  /*2f30*/  @!P1 LEA R6, P5, R14.reuse, c[0x0][0x168], 0x1 ;  /* 0x00005a000e069a11 */ /* 0x040fe200078a08ff */
[----:B------:R3:W-:Y:S01]  /*2f40*/  @P2 STS.128 [R231+0x18000], RZ ;  /* 0x018000ffe7002388 */ /* 0x0007e20000000c00 */
[----:B------:R-:W-:Y:S02]  /*2f50*/  @!P2 IADD3 R5, R13, R7, RZ ;  /* 0x000000070d05a210 */ /* 0x000fe40007ffe0ff */
[----:B------:R-:W-:Y:S01]  /*2f60*/  @!P1 LEA.HI.X R7, R14, c[0x0][0x16c], R3, 0x1, P5 ;  /* 0x00005b000e079a11 */ /* 0x000fe200028f0c03 */
[----:B------:R3:W-:Y:S01]  /*2f70*/  @P2 STS.128 [R231+0x1a000], RZ ;  /* 0x01a000ffe7002388 */ /* 0x0007e20000000c00 */
[----:B------:R-:W-:-:S03]  /*2f80*/  @!P2 LEA R4, P4, R12, c[0x0][0x170], 0x1 ;  /* 0x00005c000c04aa11 */ /* 0x000fc600078808ff */
[----:B------:R3:W-:Y:S04]  /*2f90*/  @P2 STS.128 [R231+0x1c000], RZ ;  /* 0x01c000ffe7002388 */ /* 0x0007e80000000c00 */
[----:B------:R3:W-:Y:S04]  /*2fa0*/  @P2 STS.128 [R231+0x1e000], RZ ;  /* 0x01e000ffe7002388 */ /* 0x0007e80000000c00 */
[----:B------:R-:W-:Y:S01]  /*2fb0*/  @!PT LDS RZ, [RZ] ;  /* 0x00000000fffff984 */ /* 0x000fe20000000800 */
[----:B------:R-:W-:Y:S01]  /*2fc0*/  @!PT LDS RZ, [RZ] ;  /* 0x00000000fffff984 */ /* 0x000fe20000000800 */
[----:B------:R-:W-:Y:S01]  /*2fd0*/  @!PT LDS RZ, [RZ] ;  /* 0x00000000fffff984 */ /* 0x000fe20000000800 */
[----:B------:R3:W-:Y:S04]  /*2fe0*/  @!P2 LDGSTS.E.BYPASS.LTC128B.128 [R231+0x18000], [R8.64] ;  /* 0x1800000008e7afae */ /* 0x0007e8000b901d44 */
[----:B------:R3:W-:Y:S01]  /*2ff0*/  @!P2 LDGSTS.E.BYPASS.LTC128B.128 [R231+0x1a000], [R8.64+0x80] ;  /* 0x1a00008008e7afae */ /* 0x0007e2000b901d44 */
[----:B------:R-:W-:-:S03]  /*3000*/  IADD3 R0, R251, 0x8, RZ ;  /* 0x00000008fb007810 */ /* 0x000fc60007ffe0ff */
[----:B------:R3:W-:Y:S01]  /*3010*/  @!P2 LDGSTS.E.BYPASS.LTC128B.128 [R231+0x1c000], [R8.64+0x100] ;  /* 0x1c00010008e7afae */ /* 0x0007e2000b901d44 */
[----:B------:R-:W-:-:S03]  /*3020*/  @!P1 LEA R2, P3, R10, c[0x0][0x170], 0x1 ;  /* 0x00005c000a029a11 */ /* 0x000fc600078608ff */
[----:B------:R3:W-:Y:S01]  /*3030*/  @!P2 LDGSTS.E.BYPASS.LTC128B.128 [R231+0x1e000], [R8.64+0x180] ;  /* 0x1e00018008e7afae */ /* 0x0007e2000b901d44 */
[----:B------:R-:W-:-:S03]  /*3040*/  @!P2 LEA.HI.X R5, R12, c[0x0][0x174], R5, 0x1, P4 ;  /* 0x00005d000c05aa11 */ /* 0x000fc600020f0c05 */
        /* <DEDUP_REMOVED lines=9> */
[----:B------:R3:W-:Y:S01]  /*30e0*/  @!P1 LDGSTS.E.BYPASS.LTC128B.128 [R231+0x1b000], [R6.64+0x80] ;  /* 0x1b00008006e79fae */ /* 0x0007e2000b901d44 */
[----:B------:R-:W-:Y:S01]  /*30f0*/  @!P1 LEA.HI.X R3, R10, c[0x0][0x174], R11, 0x1, P3 ;  /* 0x00005d000a039a11 */ /* 0x000fe200018f0c0b */
[----:B------:R-:W-:Y:S02]  /*3100*/  IMAD.SHL.U32 R246, R251, 0x4, RZ ;  /* 0x00000004fbf67824 */ /* 0x000fe400078e00ff */
[----:B------:R3:W-:Y:S01]  /*3110*/  @!P1 LDGSTS.E.BYPASS.LTC128B.128 [R231+0x1d000], [R6.64+0x100] ;  /* 0x1d00010006e79fae */ /* 0x0007e2000b901d44 */
[----:B------:R-:W-:-:S03]  /*3120*/  SHF.R.S32.HI R0, RZ, 0x1f, R251 ;  /* 0x0000001fff007819 */ /* 0x000fc600000114fb */
        /* <DEDUP_REMOVED lines=10> */
[----:B------:R-:W-:-:S03]  /*31d0*/  SHF.L.U64.HI R245, R251, 0x2, R0 ;  /* 0x00000002fbf57819 */ /* 0x000fc60000010200 */
[----:B------:R4:W-:Y:S04]  /*31e0*/  @!P2 LDGSTS.E.BYPASS.LTC128B.128 [R231+0x22000], [R4.64+0x80] ;  /* 0x2200008004e7afae */ /* 0x0009e8000b901d44 */
[----:B------:R4:W-:Y:S04]  /*31f0*/  @!P2 LDGSTS.E.BYPASS.LTC128B.128 [R231+0x24000], [R4.64+0x100] ;  /* 0x2400010004e7afae */ /* 0x0009e8000b901d44 */
[----:B------:R4:W-:Y:S01]  /*3200*/  @!P2 LDGSTS.E.BYPASS.LTC128B.128 [R231+0x26000], [R4.64+0x180] ;  /* 0x2600018004e7afae */ /* 0x0009e2000b901d44 */
[----:B------:R-:W-:Y:S01]  /*3210*/  MOV R243, 0x7f800000 ;  /* 0x7f80000000f37802 */ /* 0x000fe20000000f00 */
[----:B------:R-:W-:Y:S01]  /*3220*/  IMAD.MOV.U32 R244, RZ, RZ, 0x7f800000 ;  /* 0x7f800000fff47424 */ /* 0x000fe200078e00ff */
[----:B----4-:R-:W-:-:S04]  /*3230*/  IADD3 R4, P2, R246, UR14, RZ ;  /* 0x0000000ef6047c10 */ /* 0x010fc8000ff5e0ff */
[----:B------:R-:W-:-:S05]  /*3240*/  IADD3.X R5, R245, UR13, RZ, P2, !PT ;  /* 0x0000000df5057c10 */ /* 0x000fca00097fe4ff */
[----:B------:R3:W5:Y:S04]  /*3250*/  @!P3 LDG.E R243, [R4.64] ;  /* 0x0000000404f3b981 */ /* 0x000768000c1e1900 */
[----:B------:R3:W5:Y:S04]  /*3260*/  @!P6 LDG.E R244, [R4.64+0x20] ;  /* 0x0000200404f4e981 */ /* 0x000768000c1e1900 */
        /* <DEDUP_REMOVED lines=13> */
[----:B------:R-:W-:Y:S01]  /*3340*/  IADD3 R0, R227, 0x4000, RZ ;  /* 0x00004000e3007810 */ /* 0x000fe20007ffe0ff */
[----:B------:R-:W-:-:S03]  /*3350*/  UIADD3 UR18, UR23, UR12, URZ ;  /* 0x0000000c17127290 */ /* 0x000fc6000fffe03f */
[----:B------:R-:W-:Y:S01]  /*3360*/  SEL R0, R0, R227, !P0 ;  /* 0x000000e300007207 */ /* 0x000fe20004000000 */
        /* <DEDUP_REMOVED lines=9> */
[----:B----4-:R-:W-:-:S04]  /*3400*/  IADD3 R2, R226, 0x4000, RZ ;  /* 0x00004000e2027810 */ /* 0x010fc80007ffe0ff */
        /* <DEDUP_REMOVED lines=11> */
[----:B--2---:R-:W-:-:S05]  /*34c0*/  R2P PR, R19, 0x6 ;  /* 0x0000000613007804 */ /* 0x004fca0000000000 */
[----:B------:R-:W-:Y:S02]  /*34d0*/  SEL R221, R221, 0xffffffe0, !P1 ;  /* 0xffffffe0dddd7807 */ /* 0x000fe40004800000 */
[----:B------:R-:W-:Y:S02]  /*34e0*/  SEL R220, R220, 0xffffffc0, !P2 ;  /* 0xffffffc0dcdc7807 */ /* 0x000fe40005000000 */
[----:B------:R-:W-:Y:S01]  /*34f0*/  IADD3 R223, R222, R221, RZ ;  /* 0x000000dddedf7210 */ /* 0x000fe20007ffe0ff */
        /* <DEDUP_REMOVED lines=53> */
[----:B---3--:R-:W-:Y:S02]  /*3850*/  ULDC UR11, c[0x0][0x2e4] ;  /* 0x0000b900000b7ab9 */ /* 0x008fe40000000800 */
.L_x_1863:
        /* <DEDUP_REMOVED lines=10> */
[----:B------:R-:W2:Y:S05]  /*3900*/  LDSM.16.M88.4 R8, [R213+0x18000] ;  /* 0x01800000d508783b */ /* 0x000eaa0000000200 */
[----:B------:R-:W3:Y:S05]  /*3910*/  LDSM.16.M88.4 R84, [R213+0x18800] ;  /* 0x01880000d554783b */ /* 0x000eea0000000200 */
[----:B------:R-:W-:Y:S05]  /*3920*/  LDSM.16.M88.4 R88, [R3] ;  /* 0x000000000358783b */ /* 0x000fea0000000200 */
[----:B------:R-:W4:Y:S05]  /*3930*/  LDSM.16.M88.4 R92, [R214+0x18000] ;  /* 0x01800000d65c783b */ /* 0x000f2a0000000200 */
[----:B------:R-:W1:Y:S05]  /*3940*/  LDSM.16.M88.4 R96, [R214+0x18800] ;  /* 0x01880000d660783b */ /* 0x000e6a0000000200 */
[----:B------:R-:W-:Y:S05]  /*3950*/  LDSM.16.M88.4 R100, [R2] ;  /* 0x000000000264783b */ /* 0x000fea0000000200 */
[----:B------:R-:W1:Y:S05]  /*3960*/  LDSM.16.M88.4 R104, [R216+0x18000] ;  /* 0x01800000d868783b */ /* 0x000e6a0000000200 */
[----:B------:R-:W1:Y:S01]  /*3970*/  LDSM.16.M88.4 R108, [R216+0x18800] ;  /* 0x01880000d86c783b */ /* 0x000e620000000200 */
[C---:B--2---:R-:W-:Y:S04]  /*3980*/  HMMA.16816.F32 R4, R16.reuse, R8, RZ ;  /* 0x000000081004723c */ /* 0x044fe800000018ff */
[----:B------:R-:W-:Y:S04]  /*3990*/  LDSM.16.M88.4 R112, [R215+0x18800] ;  /* 0x01880000d770783b */ /* 0x000fe80000000200 */
[C---:B------:R-:W-:Y:S08]  /*39a0*/  HMMA.16816.F32 R8, R16.reuse, R10, RZ ;  /* 0x0000000a1008723c */ /* 0x040ff000000018ff */
[C---:B---3--:R-:W-:Y:S08]  /*39b0*/  HMMA.16816.F32 R12, R16.reuse, R84, RZ ;  /* 0x00000054100c723c */ /* 0x048ff000000018ff */
[----:B------:R-:W-:Y:S01]  /*39c0*/  HMMA.16816.F32 R16, R16, R86, RZ ;  /* 0x000000561010723c */ /* 0x000fe200000018ff */
[----:B------:R-:W-:Y:S07]  /*39d0*/  LDSM.16.M88.4 R84, [R0] ;  /* 0x000000000054783b */ /* 0x000fee0000000200 */
[C---:B----4-:R-:W-:Y:S08]  /*39e0*/  HMMA.16816.F32 R4, R88.reuse, R92, R4 ;  /* 0x0000005c5804723c */ /* 0x050ff00000001804 */
[C---:B------:R-:W-:Y:S01]  /*39f0*/  HMMA.16816.F32 R8, R88.reuse, R94, R8 ;  /* 0x0000005e5808723c */ /* 0x040fe20000001808 */
[----:B------:R-:W2:Y:S07]  /*3a00*/  LDSM.16.M88.4 R92, [R215+0x18000] ;  /* 0x01800000d75c783b */ /* 0x000eae0000000200 */
[C---:B-1----:R-:W-:Y:S08]  /*3a10*/  HMMA.16816.F32 R12, R88.reuse, R96, R12 ;  /* 0x00000060580c723c */ /* 0x042ff0000000180c */
[----:B------:R-:W-:Y:S01]  /*3a20*/  HMMA.16816.F32 R16, R88, R98, R16 ;  /* 0x000000625810723c */ /* 0x000fe20000001810 */
[----:B------:R-:W-:Y:S05]  /*3a30*/  LDSM.16.M88.4 R88, [R217+0x2000] ;  /* 0x00200000d958783b */ /* 0x000fea0000000200 */
[----:B------:R-:W1:Y:S02]  /*3a40*/  LDSM.16.M88.4 R96, [R213+0x1a000] ;  /* 0x01a00000d560783b */ /* 0x000e640000000200 */
[C---:B------:R-:W-:Y:S08]  /*3a50*/  HMMA.16816.F32 R4, R100.reuse, R104, R4 ;  /* 0x000000686404723c */ /* 0x040ff00000001804 */
[C---:B------:R-:W-:Y:S01]  /*3a60*/  HMMA.16816.F32 R8, R100.reuse, R106, R8 ;  /* 0x0000006a6408723c */ /* 0x040fe20000001808 */
[----:B------:R-:W3:Y:S07]  /*3a70*/  LDSM.16.M88.4 R104, [R213+0x1a800] ;  /* 0x01a80000d568783b */ /* 0x000eee0000000200 */
        /* <DEDUP_REMOVED lines=9> */
[----:B------:R-:W-:Y:S05]  /*3b10*/  LDSM.16.M88.4 R84, [R2+0x2000] ;  /* 0x002000000254783b */ /* 0x000fea0000000200 */
[----:B------:R-:W-:Y:S02]  /*3b20*/  LDSM.16.M88.4 R112, [R216+0x1a800] ;  /* 0x01a80000d870783b */ /* 0x000fe40000000200 */
[C---:B-1----:R-:W-:Y:S08]  /*3b30*/  HMMA.16816.F32 R4, R88.reuse, R96, R4 ;  /* 0x000000605804723c */ /* 0x042ff00000001804 */
[C---:B------:R-:W-:Y:S01]  /*3b40*/  HMMA.16816.F32 R8, R88.reuse, R98, R8 ;  /* 0x000000625808723c */ /* 0x040fe20000001808 */
[----:B------:R-:W1:Y:S07]  /*3b50*/  LDSM.16.M88.4 R96, [R216+0x1a000] ;  /* 0x01a00000d860783b */ /* 0x000e6e0000000200 */
[C---:B---3--:R-:W-:Y:S08]  /*3b60*/  HMMA.16816.F32 R12, R88.reuse, R104, R12 ;  /* 0x00000068580c723c */ /* 0x048ff0000000180c */
        /* <DEDUP_REMOVED lines=15> */
[----:B------:R-:W3:Y:S05]  /*3c60*/  LDSM.16.M88.4 R84, [R213+0x1c800] ;  /* 0x01c80000d554783b */ /* 0x000eea0000000200 */
[----:B------:R-:W-:Y:S02]  /*3c70*/  LDSM.16.M88.4 R112, [R216+0x1c000] ;  /* 0x01c00000d870783b */ /* 0x000fe40000000200 */
[C---:B--2---:R-:W-:Y:S08]  /*3c80*/  HMMA.16816.F32 R4, R88.reuse, R100, R4 ;  /* 0x000000645804723c */ /* 0x044ff00000001804 */
[C---:B------:R-:W-:Y:S01]  /*3c90*/  HMMA.16816.F32 R8, R88.reuse, R102, R8 ;  /* 0x000000665808723c */ /* 0x040fe20000001808 */
[----:B------:R-:W2:Y:S07]  /*3ca0*/  LDSM.16.M88.4 R100, [R3+0x4000] ;  /* 0x004000000364783b */ /* 0x000eae0000000200 */
[C---:B------:R-:W-:Y:S08]  /*3cb0*/  HMMA.16816.F32 R12, R88.reuse, R104, R12 ;  /* 0x00000068580c723c */ /* 0x040ff0000000180c */
[----:B------:R-:W-:Y:S01]  /*3cc0*/  HMMA.16816.F32 R16, R88, R106, R16 ;  /* 0x0000006a5810723c */ /* 0x000fe20000001810 */
[----:B------:R-:W-:Y:S06]  /*3cd0*/  LDSM.16.M88.4 R104, [R2+0x4000] ;  /* 0x004000000268783b */ /* 0x000fec0000000200 */
[----:B------:R-:W-:Y:S01]  /*3ce0*/  IADD3 R88, P0, R246, UR16, RZ ;  /* 0x00000010f6587c10 */ /* 0x000fe2000ff1e0ff */
[C---:B-1----:R-:W-:Y:S05]  /*3cf0*/  HMMA.16816.F32 R4, R92.reuse, R96, R4 ;  /* 0x000000605c04723c */ /* 0x042fea0000001804 */
        /* <DEDUP_REMOVED lines=10> */
[C---:B--2---:R-:W-:Y:S08]  /*3da0*/  HMMA.16816.F32 R4, R100.reuse, R108, R4 ;  /* 0x0000006c6404723c */ /* 0x044ff00000001804 */
[C---:B------:R-:W-:Y:S01]  /*3db0*/  HMMA.16816.F32 R8, R100.reuse, R110, R8 ;  /* 0x0000006e6408723c */ /* 0x040fe20000001808 */
[----:B------:R-:W-:Y:S05]  /*3dc0*/  LDSM.16.M88.4 R108, [R213+0x1e000] ;  /* 0x01e00000d56c783b */ /* 0x000fea0000000200 */
[----:B-1----:R-:W1:Y:S02]  /*3dd0*/  LDSM.16.M88.4 R88, [R214+0x1c800] ;  /* 0x01c80000d658783b */ /* 0x002e640000000200 */
        /* <DEDUP_REMOVED lines=97> */
.L_x_1859:
[----:B---34-:R-:W-:Y:S01]  /*43f0*/  IADD3 R2, R251, UR9, RZ ;  /* 0x00000009fb027c10 */ /* 0x018fe2000fffe0ff */
[----:B------:R-:W-:Y:S01]  /*4400*/  UIADD3 UR9, -UR8, UR7, -UR12 ;  /* 0x0000000708097290 */ /* 0x000fe2000fffe90c */
[----:B------:R-:W-:Y:S01]  /*4410*/  IMAD.U32 R0, RZ, RZ, UR22 ;  /* 0x00000016ff007e24 */ /* 0x000fe2000f8e00ff */
[----:B------:R-:W-:Y:S01]  /*4420*/  UMOV UR11, UR8 ;  /* 0x00000008000b7c82 */ /* 0x000fe20008000000 */
[----:B------:R-:W-:Y:S02]  /*4430*/  IADD3 R3, R2, 0x8, RZ ;  /* 0x0000000802037810 */ /* 0x000fe40007ffe0ff */
[----:B------:R-:W-:Y:S01]  /*4440*/  IMAD R0, R0, 0x40, R252 ;  /* 0x0000004000007824 */ /* 0x000fe200078e02fc */
[----:B--2---:R-:W-:Y:S02]  /*4450*/  IADD3 R4, R2, UR9, RZ ;  /* 0x0000000902047c10 */ /* 0x004fe4000fffe0ff */
[----:B------:R-:W-:Y:S01]  /*4460*/  IADD3 R14, R3, UR9, RZ ;  /* 0x00000009030e7c10 */ /* 0x000fe2000fffe0ff */
[----:B------:R-:W-:Y:S01]  /*4470*/  UIADD3 UR9, UR7, 0x1, -UR12 ;  /* 0x0000000107097890 */ /* 0x000fe2000fffe80c */
[C---:B------:R-:W-:Y:S02]  /*4480*/  IADD3 R11, R0.reuse, 0x1, RZ ;  /* 0x00000001000b7810 */ /* 0x040fe40007ffe0ff */
[C---:B------:R-:W-:Y:S01]  /*4490*/  IADD3 R10, R0.reuse, 0x8, RZ ;  /* 0x00000008000a7810 */ /* 0x040fe20007ffe0ff */
[----:B------:R-:W-:Y:S01]  /*44a0*/  UIADD3 UR9, UR9, UR42, URZ ;  /* 0x0000002a09097290 */ /* 0x000fe2000fffe03f */
[C---:B------:R-:W-:Y:S02]  /*44b0*/  IADD3 R9, R0.reuse, 0x9, RZ ;  /* 0x0000000900097810 */ /* 0x040fe40007ffe0ff */
[C---:B------:R-:W-:Y:S02]  /*44c0*/  IADD3 R8, R0.reuse, 0x10, RZ ;  /* 0x0000001000087810 */ /* 0x040fe40007ffe0ff */
[----:B------:R-:W-:Y:S02]  /*44d0*/  IADD3 R7, R0, 0x11, RZ ;  /* 0x0000001100077810 */ /* 0x000fe40007ffe0ff */
[----:B------:R-:W-:Y:S02]  /*44e0*/  IADD3 R12, R2, UR9, RZ ;  /* 0x00000009020c7c10 */ /* 0x000fe4000fffe0ff */
[----:B------:R-:W-:Y:S02]  /*44f0*/  IMNMX R2, RZ, R4, !PT ;  /* 0x00000004ff027217 */ /* 0x000fe40007800200 */
[----:B------:R-:W-:Y:S02]  /*4500*/  IMNMX R4, R12, UR7, PT ;  /* 0x000000070c047c17 */ /* 0x000fe4000b800200 */
[CC--:B------:R-:W-:Y:S02]  /*4510*/  ISETP.GE.AND P1, PT, R0.reuse, R2.reuse, PT ;  /* 0x000000020000720c */ /* 0x0c0fe40003f26270 */
[----:B------:R-:W-:Y:S02]  /*4520*/  ISETP.GE.AND P0, PT, R11, R2, PT ;  /* 0x000000020b00720c */ /* 0x000fe40003f06270 */
[----:B------:R-:W-:Y:S02]  /*4530*/  IADD3 R13, R3, UR9, RZ ;  /* 0x00000009030d7c10 */ /* 0x000fe4000fffe0ff */
        /* <DEDUP_REMOVED lines=50> */
.L_x_1860:
[C---:B------:R-:W-:Y:S01]  /*4860*/  FMUL.FTZ R2, R243.reuse, 1.4426950216293334961 ;  /* 0x3fb8aa3bf3027820 */ /* 0x040fe20000410000 */
[----:B------:R-:W-:Y:S01]  /*4870*/  FSETP.NEU.FTZ.AND P0, PT, R243, -INF , PT ;  /* 0xff800000f300780b */ /* 0x000fe20003f1d000 */
[----:B------:R-:W-:Y:S01]  /*4880*/  FMUL.FTZ R10, R244, 1.4426950216293334961 ;  /* 0x3fb8aa3bf40a7820 */ /* 0x000fe20000410000 */
        /* <DEDUP_REMOVED lines=66> */
[----:B------:R-:W3:Y:S01]  /*4cb0*/  LDSM.16.M88.4 R104, [R216+0x20000] ;  /* 0x02000000d868783b */ /* 0x000ee20000000200 */
[C---:B-1----:R-:W-:Y:S05]  /*4cc0*/  HMMA.16816.F32 R4, R16.reuse, R8, RZ ;  /* 0x000000081004723c */ /* 0x042fea00000018ff */
[----:B------:R-:W-:Y:S03]  /*4cd0*/  LDSM.16.M88.4 R108, [R215+0x20000] ;  /* 0x02000000d76c783b */ /* 0x000fe60000000200 */
[C---:B------:R-:W-:Y:S03]  /*4ce0*/  HMMA.16816.F32 R8, R16.reuse, R10, RZ ;  /* 0x0000000a1008723c */ /* 0x040fe600000018ff */
[----:B------:R-:W-:Y:S05]  /*4cf0*/  LDSM.16.M88.4 R112, [R216+0x26000] ;  /* 0x02600000d870783b */ /* 0x000fea0000000200 */
[C---:B----4-:R-:W-:Y:S08]  /*4d00*/  HMMA.16816.F32 R12, R16.reuse, R84, RZ ;  /* 0x00000054100c723c */ /* 0x050ff000000018ff */
[----:B------:R-:W-:Y:S01]  /*4d10*/  HMMA.16816.F32 R16, R16, R86, RZ ;  /* 0x000000561010723c */ /* 0x000fe200000018ff */
[----:B------:R-:W1:Y:S07]  /*4d20*/  LDSM.16.M88.4 R84, [R216+0x20800] ;  /* 0x02080000d854783b */ /* 0x000e6e0000000200 */
        /* <DEDUP_REMOVED lines=62> */
[----:B------:R2:W-:Y:S01]  /*5110*/  LDSM.16.M88.4 R92, [R0+0x16000] ;  /* 0x01600000005c783b */ /* 0x0005e20000000200 */
[C---:B----4-:R-:W-:Y:S08]  /*5120*/  HMMA.16816.F32 R4, R96.reuse, R104, R4 ;  /* 0x000000686004723c */ /* 0x050ff00000001804 */
[C---:B------:R-:W-:Y:S01]  /*5130*/  HMMA.16816.F32 R8, R96.reuse, R106, R8 ;  /* 0x0000006a6008723c */ /* 0x040fe20000001808 */
[----:B------:R-:W4:Y:S07]  /*5140*/  LDSM.16.M88.4 R104, [R213+0x26000] ;  /* 0x02600000d568783b */ /* 0x000f2e0000000200 */
[C---:B-1----:R-:W-:Y:S04]  /*5150*/  HMMA.16816.F32 R12, R96.reuse, R84, R12 ;  /* 0x00000054600c723c */ /* 0x042fe8000000180c */
[----:B--2---:R-:W-:Y:S04]  /*5160*/  LEA R0, -R250, RZ, 0x6 ;  /* 0x000000fffa007211 */ /* 0x004fe800078e31ff */
[----:B------:R-:W-:Y:S01]  /*5170*/  HMMA.16816.F32 R16, R96, R86, R16 ;  /* 0x000000566010723c */ /* 0x000fe20000001810 */
[----:B------:R-:W1:Y:S03]  /*5180*/  LDSM.16.M88.4 R84, [R213+0x26800] ;  /* 0x02680000d554783b */ /* 0x000e660000000200 */
[C---:B------:R-:W-:Y:S03]  /*5190*/  LEA R228, P0, R0.reuse, R228, 0x2 ;  /* 0x000000e400e47211 */ /* 0x040fe600078010ff */
[----:B------:R2:W-:Y:S01]  /*51a0*/  LDSM.16.M88.4 R96, [R2+0x16000] ;  /* 0x016000000260783b */ /* 0x0005e20000000200 */
[C---:B------:R-:W-:Y:S05]  /*51b0*/  HMMA.16816.F32 R4, R100.reuse, R108, R4 ;  /* 0x0000006c6404723c */ /* 0x040fea0000001804 */
[----:B------:R-:W-:Y:S01]  /*51c0*/  LEA.HI.X.SX32 R229, R0, R229, 0x2, P0 ;  /* 0x000000e500e57211 */ /* 0x000fe200000f16ff */
[----:B------:R-:W-:Y:S02]  /*51d0*/  FFMA.FTZ R0, -R119, R119, 1 ;  /* 0x3f80000077007423 */ /* 0x000fe40000010177 */
[C---:B------:R-:W-:Y:S01]  /*51e0*/  HMMA.16816.F32 R8, R100.reuse, R110, R8 ;  /* 0x0000006e6408723c */ /* 0x040fe20000001808 */
[----:B------:R-:W1:Y:S03]  /*51f0*/  LDSM.16.M88.4 R108, [R214+0x26000] ;  /* 0x02600000d66c783b */ /* 0x000e660000000200 */
[----:B------:R-:W-:Y:S04]  /*5200*/  FMUL.FTZ R0, R0, c[0x0][0x2ec] ;  /* 0x0000bb0000007a20 */ /* 0x000fe80000410000 */
[C---:B---3--:R-:W-:Y:S04]  /*5210*/  HMMA.16816.F32 R12, R100.reuse, R88, R12 ;  /* 0x00000058640c723c */ /* 0x048fe8000000180c */
[----:B--2---:R-:W-:Y:S04]  /*5220*/  FFMA.FTZ R2, -R120, R120, 1 ;  /* 0x3f80000078027423 */ /* 0x004fe80000010178 */
[----:B------:R-:W-:Y:S01]  /*5230*/  HMMA.16816.F32 R16, R100, R90, R16 ;  /* 0x0000005a6410723c */ /* 0x000fe20000001810 */
[----:B------:R-:W2:Y:S03]  /*5240*/  LDSM.16.M88.4 R88, [R214+0x26800] ;  /* 0x02680000d658783b */ /* 0x000ea60000000200 */
[----:B------:R-:W-:Y:S03]  /*5250*/  FMUL.FTZ R2, R2, c[0x0][0x2ec] ;  /* 0x0000bb0002027a20 */ /* 0x000fe60000410000 */
[----:B------:R3:W2:Y:S01]  /*5260*/  LDSM.16.M88.4 R100, [R3+0x16000] ;  /* 0x016000000364783b */ /* 0x0006a20000000200 */
[C---:B----4-:R-:W-:Y:S08]  /*5270*/  HMMA.16816.F32 R4, R92.reuse, R104, R4 ;  /* 0x000000685c04723c */ /* 0x050ff00000001804 */
[C---:B------:R-:W-:Y:S01]  /*5280*/  HMMA.16816.F32 R8, R92.reuse, R106, R8 ;  /* 0x0000006a5c08723c */ /* 0x040fe20000001808 */
[----:B------:R-:W-:Y:S07]  /*5290*/  LDSM.16.M88.4 R104, [R215+0x26000] ;  /* 0x02600000d768783b */ /* 0x000fee0000000200 */
[C---:B-1----:R-:W-:Y:S04]  /*52a0*/  HMMA.16816.F32 R12, R92.reuse, R84, R12 ;  /* 0x000000545c0c723c */ /* 0x042fe8000000180c */
[----:B---3--:R-:W-:Y:S04]  /*52b0*/  FFMA.FTZ R3, -R121, R121, 1 ;  /* 0x3f80000079037423 */ /* 0x008fe80000010179 */
[----:B------:R-:W-:Y:S01]  /*52c0*/  HMMA.16816.F32 R16, R92, R86, R16 ;  /* 0x000000565c10723c */ /* 0x000fe20000001810 */
[----:B------:R-:W1:Y:S03]  /*52d0*/  LDSM.16.M88.4 R84, [R216+0x26800] ;  /* 0x02680000d854783b */ /* 0x000e660000000200 */
[----:B------:R-:W-:Y:S03]  /*52e0*/  FMUL.FTZ R3, R3, c[0x0][0x2ec] ;  /* 0x0000bb0003037a20 */ /* 0x000fe60000410000 */
[----:B------:R-:W3:Y:S01]  /*52f0*/  LDSM.16.M88.4 R92, [R116+0x16000] ;  /* 0x01600000745c783b */ /* 0x000ee20000000200 */
[C---:B------:R-:W-:Y:S08]  /*5300*/  HMMA.16816.F32 R4, R96.reuse, R108, R4 ;  /* 0x0000006c6004723c */ /* 0x040ff00000001804 */
[C---:B------:R-:W-:Y:S08]  /*5310*/  HMMA.16816.F32 R8, R96.reuse, R110, R8 ;  /* 0x0000006e6008723c */ /* 0x040ff00000001808 */
[C---:B--2---:R-:W-:Y:S08]  /*5320*/  HMMA.16816.F32 R12, R96.reuse, R88, R12 ;  /* 0x00000058600c723c */ /* 0x044ff0000000180c */
[----:B------:R-:W-:Y:S01]  /*5330*/  HMMA.16816.F32 R16, R96, R90, R16 ;  /* 0x0000005a6010723c */ /* 0x000fe20000001810 */
[----:B------:R-:W2:Y:S07]  /*5340*/  LDSM.16.M88.4 R88, [R215+0x26800] ;  /* 0x02680000d758783b */ /* 0x000eae0000000200 */
[C---:B------:R-:W-:Y:S08]  /*5350*/  HMMA.16816.F32 R4, R100.reuse, R112, R4 ;  /* 0x000000706404723c */ /* 0x040ff00000001804 */
[C---:B------:R-:W-:Y:S08]  /*5360*/  HMMA.16816.F32 R8, R100.reuse, R114, R8 ;  /* 0x000000726408723c */ /* 0x040ff00000001808 */
[C---:B-1----:R-:W-:Y:S08]  /*5370*/  HMMA.16816.F32 R12, R100.reuse, R84, R12 ;  /* 0x00000054640c723c */ /* 0x042ff0000000180c */
[----:B------:R-:W-:Y:S08]  /*5380*/  HMMA.16816.F32 R16, R100, R86, R16 ;  /* 0x000000566410723c */ /* 0x000ff00000001810 */
[C---:B---3--:R-:W-:Y:S08]  /*5390*/  HMMA.16816.F32 R4, R92.reuse, R104, R4 ;  /* 0x000000685c04723c */ /* 0x048ff00000001804 */
[C---:B------:R-:W-:Y:S08]  /*53a0*/  HMMA.16816.F32 R8, R92.reuse, R106, R8 ;  /* 0x0000006a5c08723c */ /* 0x040ff00000001808 */
[C---:B--2---:R-:W-:Y:S08]  /*53b0*/  HMMA.16816.F32 R12, R92.reuse, R88, R12 ;  /* 0x000000585c0c723c */ /* 0x044ff0000000180c */
        /* <DEDUP_REMOVED lines=27> */
[----:B------:R-:W-:Y:S02]  /*5570*/  FADD.FTZ R13, -R118, R13 ;  /* 0x0000000d760d7221 */ /* 0x000fe40000010100 */
[----:B------:R-:W-:Y:S02]  /*5580*/  FADD.FTZ R15, -R117, R15 ;  /* 0x0000000f750f7221 */ /* 0x000fe40000010100 */
[----:B------:R-:W-:Y:S02]  /*5590*/  FMUL.FTZ R4, R4, c[0x0][0x2ec] ;  /* 0x0000bb0004047a20 */ /* 0x000fe40000410000 */
[----:B------:R-:W-:Y:S02]  /*55a0*/  FMUL.FTZ R3, R3, c[0x0][0x2ec] ;  /* 0x0000bb0003037a20 */ /* 0x000fe40000410000 */
[----:B------:R-:W-:Y:S02]  /*55b0*/  FMUL.FTZ R2, R2, c[0x0][0x2ec] ;  /* 0x0000bb0002027a20 */ /* 0x000fe40000410000 */
[----:B------:R-:W-:Y:S02]  /*55c0*/  FMUL.FTZ R0, R0, c[0x0][0x2ec] ;  /* 0x0000bb0000007a20 */ /* 0x000fe40000410000 */
[----:B------:R-:W-:Y:S02]  /*55d0*/  FADD.FTZ R12, -R118, R12 ;  /* 0x0000000c760c7221 */ /* 0x000fe40000010100 */
[----:B------:R-:W-:Y:S02]  /*55e0*/  FADD.FTZ R14, -R117, R14 ;  /* 0x0000000e750e7221 */ /* 0x000fe40000010100 */
        /* <DEDUP_REMOVED lines=67> */
.L_x_1861:
        /* <DEDUP_REMOVED lines=129> */
.L_x_1862:
[----:B------:R-:W-:Y:S01]  /*6230*/  LDSM.16.M88.4 R128, [R222] ;  /* 0x00000000de80783b */ /* 0x000fe20000000200 */
[----:B-1----:R-:W-:Y:S01]  /*6240*/  @P1 IADD3 R2, P0, R246, UR14, RZ ;  /* 0x0000000ef6021c10 */ /* 0x002fe2000ff1e0ff */
[----:B------:R-:W-:Y:S02]  /*6250*/  ULOP3.LUT UR8, UR6, 0x1, URZ, 0xc0, !UPT ;  /* 0x0000000106087892 */ /* 0x000fe4000f8ec03f */
[----:B------:R-:W-:Y:S01]  /*6260*/  UISETP.GT.AND UP2, UPT, UR6, UR17, UPT ;  /* 0x000000110600728c */ /* 0x000fe2000bf44270 */
[----:B------:R-:W1:Y:S01]  /*6270*/  LDSM.16.MT88.4 R16, [R0+0x18000] ;  /* 0x018000000010783b */ /* 0x000e620000004200 */
[----:B------:R-:W-:Y:S01]  /*6280*/  @P1 IADD3.X R3, R245, UR13, RZ, P0, !PT ;  /* 0x0000000df5031c10 */ /* 0x000fe200087fe4ff */
[----:B------:R-:W-:Y:S02]  /*6290*/  UISETP.NE.U32.AND UP0, UPT, UR8, 0x1, UPT ;  /* 0x000000010800788c */ /* 0x000fe4000bf05070 */
[----:B------:R-:W-:Y:S01]  /*62a0*/  @UP3 UIADD3 UR8, UP1, UR14, -0x100, URZ ;  /* 0xffffff000e083890 */ /* 0x000fe2000ff3e03f */
[----:B------:R-:W2:Y:S01]  /*62b0*/  LDSM.16.M88.4 R124, [R222+0x1000] ;  /* 0x00100000de7c783b */ /* 0x000ea20000000200 */
[----:B------:R-:W-:Y:S04]  /*62c0*/  UIADD3 UR6, UR6, -0x1, URZ ;  /* 0xffffffff06067890 */ /* 0x000fe8000fffe03f */
[----:B------:R-:W3:Y:S01]  /*62d0*/  LDSM.16.MT88.4 R96, [R0+0x1a000] ;  /* 0x01a000000060783b */ /* 0x000ee20000004200 */
[----:B------:R-:W-:Y:S02]  /*62e0*/  @UP3 UMOV UR14, UR8 ;  /* 0x00000008000e3c82 */ /* 0x000fe40008000000 */
[----:B------:R-:W-:Y:S02]  /*62f0*/  @UP3 UIADD3.X UR8, UR13, -0x1, URZ, UP1, !UPT ;  /* 0xffffffff0d083890 */ /* 0x000fe40008ffe43f */
[----:B------:R-:W4:Y:S05]  /*6300*/  LDSM.16.MT88.4 R112, [R0+0x1c000] ;  /* 0x01c000000070783b */ /* 0x000f2a0000004200 */
[----:B------:R-:W3:Y:S01]  /*6310*/  LDSM.16.MT88.4 R196, [R0+0x1e000] ;  /* 0x01e0000000c4783b */ /* 0x000ee20000004200 */
[----:B------:R-:W-:Y:S04]  /*6320*/  @UP3 UMOV UR13, UR8 ;  /* 0x00000008000d3c82 */ /* 0x000fe80008000000 */
[----:B------:R-:W-:Y:S05]  /*6330*/  LDSM.16.M88.4 R200, [R223] ;  /* 0x00000000dfc8783b */ /* 0x000fea0000000200 */
[----:B------:R-:W3:Y:S05]  /*6340*/  LDSM.16.MT88.4 R204, [R0+0x18800] ;  /* 0x0188000000cc783b */ /* 0x000eea0000004200 */
[----:B------:R-:W4:Y:S01]  /*6350*/  LDSM.16.M88.4 R208, [R223+0x1000] ;  /* 0x00100000dfd0783b */ /* 0x000f220000000200 */
[-C--:B-1----:R-:W-:Y:S04]  /*6360*/  HMMA.16816.F32 R4, R128, R16.reuse, RZ ;  /* 0x000000108004723c */ /* 0x082fe800000018ff */
[----:B------:R1:W5:Y:S05]  /*6370*/  @P1 LDG.E R243, [R2.64+-0x100] ;  /* 0xffff000402f31981 */ /* 0x00036a000c1e1900 */
[----:B------:R1:W5:Y:S01]  /*6380*/  @P1 LDG.E R244, [R2.64+-0xe0] ;  /* 0xffff200402f41981 */ /* 0x000362000c1e1900 */
        /* <DEDUP_REMOVED lines=21> */
[-C--:B--2---:R-:W-:Y:S08]  /*64e0*/  HMMA.16816.F32 R84, R200, R196.reuse, R84 ;  /* 0x000000c4c854723c */ /* 0x084ff00000001854 */
[C---:B------:R-:W-:Y:S08]  /*64f0*/  HMMA.16816.F32 R88, R208.reuse, R196, R88 ;  /* 0x000000c4d058723c */ /* 0x040ff00000001858 */
[-C--:B------:R-:W-:Y:S08]  /*6500*/  HMMA.16816.F32 R92, R208, R198.reuse, R92 ;  /* 0x000000c6d05c723c */ /* 0x080ff0000000185c */
[C---:B------:R-:W-:Y:S01]  /*6510*/  HMMA.16816.F32 R96, R200.reuse, R198, R96 ;  /* 0x000000c6c860723c */ /* 0x040fe20000001860 */
[----:B------:R-:W2:Y:S07]  /*6520*/  LDSM.16.MT88.4 R196, [R0+0x1e800] ;  /* 0x01e8000000c4783b */ /* 0x000eae0000004200 */
[-C--:B---3--:R-:W-:Y:S08]  /*6530*/  HMMA.16816.F32 R100, R200, R204.reuse, R100 ;  /* 0x000000ccc864723c */ /* 0x088ff00000001864 */
[C---:B------:R-:W-:Y:S08]  /*6540*/  HMMA.16816.F32 R104, R208.reuse, R204, R104 ;  /* 0x000000ccd068723c */ /* 0x040ff00000001868 */
[-C--:B------:R-:W-:Y:S08]  /*6550*/  HMMA.16816.F32 R108, R208, R206.reuse, R108 ;  /* 0x000000ced06c723c */ /* 0x080ff0000000186c */
[C---:B------:R-:W-:Y:S01]  /*6560*/  HMMA.16816.F32 R112, R200.reuse, R206, R112 ;  /* 0x000000cec870723c */ /* 0x040fe20000001870 */
[----:B------:R-:W-:Y:S07]  /*6570*/  LDSM.16.M88.4 R204, [R224] ;  /* 0x00000000e0cc783b */ /* 0x000fee0000000200 */
[-C--:B--2---:R-:W-:Y:S08]  /*6580*/  HMMA.16816.F32 R116, R200, R196.reuse, R116 ;  /* 0x000000c4c874723c */ /* 0x084ff00000001874 */
[C---:B------:R-:W-:Y:S08]  /*6590*/  HMMA.16816.F32 R120, R208.reuse, R196, R120 ;  /* 0x000000c4d078723c */ /* 0x040ff00000001878 */
[-C--:B------:R-:W-:Y:S01]  /*65a0*/  HMMA.16816.F32 R124, R208, R198.reuse, R124 ;  /* 0x000000c6d07c723c */ /* 0x080fe2000000187c */
[----:B------:R-:W2:Y:S07]  /*65b0*/  LDSM.16.MT88.4 R208, [R0+0x19000] ;  /* 0x0190000000d0783b */ /* 0x000eae0000004200 */
[----:B------:R-:W-:Y:S01]  /*65c0*/  HMMA.16816.F32 R128, R200, R198, R128 ;  /* 0x000000c6c880723c */ /* 0x000fe20000001880 */
[----:B------:R-:W3:Y:S05]  /*65d0*/  LDSM.16.M88.4 R196, [R224+0x1000] ;  /* 0x00100000e0c4783b */ /* 0x000eea0000000200 */
[----:B------:R-:W4:Y:S02]  /*65e0*/  LDSM.16.MT88.4 R200, [R0+0x1b000] ;  /* 0x01b0000000c8783b */ /* 0x000f240000004200 */
[-C--:B--2---:R-:W-:Y:S08]  /*65f0*/  HMMA.16816.F32 R4, R204, R208.reuse, R4 ;  /* 0x000000d0cc04723c */ /* 0x084ff00000001804 */
[C---:B---3--:R-:W-:Y:S08]  /*6600*/  HMMA.16816.F32 R8, R196.reuse, R208, R8 ;  /* 0x000000d0c408723c */ /* 0x048ff00000001808 */
[-C--:B------:R-:W-:Y:S08]  /*6610*/  HMMA.16816.F32 R12, R196, R210.reuse, R12 ;  /* 0x000000d2c40c723c */ /* 0x080ff0000000180c */
[C---:B------:R-:W-:Y:S01]  /*6620*/  HMMA.16816.F32 R16, R204.reuse, R210, R16 ;  /* 0x000000d2cc10723c */ /* 0x040fe20000001810 */
[----:B------:R-:W2:Y:S07]  /*6630*/  LDSM.16.MT88.4 R208, [R0+0x1d000] ;  /* 0x01d0000000d0783b */ /* 0x000eae0000004200 */
[-C--:B----4-:R-:W-:Y:S08]  /*6640*/  HMMA.16816.F32 R84, R204, R200.reuse, R84 ;  /* 0x000000c8cc54723c */ /* 0x090ff00000001854 */
        /* <DEDUP_REMOVED lines=12> */
[----:B------:R-:W2:Y:S07]  /*6710*/  LDSM.16.M88.4 R196, [R225] ;  /* 0x00000000e1c4783b */ /* 0x000eae0000000200 */
[----:B------:R-:W-:Y:S01]  /*6720*/  HMMA.16816.F32 R128, R204, R202, R128 ;  /* 0x000000cacc80723c */ /* 0x000fe20000001880 */
[----:B------:R-:W3:Y:S05]  /*6730*/  LDSM.16.M88.4 R200, [R225+0x1000] ;  /* 0x00100000e1c8783b */ /* 0x000eea0000000200 */
[----:B------:R-:W4:Y:S02]  /*6740*/  LDSM.16.MT88.4 R204, [R0+0x1b800] ;  /* 0x01b8000000cc783b */ /* 0x000f240000004200 */
[-C--:B--2---:R-:W-:Y:S08]  /*6750*/  HMMA.16816.F32 R4, R196, R208.reuse, R4 ;  /* 0x000000d0c404723c */ /* 0x084ff00000001804 */
[C---:B---3--:R-:W-:Y:S08]  /*6760*/  HMMA.16816.F32 R8, R200.reuse, R208, R8 ;  /* 0x000000d0c808723c */ /* 0x048ff00000001808 */
[-C--:B------:R-:W-:Y:S07]  /*6770*/  HMMA.16816.F32 R12, R200, R210.reuse, R12 ;  /* 0x000000d2c80c723c */ /* 0x080fee000000180c */
[----:B------:R-:W-:Y:S01]  /*6780*/  RED.E.ADD.F32.FTZ.RN.STRONG.GPU [R228.64], R4 ;  /* 0x00000004e400798e */ /* 0x000fe2000c10e784 */
[C---:B------:R-:W-:Y:S04]  /*6790*/  HMMA.16816.F32 R16, R196.reuse, R210, R16 ;  /* 0x000000d2c410723c */ /* 0x040fe80000001810 */
[----:B------:R-:W2:Y:S04]  /*67a0*/  LDSM.16.MT88.4 R208, [R0+0x1d800] ;  /* 0x01d8000000d0783b */ /* 0x000ea80000004200 */
[-C--:B----4-:R-:W-:Y:S08]  /*67b0*/  HMMA.16816.F32 R84, R196, R204.reuse, R84 ;  /* 0x000000ccc454723c */ /* 0x090ff00000001854 */
[C---:B------:R-:W-:Y:S08]  /*67c0*/  HMMA.16816.F32 R88, R200.reuse, R204, R88 ;  /* 0x000000ccc858723c */ /* 0x040ff00000001858 */
[-C--:B------:R-:W-:Y:S08]  /*67d0*/  HMMA.16816.F32 R92, R200, R206.reuse, R92 ;  /* 0x000000cec85c723c */ /* 0x080ff0000000185c */
[C---:B------:R-:W-:Y:S01]  /*67e0*/  HMMA.16816.F32 R96, R196.reuse, R206, R96 ;  /* 0x000000cec460723c */ /* 0x040fe20000001860 */
[----:B------:R3:W4:Y:S07]  /*67f0*/  LDSM.16.MT88.4 R204, [R0+0x1f800] ;  /* 0x01f8000000cc783b */ /* 0x00072e0000004200 */
[-C--:B--2---:R-:W-:Y:S08]  /*6800*/  HMMA.16816.F32 R100, R196, R208.reuse, R100 ;  /* 0x000000d0c464723c */ /* 0x084ff00000001864 */
[C---:B------:R-:W-:Y:S04]  /*6810*/  HMMA.16816.F32 R104, R200.reuse, R208, R104 ;  /* 0x000000d0c868723c */ /* 0x040fe80000001868 */
[C---:B---3--:R-:W-:Y:S04]  /*6820*/  IMAD R0, R250.reuse, 0x18, RZ ;  /* 0x00000018fa007824 */ /* 0x048fe800078e02ff */
[-C--:B------:R-:W-:Y:S08]  /*6830*/  HMMA.16816.F32 R108, R200, R210.reuse, R108 ;  /* 0x000000d2c86c723c */ /* 0x080ff0000000186c */
[C---:B------:R-:W-:Y:S08]  /*6840*/  HMMA.16816.F32 R112, R196.reuse, R210, R112 ;  /* 0x000000d2c470723c */ /* 0x040ff00000001870 */
[-C--:B----4-:R-:W-:Y:S08]  /*6850*/  HMMA.16816.F32 R116, R196, R204.reuse, R116 ;  /* 0x000000ccc474723c */ /* 0x090ff00000001874 */
[C---:B------:R-:W-:Y:S08]  /*6860*/  HMMA.16816.F32 R120, R200.reuse, R204, R120 ;  /* 0x000000ccc878723c */ /* 0x040ff00000001878 */
[-C--:B------:R-:W-:Y:S07]  /*6870*/  HMMA.16816.F32 R124, R200, R206.reuse, R124 ;  /* 0x000000cec87c723c */ /* 0x080fee000000187c */
[----:B------:R-:W-:Y:S01]  /*6880*/  IMAD.SHL.U32 R200, R250, 0x8, RZ ;  /* 0x00000008fac87824 */ /* 0x000fe200078e00ff */
[----:B------:R-:W-:Y:S04]  /*6890*/  HMMA.16816.F32 R128, R196, R206, R128 ;  /* 0x000000cec480723c */ /* 0x000fe80000001880 */
[-C--:B-1----:R-:W-:Y:S01]  /*68a0*/  LEA R2, P0, R200, R228.reuse, 0x2 ;  /* 0x000000e4c8027211 */ /* 0x082fe200078010ff */
[C---:B------:R-:W-:Y:S02]  /*68b0*/  IMAD.SHL.U32 R201, R250.reuse, 0x10, RZ ;  /* 0x00000010fac97824 */ /* 0x040fe400078e00ff */
[----:B------:R-:W-:Y:S01]  /*68c0*/  IMAD.SHL.U32 R197, R250, 0x20, RZ ;  /* 0x00000020fac57824 */ /* 0x000fe200078e00ff */
[-C--:B------:R-:W-:Y:S01]  /*68d0*/  LEA.HI.X.SX32 R3, R200, R229.reuse, 0x2, P0 ;  /* 0x000000e5c8037211 */ /* 0x080fe200000f16ff */
[----:B------:R-:W-:Y:S03]  /*68e0*/  IMAD R202, R250, 0x28, RZ ;  /* 0x00000028faca7824 */ /* 0x000fe600078e02ff */
        /* <DEDUP_REMOVED lines=512> */
.L_x_1864:
        /* <DEDUP_REMOVED lines=18> */
.L_x_1865:
[----:B-1----:R-:W2:Y:S01]  /*8a10*/  LDL.64 R6, [R1] ;  /* 0x0000000001067983 */ /* 0x002ea20000100a00 */
[----:B------:R-:W-:Y:S01]  /*8a20*/  USHF.R.S32.HI UR10, URZ, 0x1f, UR23 ;  /* 0x0000001f3f0a7899 */ /* 0x000fe20008011417 */
[----:B------:R-:W-:Y:S01]  /*8a30*/  IMAD.U32 R2, RZ, RZ, UR23 ;  /* 0x00000017ff027e24 */ /* 0x000fe2000f8e00ff */
[----:B------:R-:W-:Y:S01]  /*8a40*/  ULDC.64 UR8, c[0x0][0x3a0] ;  /* 0x0000e80000087ab9 */ /* 0x000fe20000000a00 */
[----:B------:R-:W-:Y:S01]  /*8a50*/  BAR.SYNC.DEFER_BLOCKING 0x0 ;  /* 0x0000000000007b1d */ /* 0x000fe20000010000 */
[----:B------:R-:W-:Y:S01]  /*8a60*/  UIMAD UR6, UR10, UR8, URZ ;  /* 0x000000080a0672a4 */ /* 0x000fe2000f8e023f */
[----:B------:R-:W-:Y:S01]  /*8a70*/  SHF.R.S32.HI R11, RZ, 0x1f, R247 ;  /* 0x0000001fff0b7819 */ /* 0x000fe200000114f7 */
[----:B------:R-:W-:Y:S02]  /*8a80*/  UIMAD UR7, UR22, -0x40, UR7 ;  /* 0xffffffc0160778a4 */ /* 0x000fe4000f8e0207 */
[----:B------:R-:W-:Y:S01]  /*8a90*/  UIMAD UR6, UR23, UR9, UR6 ;  /* 0x00000009170672a4 */ /* 0x000fe2000f8e0206 */
[----:B------:R-:W-:Y:S02]  /*8aa0*/  BSSY B0, `(.L_x_1866) ;  /* 0x000002b000007945 */ /* 0x000fe40003800000 */
[----:B------:R-:W-:Y:S01]  /*8ab0*/  ULDC.64 UR8, c[0x0][0x3b8] ;  /* 0x0000ee0000087ab9 */ /* 0x000fe20000000a00 */
[----:B------:R-:W-:-:S02]  /*8ac0*/  ISETP.GE.AND P2, PT, R247, UR7, PT ;  /* 0x00000007f7007c0c */ /* 0x000fc4000bf46270 */
[----:B------:R-:W-:Y:S01]  /*8ad0*/  IMAD.U32 R0, RZ, RZ, UR6 ;  /* 0x00000006ff007e24 */ /* 0x000fe2000f8e00ff */
[----:B------:R-:W-:-:S04]  /*8ae0*/  UIMAD UR6, UR60, UR8, URZ ;  /* 0x000000083c0672a4 */ /* 0x000fc8000f8e023f */
[----:B------:R-:W-:Y:S01]  /*8af0*/  UIMAD UR6, UR38, UR9, UR6 ;  /* 0x00000009260672a4 */ /* 0x000fe2000f8e0206 */
[----:B------:R1:W3:Y:S04]  /*8b00*/  LDS.128 R40, [R231+0x19000] ;  /* 0x01900000e7287984 */ /* 0x0002e80000000c00 */
[----:B------:R1:W4:Y:S04]  /*8b10*/  LDS.128 R36, [R231+0x1b000] ;  /* 0x01b00000e7247984 */ /* 0x0003280000000c00 */
        /* <DEDUP_REMOVED lines=35> */
.L_x_1867:
[----:B-1-34-:R-:W-:Y:S05]  /*8d50*/  BSYNC B0 ;  /* 0x0000000000007941 */ /* 0x01afea0003800000 */
.L_x_1866:
        /* <DEDUP_REMOVED lines=18> */
.L_x_1869:
[----:B------:R-:W-:Y:S05]  /*8e80*/  BSYNC B0 ;  /* 0x0000000000007941 */ /* 0x000fea0003800000 */
.L_x_1868:
        /* <DEDUP_REMOVED lines=28> */
.L_x_1871:
[----:B------:R-:W-:Y:S05]  /*9050*/  BSYNC B0 ;  /* 0x0000000000007941 */ /* 0x000fea0003800000 */
.L_x_1870:
        /* <DEDUP_REMOVED lines=15> */
.L_x_1852:
[----:B------:R-:W-:Y:S05]  /*9150*/  BSYNC B1 ;  /* 0x0000000000017941 */ /* 0x000fea0003800000 */
.L_x_1838:
        /* <DEDUP_REMOVED lines=11> */
.L_x_1872:
[----:B------:R-:W-:Y:S05]  /*9210*/  EXIT ;  /* 0x000000000000794d */ /* 0x000fea0003800000 */
.L_x_1874:
        /* <DEDUP_REMOVED lines=14> */
.L_x_2049:


//--------------------- .text._ZN5flash44flash_bwd_dq_dk_dv_loop_seqk_parallel_kernelI23Flash_bwd_kernel_traitsILi256ELi64ELi64ELi8ELi4ELi2ELi2ELb0ELb0EN7cutlass6half_tE19Flash_kernel_traitsILi256ELi64ELi64ELi8ES3_EELb1ELb0ELb1ELb1ELb0ELb0ELb0EEEvNS_16Flash_bwd_paramsE --------------------------
	.section	.text._ZN5flash44flash_bwd_dq_dk_dv_loop_seqk_parallel_kernelI23Flash_bwd_kernel_traitsILi256ELi64ELi64ELi8ELi4ELi2ELi2ELb0ELb0EN7cutlass6half_tE19Flash_kernel_traitsILi256ELi64ELi64ELi8ES3_EELb1ELb0ELb1ELb1ELb0ELb0ELb0EEEvNS_16Flash_bwd_paramsE,"ax",@progbits
	.sectioninfo	@"SHI_REGISTERS=255"
	.align	128
        .global         _ZN5flash44flash_bwd_dq_dk_dv_loop_seqk_parallel_kernelI23Flash_bwd_kernel_traitsILi256ELi64ELi64ELi8ELi4ELi2ELi2ELb0ELb0EN7cutlass6half_tE19Flash_kernel_traitsILi256ELi64ELi64ELi8ES3_EELb1ELb0ELb1ELb1ELb0ELb0ELb0EEEvNS_16Flash_bwd_paramsE
        .type           _ZN5flash44flash_bwd_dq_dk_dv_loop_seqk_parallel_kernelI23Flash_bwd_kernel_traitsILi256ELi64ELi64ELi8ELi4ELi2ELi2ELb0ELb0EN7cutlass6half_tE19Flash_kernel_traitsILi256ELi64ELi64ELi8ES3_EELb1ELb0ELb1ELb1ELb0ELb0ELb0EEEvNS_16Flash_bwd_paramsE,@function
        .size           _ZN5flash44flash_bwd_dq_dk_dv_loop_seqk_parallel_kernelI23Flash_bwd_kernel_traitsILi256ELi64ELi64ELi8ELi4ELi2ELi2ELb0ELb0EN7cutlass6half_tE19Flash_kernel_traitsILi256ELi64ELi64ELi8ES3_EELb1ELb0ELb1ELb1ELb0ELb0ELb0EEEvNS_16Flash_bwd_paramsE,(.L_x_2050 - _ZN5flash44flash_bwd_dq_dk_dv_loop_seqk_parallel_kernelI23Flash_bwd_kernel_traitsILi256ELi64ELi64ELi8ELi4ELi2ELi2ELb0ELb0EN7cutlass6half_tE19Flash_kernel_traitsILi256ELi64ELi64ELi8ES3_EELb1ELb0ELb1ELb1ELb0ELb0ELb0EEEvNS_16Flash_bwd_paramsE)
        .other          _ZN5flash44flash_bwd_dq_dk_dv_loop_seqk_parallel_kernelI23Flash_bwd_kernel_traitsILi256ELi64ELi64ELi8ELi4ELi2ELi2ELb0ELb0EN7cutlass6half_tE19Flash_kernel_traitsILi256ELi64ELi64ELi8ES3_EELb1ELb0ELb1ELb1ELb0ELb0ELb0EEEvNS_16Flash_bwd_paramsE,@"STO_CUDA_ENTRY STV_DEFAULT"
_ZN5flash44flash_bwd_dq_dk_dv_loop_seqk_parallel_kernelI23Flash_bwd_kernel_traitsILi256ELi64ELi64ELi8ELi4ELi2ELi2ELb0ELb0EN7cutlass6half_tE19Flash_kernel_traitsILi256ELi64ELi64ELi8ES3_EELb1ELb0ELb1ELb1ELb0ELb0ELb0EEEvNS_16Flash_bwd_paramsE:
.text._ZN5flash44flash_bwd_dq_dk_dv_loop_seqk_parallel_kernelI23Flash_bwd_kernel_traitsILi256ELi64ELi64ELi8ELi4ELi2ELi2ELb0ELb0EN7cutlass6half_tE19Flash_kernel_traitsILi256ELi64ELi64ELi8ES3_EELb1ELb0ELb1ELb1ELb0ELb0ELb0EEEvNS_16Flash_bwd_paramsE:
        /* <DEDUP_REMOVED lines=21> */
[----:B------:R-:W-:-:S02]  /*0150*/  ULDC.U8 UR7, c[0x0][0x328] ;  /* 0x0000ca0000077ab9 */ /* 0x000fc40000000000 */
        /* <DEDUP_REMOVED lines=36> */
[----:B------:R-:W-:Y:S01]  /*03a0*/  UIMAD UR4, UR35, UR13, UR36 ;  /* 0x0000000d230472a4 */ /* 0x000fe2000f8e0224 */
        /* <DEDUP_REMOVED lines=9> */
[C---:B------:R-:W-:Y:S01]  /*0440*/  IMAD.IADD R226, R0.reuse, 0x1, -R2 ;  /* 0x0000000100e27824 */ /* 0x040fe200078e0a02 */
[----:B------:R-:W-:Y:S01]  /*0450*/  SHF.R.S32.HI R2, RZ, 0x3, R11 ;  /* 0x00000003ff027819 */ /* 0x000fe2000001140b */
[----:B------:R-:W-:Y:S01]  /*0460*/  IMAD.IADD R16, R0, 0x1, -R7 ;  /* 0x0000000100107824 */ /* 0x000fe200078e0a07 */
[--C-:B------:R-:W-:Y:S01]  /*0470*/  SHF.R.S32.HI R0, RZ, 0x1f, R6.reuse ;  /* 0x0000001fff007819 */ /* 0x100fe20000011406 */
[----:B------:R-:W-:Y:S01]  /*0480*/  IMAD.IADD R12, R5, 0x1, -R3 ;  /* 0x00000001050c7824 */ /* 0x000fe200078e0a03 */
[----:B------:R-:W-:Y:S01]  /*0490*/  SHF.R.S32.HI R3, RZ, 0x2, R6 ;  /* 0x00000002ff037819 */ /* 0x000fe20000011406 */
[----:B------:R-:W-:Y:S01]  /*04a0*/  IMAD.SHL.U32 R2, R2, 0x40, RZ ;  /* 0x0000004002027824 */ /* 0x000fe200078e00ff */
[----:B------:R-:W-:Y:S01]  /*04b0*/  SHF.R.S32.HI R5, RZ, 0x1f, R9 ;  /* 0x0000001fff057819 */ /* 0x000fe20000011409 */
[----:B------:R-:W-:Y:S01]  /*04c0*/  IMAD.SHL.U32 R223, R12, 0x200, RZ ;  /* 0x000002000cdf7824 */ /* 0x000fe200078e00ff */
[----:B------:R-:W-:Y:S01]  /*04d0*/  LEA.HI R0, R0, R3, RZ, 0x3 ;  /* 0x0000000300007211 */ /* 0x000fe200078f18ff */
[----:B------:R-:W-:Y:S01]  /*04e0*/  STL [R1+0x24], R16 ;  /* 0x0000241001007387 */ /* 0x000fe20000100800 */
[----:B------:R-:W-:Y:S01]  /*04f0*/  SHF.R.S32.HI R6, RZ, 0x7, R13 ;  /* 0x00000007ff067819 */ /* 0x000fe2000001140d */
[----:B------:R-:W-:Y:S01]  /*0500*/  @!UP5 UIMAD UR6, UR35, UR14, UR36 ;  /* 0x0000000e2306d2a4 */ /* 0x000fe2000f8e0224 */
[----:B------:R-:W-:Y:S01]  /*0510*/  LOP3.LUT R0, R0, 0xfffffff8, RZ, 0xc0, !PT ;  /* 0xfffffff800007812 */ /* 0x000fe200078ec0ff */
[----:B------:R-:W-:Y:S01]  /*0520*/  USHF.L.U32 UR48, UR49, 0x6, URZ ;  /* 0x0000000631307899 */ /* 0x000fe2000800063f */
        /* <DEDUP_REMOVED lines=8> */
[----:B------:R-:W-:Y:S01]  /*05b0*/  LOP3.LUT R2, R0, 0x38, R242, 0xf8, !PT ;  /* 0x0000003800027812 */ /* 0x000fe200078ef8f2 */
[----:B------:R-:W-:Y:S01]  /*05c0*/  ULDC UR54, c[0x0][0x224] ;  /* 0x0000890000367ab9 */ /* 0x000fe20000000800 */
[----:B------:R-:W-:Y:S01]  /*05d0*/  SHF.R.U32.HI R0, RZ, 0x3, R0 ;  /* 0x00000003ff007819 */ /* 0x000fe20000011600 */
[----:B------:R-:W-:Y:S01]  /*05e0*/  @UP5 UIMAD UR58, UR35, UR53, URZ ;  /* 0x00000035233a52a4 */ /* 0x000fe2000f8e023f */
[----:B------:R-:W-:Y:S01]  /*05f0*/  LEA.HI R244, R3, R10, RZ, 0x2 ;  /* 0x0000000a03f47211 */ /* 0x000fe200078f10ff */
[----:B------:R-:W-:Y:S01]  /*0600*/  UMOV UR40, URZ ;  /* 0x0000003f00287c82 */ /* 0x000fe20008000000 */
[----:B------:R-:W-:Y:S01]  /*0610*/  LEA.HI R10, R5, R9, RZ, 0x3 ;  /* 0x00000009050a7211 */ /* 0x000fe200078f18ff */
[----:B------:R-:W-:Y:S01]  /*0620*/  IMAD.U32 R5, RZ, RZ, UR15 ;  /* 0x0000000fff057e24 */ /* 0x000fe2000f8e00ff */
[----:B------:R-:W-:Y:S01]  /*0630*/  LOP3.LUT R7, R2, R0, RZ, 0x3c, !PT ;  /* 0x0000000002077212 */ /* 0x000fe200078e3cff */
[----:B------:R-:W-:Y:S01]  /*0640*/  IMAD.SHL.U32 R0, R8, 0x40, RZ ;  /* 0x0000004008007824 */ /* 0x000fe200078e00ff */
[----:B------:R-:W-:Y:S01]  /*0650*/  LOP3.LUT R2, R10, 0xfffffff8, RZ, 0xc0, !PT ;  /* 0xfffffff80a027812 */ /* 0x000fe200078ec0ff */
[----:B------:R-:W-:Y:S01]  /*0660*/  ULDC.64 UR8, c[0x0][0x118] ;  /* 0x0000460000087ab9 */ /* 0x000fe20000000a00 */
[----:B------:R-:W-:Y:S01]  /*0670*/  LOP3.LUT R3, R4, 0x1, RZ, 0xc0, !PT ;  /* 0x0000000104037812 */ /* 0x000fe200078ec0ff */
[----:B------:R-:W-:Y:S01]  /*0680*/  ULDC UR42, c[0x0][0x2e8] ;  /* 0x0000ba00002a7ab9 */ /* 0x000fe20000000800 */
[----:B------:R-:W-:Y:S01]  /*0690*/  LOP3.LUT R0, R0, 0x1c0, RZ, 0xc0, !PT ;  /* 0x000001c000007812 */ /* 0x000fe200078ec0ff */
[----:B------:R-:W-:Y:S01]  /*06a0*/  IMAD.IADD R9, R9, 0x1, -R2 ;  /* 0x0000000109097824 */ /* 0x000fe200078e0a02 */
[----:B------:R-:W-:Y:S01]  /*06b0*/  ISETP.NE.U32.AND P0, PT, R3, 0x1, PT ;  /* 0x000000010300780c */ /* 0x000fe20003f05070 */
[----:B------:R-:W-:Y:S01]  /*06c0*/  IMAD.SHL.U32 R2, R226, 0x10, RZ ;  /* 0x00000010e2027824 */ /* 0x000fe200078e00ff */
[----:B------:R-:W-:Y:S01]  /*06d0*/  LOP3.LUT R219, R0, 0x8, R11, 0xf8, !PT ;  /* 0x0000000800db7812 */ /* 0x000fe200078ef80b */
[C---:B------:R-:W-:Y:S01]  /*06e0*/  IMAD.SHL.U32 R3, R4.reuse, 0x40, RZ ;  /* 0x0000004004037824 */ /* 0x040fe200078e00ff */
[----:B------:R-:W-:Y:S01]  /*06f0*/  R2P PR, R4, 0x6 ;  /* 0x0000000604007804 */ /* 0x000fe20000000000 */
[----:B------:R-:W-:Y:S01]  /*0700*/  ULOP3.LUT UR60, UR36, UR60, URZ, 0x3c, !UPT ;  /* 0x0000003c243c7292 */ /* 0x000fe2000f8e3c3f */
[----:B------:R-:W-:Y:S01]  /*0710*/  LOP3.LUT R5, R0, 0x10, R2, 0xf8, !PT ;  /* 0x0000001000057812 */ /* 0x000fe200078ef802 */
[C---:B------:R-:W-:Y:S01]  /*0720*/  IMAD R2, R6.reuse, 0x800, R223 ;  /* 0x0000080006027824 */ /* 0x040fe200078e02df */
[----:B------:R-:W-:Y:S01]  /*0730*/  SHF.R.U32.HI R0, RZ, 0x3, R0 ;  /* 0x00000003ff007819 */ /* 0x000fe20000011600 */
[----:B------:R-:W-:Y:S01]  /*0740*/  USHF.R.S32.HI UR61, URZ, 0x1f, UR36 ;  /* 0x0000001f3f3d7899 */ /* 0x000fe20008011424 */
[----:B------:R-:W-:Y:S01]  /*0750*/  LOP3.LUT R5, R5, 0x8, R11, 0xf8, !PT ;  /* 0x0000000805057812 */ /* 0x000fe200078ef80b */
[----:B------:R-:W-:Y:S01]  /*0760*/  UIMAD.WIDE.U32 UR44, UR38, UR46, URZ ;  /* 0x0000002e262c72a5 */ /* 0x000fe2000f8e003f */
[----:B------:R-:W-:Y:S01]  /*0770*/  LOP3.LUT R219, R219, R0, RZ, 0x3c, !PT ;  /* 0x00000000dbdb7212 */ /* 0x000fe200078e3cff */
[----:B------:R-:W-:Y:S01]  /*0780*/  UIMAD UR55, UR39, UR46, URZ ;  /* 0x0000002e273772a4 */ /* 0x000fe2000f8e023f */
        /* <DEDUP_REMOVED lines=8> */
[----:B------:R-:W-:Y:S01]  /*0810*/  SEL R217, R217, 0xffffffe0, !P3 ;  /* 0xffffffe0d9d97807 */ /* 0x000fe20005800000 */
[----:B------:R-:W-:Y:S01]  /*0820*/  IMAD R4, R2, 0x200, R7 ;  /* 0x0000020002047824 */ /* 0x000fe200078e0207 */
[----:B------:R-:W-:Y:S01]  /*0830*/  SEL R222, R222, 0xffffffc0, !P4 ;  /* 0xffffffc0dede7807 */ /* 0x000fe20006000000 */
[----:B------:R-:W-:Y:S01]  /*0840*/  IMAD.SHL.U32 R2, R2, 0x8, RZ ;  /* 0x0000000802027824 */ /* 0x000fe200078e00ff */
[----:B------:R-:W-:Y:S01]  /*0850*/  SEL R247, R247, 0x10, !P0 ;  /* 0x00000010f7f77807 */ /* 0x000fe20004000000 */
[----:B------:R-:W-:Y:S01]  /*0860*/  IMAD.U32 R7, RZ, RZ, UR7 ;  /* 0x00000007ff077e24 */ /* 0x000fe2000f8e00ff */
[----:B------:R1:W-:Y:S01]  /*0870*/  STL [R1+0x28], R4 ;  /* 0x0000280401007387 */ /* 0x0003e20000100800 */
[C---:B------:R-:W-:Y:S01]  /*0880*/  IMAD R217, R219.reuse, 0x2, R217 ;  /* 0x00000002dbd97824 */ /* 0x040fe200078e02d9 */
[----:B------:R-:W-:Y:S01]  /*0890*/  LOP3.LUT R2, R2, 0x18, RZ, 0xc0, !PT ;  /* 0x0000001802027812 */ /* 0x000fe200078ec0ff */
[----:B------:R-:W-:Y:S01]  /*08a0*/  IMAD R219, R219, 0x2, R222 ;  /* 0x00000002dbdb7824 */ /* 0x000fe200078e02de */
[----:B------:R-:W-:Y:S01]  /*08b0*/  SHF.R.S32.HI R244, RZ, 0x2, R244 ;  /* 0x00000002fff47819 */ /* 0x000fe200000114f4 */
[----:B------:R-:W-:Y:S01]  /*08c0*/  IMAD.IADD R218, R222, 0x1, R217 ;  /* 0x00000001deda7824 */ /* 0x000fe200078e02d9 */
[C---:B------:R-:W-:Y:S01]  /*08d0*/  IADD3 R252, R242.reuse, 0x40, RZ ;  /* 0x00000040f2fc7810 */ /* 0x040fe20007ffe0ff */
[C---:B------:R-:W-:Y:S01]  /*08e0*/  IMAD R222, R223.reuse, 0x2, R222 ;  /* 0x00000002dfde7824 */ /* 0x040fe200078e02de */
[----:B------:R-:W-:Y:S01]  /*08f0*/  IADD3 R251, R242, 0x80, RZ ;  /* 0x00000080f2fb7810 */ /* 0x000fe20007ffe0ff */
[----:B------:R-:W-:Y:S01]  /*0900*/  IMAD R244, R16, 0x10, R244 ;  /* 0x0000001010f47824 */ /* 0x000fe200078e02f4 */
        /* <DEDUP_REMOVED lines=13> */
[----:B------:R-:W-:Y:S02]  /*09e0*/  IMAD R2, R16, 0x400, R0 ;  /* 0x0000040010027824 */ /* 0x000fe400078e0200 */
[----:B------:R-:W-:-:S02]  /*09f0*/  IMAD.SHL.U32 R4, R9, 0x40, RZ ;  /* 0x0000004009047824 */ /* 0x000fc400078e00ff */
        /* <DEDUP_REMOVED lines=12> */
[----:B------:R-:W-:Y:S01]  /*0ac0*/  LOP3.LUT R2, R5, R2, RZ, 0x3c, !PT ;  /* 0x0000000205027212 */ /* 0x000fe200078e3cff */
[--C-:B------:R-:W-:Y:S01]  /*0ad0*/  IMAD R4, R16, 0x400, R0.reuse ;  /* 0x0000040010047824 */ /* 0x100fe200078e0200 */
[----:B------:R-:W-:Y:S01]  /*0ae0*/  LOP3.LUT R231, R3, R0, RZ, 0xfc, !PT ;  /* 0x0000000003e77212 */ /* 0x000fe200078efcff */
[----:B------:R-:W-:Y:S01]  /*0af0*/  IMAD R226, R226, 0x400, R0 ;  /* 0x00000400e2e27824 */ /* 0x000fe200078e0200 */
[----:B------:R-:W-:Y:S01]  /*0b00*/  IADD3 R0, R242, 0xc0, RZ ;  /* 0x000000c0f2007810 */ /* 0x000fe20007ffe0ff */
[----:B------:R-:W-:Y:S01]  /*0b10*/  IMAD.IADD R230, R4, 0x1, R2 ;  /* 0x0000000104e67824 */ /* 0x000fe200078e0202 */
[----:B------:R-:W-:Y:S01]  /*0b20*/  IADD3 R246, R245, 0x20, RZ ;  /* 0x00000020f5f67810 */ /* 0x000fe20007ffe0ff */
[----:B------:R-:W-:Y:S01]  /*0b30*/  IMAD.IADD R226, R2, 0x1, R226 ;  /* 0x0000000102e27824 */ /* 0x000fe200078e02e2 */
[----:B------:R-:W-:Y:S01]  /*0b40*/  LEA R2, R7, 0x18000, 0x1 ;  /* 0x0001800007027811 */ /* 0x000fe200078e08ff */
[----:B------:R1:W-:Y:S01]  /*0b50*/  STL [R1], R0 ;  /* 0x0000000001007387 */ /* 0x0003e20000100800 */
[----:B------:R-:W-:-:S02]  /*0b60*/  @P1 IADD3 R246, R245, -0x20, RZ ;  /* 0xffffffe0f5f61810 */ /* 0x000fc40007ffe0ff */
[----:B------:R-:W-:Y:S01]  /*0b70*/  LEA R226, R226, 0x28000, 0x1 ;  /* 0x00028000e2e27811 */ /* 0x000fe200078e08ff */
[----:B------:R2:W-:Y:S02]  /*0b80*/  STL [R1+0x4], R2 ;  /* 0x0000040201007387 */ /* 0x0005e40000100800 */
[----:B------:R-:W-:Y:S01]  /*0b90*/  IMAD.IADD R247, R247, 0x1, R246 ;  /* 0x00000001f7f77824 */ /* 0x000fe200078e02f6 */
[C---:B-1----:R-:W-:Y:S02]  /*0ba0*/  IADD3 R0, R2.reuse, 0x40, RZ ;  /* 0x0000004002007810 */ /* 0x042fe40007ffe0ff */
[----:B------:R-:W-:-:S05]  /*0bb0*/  @P2 IADD3 R0, R2, -0x40, RZ ;  /* 0xffffffc002002810 */ /* 0x000fca0007ffe0ff */
[----:B------:R2:W-:Y:S02]  /*0bc0*/  STL [R1+0x8], R0 ;  /* 0x0000080001007387 */ /* 0x0005e40000100800 */
.L_x_1923:
        /* <DEDUP_REMOVED lines=66> */
.L_x_1875:
        /* <DEDUP_REMOVED lines=28> */
[----:B------:R-:W-:Y:S02]  /*11b0*/  ULDC UR17, c[0x0][0x2e4] ;  /* 0x0000b90000117ab9 */ /* 0x000fe40000000800 */
[----:B------:R-:W-:Y:S02]  /*11c0*/  USEL UR33, UR6, UR4, !UP3 ;  /* 0x0000000406217287 */ /* 0x000fe4000d800000 */
[----:B------:R-:W-:Y:S02]  /*11d0*/  UIADD3 UR6, UR15, 0x40, UR22 ;  /* 0x000000400f067890 */ /* 0x000fe4000fffe016 */
[----:B------:R-:W-:Y:S02]  /*11e0*/  UIMAD UR4, UR14, UR11, URZ ;  /* 0x0000000b0e0472a4 */ /* 0x000fe4000f8e023f */
[----:B------:R-:W-:-:S02]  /*11f0*/  UIADD3 UR6, UR6, UR17, -UR12 ;  /* 0x0000001106067290 */ /* 0x000fc4000fffe80c */
[----:B------:R-:W-:Y:S02]  /*1200*/  UIADD3 UR32, UR7, UR13, URZ ;  /* 0x0000000d07207290 */ /* 0x000fe4000fffe03f */
        /* <DEDUP_REMOVED lines=33> */
.L_x_1877:
        /* <DEDUP_REMOVED lines=43> */
.L_x_1878:
        /* <DEDUP_REMOVED lines=45> */
.L_x_1879:
[----:B------:R-:W-:-:S04]  /*19a0*/  UMOV UR11, UR54 ;  /* 0x00000036000b7c82 */ /* 0x000fc80008000000 */
.L_x_1880:
[----:B------:R-:W-:Y:S01]  /*19b0*/  UIADD3 UR4, UP4, UP3, UR4, UR48, UR50 ;  /* 0x0000003004047290 */ /* 0x000fe2000fb9e032 */
[----:B------:R-:W-:Y:S01]  /*19c0*/  LEA.HI R2, R23, R24, RZ, 0x5 ;  /* 0x0000001817027211 */ /* 0x000fe200078f28ff */
[----:B------:R-:W-:Y:S01]  /*19d0*/  UIADD3 UR16, UR17, UR16, URZ ;  /* 0x0000001011107290 */ /* 0x000fe2000fffe03f */
[----:B------:R-:W-:Y:S01]  /*19e0*/  IADD3 R9, P0, R12, UR17, RZ ;  /* 0x000000110c097c10 */ /* 0x000fe2000ff1e0ff */
[----:B------:R-:W-:Y:S01]  /*19f0*/  UIADD3 UR14, UP2, UP1, UR18, UR4, UR19 ;  /* 0x00000004120e7290 */ /* 0x000fe2000f95e013 */
[----:B------:R-:W-:Y:S01]  /*1a00*/  LOP3.LUT R0, R2, 0xffffffe0, RZ, 0xc0, !PT ;  /* 0xffffffe002007812 */ /* 0x000fe200078ec0ff */
[----:B------:R-:W-:Y:S01]  /*1a10*/  UIADD3.X UR4, UR7, UR52, UR57, UP4, UP3 ;  /* 0x0000003407047290 */ /* 0x000fe2000a7e6439 */
[----:B------:R-:W-:Y:S01]  /*1a20*/  IMAD.U32 R4, RZ, RZ, UR17 ;  /* 0x00000011ff047e24 */ /* 0x000fe2000f8e00ff */
[----:B------:R-:W-:Y:S01]  /*1a30*/  ULDC.64 UR18, c[0x0][0x3c8] ;  /* 0x0000f20000127ab9 */ /* 0x000fe20000000a00 */
[----:B------:R-:W-:Y:S01]  /*1a40*/  SHF.R.S32.HI R2, RZ, 0x5, R2 ;  /* 0x00000005ff027819 */ /* 0x000fe20000011402 */
[----:B------:R-:W-:Y:S01]  /*1a50*/  UIADD3.X UR13, UR10, UR4, UR13, UP2, UP1 ;  /* 0x000000040a0d7290 */ /* 0x000fe200097e240d */
[----:B------:R-:W-:Y:S01]  /*1a60*/  IMAD.IADD R19, R24, 0x1, -R0 ;  /* 0x0000000118137824 */ /* 0x000fe200078e0a00 */
[----:B------:R-:W-:Y:S01]  /*1a70*/  IADD3.X R13, R21, UR21, RZ, P0, !PT ;  /* 0x00000015150d7c10 */ /* 0x000fe200087fe4ff */
[----:B------:R-:W-:Y:S01]  /*1a80*/  ULDC.64 UR4, c[0x0][0x1a8] ;  /* 0x00006a0000047ab9 */ /* 0x000fe20000000a00 */
[----:B------:R-:W-:Y:S01]  /*1a90*/  SHF.R.S32.HI R243, RZ, 0x1f, R242 ;  /* 0x0000001ffff37819 */ /* 0x000fe200000114f2 */
[----:B------:R-:W-:Y:S01]  /*1aa0*/  UIMAD UR4, UR61, UR4, URZ ;  /* 0x000000043d0472a4 */ /* 0x000fe2000f8e023f */
[----:B------:R-:W-:Y:S01]  /*1ab0*/  IMAD R0, R2, UR49, R19 ;  /* 0x0000003102007c24 */ /* 0x000fe2000f8e0213 */
[----:B------:R-:W-:Y:S01]  /*1ac0*/  IADD3 R2, P2, R242, UR23, RZ ;  /* 0x00000017f2027c10 */ /* 0x000fe2000ff5e0ff */
[----:B------:R-:W-:Y:S01]  /*1ad0*/  IMAD.U32 R7, RZ, RZ, UR36 ;  /* 0x00000024ff077e24 */ /* 0x000fe2000f8e00ff */
[----:B------:R-:W-:Y:S01]  /*1ae0*/  UIMAD UR7, UR36, UR5, UR4 ;  /* 0x00000005240772a4 */ /* 0x000fe2000f8e0204 */
[----:B------:R-:W-:Y:S01]  /*1af0*/  IMAD.U32 R10, RZ, RZ, UR36 ;  /* 0x00000024ff0a7e24 */ /* 0x000fe2000f8e00ff */
[----:B------:R-:W-:Y:S01]  /*1b00*/  IADD3.X R3, R243, UR26, RZ, P2, !PT ;  /* 0x0000001af3037c10 */ /* 0x000fe200097fe4ff */
[----:B------:R-:W-:Y:S01]  /*1b10*/  ULDC.64 UR4, c[0x0][0x370] ;  /* 0x0000dc0000047ab9 */ /* 0x000fe20000000a00 */
[----:B------:R-:W-:Y:S01]  /*1b20*/  IADD3 R8, P0, R0, UR14, RZ ;  /* 0x0000000e00087c10 */ /* 0x000fe2000ff1e0ff */
[----:B------:R-:W-:Y:S01]  /*1b30*/  UIMAD UR4, UR21, UR4, URZ ;  /* 0x00000004150472a4 */ /* 0x000fe2000f8e023f */
[----:B------:R-:W-:Y:S01]  /*1b40*/  BSSY B1, `(.L_x_1876) ;  /* 0x0000a0c000017945 */ /* 0x000fe20003800000 */
[----:B------:R-:W-:Y:S01]  /*1b50*/  IMAD.WIDE.U32 R2, R4, c[0x0][0x370], R2 ;  /* 0x0000dc0004027a25 */ /* 0x000fe200078e0002 */
[----:B------:R-:W-:Y:S01]  /*1b60*/  LEA.HI.X.SX32 R15, R0, UR13, 0x1, P0 ;  /* 0x0000000d000f7c11 */ /* 0x000fe200080f0eff */
[----:B------:R-:W-:-:S02]  /*1b70*/  UIMAD UR10, UR17, UR5, UR4 ;  /* 0x00000005110a72a4 */ /* 0x000fc4000f8e0204 */
[----:B------:R-:W-:Y:S01]  /*1b80*/  IMAD R0, R13, c[0x0][0x190], RZ ;  /* 0x000064000d007a24 */ /* 0x000fe200078e02ff */
[----:B------:R-:W-:Y:S01]  /*1b90*/  ULDC.64 UR4, c[0x0][0x378] ;  /* 0x0000de0000047ab9 */ /* 0x000fe20000000a00 */
[----:B------:R-:W-:Y:S01]  /*1ba0*/  IMAD.WIDE.U32 R4, R9, c[0x0][0x190], R242 ;  /* 0x0000640009047a25 */ /* 0x000fe200078e00f2 */
[----:B------:R-:W-:Y:S01]  /*1bb0*/  UIMAD UR4, UR61, UR4, URZ ;  /* 0x000000043d0472a4 */ /* 0x000fe2000f8e023f */
[----:B------:R-:W-:Y:S01]  /*1bc0*/  IADD3 R3, R3, UR10, RZ ;  /* 0x0000000a03037c10 */ /* 0x000fe2000fffe0ff */
[----:B------:R-:W-:Y:S01]  /*1bd0*/  UIADD3 UR10, UR34, -0x1, URZ ;  /* 0xffffffff220a7890 */ /* 0x000fe2000fffe03f */
[----:B------:R-:W-:Y:S01]  /*1be0*/  IMAD R16, R9, c[0x0][0x194], R0 ;  /* 0x0000650009107a24 */ /* 0x000fe200078e0200 */
[----:B------:R-:W-:Y:S01]  /*1bf0*/  UIMAD UR6, UR36, UR5, UR4 ;  /* 0x00000005240672a4 */ /* 0x000fe2000f8e0204 */
[----:B------:R-:W-:Y:S01]  /*1c00*/  IADD3 R6, P0, R4, UR33, RZ ;  /* 0x0000002104067c10 */ /* 0x000fe2000ff1e0ff */
[----:B------:R-:W-:Y:S01]  /*1c10*/  UIADD3 UR4, UR17, UR11, URZ ;  /* 0x0000000b11047290 */ /* 0x000fe2000fffe03f */
[----:B------:R-:W-:-:S02]  /*1c20*/  IMAD.WIDE.U32 R2, R7, c[0x0][0x378], R2 ;  /* 0x0000de0007027a25 */ /* 0x000fc400078e0002 */
[----:B------:R-:W-:Y:S01]  /*1c30*/  UMOV UR11, 0x4 ;  /* 0x00000004000b7882 */ /* 0x000fe20000000000 */
[----:B------:R-:W-:Y:S01]  /*1c40*/  IADD3.X R7, R5, UR32, R16, P0, !PT ;  /* 0x0000002005077c10 */ /* 0x000fe200087fe410 */
[----:B------:R-:W-:Y:S01]  /*1c50*/  UIMAD.WIDE UR4, UR4, UR11, UR18 ;  /* 0x0000000b040472a5 */ /* 0x000fe2000f8e0212 */
[C---:B------:R-:W-:Y:S01]  /*1c60*/  LEA R232, P0, R8.reuse, c[0x0][0x350], 0x2 ;  /* 0x0000d40008e87a11 */ /* 0x040fe200078010ff */
[----:B------:R-:W-:Y:S01]  /*1c70*/  UIADD3 UR18, UR22, UR15, URZ ;  /* 0x0000000f16127290 */ /* 0x000fe2000fffe03f */
[----:B------:R-:W-:Y:S01]  /*1c80*/  IADD3 R5, R3, UR6, RZ ;  /* 0x0000000603057c10 */ /* 0x000fe2000fffe0ff */
[----:B------:R-:W-:Y:S01]  /*1c90*/  ULDC UR17, c[0x0][0x2e8] ;  /* 0x0000ba0000117ab9 */ /* 0x000fe20000000800 */
[----:B------:R-:W-:Y:S01]  /*1ca0*/  LEA.HI.X R233, R8, c[0x0][0x354], R15, 0x2, P0 ;  /* 0x0000d50008e97a11 */ /* 0x000fe200000f140f */
[----:B------:R-:W-:Y:S01]  /*1cb0*/  IMAD R0, R21, c[0x0][0x370], RZ ;  /* 0x0000dc0015007a24 */ /* 0x000fe200078e02ff */
[----:B------:R-:W-:Y:S01]  /*1cc0*/  UMOV UR20, UR4 ;  /* 0x0000000400147c82 */ /* 0x000fe20008000000 */
[----:B------:R-:W-:Y:S01]  /*1cd0*/  IMAD.MOV.U32 R4, RZ, RZ, R2 ;  /* 0x000000ffff047224 */ /* 0x000fe200078e0002 */
[----:B------:R-:W-:Y:S01]  /*1ce0*/  UIADD3 UR4, UR18, -UR17, -UR12 ;  /* 0x8000001112047290 */ /* 0x000fe2000fffe80c */
[----:B------:R-:W-:Y:S01]  /*1cf0*/  IMAD.WIDE.U32 R10, R10, c[0x0][0x1a8], R6 ;  /* 0x00006a000a0a7a25 */ /* 0x000fe200078e0006 */
[----:B------:R-:W-:-:S02]  /*1d00*/  UMOV UR19, UR5 ;  /* 0x0000000500137c82 */ /* 0x000fc40008000000 */
[----:B------:R-:W-:Y:S01]  /*1d10*/  USHF.R.S32.HI UR21, URZ, 0x1f, UR4 ;  /* 0x0000001f3f157899 */ /* 0x000fe20008011404 */
[C---:B------:R-:W-:Y:S01]  /*1d20*/  IMAD R0, R12.reuse, c[0x0][0x374], R0 ;  /* 0x0000dd000c007a24 */ /* 0x040fe200078e0200 */
[----:B------:R-:W-:Y:S01]  /*1d30*/  IADD3 R15, R11, UR7, RZ ;  /* 0x000000070b0f7c10 */ /* 0x000fe2000fffe0ff */
[----:B------:R-:W-:Y:S01]  /*1d40*/  IMAD.WIDE.U32 R4, R12, c[0x0][0x370], R4 ;  /* 0x0000dc000c047a25 */ /* 0x000fe200078e0004 */
[----:B------:R-:W-:Y:S01]  /*1d50*/  ULEA.HI UR21, UR21, UR4, URZ, 0x6 ;  /* 0x0000000415157291 */ /* 0x000fe2000f8f303f */
[----:B------:R-:W-:Y:S02]  /*1d60*/  LEA R239, P3, R10, c[0x0][0x160], 0x1 ;  /* 0x000058000aef7a11 */ /* 0x000fe400078608ff */
[----:B------:R-:W-:Y:S01]  /*1d70*/  IMAD.IADD R8, R5, 0x1, R0 ;  /* 0x0000000105087824 */ /* 0x000fe200078e0200 */
[----:B------:R-:W-:Y:S01]  /*1d80*/  USHF.R.S32.HI UR21, URZ, 0x6, UR21 ;  /* 0x000000063f157899 */ /* 0x000fe20008011415 */
[----:B------:R-:W-:Y:S01]  /*1d90*/  LEA R238, P2, R4, c[0x0][0x330], 0x1 ;  /* 0x0000cc0004ee7a11 */ /* 0x000fe200078408ff */
[----:B------:R-:W-:Y:S01]  /*1da0*/  ULDC.64 UR4, c[0x0][0x200] ;  /* 0x0000800000047ab9 */ /* 0x000fe20000000a00 */
[----:B------:R-:W-:Y:S01]  /*1db0*/  LEA.HI.X R240, R10, c[0x0][0x164], R15, 0x1, P3 ;  /* 0x000059000af07a11 */ /* 0x000fe200018f0c0f */
[----:B------:R-:W-:Y:S01]  /*1dc0*/  UISETP.LT.AND UP1, UPT, URZ, UR21, UPT ;  /* 0x000000153f00728c */ /* 0x000fe2000bf21270 */
[----:B------:R-:W-:Y:S01]  /*1dd0*/  LEA.HI.X R241, R4, c[0x0][0x334], R8, 0x1, P2 ;  /* 0x0000cd0004f17a11 */ /* 0x000fe200010f0c08 */
[----:B------:R-:W-:-:S02]  /*1de0*/  UIMAD.WIDE UR16, UR16, UR11, UR4 ;  /* 0x0000000b101072a5 */ /* 0x000fc4000f8e0204 */
[----:B------:R-:W-:-:S04]  /*1df0*/  USEL UR21, URZ, UR21, !UP1 ;  /* 0x000000153f157287 */ /* 0x000fc8000c800000 */
[----:B------:R-:W-:-:S06]  /*1e00*/  UISETP.GT.AND UP1, UPT, UR34, UR21, UPT ;  /* 0x000000152200728c */ /* 0x000fcc000bf24270 */
        /* <DEDUP_REMOVED lines=20> */
.L_x_1882:
        /* <DEDUP_REMOVED lines=18> */
.L_x_1883:
[----:B------:R1:W5:Y:S01]  /*2070*/  LDL R10, [R1] ;  /* 0x00000000010a7983 */ /* 0x0003620000100800 */
        /* <DEDUP_REMOVED lines=19> */
[----:B-1----:R-:W-:Y:S01]  /*21b0*/  IMAD R0, R21, c[0x0][0x3a0], RZ ;  /* 0x0000e80015007a24 */ /* 0x002fe200078e02ff */
[----:B------:R-:W-:Y:S01]  /*21c0*/  ISETP.GE.AND P4, PT, R242, c[0x0][0x220], PT ;  /* 0x00008800f2007a0c */ /* 0x000fe20003f86270 */
[----:B------:R-:W-:Y:S01]  /*21d0*/  IMAD.MOV.U32 R2, RZ, RZ, R4 ;  /* 0x000000ffff027224 */ /* 0x000fe200078e0004 */
[----:B------:R-:W-:Y:S01]  /*21e0*/  ISETP.GE.AND P3, PT, R252, c[0x0][0x220], PT ;  /* 0x00008800fc007a0c */ /* 0x000fe20003f66270 */
[----:B------:R-:W-:Y:S01]  /*21f0*/  IMAD.MOV.U32 R3, RZ, RZ, R8 ;  /* 0x000000ffff037224 */ /* 0x000fe200078e0008 */
[----:B------:R-:W-:Y:S01]  /*2200*/  ISETP.GE.AND P2, PT, R251, c[0x0][0x220], PT ;  /* 0x00008800fb007a0c */ /* 0x000fe20003f46270 */
[----:B------:R-:W-:Y:S01]  /*2210*/  IMAD R0, R12, c[0x0][0x3a4], R0 ;  /* 0x0000e9000c007a24 */ /* 0x000fe200078e0200 */
[----:B-----5:R-:W-:Y:S01]  /*2220*/  ISETP.GE.AND P1, PT, R10, c[0x0][0x220], PT ;  /* 0x000088000a007a0c */ /* 0x020fe20003f26270 */
        /* <DEDUP_REMOVED lines=8> */
.L_x_1885:
[----:B-1----:R-:W-:Y:S05]  /*22b0*/  BSYNC B0 ;  /* 0x0000000000007941 */ /* 0x002fea0003800000 */
.L_x_1884:
        /* <DEDUP_REMOVED lines=11> */
[----:B-----5:R-:W-:-:S03]  /*2370*/  ISETP.GE.AND P0, PT, R10, c[0x0][0x220], PT ;  /* 0x000088000a007a0c */ /* 0x020fc60003f06270 */
        /* <DEDUP_REMOVED lines=9> */
.L_x_1887:
[----:B------:R-:W-:Y:S05]  /*2410*/  BSYNC B0 ;  /* 0x0000000000007941 */ /* 0x000fea0003800000 */
.L_x_1886:
        /* <DEDUP_REMOVED lines=31> */
.L_x_1889:
[----:B------:R-:W-:Y:S05]  /*2610*/  BSYNC B0 ;  /* 0x0000000000007941 */ /* 0x000fea0003800000 */
.L_x_1888:
        /* <DEDUP_REMOVED lines=16> */
[----:B-----5:R-:W-:-:S13]  /*2720*/  ISETP.GE.AND P0, PT, R10, c[0x0][0x220], PT ;  /* 0x000088000a007a0c */ /* 0x020fda0003f06270 */
[----:B------:R-:W-:Y:S05]  /*2730*/  @P0 BRA `(.L_x_1890) ;  /* 0x000094c000000947 */ /* 0x000fea0003800000 */
[----:B------:R2:W-:Y:S01]  /*2740*/  STG.E.128 [R2.64+0x180], RZ ;  /* 0x000180ff02007986 */ /* 0x0005e2000c101d08 */
[----:B------:R-:W-:Y:S05]  /*2750*/  BRA `(.L_x_1890) ;  /* 0x000094a000007947 */ /* 0x000fea0003800000 */
.L_x_1881:
        /* <DEDUP_REMOVED lines=16> */
[----:B------:R-:W2:Y:S01]  /*2860*/  LDL R22, [R1] ;  /* 0x0000000001167983 */ /* 0x000ea20000100800 */
        /* <DEDUP_REMOVED lines=8> */
[----:B------:R-:W-:-:S03]  /*28f0*/  ISETP.GE.AND P2, PT, R251, c[0x0][0x220], PT ;  /* 0x00008800fb007a0c */ /* 0x000fc60003f46270 */
        /* <DEDUP_REMOVED lines=23> */
[----:B------:R3:W-:Y:S01]  /*2a70*/  @!P2 LDGSTS.E.BYPASS.LTC128B.128 [R235+0x14000], [R2.64+0x100] ;  /* 0x1400010002ebafae */ /* 0x0007e2000b901d48 */
[----:B--2---:R-:W-:-:S13]  /*2a80*/  ISETP.GE.AND P1, PT, R22, c[0x0][0x220], PT ;  /* 0x0000880016007a0c */ /* 0x004fda0003f26270 */
[----:B------:R3:W-:Y:S01]  /*2a90*/  @P1 STS.128 [R235+0x16000], RZ ;  /* 0x016000ffeb001388 */ /* 0x0007e20000000c00 */
[----:B------:R-:W-:Y:S05]  /*2aa0*/  @P1 BRA `(.L_x_1892) ;  /* 0x0000004000001947 */ /* 0x000fea0003800000 */
[----:B------:R-:W-:Y:S01]  /*2ab0*/  @!PT LDS RZ, [RZ] ;  /* 0x00000000fffff984 */ /* 0x000fe20000000800 */
[----:B------:R-:W-:Y:S01]  /*2ac0*/  @!PT LDS RZ, [RZ] ;  /* 0x00000000fffff984 */ /* 0x000fe20000000800 */
[----:B------:R-:W-:Y:S01]  /*2ad0*/  @!PT LDS RZ, [RZ] ;  /* 0x00000000fffff984 */ /* 0x000fe20000000800 */
[----:B------:R2:W-:Y:S02]  /*2ae0*/  LDGSTS.E.BYPASS.LTC128B.128 [R235+0x16000], [R2.64+0x180] ;  /* 0x1600018002eb7fae */ /* 0x0005e4000b901d48 */
.L_x_1892:
[----:B------:R-:W-:Y:S05]  /*2af0*/  BSYNC B0 ;  /* 0x0000000000007941 */ /* 0x000fea0003800000 */
.L_x_1891:
[----:B------:R-:W-:Y:S01]  /*2b00*/  IADD3 R22, R12, 0x20, RZ ;  /* 0x000000200c167810 */ /* 0x000fe20007ffe0ff */
[----:B------:R-:W-:Y:S01]  /*2b10*/  BSSY B0, `(.L_x_1893) ;  /* 0x0000030000007945 */ /* 0x000fe20003800000 */
[----:B------:R-:W-:Y:S02]  /*2b20*/  IMAD.MOV.U32 R225, RZ, RZ, 0x20 ;  /* 0x00000020ffe17424 */ /* 0x000fe400078e00ff */
[----:B------:R-:W-:-:S13]  /*2b30*/  ISETP.GE.AND P5, PT, R22, UR4, PT ;  /* 0x0000000416007c0c */ /* 0x000fda000bfa6270 */
[----:B------:R4:W-:Y:S04]  /*2b40*/  @P5 STS.128 [R235+0x11000], RZ ;  /* 0x011000ffeb005388 */ /* 0x0009e80000000c00 */
[----:B------:R4:W-:Y:S04]  /*2b50*/  @P5 STS.128 [R235+0x13000], RZ ;  /* 0x013000ffeb005388 */ /* 0x0009e80000000c00 */
[----:B------:R4:W-:Y:S04]  /*2b60*/  @P5 STS.128 [R235+0x15000], RZ ;  /* 0x015000ffeb005388 */ /* 0x0009e80000000c00 */
[----:B------:R4:W-:Y:S01]  /*2b70*/  @P5 STS.128 [R235+0x17000], RZ ;  /* 0x017000ffeb005388 */ /* 0x0009e20000000c00 */
[----:B------:R-:W-:Y:S05]  /*2b80*/  @P5 BRA `(.L_x_1894) ;  /* 0x0000028000005947 */ /* 0x000fea0003800000 */
[----:B------:R-:W5:Y:S01]  /*2b90*/  LDL R13, [R1] ;  /* 0x00000000010d7983 */ /* 0x000f620000100800 */
[----:B------:R-:W-:Y:S01]  /*2ba0*/  ISETP.GE.AND P4, PT, R242, c[0x0][0x220], PT ;  /* 0x00008800f2007a0c */ /* 0x000fe20003f86270 */
[----:B---3--:R-:W-:Y:S01]  /*2bb0*/  IMAD.WIDE.U32 R6, R225, c[0x0][0x370], RZ ;  /* 0x0000dc00e1067a25 */ /* 0x008fe200078e00ff */
[----:B------:R-:W-:-:S02]  /*2bc0*/  ISETP.GE.AND P3, PT, R252, c[0x0][0x220], PT ;  /* 0x00008800fc007a0c */ /* 0x000fc40003f66270 */
[----:B------:R-:W-:Y:S02]  /*2bd0*/  ISETP.GE.AND P2, PT, R251, c[0x0][0x220], PT ;  /* 0x00008800fb007a0c */ /* 0x000fe40003f46270 */
[----:B------:R-:W-:Y:S01]  /*2be0*/  IADD3 R0, P1, R4, R6, RZ ;  /* 0x0000000604007210 */ /* 0x000fe20007f3e0ff */
[----:B------:R-:W-:-:S05]  /*2bf0*/  IMAD R4, R225, c[0x0][0x374], RZ ;  /* 0x0000dd00e1047a24 */ /* 0x000fca00078e02ff */
[----:B------:R-:W-:Y:S01]  /*2c00*/  IADD3.X R8, R8, R7, R4, P1, !PT ;  /* 0x0000000708087210 */ /* 0x000fe20000ffe404 */
[----:B--2---:R-:W-:Y:S01]  /*2c10*/  @!P4 IMAD.MOV.U32 R2, RZ, RZ, c[0x0][0x370] ;  /* 0x0000dc00ff02c624 */ /* 0x004fe200078e00ff */
        /* <DEDUP_REMOVED lines=22> */
[----:B-----5:R-:W-:-:S13]  /*2d80*/  ISETP.GE.AND P0, PT, R13, c[0x0][0x220], PT ;  /* 0x000088000d007a0c */ /* 0x020fda0003f06270 */
        /* <DEDUP_REMOVED lines=8> */
.L_x_1894:
[----:B------:R-:W-:Y:S05]  /*2e10*/  BSYNC B0 ;  /* 0x0000000000007941 */ /* 0x000fea0003800000 */
.L_x_1893:
        /* <DEDUP_REMOVED lines=23> */
.L_x_1896:
[----:B------:R-:W5:Y:S01]  /*2f90*/  LDL R8, [R1] ;  /* 0x0000000001087983 */ /* 0x000f620000100800 */
        /* <DEDUP_REMOVED lines=39> */
[----:B------:R2:W-:Y:S01]  /*3210*/  @!P2 LDGSTS.E.BYPASS.LTC128B.128 [R234+0x4000], [R2.64+0x100] ;  /* 0x0400010002eaafae */ /* 0x0005e2000b901d48 */
[----:B-----5:R-:W-:-:S13]  /*3220*/  ISETP.GE.AND P1, PT, R8, c[0x0][0x220], PT ;  /* 0x0000880008007a0c */ /* 0x020fda0003f26270 */
        /* <DEDUP_REMOVED lines=9> */
.L_x_1897:
[----:B------:R-:W-:Y:S05]  /*32c0*/  BSYNC B0 ;  /* 0x0000000000007941 */ /* 0x000fea0003800000 */
.L_x_1895:
        /* <DEDUP_REMOVED lines=21> */
.L_x_1899:
[----:B------:R-:W2:Y:S01]  /*3420*/  LDL R13, [R1] ;  /* 0x00000000010d7983 */ /* 0x000ea20000100800 */
[----:B------:R-:W-:-:S02]  /*3430*/  ISETP.GE.AND P4, PT, R242, c[0x0][0x220], PT ;  /* 0x00008800f2007a0c */ /* 0x000fc40003f86270 */
[----:B------:R-:W-:Y:S02]  /*3440*/  ISETP.GE.AND P2, PT, R251, c[0x0][0x220], PT ;  /* 0x00008800fb007a0c */ /* 0x000fe40003f46270 */
        /* <DEDUP_REMOVED lines=35> */
[----:B--2---:R-:W-:-:S13]  /*3680*/  ISETP.GE.AND P1, PT, R13, c[0x0][0x220], PT ;  /* 0x000088000d007a0c */ /* 0x004fda0003f26270 */
[----:B------:R3:W-:Y:S04]  /*3690*/  @P1 STS [R234+0x7000], RZ ;  /* 0x007000ffea001388 */ /* 0x0007e80000000800 */
[----:B------:R3:W-:Y:S04]  /*36a0*/  @P1 STS [R234+0x7004], RZ ;  /* 0x007004ffea001388 */ /* 0x0007e80000000800 */
[----:B------:R3:W-:Y:S04]  /*36b0*/  @P1 STS [R234+0x7008], RZ ;  /* 0x007008ffea001388 */ /* 0x0007e80000000800 */
[----:B------:R3:W-:Y:S01]  /*36c0*/  @P1 STS [R234+0x700c], RZ ;  /* 0x00700cffea001388 */ /* 0x0007e20000000800 */
[----:B------:R-:W-:Y:S05]  /*36d0*/  @P1 BRA `(.L_x_1900) ;  /* 0x0000006000001947 */ /* 0x000fea0003800000 */
[----:B---3--:R-:W-:-:S04]  /*36e0*/  LEA R2, P1, R0, c[0x0][0x160], 0x1 ;  /* 0x0000580000027a11 */ /* 0x008fc800078208ff */
[----:B------:R-:W-:-:S05]  /*36f0*/  LEA.HI.X R3, R0, c[0x0][0x164], R8, 0x1, P1 ;  /* 0x0000590000037a11 */ /* 0x000fca00008f0c08 */
[----:B------:R-:W-:Y:S01]  /*3700*/  @!PT LDS RZ, [RZ] ;  /* 0x00000000fffff984 */ /* 0x000fe20000000800 */
[----:B------:R-:W-:Y:S01]  /*3710*/  @!PT LDS RZ, [RZ] ;  /* 0x00000000fffff984 */ /* 0x000fe20000000800 */
[----:B------:R-:W-:Y:S01]  /*3720*/  @!PT LDS RZ, [RZ] ;  /* 0x00000000fffff984 */ /* 0x000fe20000000800 */
[----:B------:R2:W-:Y:S04]  /*3730*/  LDGSTS.E.BYPASS.LTC128B.128 [R234+0x7000], [R2.64+0x180] ;  /* 0x0700018002ea7fae */ /* 0x0005e8000b901d48 */
.L_x_1900:
[----:B------:R-:W-:Y:S05]  /*3740*/  BSYNC B0 ;  /* 0x0000000000007941 */ /* 0x000fea0003800000 */
.L_x_1898:
[C---:B------:R-:W-:Y:S01]  /*3750*/  IADD3 R0, R244.reuse, 0x8, RZ ;  /* 0x00000008f4007810 */ /* 0x040fe20007ffe0ff */
[----:B------:R-:W-:Y:S01]  /*3760*/  USHF.R.S32.HI UR5, URZ, 0x1f, UR22 ;  /* 0x0000001f3f057899 */ /* 0x000fe20008011416 */
[----:B------:R-:W-:Y:S01]  /*3770*/  ISETP.GE.AND P2, PT, R244, UR4, PT ;  /* 0x00000004f4007c0c */ /* 0x000fe2000bf46270 */
        /* <DEDUP_REMOVED lines=27> */
[----:B---3--:R-:W2:Y:S01]  /*3930*/  LDL R25, [R1] ;  /* 0x0000000001197983 */ /* 0x008ea20000100800 */
        /* <DEDUP_REMOVED lines=21> */
[----:B------:R-:W-:Y:S02]  /*3a90*/  IADD3 R0, R13, R5, RZ ;  /* 0x000000050d007210 */ /* 0x000fe40007ffe0ff */
        /* <DEDUP_REMOVED lines=23> */
.L_x_1902:
[----:B---3--:R-:W-:Y:S05]  /*3c10*/  BSYNC B0 ;  /* 0x0000000000007941 */ /* 0x008fea0003800000 */
.L_x_1901:
[----:B------:R-:W-:Y:S01]  /*3c20*/  ISETP.GE.AND P5, PT, R22, UR4, PT ;  /* 0x0000000416007c0c */ /* 0x000fe2000bfa6270 */
[----:B------:R-:W-:-:S12]  /*3c30*/  BSSY B0, `(.L_x_1903) ;  /* 0x0000037000007945 */ /* 0x000fd80003800000 */
[----:B------:R3:W-:Y:S04]  /*3c40*/  @P5 STS.128 [R235+0x19000], RZ ;  /* 0x019000ffeb005388 */ /* 0x0007e80000000c00 */
[----:B------:R3:W-:Y:S04]  /*3c50*/  @P5 STS.128 [R235+0x1b000], RZ ;  /* 0x01b000ffeb005388 */ /* 0x0007e80000000c00 */
[----:B------:R3:W-:Y:S04]  /*3c60*/  @P5 STS.128 [R235+0x1d000], RZ ;  /* 0x01d000ffeb005388 */ /* 0x0007e80000000c00 */
[----:B------:R3:W-:Y:S01]  /*3c70*/  @P5 STS.128 [R235+0x1f000], RZ ;  /* 0x01f000ffeb005388 */ /* 0x0007e20000000c00 */
[----:B------:R-:W-:Y:S05]  /*3c80*/  @P5 BRA `(.L_x_1904) ;  /* 0x0000031000005947 */ /* 0x000fea0003800000 */
[----:B--2---:R-:W2:Y:S01]  /*3c90*/  LDL R10, [R1] ;  /* 0x00000000010a7983 */ /* 0x004ea20000100800 */
[----:B------:R-:W-:Y:S01]  /*3ca0*/  IADD3 R0, P1, R17, 0x20, RZ ;  /* 0x0000002011007810 */ /* 0x000fe20007f3e0ff */
[----:B------:R-:W-:Y:S01]  /*3cb0*/  IMAD.U32 R3, RZ, RZ, UR29 ;  /* 0x0000001dff037e24 */ /* 0x000fe2000f8e00ff */
        /* <DEDUP_REMOVED lines=24> */
[----:B------:R-:W-:-:S05]  /*3e40*/  @!P4 LEA.HI.X R7, R8, c[0x0][0x16c], R0, 0x1, P1 ;  /* 0x00005b000807ca11 */ /* 0x000fca00008f0c00 */
        /* <DEDUP_REMOVED lines=21> */
.L_x_1904:
[----:B------:R-:W-:Y:S05]  /*3fa0*/  BSYNC B0 ;  /* 0x0000000000007941 */ /* 0x000fea0003800000 */
.L_x_1903:
[----:B------:R-:W-:Y:S01]  /*3fb0*/  ULDC.64 UR6, c[0x0][0x1a0] ;  /* 0x0000680000067ab9 */ /* 0x000fe20000000a00 */
[----:B------:R1:W-:Y:S01]  /*3fc0*/  @P6 STS.128 [R235+0x20000], RZ ;  /* 0x020000ffeb006388 */ /* 0x0003e20000000c00 */
[----:B------:R-:W-:Y:S01]  /*3fd0*/  UIMAD UR4, UR5, UR6, URZ ;  /* 0x00000006050472a4 */ /* 0x000fe2000f8e023f */
[----:B-12---:R-:W-:Y:S01]  /*3fe0*/  IMAD.WIDE.U32 R2, R16, c[0x0][0x1a0], R242 ;  /* 0x0000680010027a25 */ /* 0x006fe200078e00f2 */
[----:B------:R-:W-:Y:S01]  /*3ff0*/  BSSY B0, `(.L_x_1905) ;  /* 0x000003b000007945 */ /* 0x000fe20003800000 */
[----:B------:R1:W-:Y:S01]  /*4000*/  @P6 STS.128 [R235+0x22000], RZ ;  /* 0x022000ffeb006388 */ /* 0x0003e20000000c00 */
[----:B------:R-:W-:Y:S02]  /*4010*/  UIMAD UR4, UR22, UR7, UR4 ;  /* 0x00000007160472a4 */ /* 0x000fe4000f8e0204 */
        /* <DEDUP_REMOVED lines=10> */
[----:B------:R-:W2:Y:S01]  /*40c0*/  LDL R22, [R1] ;  /* 0x0000000001167983 */ /* 0x000ea20000100800 */
        /* <DEDUP_REMOVED lines=45> */
.L_x_1906:
[----:B------:R-:W-:Y:S05]  /*43a0*/  BSYNC B0 ;  /* 0x0000000000007941 */ /* 0x000fea0003800000 */
.L_x_1905:
[----:B------:R1:W-:Y:S01]  /*43b0*/  @P5 STS.128 [R235+0x21000], RZ ;  /* 0x021000ffeb005388 */ /* 0x0003e20000000c00 */
[----:B------:R-:W-:Y:S03]  /*43c0*/  BSSY B0, `(.L_x_1907) ;  /* 0x0000035000007945 */ /* 0x000fe60003800000 */
[----:B------:R1:W-:Y:S04]  /*43d0*/  @P5 STS.128 [R235+0x23000], RZ ;  /* 0x023000ffeb005388 */ /* 0x0003e80000000c00 */
[----:B------:R1:W-:Y:S04]  /*43e0*/  @P5 STS.128 [R235+0x25000], RZ ;  /* 0x025000ffeb005388 */ /* 0x0003e80000000c00 */
[----:B------:R1:W-:Y:S01]  /*43f0*/  @P5 STS.128 [R235+0x27000], RZ ;  /* 0x027000ffeb005388 */ /* 0x0003e20000000c00 */
[----:B------:R-:W-:Y:S05]  /*4400*/  @P5 BRA `(.L_x_1908) ;  /* 0x0000030000005947 */ /* 0x000fea0003800000 */
[----:B-12---:R-:W2:Y:S01]  /*4410*/  LDL R10, [R1] ;  /* 0x00000000010a7983 */ /* 0x006ea20000100800 */
[----:B------:R-:W-:Y:S01]  /*4420*/  IADD3 R0, P1, R17, 0x20, RZ ;  /* 0x0000002011007810 */ /* 0x000fe20007f3e0ff */
[----:B------:R-:W-:Y:S01]  /*4430*/  IMAD.U32 R3, RZ, RZ, UR30 ;  /* 0x0000001eff037e24 */ /* 0x000fe2000f8e00ff */
        /* <DEDUP_REMOVED lines=11> */
[----:B------:R-:W-:Y:S02]  /*44f0*/  IMAD R0, R0, c[0x0][0x1a4], R5 ;  /* 0x0000690000007a24 */ /* 0x000fe400078e0205 */
        /* <DEDUP_REMOVED lines=28> */
[----:B------:R1:W-:Y:S04]  /*46c0*/  @P1 STS.128 [R235+0x27000], RZ ;  /* 0x027000ffeb001388 */ /* 0x0003e80000000c00 */
[----:B------:R-:W-:Y:S01]  /*46d0*/  @!PT LDS RZ, [RZ] ;  /* 0x00000000fffff984 */ /* 0x000fe20000000800 */
[----:B------:R-:W-:Y:S01]  /*46e0*/  @!PT LDS RZ, [RZ] ;  /* 0x00000000fffff984 */ /* 0x000fe20000000800 */
[----:B------:R-:W-:Y:S01]  /*46f0*/  @!PT LDS RZ, [RZ] ;  /* 0x00000000fffff984 */ /* 0x000fe20000000800 */
[----:B------:R1:W-:Y:S02]  /*4700*/  @!P1 LDGSTS.E.BYPASS.LTC128B.128 [R235+0x27000], [R2.64+0x180] ;  /* 0x2700018002eb9fae */ /* 0x0003e4000b901d48 */
.L_x_1908:
[----:B------:R-:W-:Y:S05]  /*4710*/  BSYNC B0 ;  /* 0x0000000000007941 */ /* 0x000fea0003800000 */
.L_x_1907:
[----:B------:R-:W-:Y:S02]  /*4720*/  ULDC.64 UR6, c[0x0][0x318] ;  /* 0x0000c60000067ab9 */ /* 0x000fe40000000a00 */
[----:B------:R-:W-:Y:S01]  /*4730*/  ULDC.64 UR22, c[0x0][0x320] ;  /* 0x0000c80000167ab9 */ /* 0x000fe20000000a00 */
[----:B------:R-:W-:Y:S01]  /*4740*/  IMAD.MOV.U32 R8, RZ, RZ, c[0x0][0x308] ;  /* 0x0000c200ff087624 */ /* 0x000fe200078e00ff */
[----:B------:R-:W-:Y:S01]  /*4750*/  UISETP.NE.U32.AND UP1, UPT, URZ, UR6, UPT ;  /* 0x000000063f00728c */ /* 0x000fe2000bf25070 */
[----:B------:R-:W-:Y:S01]  /*4760*/  IMAD.MOV.U32 R9, RZ, RZ, c[0x0][0x30c] ;  /* 0x0000c300ff097624 */ /* 0x000fe200078e00ff */
[----:B------:R-:W-:Y:S01]  /*4770*/  LEA.HI R5, R23, R24, RZ, 0x4 ;  /* 0x0000001817057211 */ /* 0x000fe200078f20ff */
[----:B-1----:R-:W1:Y:S01]  /*4780*/  S2R R7, SR_TID.X ;  /* 0x0000000000077919 */ /* 0x002e620000002100 */
[----:B------:R-:W-:-:S03]  /*4790*/  UISETP.NE.AND.EX UP1, UPT, URZ, UR7, UPT, UP1 ;  /* 0x000000073f00728c */ /* 0x000fc6000bf25310 */
[----:B--2---:R-:W2:Y:S03]  /*47a0*/  LDG.E.64 R10, [R8.64] ;  /* 0x00000008080a7981 */ /* 0x004ea6000c1e1b00 */
[----:B------:R-:W-:Y:S01]  /*47b0*/  PLOP3.LUT P1, PT, PT, PT, UP1, 0x80, 0x0 ;  /* 0x000000000000781c */ /* 0x000fe20003f2f018 */
[----:B------:R-:W0:Y:S04]  /*47c0*/  LDGDEPBAR ;  /* 0x00000000000079af */ /* 0x000e280000000000 */
[----:B------:R-:W-:Y:S02]  /*47d0*/  @UP1 UIMAD UR11, UR37, UR22, URZ ;  /* 0x00000016250b12a4 */ /* 0x000fe4000f8e023f */
[----:B------:R-:W-:-:S02]  /*47e0*/  @UP1 UMOV UR4, UR36 ;  /* 0x0000002400041c82 */ /* 0x000fc40008000000 */
[----:B------:R-:W-:Y:S02]  /*47f0*/  @UP1 UMOV UR5, UR61 ;  /* 0x0000003d00051c82 */ /* 0x000fe40008000000 */
[----:B------:R-:W-:Y:S02]  /*4800*/  @UP1 UIMAD.WIDE.U32 UR4, UR35, UR22, UR4 ;  /* 0x00000016230412a5 */ /* 0x000fe4000f8e0004 */
[----:B------:R-:W-:Y:S02]  /*4810*/  @UP1 UIMAD UR23, UR35, UR23, UR11 ;  /* 0x00000017231712a4 */ /* 0x000fe4000f8e020b */
[----:B------:R-:W-:Y:S02]  /*4820*/  @UP1 ULEA UR6, UP0, UR4, UR6, 0x2 ;  /* 0x0000000604061291 */ /* 0x000fe4000f80103f */
[----:B------:R-:W-:-:S04]  /*4830*/  @UP1 UIADD3 UR23, UR5, UR23, URZ ;  /* 0x0000001705171290 */ /* 0x000fc8000fffe03f */
[----:B------:R-:W-:Y:S01]  /*4840*/  @UP1 ULEA.HI.X UR7, UR4, UR7, UR23, 0x2, UP0 ;  /* 0x0000000704071291 */ /* 0x000fe200080f1417 */
[----:B------:R-:W-:-:S05]  /*4850*/  IMAD.U32 R2, RZ, RZ, UR6 ;  /* 0x00000006ff027e24 */ /* 0x000fca000f8e00ff */
[----:B------:R-:W-:-:S05]  /*4860*/  IMAD.U32 R3, RZ, RZ, UR7 ;  /* 0x00000007ff037e24 */ /* 0x000fca000f8e00ff */
[----:B----4-:R3:W4:Y:S04]  /*4870*/  @P1 LDG.E R0, [R2.64] ;  /* 0x0000000802001981 */ /* 0x010728000c1e1900 */
[----:B---3--:R-:W3:Y:S01]  /*4880*/  LDG.E.64 R2, [R8.64+0x8] ;  /* 0x0000080808027981 */ /* 0x008ee2000c1e1b00 */
[----:B------:R-:W4:Y:S01]  /*4890*/  @P1 MUFU.RCP R4, c[0x0][0x238] ;  /* 0x00008e0000041b08 */ /* 0x000f220000001000 */
[----:B------:R-:W-:Y:S02]  /*48a0*/  LOP3.LUT R5, R5, 0xfffffff0, RZ, 0xc0, !PT ;  /* 0xfffffff005057812 */ /* 0x000fe400078ec0ff */
[----:B------:R-:W-:Y:S01]  /*48b0*/  LEA.HI R6, R23, R24, RZ, 0x7 ;  /* 0x0000001817067211 */ /* 0x000fe200078f38ff */
[----:B------:R-:W-:Y:S01]  /*48c0*/  IMAD.MOV.U32 R224, RZ, RZ, 0x40 ;  /* 0x00000040ffe07424 */ /* 0x000fe200078e00ff */
[----:B------:R-:W-:Y:S01]  /*48d0*/  UIADD3 UR22, -UR12, 0x40, UR18 ;  /* 0x000000400c167890 */ /* 0x000fe2000fffe112 */
        /* <DEDUP_REMOVED lines=68> */
[----:B--2---:R-:W2:Y:S01]  /*4d20*/  R2UR UR14, R11 ;  /* 0x000000000b0e73c2 */ /* 0x004ea200000e0000 */
[----:B----4-:R-:W-:Y:S02]  /*4d30*/  @P1 FMUL.FTZ R4, R0, R4 ;  /* 0x0000000400041220 */ /* 0x010fe40000410000 */
[----:B------:R-:W-:-:S05]  /*4d40*/  IMAD.IADD R0, R24, 0x1, -R5 ;  /* 0x0000000118007824 */ /* 0x000fca00078e0a05 */
[----:B------:R-:W-:-:S04]  /*4d50*/  SHF.R.S32.HI R5, RZ, 0x1f, R0 ;  /* 0x0000001fff057819 */ /* 0x000fc80000011400 */
[----:B------:R-:W-:-:S04]  /*4d60*/  LEA.HI R5, R5, R0, RZ, 0x3 ;  /* 0x0000000005057211 */ /* 0x000fc800078f18ff */
[----:B------:R-:W-:Y:S01]  /*4d70*/  LOP3.LUT R5, R5, 0xfffffff8, RZ, 0xc0, !PT ;  /* 0xfffffff805057812 */ /* 0x000fe200078ec0ff */
[----:B------:R4:W1:Y:S04]  /*4d80*/  @P1 R2UR UR4, R4 ;  /* 0x00000000040413c2 */ /* 0x00086800000e0000 */
[----:B------:R-:W-:-:S05]  /*4d90*/  IMAD.IADD R0, R0, 0x1, -R5 ;  /* 0x0000000100007824 */ /* 0x000fca00078e0a05 */
[----:B------:R-:W-:Y:S02]  /*4da0*/  R2P PR, R0, 0x6 ;  /* 0x0000000600007804 */ /* 0x000fe40000000000 */
[--C-:B------:R-:W-:Y:S02]  /*4db0*/  SHF.R.S32.HI R0, RZ, 0x1f, R19.reuse ;  /* 0x0000001fff007819 */ /* 0x100fe40000011413 */
[----:B---3--:R-:W-:-:S04]  /*4dc0*/  IADD3 R19, P4, P3, R2, UR43, R19 ;  /* 0x0000002b02137c10 */ /* 0x008fc8000fb9e013 */
[----:B------:R-:W-:Y:S02]  /*4dd0*/  IADD3.X R0, R3, UR51, R0, P4, P3 ;  /* 0x0000003303007c10 */ /* 0x000fe4000a7e6400 */
[----:B----4-:R-:W-:Y:S01]  /*4de0*/  SHF.R.S32.HI R4, RZ, 0x7, R6 ;  /* 0x00000007ff047819 */ /* 0x010fe20000011406 */
[----:B-1----:R-:W-:-:S04]  /*4df0*/  IMAD.SHL.U32 R6, R7, 0x2, RZ ;  /* 0x0000000207067824 */ /* 0x002fc800078e00ff */
[----:B------:R-:W-:Y:S01]  /*4e00*/  IMAD.SHL.U32 R8, R4, 0x20, RZ ;  /* 0x0000002004087824 */ /* 0x000fe200078e00ff */
[----:B------:R1:W-:Y:S01]  /*4e10*/  STL [R1+0x20], R0 ;  /* 0x0000200001007387 */ /* 0x0003e20000100800 */
[----:B------:R-:W-:-:S03]  /*4e20*/  IMAD.U32 R7, RZ, RZ, UR25 ;  /* 0x00000019ff077e24 */ /* 0x000fc6000f8e00ff */
[----:B------:R-:W-:Y:S01]  /*4e30*/  LOP3.LUT R8, R8, 0x6, R6, 0xf8, !PT ;  /* 0x0000000608087812 */ /* 0x000fe200078ef806 */
[----:B------:R-:W-:Y:S01]  /*4e40*/  IMAD.U32 R6, RZ, RZ, UR25 ;  /* 0x00000019ff067e24 */ /* 0x000fe2000f8e00ff */
[----:B------:R-:W-:-:S03]  /*4e50*/  IADD3 R2, R231, 0x4000, RZ ;  /* 0x00004000e7027810 */ /* 0x000fc60007ffe0ff */
[----:B------:R-:W-:Y:S01]  /*4e60*/  IMAD R236, R7, 0x40, R8 ;  /* 0x0000004007ec7824 */ /* 0x000fe200078e0208 */
[----:B------:R-:W-:Y:S01]  /*4e70*/  SEL R2, R2, R231, !P0 ;  /* 0x000000e702027207 */ /* 0x000fe20004000000 */
[----:B------:R-:W-:Y:S02]  /*4e80*/  IMAD R6, R6, 0x2, R4 ;  /* 0x0000000206067824 */ /* 0x000fe400078e0204 */
[----:B------:R-:W-:Y:S01]  /*4e90*/  IMAD.WIDE.U32 R4, R19, -0x2daee0ad, RZ ;  /* 0xd2511f5313047825 */ /* 0x000fe200078e00ff */
[----:B------:R-:W-:Y:S02]  /*4ea0*/  IADD3 R3, R244, -UR15, -R236 ;  /* 0x8000000ff4037c10 */ /* 0x000fe4000fffe8ec */
[----:B-1----:R-:W-:-:S04]  /*4eb0*/  IADD3 R0, R230, 0x4000, RZ ;  /* 0x00004000e6007810 */ /* 0x002fc80007ffe0ff */
[----:B------:R-:W-:Y:S01]  /*4ec0*/  SEL R0, R0, R230, !P0 ;  /* 0x000000e600007207 */ /* 0x000fe20004000000 */
[----:B------:R-:W-:Y:S01]  /*4ed0*/  IMAD.SHL.U32 R216, R2, 0x2, RZ ;  /* 0x0000000202d87824 */ /* 0x000fe200078e00ff */
[----:B------:R-:W-:-:S03]  /*4ee0*/  IADD3 R2, R3, UR12, RZ ;  /* 0x0000000c03027c10 */ /* 0x000fc6000fffe0ff */
[----:B------:R-:W-:Y:S01]  /*4ef0*/  IMAD.SHL.U32 R221, R0, 0x2, RZ ;  /* 0x0000000200dd7824 */ /* 0x000fe200078e00ff */
[----:B--2---:R-:W-:Y:S01]  /*4f00*/  LOP3.LUT R0, R6, UR14, RZ, 0x3c, !PT ;  /* 0x0000000e06007c12 */ /* 0x004fe2000f8e3cff */
[----:B------:R1:W-:Y:S03]  /*4f10*/  STL [R1+0x1c], R2 ;  /* 0x00001c0201007387 */ /* 0x0003e60000100800 */
[----:B------:R-:W-:Y:S01]  /*4f20*/  LOP3.LUT R0, R0, R5, RZ, 0x3c, !PT ;  /* 0x0000000500007212 */ /* 0x000fe200078e3cff */
[----:B------:R1:W-:Y:S01]  /*4f30*/  STL.64 [R1+0x10], R4 ;  /* 0x0000100401007387 */ /* 0x0003e20000100a00 */
[----:B------:R1:W2:Y:S03]  /*4f40*/  R2UR UR13, R10 ;  /* 0x000000000a0d73c2 */ /* 0x0002a600000e0000 */
[----:B------:R1:W-:Y:S01]  /*4f50*/  STL [R1+0x18], R0 ;  /* 0x0000180001007387 */ /* 0x0003e20000100800 */
[----:B------:R-:W-:-:S02]  /*4f60*/  SEL R225, R225, 0xffffffe0, !P1 ;  /* 0xffffffe0e1e17807 */ /* 0x000fc40004800000 */
[----:B------:R-:W-:-:S03]  /*4f70*/  SEL R224, R224, 0xffffffc0, !P2 ;  /* 0xffffffc0e0e07807 */ /* 0x000fc60005000000 */
[C---:B------:R-:W-:Y:S01]  /*4f80*/  IMAD.IADD R227, R226.reuse, 0x1, R225 ;  /* 0x00000001e2e37824 */ /* 0x040fe200078e02e1 */
[----:B------:R-:W-:Y:S01]  /*4f90*/  CS2R R24, SRZ ;  /* 0x0000000000187805 */ /* 0x000fe2000001ff00 */
[----:B------:R-:W-:Y:S02]  /*4fa0*/  IMAD.IADD R228, R226, 0x1, R224 ;  /* 0x00000001e2e47824 */ /* 0x000fe400078e02e0 */
[----:B------:R-:W-:Y:S01]  /*4fb0*/  IMAD.IADD R229, R224, 0x1, R227 ;  /* 0x00000001e0e57824 */ /* 0x000fe200078e02e3 */
[----:B-12---:R-:W-:Y:S02]  /*4fc0*/  @UP1 UMOV UR6, UR4 ;  /* 0x0000000400061c82 */ /* 0x006fe40008000000 */
.L_x_1913:
[----:B------:R-:W0:Y:S01]  /*4fd0*/  LDGDEPBAR ;  /* 0x00000000000079af */ /* 0x000e220000000000 */
[C---:B------:R-:W-:Y:S01]  /*4fe0*/  IMAD.IADD R3, R221.reuse, 0x1, R225 ;  /* 0x00000001dd037824 */ /* 0x040fe200078e02e1 */
[----:B------:R-:W-:Y:S01]  /*4ff0*/  USHF.L.U32 UR4, UR10, 0x6, URZ ;  /* 0x000000060a047899 */ /* 0x000fe2000800063f */
[--C-:B------:R-:W-:Y:S01]  /*5000*/  IMAD.IADD R2, R221, 0x1, R224.reuse ;  /* 0x00000001dd027824 */ /* 0x100fe200078e02e0 */
[----:B------:R-:W-:Y:S01]  /*5010*/  ULDC UR5, c[0x0][0x2e4] ;  /* 0x0000b90000057ab9 */ /* 0x000fe20000000800 */
[----:B------:R-:W-:Y:S01]  /*5020*/  IMAD.IADD R0, R3, 0x1, R224 ;  /* 0x0000000103007824 */ /* 0x000fe200078e02e0 */
[----:B------:R-:W2:Y:S01]  /*5030*/  LDL R118, [R1+0x1c] ;  /* 0x00001c0001767983 */ /* 0x000ea20000100800 */
[----:B------:R-:W-:Y:S01]  /*5040*/  UISETP.GE.AND UP0, UPT, UR4, UR22, UPT ;  /* 0x000000160400728c */ /* 0x000fe2000bf06270 */
[----:B------:R-:W-:Y:S04]  /*5050*/  DEPBAR.LE SB0, 0x0 ;  /* 0x000080000000791a */ /* 0x000fe80000000000 */
[----:B------:R-:W-:Y:S06]  /*5060*/  BAR.SYNC.DEFER_BLOCKING 0x0 ;  /* 0x0000000000007b1d */ /* 0x000fec0000010000 */
[----:B------:R-:W-:Y:S05]  /*5070*/  LDSM.16.M88.4 R16, [R221] ;  /* 0x00000000dd10783b */ /* 0x000fea0000000200 */
[----:B------:R-:W1:Y:S05]  /*5080*/  LDSM.16.M88.4 R8, [R220+0x18000] ;  /* 0x01800000dc08783b */ /* 0x000e6a0000000200 */
[----:B------:R-:W3:Y:S05]  /*5090*/  LDSM.16.M88.4 R84, [R220+0x18800] ;  /* 0x01880000dc54783b */ /* 0x000eea0000000200 */
[----:B------:R-:W-:Y:S05]  /*50a0*/  LDSM.16.M88.4 R88, [R3] ;  /* 0x000000000358783b */ /* 0x000fea0000000200 */
[----:B------:R-:W4:Y:S05]  /*50b0*/  LDSM.16.M88.4 R92, [R217+0x18000] ;  /* 0x01800000d95c783b */ /* 0x000f2a0000000200 */
[----:B------:R-:W4:Y:S05]  /*50c0*/  LDSM.16.M88.4 R96, [R217+0x18800] ;  /* 0x01880000d960783b */ /* 0x000f2a0000000200 */
[----:B------:R-:W-:Y:S05]  /*50d0*/  LDSM.16.M88.4 R100, [R2] ;  /* 0x000000000264783b */ /* 0x000fea0000000200 */
[----:B------:R-:W4:Y:S05]  /*50e0*/  LDSM.16.M88.4 R104, [R219+0x18000] ;  /* 0x01800000db68783b */ /* 0x000f2a0000000200 */
[----:B------:R-:W4:Y:S01]  /*50f0*/  LDSM.16.M88.4 R108, [R219+0x18800] ;  /* 0x01880000db6c783b */ /* 0x000f220000000200 */
[C---:B-1----:R-:W-:Y:S04]  /*5100*/  HMMA.16816.F32 R4, R16.reuse, R8, RZ ;  /* 0x000000081004723c */ /* 0x042fe800000018ff */
[----:B------:R-:W-:Y:S04]  /*5110*/  LDSM.16.M88.4 R112, [R218+0x18800] ;  /* 0x01880000da70783b */ /* 0x000fe80000000200 */
[C---:B------:R-:W-:Y:S08]  /*5120*/  HMMA.16816.F32 R8, R16.reuse, R10, RZ ;  /* 0x0000000a1008723c */ /* 0x040ff000000018ff */
[C---:B---3--:R-:W-:Y:S08]  /*5130*/  HMMA.16816.F32 R12, R16.reuse, R84, RZ ;  /* 0x00000054100c723c */ /* 0x048ff000000018ff */
[----:B------:R-:W-:Y:S01]  /*5140*/  HMMA.16816.F32 R16, R16, R86, RZ ;  /* 0x000000561010723c */ /* 0x000fe200000018ff */
[----:B------:R-:W-:Y:S07]  /*5150*/  LDSM.16.M88.4 R84, [R0] ;  /* 0x000000000054783b */ /* 0x000fee0000000200 */
[C---:B----4-:R-:W-:Y:S08]  /*5160*/  HMMA.16816.F32 R4, R88.reuse, R92, R4 ;  /* 0x0000005c5804723c */ /* 0x050ff00000001804 */
[C---:B------:R-:W-:Y:S01]  /*5170*/  HMMA.16816.F32 R8, R88.reuse, R94, R8 ;  /* 0x0000005e5808723c */ /* 0x040fe20000001808 */
[----:B------:R-:W1:Y:S07]  /*5180*/  LDSM.16.M88.4 R92, [R218+0x18000] ;  /* 0x01800000da5c783b */ /* 0x000e6e0000000200 */
[C---:B------:R-:W-:Y:S08]  /*5190*/  HMMA.16816.F32 R12, R88.reuse, R96, R12 ;  /* 0x00000060580c723c */ /* 0x040ff0000000180c */
[----:B------:R-:W-:Y:S01]  /*51a0*/  HMMA.16816.F32 R16, R88, R98, R16 ;  /* 0x000000625810723c */ /* 0x000fe20000001810 */
[----:B------:R-:W-:Y:S05]  /*51b0*/  LDSM.16.M88.4 R88, [R221+0x2000] ;  /* 0x00200000dd58783b */ /* 0x000fea0000000200 */
[----:B------:R-:W3:Y:S02]  /*51c0*/  LDSM.16.M88.4 R96, [R220+0x1a000] ;  /* 0x01a00000dc60783b */ /* 0x000ee40000000200 */
[C---:B------:R-:W-:Y:S08]  /*51d0*/  HMMA.16816.F32 R4, R100.reuse, R104, R4 ;  /* 0x000000686404723c */ /* 0x040ff00000001804 */
[C---:B------:R-:W-:Y:S01]  /*51e0*/  HMMA.16816.F32 R8, R100.reuse, R106, R8 ;  /* 0x0000006a6408723c */ /* 0x040fe20000001808 */
[----:B------:R-:W4:Y:S07]  /*51f0*/  LDSM.16.M88.4 R104, [R220+0x1a800] ;  /* 0x01a80000dc68783b */ /* 0x000f2e0000000200 */
        /* <DEDUP_REMOVED lines=12> */
[C---:B---3--:R-:W-:Y:S08]  /*52c0*/  HMMA.16816.F32 R4, R88.reuse, R96, R4 ;  /* 0x000000605804723c */ /* 0x048ff00000001804 */
[C---:B------:R-:W-:Y:S01]  /*52d0*/  HMMA.16816.F32 R8, R88.reuse, R98, R8 ;  /* 0x000000625808723c */ /* 0x040fe20000001808 */
[----:B------:R-:W3:Y:S07]  /*52e0*/  LDSM.16.M88.4 R96, [R219+0x1a000] ;  /* 0x01a00000db60783b */ /* 0x000eee0000000200 */
[C---:B----4-:R-:W-:Y:S08]  /*52f0*/  HMMA.16816.F32 R12, R88.reuse, R104, R12 ;  /* 0x00000068580c723c */ /* 0x050ff0000000180c */
[----:B------:R-:W-:Y:S01]  /*5300*/  HMMA.16816.F32 R16, R88, R106, R16 ;  /* 0x0000006a5810723c */ /* 0x000fe20000001810 */
[----:B------:R-:W4:Y:S05]  /*5310*/  LDSM.16.M88.4 R88, [R219+0x1a800] ;  /* 0x01a80000db58783b */ /* 0x000f2a0000000200 */
[----:B------:R-:W-:Y:S02]  /*5320*/  LDSM.16.M88.4 R104, [R218+0x1a000] ;  /* 0x01a00000da68783b */ /* 0x000fe40000000200 */
[C---:B-1----:R-:W-:Y:S08]  /*5330*/  HMMA.16816.F32 R4, R92.reuse, R100, R4 ;  /* 0x000000645c04723c */ /* 0x042ff00000001804 */
[C---:B------:R-:W-:Y:S01]  /*5340*/  HMMA.16816.F32 R8, R92.reuse, R102, R8 ;  /* 0x000000665c08723c */ /* 0x040fe20000001808 */
[----:B------:R-:W1:Y:S07]  /*5350*/  LDSM.16.M88.4 R100, [R0+0x2000] ;  /* 0x002000000064783b */ /* 0x000e6e0000000200 */
[C---:B------:R-:W-:Y:S07]  /*5360*/  HMMA.16816.F32 R12, R92.reuse, R108, R12 ;  /* 0x0000006c5c0c723c */ /* 0x040fee000000180c */
[C---:B------:R-:W-:Y:S01]  /*5370*/  LEA R108, P0, R244.reuse, R112, 0x2 ;  /* 0x00000070f46c7211 */ /* 0x040fe200078010ff */
[----:B------:R-:W-:Y:S01]  /*5380*/  HMMA.16816.F32 R16, R92, R110, R16 ;  /* 0x0000006e5c10723c */ /* 0x000fe20000001810 */
[----:B------:R-:W2:Y:S03]  /*5390*/  LDSM.16.M88.4 R92, [R218+0x1a800] ;  /* 0x01a80000da5c783b */ /* 0x000ea60000000200 */
[----:B------:R-:W-:Y:S02]  /*53a0*/  LEA.HI.X.SX32 R109, R244, R113, 0x2, P0 ;  /* 0x00000071f46d7211 */ /* 0x000fe400000f16ff */
[----:B------:R-:W-:Y:S02]  /*53b0*/  LDSM.16.M88.4 R112, [R220+0x1c000] ;  /* 0x01c00000dc70783b */ /* 0x000fe40000000200 */
[C---:B---3--:R-:W-:Y:S03]  /*53c0*/  HMMA.16816.F32 R4, R84.reuse, R96, R4 ;  /* 0x000000605404723c */ /* 0x048fe60000001804 */
[----:B-----5:R3:W5:Y:S05]  /*53d0*/  LDG.E R117, [R108.64] ;  /* 0x000000086c757981 */ /* 0x02076a000c1e1900 */
[C---:B------:R-:W-:Y:S01]  /*53e0*/  HMMA.16816.F32 R8, R84.reuse, R98, R8 ;  /* 0x000000625408723c */ /* 0x040fe20000001808 */
[----:B------:R3:W5:Y:S05]  /*53f0*/  LDG.E R116, [R108.64+0x20] ;  /* 0x000020086c747981 */ /* 0x00076a000c1e1900 */
[----:B------:R-:W-:Y:S02]  /*5400*/  LDSM.16.M88.4 R96, [R217+0x1c000] ;  /* 0x01c00000d960783b */ /* 0x000fe40000000200 */
[C---:B----4-:R-:W-:Y:S08]  /*5410*/  HMMA.16816.F32 R12, R84.reuse, R88, R12 ;  /* 0x00000058540c723c */ /* 0x050ff0000000180c */
[----:B------:R-:W-:Y:S01]  /*5420*/  HMMA.16816.F32 R16, R84, R90, R16 ;  /* 0x0000005a5410723c */ /* 0x000fe20000001810 */
[----:B------:R-:W-:Y:S05]  /*5430*/  LDSM.16.M88.4 R84, [R220+0x1c800] ;  /* 0x01c80000dc54783b */ /* 0x000fea0000000200 */
[----:B------:R-:W-:Y:S02]  /*5440*/  LDSM.16.M88.4 R88, [R3+0x4000] ;  /* 0x004000000358783b */ /* 0x000fe40000000200 */
[C---:B-1----:R-:W-:Y:S03]  /*5450*/  HMMA.16816.F32 R4, R100.reuse, R104, R4 ;  /* 0x000000686404723c */ /* 0x042fe60000001804 */
[----:B---3--:R-:W1:Y:S05]  /*5460*/  LDSM.16.M88.4 R108, [R221+0x4000] ;  /* 0x00400000dd6c783b */ /* 0x008e6a0000000200 */
[C---:B------:R-:W-:Y:S01]  /*5470*/  HMMA.16816.F32 R8, R100.reuse, R106, R8 ;  /* 0x0000006a6408723c */ /* 0x040fe20000001808 */
[----:B------:R-:W-:Y:S07]  /*5480*/  LDSM.16.M88.4 R104, [R219+0x1c000] ;  /* 0x01c00000db68783b */ /* 0x000fee0000000200 */
[C---:B--2---:R-:W-:Y:S08]  /*5490*/  HMMA.16816.F32 R12, R100.reuse, R92, R12 ;  /* 0x0000005c640c723c */ /* 0x044ff0000000180c */
        /* <DEDUP_REMOVED lines=34> */
[----:B------:R1:W-:Y:S05]  /*56c0*/  LDSM.16.M88.4 R84, [R2+0x6000] ;  /* 0x006000000254783b */ /* 0x0003ea0000000200 */
[----:B------:R-:W4:Y:S02]  /*56d0*/  LDSM.16.M88.4 R92, [R219+0x1e000] ;  /* 0x01e00000db5c783b */ /* 0x000f240000000200 */
[C---:B---3--:R-:W-:Y:S08]  /*56e0*/  HMMA.16816.F32 R4, R100.reuse, R104, R4 ;  /* 0x000000686404723c */ /* 0x048ff00000001804 */
[C---:B------:R-:W-:Y:S04]  /*56f0*/  HMMA.16816.F32 R8, R100.reuse, R106, R8 ;  /* 0x0000006a6408723c */ /* 0x040fe80000001808 */
[----:B-1----:R-:W-:Y:S04]  /*5700*/  IADD3 R2, R118, UR4, RZ ;  /* 0x0000000476027c10 */ /* 0x002fe8000fffe0ff */
[C---:B--2---:R-:W-:Y:S04]  /*5710*/  HMMA.16816.F32 R12, R100.reuse, R88, R12 ;  /* 0x00000058640c723c */ /* 0x044fe8000000180c */
[----:B------:R-:W-:Y:S02]  /*5720*/  IABS R104, R2 ;  /* 0x0000000200687213 */ /* 0x000fe40000000000 */
[C---:B------:R-:W-:Y:S02]  /*5730*/  IADD3 R3, R2.reuse, 0x8, RZ ;  /* 0x0000000802037810 */ /* 0x040fe40007ffe0ff */
[C---:B------:R-:W-:Y:S01]  /*5740*/  IADD3 R105, R2.reuse, 0x7, RZ ;  /* 0x0000000702697810 */ /* 0x040fe20007ffe0ff */
[----:B------:R-:W-:Y:S01]  /*5750*/  IMAD.MOV.U32 R88, RZ, RZ, R104 ;  /* 0x000000ffff587224 */ /* 0x000fe200078e0068 */
[----:B------:R-:W-:Y:S01]  /*5760*/  HMMA.16816.F32 R16, R100, R90, R16 ;  /* 0x0000005a6410723c */ /* 0x000fe20000001810 */
[----:B------:R-:W-:Y:S02]  /*5770*/  LDSM.16.M88.4 R100, [R218+0x1e000] ;  /* 0x01e00000da64783b */ /* 0x000fe40000000200 */
[----:B------:R1:W-:Y:S01]  /*5780*/  I2F R107, R88 ;  /* 0x00000058006b7306 */ /* 0x0003e20000201400 */
[----:B------:R-:W-:Y:S02]  /*5790*/  ISETP.GE.AND P1, PT, R3, RZ, PT ;  /* 0x000000ff0300720c */ /* 0x000fe40003f26270 */
[C---:B------:R-:W-:Y:S02]  /*57a0*/  IADD3 R104, R2.reuse, -0x1, RZ ;  /* 0xffffffff02687810 */ /* 0x040fe40007ffe0ff */
[----:B------:R-:W-:Y:S01]  /*57b0*/  ISETP.GE.AND P0, PT, R105, RZ, PT ;  /* 0x000000ff6900720c */ /* 0x000fe20003f06270 */
[C---:B----4-:R-:W-:Y:S08]  /*57c0*/  HMMA.16816.F32 R4, R84.reuse, R92, R4 ;  /* 0x0000005c5404723c */ /* 0x050ff00000001804 */
[----:B------:R-:W-:Y:S02]  /*57d0*/  @!P1 IADD3 R3, -R2, -0x8, RZ ;  /* 0xfffffff802039810 */ /* 0x000fe40007ffe1ff */
[----:B------:R-:W-:Y:S01]  /*57e0*/  ISETP.GE.AND P1, PT, R104, RZ, PT ;  /* 0x000000ff6800720c */ /* 0x000fe20003f26270 */
[C---:B------:R-:W-:Y:S01]  /*57f0*/  HMMA.16816.F32 R8, R84.reuse, R94, R8 ;  /* 0x0000005e5408723c */ /* 0x040fe20000001808 */
[----:B------:R2:W3:Y:S01]  /*5800*/  I2F R106, R3 ;  /* 0x00000003006a7306 */ /* 0x0004e20000201400 */
[----:B------:R-:W-:Y:S01]  /*5810*/  LDSM.16.M88.4 R92, [R218+0x1e800] ;  /* 0x01e80000da5c783b */ /* 0x000fe20000000200 */
[C---:B------:R-:W-:Y:S04]  /*5820*/  @!P0 IADD3 R105, -R2.reuse, -0x7, RZ ;  /* 0xfffffff902698810 */ /* 0x040fe80007ffe1ff */
[----:B-1----:R1:W4:Y:S01]  /*5830*/  LDSM.16.M88.4 R88, [R0+0x6000] ;  /* 0x006000000058783b */ /* 0x0023220000000200 */
[C---:B------:R-:W-:Y:S03]  /*5840*/  HMMA.16816.F32 R12, R84.reuse, R96, R12 ;  /* 0x00000060540c723c */ /* 0x040fe6000000180c */
[----:B------:R-:W3:Y:S01]  /*5850*/  I2F R105, R105 ;  /* 0x0000006900697306 */ /* 0x000ee20000201400 */
[C---:B------:R-:W-:Y:S03]  /*5860*/  @!P1 IADD3 R104, -R2.reuse, 0x1, RZ ;  /* 0x0000000102689810 */ /* 0x040fe60007ffe1ff */
[C---:B------:R-:W-:Y:S01]  /*5870*/  IADD3 R96, R2.reuse, -0x10, RZ ;  /* 0xfffffff002607810 */ /* 0x040fe20007ffe0ff */
[----:B------:R-:W-:Y:S05]  /*5880*/  HMMA.16816.F32 R16, R84, R98, R16 ;  /* 0x000000625410723c */ /* 0x000fea0000001810 */
[----:B------:R-:W3:Y:S02]  /*5890*/  I2F R104, R104 ;  /* 0x0000006800687306 */ /* 0x000ee40000201400 */
[C---:B------:R-:W-:Y:S02]  /*58a0*/  IADD3 R84, R2.reuse, -0x19, RZ ;  /* 0xffffffe702547810 */ /* 0x040fe40007ffe0ff */
[C---:B--2---:R-:W-:Y:S04]  /*58b0*/  IADD3 R3, R2.reuse, -0x8, RZ ;  /* 0xfffffff802037810 */ /* 0x044fe80007ffe0ff */
[----:B------:R-:W-:Y:S02]  /*58c0*/  ISETP.GE.AND P0, PT, R3, RZ, PT ;  /* 0x000000ff0300720c */ /* 0x000fe40003f06270 */
[----:B-1----:R-:W-:Y:S04]  /*58d0*/  IADD3 R0, R2, -0x9, RZ ;  /* 0xfffffff702007810 */ /* 0x002fe80007ffe0ff */
[----:B------:R-:W-:Y:S07]  /*58e0*/  ISETP.GE.AND P1, PT, R0, RZ, PT ;  /* 0x000000ff0000720c */ /* 0x000fee0003f26270 */
[----:B------:R-:W-:Y:S02]  /*58f0*/  @!P0 IADD3 R3, -R2, 0x8, RZ ;  /* 0x0000000802038810 */ /* 0x000fe40007ffe1ff */
[----:B------:R-:W-:Y:S02]  /*5900*/  ISETP.GE.AND P0, PT, R96, RZ, PT ;  /* 0x000000ff6000720c */ /* 0x000fe40003f06270 */
[----:B------:R1:W2:Y:S01]  /*5910*/  I2F R97, R3 ;  /* 0x0000000300617306 */ /* 0x0002a20000201400 */
[C---:B----4-:R-:W-:Y:S05]  /*5920*/  HMMA.16816.F32 R4, R88.reuse, R100, R4 ;  /* 0x000000645804723c */ /* 0x050fea0000001804 */
[C---:B------:R-:W-:Y:S03]  /*5930*/  @!P1 IADD3 R0, -R2.reuse, 0x9, RZ ;  /* 0x0000000902009810 */ /* 0x040fe60007ffe1ff */
[C---:B------:R-:W-:Y:S01]  /*5940*/  HMMA.16816.F32 R8, R88.reuse, R102, R8 ;  /* 0x000000665808723c */ /* 0x040fe20000001808 */
[----:B------:R4:W2:Y:S03]  /*5950*/  I2F R85, R0 ;  /* 0x0000000000557306 */ /* 0x0008a60000201400 */
[----:B------:R-:W-:Y:S02]  /*5960*/  @!P0 IADD3 R96, -R2, 0x10, RZ ;  /* 0x0000001002608810 */ /* 0x000fe40007ffe1ff */
[----:B------:R-:W-:Y:S02]  /*5970*/  ISETP.GE.AND P0, PT, R84, RZ, PT ;  /* 0x000000ff5400720c */ /* 0x000fe40003f06270 */
[C---:B------:R-:W-:Y:S03]  /*5980*/  HMMA.16816.F32 R12, R88.reuse, R92, R12 ;  /* 0x0000005c580c723c */ /* 0x040fe6000000180c */
[----:B------:R-:W2:Y:S01]  /*5990*/  I2F R96, R96 ;  /* 0x0000006000607306 */ /* 0x000ea20000201400 */
[----:B-1----:R-:W-:Y:S04]  /*59a0*/  IADD3 R3, R2, -0x11, RZ ;  /* 0xffffffef02037810 */ /* 0x002fe80007ffe0ff */
[----:B---3--:R-:W-:Y:S01]  /*59b0*/  FFMA.FTZ R6, R106, -UR6, R6 ;  /* 0x800000066a067c23 */ /* 0x008fe20008010006 */
[----:B------:R-:W-:Y:S03]  /*59c0*/  HMMA.16816.F32 R16, R88, R94, R16 ;  /* 0x0000005e5810723c */ /* 0x000fe60000001810 */
[----:B------:R-:W-:Y:S01]  /*59d0*/  ISETP.GE.AND P2, PT, R3, RZ, PT ;  /* 0x000000ff0300720c */ /* 0x000fe20003f46270 */
[----:B------:R-:W-:Y:S01]  /*59e0*/  FFMA.FTZ R7, R105, -UR6, R7 ;  /* 0x8000000669077c23 */ /* 0x000fe20008010007 */
[----:B------:R-:W-:Y:S01]  /*59f0*/  @!P0 IADD3 R84, -R2, 0x19, RZ ;  /* 0x0000001902548810 */ /* 0x000fe20007ffe1ff */
[----:B------:R-:W-:Y:S01]  /*5a00*/  FFMA.FTZ R5, R104, -UR6, R5 ;  /* 0x8000000668057c23 */ /* 0x000fe20008010005 */
[----:B------:R-:W-:Y:S01]  /*5a10*/  PLOP3.LUT P0, PT, PT, PT, UP0, 0x80, 0x0 ;  /* 0x000000000000781c */ /* 0x000fe20003f0f008 */
[C---:B------:R-:W-:Y:S01]  /*5a20*/  FFMA.FTZ R4, R107.reuse, -UR6, R4 ;  /* 0x800000066b047c23 */ /* 0x040fe20008010004 */
[----:B----4-:R-:W-:Y:S02]  /*5a30*/  IADD3 R0, R2, -0x18, RZ ;  /* 0xffffffe802007810 */ /* 0x010fe40007ffe0ff */
[----:B------:R-:W1:Y:S01]  /*5a40*/  I2F R84, R84 ;  /* 0x0000005400547306 */ /* 0x000e620000201400 */
[----:B------:R-:W-:Y:S01]  /*5a50*/  FFMA.FTZ R11, R104, -UR6, R11 ;  /* 0x80000006680b7c23 */ /* 0x000fe2000801000b */
[----:B------:R-:W-:Y:S01]  /*5a60*/  ISETP.GE.AND P1, PT, R0, RZ, PT ;  /* 0x000000ff0000720c */ /* 0x000fe20003f26270 */
[----:B------:R-:W-:Y:S02]  /*5a70*/  FFMA.FTZ R10, R107, -UR6, R10 ;  /* 0x800000066b0a7c23 */ /* 0x000fe4000801000a */
[----:B------:R-:W-:Y:S01]  /*5a80*/  @!P2 IADD3 R3, -R2, 0x11, RZ ;  /* 0x000000110203a810 */ /* 0x000fe20007ffe1ff */
[----:B--2---:R-:W-:Y:S02]  /*5a90*/  FFMA.FTZ R8, R97, -UR6, R8 ;  /* 0x8000000661087c23 */ /* 0x004fe40008010008 */
[----:B------:R-:W-:Y:S02]  /*5aa0*/  FFMA.FTZ R9, R85, -UR6, R9 ;  /* 0x8000000655097c23 */ /* 0x000fe40008010009 */
[----:B------:R-:W-:Y:S01]  /*5ab0*/  FFMA.FTZ R14, R97, -UR6, R14 ;  /* 0x80000006610e7c23 */ /* 0x000fe2000801000e */
[----:B------:R-:W2:Y:S01]  /*5ac0*/  I2F R3, R3 ;  /* 0x0000000300037306 */ /* 0x000ea20000201400 */
[----:B------:R-:W-:Y:S02]  /*5ad0*/  FFMA.FTZ R15, R85, -UR6, R15 ;  /* 0x80000006550f7c23 */ /* 0x000fe4000801000f */
[----:B------:R-:W-:Y:S01]  /*5ae0*/  FFMA.FTZ R12, R96, -UR6, R12 ;  /* 0x80000006600c7c23 */ /* 0x000fe2000801000c */
[----:B------:R-:W-:Y:S01]  /*5af0*/  @!P1 IADD3 R0, -R2, 0x18, RZ ;  /* 0x0000001802009810 */ /* 0x000fe20007ffe1ff */
[----:B------:R-:W-:Y:S05]  /*5b00*/  FFMA.FTZ R18, R96, -UR6, R18 ;  /* 0x8000000660127c23 */ /* 0x000fea0008010012 */
[----:B------:R-:W3:Y:S01]  /*5b10*/  I2F R0, R0 ;  /* 0x0000000000007306 */ /* 0x000ee20000201400 */
[----:B-1----:R-:W-:Y:S02]  /*5b20*/  FFMA.FTZ R17, R84, -UR6, R17 ;  /* 0x8000000654117c23 */ /* 0x002fe40008010011 */
[C---:B--2---:R-:W-:Y:S02]  /*5b30*/  FFMA.FTZ R13, R3.reuse, -UR6, R13 ;  /* 0x80000006030d7c23 */ /* 0x044fe4000801000d */
[----:B------:R-:W-:Y:S02]  /*5b40*/  FFMA.FTZ R19, R3, -UR6, R19 ;  /* 0x8000000603137c23 */ /* 0x000fe40008010013 */
[----:B---3--:R-:W-:Y:S01]  /*5b50*/  FFMA.FTZ R16, R0, -UR6, R16 ;  /* 0x8000000600107c23 */ /* 0x008fe20008010010 */
        /* <DEDUP_REMOVED lines=13> */
.L_x_1909:
[----:B------:R-:W-:Y:S01]  /*5c30*/  IADD3 R0, R244, UR4, RZ ;  /* 0x00000004f4007c10 */ /* 0x000fe2000fffe0ff */
[----:B------:R-:W-:Y:S01]  /*5c40*/  UIADD3 UR4, -UR5, UR12, -UR15 ;  /* 0x0000000c05047290 */ /* 0x000fe2000fffe90f */
[----:B------:R-:W-:Y:S01]  /*5c50*/  IADD3 R90, R236, 0x1, RZ ;  /* 0x00000001ec5a7810 */ /* 0x000fe20007ffe0ff */
[----:B------:R-:W-:Y:S01]  /*5c60*/  UMOV UR18, UR5 ;  /* 0x0000000500127c82 */ /* 0x000fe20008000000 */
[----:B------:R-:W-:Y:S02]  /*5c70*/  IADD3 R2, R0, 0x8, RZ ;  /* 0x0000000800027810 */ /* 0x000fe40007ffe0ff */
[----:B------:R-:W-:Y:S02]  /*5c80*/  IADD3 R89, R236, 0x8, RZ ;  /* 0x00000008ec597810 */ /* 0x000fe40007ffe0ff */
[----:B------:R-:W-:Y:S02]  /*5c90*/  IADD3 R3, R0, UR4, RZ ;  /* 0x0000000400037c10 */ /* 0x000fe4000fffe0ff */
        /* <DEDUP_REMOVED lines=11> */
[-C--:B------:R-:W-:Y:S02]  /*5d50*/  ISETP.GE.AND P0, PT, R236, R0.reuse, PT ;  /* 0x00000000ec00720c */ /* 0x080fe40003f06270 */
[-C--:B------:R-:W-:Y:S02]  /*5d60*/  ISETP.GE.AND P6, PT, R90, R0.reuse, PT ;  /* 0x000000005a00720c */ /* 0x080fe40003fc6270 */
[----:B------:R-:W-:Y:S02]  /*5d70*/  IADD3 R92, R2, UR4, RZ ;  /* 0x00000004025c7c10 */ /* 0x000fe4000fffe0ff */
[----:B------:R-:W-:Y:S02]  /*5d80*/  IMNMX R2, RZ, R93, !PT ;  /* 0x0000005dff027217 */ /* 0x000fe40007800200 */
[-C--:B------:R-:W-:Y:S02]  /*5d90*/  ISETP.GE.OR P0, PT, R236, R3.reuse, !P0 ;  /* 0x00000003ec00720c */ /* 0x080fe40004706670 */
[-C--:B------:R-:W-:Y:S02]  /*5da0*/  ISETP.GE.OR P6, PT, R90, R3.reuse, !P6 ;  /* 0x000000035a00720c */ /* 0x080fe400077c6670 */
        /* <DEDUP_REMOVED lines=45> */
.L_x_1910:
[----:B------:R-:W2:Y:S01]  /*6080*/  LDL R3, [R1+0x24] ;  /* 0x0000240001037983 */ /* 0x000ea20000100800 */
[----:B------:R-:W-:Y:S01]  /*6090*/  IMAD.U32 R0, RZ, RZ, UR10 ;  /* 0x0000000aff007e24 */ /* 0x000fe2000f8e00ff */
[----:B------:R-:W-:Y:S01]  /*60a0*/  UIADD3 UR4, UR13, -0x61c88647, URZ ;  /* 0x9e3779b90d047890 */ /* 0x000fe2000fffe03f */
[----:B------:R-:W-:Y:S01]  /*60b0*/  FSETP.NEU.FTZ.AND P0, PT, R249, -INF , PT ;  /* 0xff800000f900780b */ /* 0x000fe20003f1d000 */
[----:B------:R-:W3:Y:S01]  /*60c0*/  LDL R2, [R1+0x18] ;  /* 0x0000180001027983 */ /* 0x000ee20000100800 */
[----:B------:R-:W-:Y:S03]  /*60d0*/  UISETP.GT.AND UP2, UPT, UR10, UR21, UPT ;  /* 0x000000150a00728c */ /* 0x000fe6000bf44270 */
[----:B------:R-:W4:Y:S04]  /*60e0*/  LDL R89, [R1+0x20] ;  /* 0x0000200001597983 */ /* 0x000f280000100800 */
[----:B------:R-:W4:Y:S01]  /*60f0*/  LDL.64 R86, [R1+0x10] ;  /* 0x0000100001567983 */ /* 0x000f220000100a00 */
[----:B--2---:R-:W-:Y:S02]  /*6100*/  IMAD R0, R0, 0x4, R3 ;  /* 0x0000000400007824 */ /* 0x004fe400078e0203 */
[----:B---3--:R-:W-:Y:S04]  /*6110*/  IMAD.WIDE.U32 R84, R2, -0x326172a9, RZ ;  /* 0xcd9e8d5702547825 */ /* 0x008fe800078e00ff */
[----:B------:R-:W-:Y:S04]  /*6120*/  IMAD.WIDE.U32 R2, R0, -0x326172a9, RZ ;  /* 0xcd9e8d5700027825 */ /* 0x000fe800078e00ff */
[----:B------:R-:W-:Y:S01]  /*6130*/  FMUL.FTZ R0, R250, 1.4426950216293334961 ;  /* 0x3fb8aa3bfa007820 */ /* 0x000fe20000410000 */
[----:B------:R-:W-:Y:S01]  /*6140*/  LOP3.LUT R88, R85, UR4, R2, 0x96, !PT ;  /* 0x0000000455587c12 */ /* 0x000fe2000f8e9602 */
[----:B------:R-:W-:Y:S01]  /*6150*/  UIADD3 UR4, UR14, -0x4498517b, URZ ;  /* 0xbb67ae850e047890 */ /* 0x000fe2000fffe03f */
[----:B----4-:R-:W-:Y:S03]  /*6160*/  LOP3.LUT R2, R3, UR13, R89, 0x96, !PT ;  /* 0x0000000d03027c12 */ /* 0x010fe6000f8e9659 */
        /* <DEDUP_REMOVED lines=27> */
[----:B------:R-:W-:Y:S04]  /*6320*/  UIADD3 UR4, UR14, 0x646e171e, URZ ;  /* 0x646e171e0e047890 */ /* 0x000fe8000fffe03f */
        /* <DEDUP_REMOVED lines=8> */
[----:B------:R-:W-:Y:S01]  /*63b0*/  FSEL R0, R0, RZ, P0 ;  /* 0x000000ff00007208 */ /* 0x000fe20000000000 */
[--C-:B------:R-:W-:Y:S01]  /*63c0*/  FFMA.FTZ R4, R4, c[0x0][0x23c], -R2.reuse ;  /* 0x00008f0004047a23 */ /* 0x100fe20000010802 */
[----:B------:R-:W-:Y:S01]  /*63d0*/  ULDC.U8 UR4, c[0x0][0x2d8] ;  /* 0x0000b60000047ab9 */ /* 0x000fe20000000000 */
[----:B------:R1:W2:Y:S01]  /*63e0*/  MUFU.EX2 R128, R8 ;  /* 0x0000000800807308 */ /* 0x0002a20000000800 */
[----:B------:R-:W-:Y:S02]  /*63f0*/  FFMA.FTZ R16, R16, c[0x0][0x23c], -R2 ;  /* 0x00008f0010107a23 */ /* 0x000fe40000010802 */
[--C-:B------:R-:W-:Y:S02]  /*6400*/  FFMA.FTZ R7, R7, c[0x0][0x23c], -R0.reuse ;  /* 0x00008f0007077a23 */ /* 0x100fe40000010800 */
[--C-:B------:R-:W-:Y:S02]  /*6410*/  FFMA.FTZ R6, R6, c[0x0][0x23c], -R0.reuse ;  /* 0x00008f0006067a23 */ /* 0x100fe40000010800 */
[----:B------:R-:W-:Y:S02]  /*6420*/  FFMA.FTZ R11, R11, c[0x0][0x23c], -R0 ;  /* 0x00008f000b0b7a23 */ /* 0x000fe40000010800 */
[--C-:B------:R-:W-:Y:S01]  /*6430*/  FFMA.FTZ R5, R5, c[0x0][0x23c], -R2.reuse ;  /* 0x00008f0005057a23 */ /* 0x100fe20000010802 */
[----:B------:R3:W-:Y:S01]  /*6440*/  MUFU.EX2 R125, R4 ;  /* 0x00000004007d7308 */ /* 0x0007e20000000800 */
[--C-:B------:R-:W-:Y:S02]  /*6450*/  FFMA.FTZ R9, R9, c[0x0][0x23c], -R2.reuse ;  /* 0x00008f0009097a23 */ /* 0x100fe40000010802 */
[--C-:B------:R-:W-:Y:S02]  /*6460*/  FFMA.FTZ R12, R12, c[0x0][0x23c], -R2.reuse ;  /* 0x00008f000c0c7a23 */ /* 0x100fe40000010802 */
[--C-:B------:R-:W-:Y:S02]  /*6470*/  FFMA.FTZ R13, R13, c[0x0][0x23c], -R2.reuse ;  /* 0x00008f000d0d7a23 */ /* 0x100fe40000010802 */
[----:B------:R-:W-:Y:S02]  /*6480*/  FFMA.FTZ R2, R17, c[0x0][0x23c], -R2 ;  /* 0x00008f0011027a23 */ /* 0x000fe40000010802 */
[--C-:B------:R-:W-:Y:S01]  /*6490*/  FFMA.FTZ R19, R19, c[0x0][0x23c], -R0.reuse ;  /* 0x00008f0013137a23 */ /* 0x100fe20000010800 */
[----:B------:R4:W-:Y:S01]  /*64a0*/  MUFU.EX2 R126, R7 ;  /* 0x00000007007e7308 */ /* 0x0009e20000000800 */
[--C-:B------:R-:W-:Y:S02]  /*64b0*/  FFMA.FTZ R10, R10, c[0x0][0x23c], -R0.reuse ;  /* 0x00008f000a0a7a23 */ /* 0x100fe40000010800 */
[--C-:B------:R-:W-:Y:S01]  /*64c0*/  FFMA.FTZ R15, R15, c[0x0][0x23c], -R0.reuse ;  /* 0x00008f000f0f7a23 */ /* 0x100fe20000010800 */
[----:B-1----:R-:W-:Y:S01]  /*64d0*/  LOP3.LUT R8, R86, 0xff, RZ, 0xc0, !PT ;  /* 0x000000ff56087812 */ /* 0x002fe200078ec0ff */
[--C-:B------:R-:W-:Y:S02]  /*64e0*/  FFMA.FTZ R14, R14, c[0x0][0x23c], -R0.reuse ;  /* 0x00008f000e0e7a23 */ /* 0x100fe40000010800 */
[----:B------:R-:W-:Y:S01]  /*64f0*/  FFMA.FTZ R0, R18, c[0x0][0x23c], -R0 ;  /* 0x00008f0012007a23 */ /* 0x000fe20000010800 */
[----:B------:R-:W-:Y:S02]  /*6500*/  ISETP.LE.U32.AND P6, PT, R8, UR4, PT ;  /* 0x0000000408007c0c */ /* 0x000fe4000bfc3070 */
[----:B------:R1:W-:Y:S01]  /*6510*/  MUFU.EX2 R123, R6 ;  /* 0x00000006007b7308 */ /* 0x0003e20000000800 */
[----:B------:R-:W-:Y:S02]  /*6520*/  SHF.R.U32.HI R8, RZ, 0x10, R84 ;  /* 0x00000010ff087819 */ /* 0x000fe40000011654 */
[----:B---3--:R-:W-:Y:S04]  /*6530*/  LOP3.LUT R4, R84, 0xff, RZ, 0xc0, !PT ;  /* 0x000000ff54047812 */ /* 0x008fe800078ec0ff */
[----:B------:R-:W-:Y:S03]  /*6540*/  ISETP.LE.U32.AND P1, PT, R4, UR4, PT ;  /* 0x0000000404007c0c */ /* 0x000fe6000bf23070 */
[----:B------:R-:W3:Y:S01]  /*6550*/  MUFU.EX2 R130, R16 ;  /* 0x0000001000827308 */ /* 0x000ee20000000800 */
[----:B------:R-:W-:Y:S02]  /*6560*/  LOP3.LUT R4, R3, 0xff, RZ, 0xc0, !PT ;  /* 0x000000ff03047812 */ /* 0x000fe400078ec0ff */
[----:B----4-:R-:W-:Y:S02]  /*6570*/  SHF.R.U32.HI R7, RZ, 0x18, R86 ;  /* 0x00000018ff077819 */ /* 0x010fe40000011656 */
[----:B------:R-:W-:Y:S02]  /*6580*/  ISETP.LE.U32.AND P5, PT, R4, UR4, PT ;  /* 0x0000000404007c0c */ /* 0x000fe4000bfa3070 */
[----:B------:R-:W-:Y:S03]  /*6590*/  SHF.R.U32.HI R4, RZ, 0x18, R88 ;  /* 0x00000018ff047819 */ /* 0x000fe60000011658 */
[----:B------:R-:W4:Y:S01]  /*65a0*/  MUFU.EX2 R129, R11 ;  /* 0x0000000b00817308 */ /* 0x000f220000000800 */
[----:B------:R-:W-:Y:S01]  /*65b0*/  ISETP.LE.U32.AND P0, PT, R7, UR4, PT ;  /* 0x0000000407007c0c */ /* 0x000fe2000bf03070 */
[----:B--2---:R-:W-:Y:S01]  /*65c0*/  @!P1 FADD.FTZ R128, -R128, -RZ ;  /* 0x800000ff80809221 */ /* 0x004fe20000010100 */
[----:B------:R-:W-:Y:S02]  /*65d0*/  SHF.R.U32.HI R7, RZ, 0x18, R84 ;  /* 0x00000018ff077819 */ /* 0x000fe40000011654 */
[--C-:B-1----:R-:W-:Y:S02]  /*65e0*/  SHF.R.U32.HI R6, RZ, 0x18, R3.reuse ;  /* 0x00000018ff067819 */ /* 0x102fe40000011603 */
[----:B------:R-:W-:Y:S02]  /*65f0*/  ISETP.LE.U32.AND P2, PT, R4, UR4, PT ;  /* 0x0000000404007c0c */ /* 0x000fe4000bf43070 */
[----:B------:R-:W-:Y:S01]  /*6600*/  ISETP.LE.U32.AND P3, PT, R6, UR4, PT ;  /* 0x0000000406007c0c */ /* 0x000fe2000bf63070 */
[----:B------:R1:W2:Y:S01]  /*6610*/  MUFU.EX2 R121, R5 ;  /* 0x0000000500797308 */ /* 0x0002a20000000800 */
[----:B------:R-:W-:Y:S02]  /*6620*/  LOP3.LUT R6, R88, 0xff, RZ, 0xc0, !PT ;  /* 0x000000ff58067812 */ /* 0x000fe400078ec0ff */
[----:B------:R-:W-:Y:S01]  /*6630*/  LOP3.LUT R4, R8, 0xff, RZ, 0xc0, !PT ;  /* 0x000000ff08047812 */ /* 0x000fe200078ec0ff */
[----:B---3--:R-:W-:Y:S01]  /*6640*/  @!P6 FADD.FTZ R130, -R130, -RZ ;  /* 0x800000ff8282e221 */ /* 0x008fe20000010100 */
[----:B------:R-:W-:Y:S02]  /*6650*/  ISETP.LE.U32.AND P4, PT, R7, UR4, PT ;  /* 0x0000000407007c0c */ /* 0x000fe4000bf83070 */
[----:B------:R-:W-:Y:S02]  /*6660*/  ISETP.LE.U32.AND P6, PT, R6, UR4, PT ;  /* 0x0000000406007c0c */ /* 0x000fe4000bfc3070 */
[----:B------:R-:W-:Y:S01]  /*6670*/  ISETP.LE.U32.AND P1, PT, R4, UR4, PT ;  /* 0x0000000404007c0c */ /* 0x000fe2000bf23070 */
[----:B------:R-:W3:Y:S01]  /*6680*/  MUFU.EX2 R124, R9 ;  /* 0x00000009007c7308 */ /* 0x000ee20000000800 */
[----:B------:R-:W-:Y:S01]  /*6690*/  SHF.R.U32.HI R4, RZ, 0x10, R88 ;  /* 0x00000010ff047819 */ /* 0x000fe20000011658 */
[----:B------:R-:W-:Y:S01]  /*66a0*/  @!P2 FADD.FTZ R126, -R126, -RZ ;  /* 0x800000ff7e7ea221 */ /* 0x000fe20000010100 */
[----:B------:R-:W-:Y:S02]  /*66b0*/  LOP3.LUT R88, R88, 0xffff, RZ, 0xc0, !PT ;  /* 0x0000ffff58587812 */ /* 0x000fe400078ec0ff */
[----:B------:R-:W-:Y:S02]  /*66c0*/  LOP3.LUT R84, R84, 0xffff, RZ, 0xc0, !PT ;  /* 0x0000ffff54547812 */ /* 0x000fe400078ec0ff */
[----:B------:R-:W-:Y:S01]  /*66d0*/  LOP3.LUT R6, R4, 0xff, RZ, 0xc0, !PT ;  /* 0x000000ff04067812 */ /* 0x000fe200078ec0ff */
[----:B----4-:R-:W-:Y:S01]  /*66e0*/  @!P4 FADD.FTZ R129, -R129, -RZ ;  /* 0x800000ff8181c221 */ /* 0x010fe20000010100 */
[----:B------:R-:W-:Y:S01]  /*66f0*/  SHF.R.U32.HI R4, RZ, 0x8, R88 ;  /* 0x00000008ff047819 */ /* 0x000fe20000011658 */
[----:B------:R4:W-:Y:S01]  /*6700*/  MUFU.EX2 R119, R2 ;  /* 0x0000000200777308 */ /* 0x0009e20000000800 */
[----:B------:R-:W-:Y:S01]  /*6710*/  SHF.R.U32.HI R7, RZ, 0x8, R84 ;  /* 0x00000008ff077819 */ /* 0x000fe20000011654 */
[----:B------:R-:W-:Y:S01]  /*6720*/  @!P6 FADD.FTZ R125, -R125, -RZ ;  /* 0x800000ff7d7de221 */ /* 0x000fe20000010100 */
[----:B------:R-:W-:Y:S02]  /*6730*/  LOP3.LUT R4, R4, 0xffff, RZ, 0xc0, !PT ;  /* 0x0000ffff04047812 */ /* 0x000fe400078ec0ff */
[----:B------:R-:W-:Y:S02]  /*6740*/  ISETP.LE.U32.AND P4, PT, R6, UR4, PT ;  /* 0x0000000406007c0c */ /* 0x000fe4000bf83070 */
[----:B------:R-:W-:Y:S02]  /*6750*/  ISETP.LE.U32.AND P6, PT, R4, UR4, PT ;  /* 0x0000000404007c0c */ /* 0x000fe4000bfc3070 */
[----:B-1----:R-:W-:Y:S01]  /*6760*/  LOP3.LUT R5, R7, 0xffff, RZ, 0xc0, !PT ;  /* 0x0000ffff07057812 */ /* 0x002fe200078ec0ff */
[----:B------:R1:W-:Y:S03]  /*6770*/  MUFU.EX2 R114, R0 ;  /* 0x0000000000727308 */ /* 0x0003e60000000800 */
[----:B------:R-:W-:Y:S02]  /*6780*/  ISETP.LE.U32.AND P2, PT, R5, UR4, PT ;  /* 0x0000000405007c0c */ /* 0x000fe4000bf43070 */
[----:B------:R-:W-:Y:S02]  /*6790*/  SHF.R.U32.HI R5, RZ, 0x10, R3 ;  /* 0x00000010ff057819 */ /* 0x000fe40000011603 */
[----:B------:R-:W-:Y:S01]  /*67a0*/  LOP3.LUT R3, R3, 0xffff, RZ, 0xc0, !PT ;  /* 0x0000ffff03037812 */ /* 0x000fe200078ec0ff */
[----:B------:R-:W-:Y:S01]  /*67b0*/  @!P4 FADD.FTZ R123, -R123, -RZ ;  /* 0x800000ff7b7bc221 */ /* 0x000fe20000010100 */
[----:B------:R-:W-:Y:S01]  /*67c0*/  LOP3.LUT R5, R5, 0xff, RZ, 0xc0, !PT ;  /* 0x000000ff05057812 */ /* 0x000fe200078ec0ff */
[----:B--2---:R-:W-:Y:S01]  /*67d0*/  @!P6 FADD.FTZ R121, -R121, -RZ ;  /* 0x800000ff7979e221 */ /* 0x004fe20000010100 */
[----:B------:R-:W-:Y:S01]  /*67e0*/  SHF.R.U32.HI R3, RZ, 0x8, R3 ;  /* 0x00000008ff037819 */ /* 0x000fe20000011603 */
[----:B------:R-:W2:Y:S01]  /*67f0*/  MUFU.EX2 R127, R10 ;  /* 0x0000000a007f7308 */ /* 0x000ea20000000800 */
[----:B------:R-:W-:Y:S02]  /*6800*/  ISETP.LE.U32.AND P4, PT, R5, UR4, PT ;  /* 0x0000000405007c0c */ /* 0x000fe4000bf83070 */
[----:B------:R-:W-:Y:S01]  /*6810*/  LOP3.LUT R3, R3, 0xffff, RZ, 0xc0, !PT ;  /* 0x0000ffff03037812 */ /* 0x000fe200078ec0ff */
[----:B---3--:R-:W-:Y:S01]  /*6820*/  @!P2 FADD.FTZ R124, -R124, -RZ ;  /* 0x800000ff7c7ca221 */ /* 0x008fe20000010100 */
[----:B----4-:R-:W-:Y:S02]  /*6830*/  F2FP.RELU.PACK_AB R2, R126, R123 ;  /* 0x0000007b7e02723e */ /* 0x010fe400000008ff */
[----:B------:R-:W-:Y:S02]  /*6840*/  ISETP.LE.U32.AND P6, PT, R3, UR4, PT ;  /* 0x0000000403007c0c */ /* 0x000fe4000bfc3070 */
[----:B------:R-:W-:Y:S01]  /*6850*/  F2FP.RELU.PACK_AB R3, R121, R125 ;  /* 0x0000007d7903723e */ /* 0x000fe200000008ff */
[----:B------:R-:W-:Y:S01]  /*6860*/  STS [R245+0x2a400], R2 ;  /* 0x02a40002f5007388 */ /* 0x000fe20000000800 */
[----:B------:R-:W3:Y:S01]  /*6870*/  MUFU.EX2 R118, R12 ;  /* 0x0000000c00767308 */ /* 0x000ee20000000800 */
[----:B-1----:R-:W-:Y:S02]  /*6880*/  F2FP.RELU.PACK_AB R0, R124, R128 ;  /* 0x000000807c00723e */ /* 0x002fe400000008ff */
[----:B------:R-:W-:Y:S04]  /*6890*/  STS [R245+0x2a000], R3 ;  /* 0x02a00003f5007388 */ /* 0x000fe80000000800 */
[----:B------:R1:W-:Y:S03]  /*68a0*/  STS [R248+0x2a000], R0 ;  /* 0x02a00000f8007388 */ /* 0x0003e60000000800 */
[----:B------:R-:W4:Y:S01]  /*68b0*/  MUFU.EX2 R120, R15 ;  /* 0x0000000f00787308 */ /* 0x000f220000000800 */
[----:B--2---:R-:W-:Y:S01]  /*68c0*/  @!P1 FADD.FTZ R127, -R127, -RZ ;  /* 0x800000ff7f7f9221 */ /* 0x004fe20000010100 */
[----:B------:R-:W-:Y:S02]  /*68d0*/  SHF.R.U32.HI R10, RZ, 0x10, R86 ;  /* 0x00000010ff0a7819 */ /* 0x000fe40000011656 */
[----:B------:R-:W-:Y:S02]  /*68e0*/  LOP3.LUT R86, R86, 0xffff, RZ, 0xc0, !PT ;  /* 0x0000ffff56567812 */ /* 0x000fe400078ec0ff */
[----:B------:R-:W-:Y:S04]  /*68f0*/  LOP3.LUT R4, R10, 0xff, RZ, 0xc0, !PT ;  /* 0x000000ff0a047812 */ /* 0x000fe800078ec0ff */
[----:B------:R-:W2:Y:S01]  /*6900*/  MUFU.EX2 R113, R13 ;  /* 0x0000000d00717308 */ /* 0x000ea20000000800 */
[----:B------:R-:W-:Y:S02]  /*6910*/  SHF.R.U32.HI R6, RZ, 0x8, R86 ;  /* 0x00000008ff067819 */ /* 0x000fe40000011656 */
[----:B------:R-:W-:Y:S01]  /*6920*/  ISETP.LE.U32.AND P1, PT, R4, UR4, PT ;  /* 0x0000000404007c0c */ /* 0x000fe2000bf23070 */
[----:B---3--:R-:W-:Y:S01]  /*6930*/  @!P5 FADD.FTZ R118, -R118, -RZ ;  /* 0x800000ff7676d221 */ /* 0x008fe20000010100 */
[----:B------:R-:W-:Y:S04]  /*6940*/  LOP3.LUT R4, R6, 0xffff, RZ, 0xc0, !PT ;  /* 0x0000ffff06047812 */ /* 0x000fe800078ec0ff */
[----:B------:R-:W-:Y:S01]  /*6950*/  ISETP.LE.U32.AND P2, PT, R4, UR4, PT ;  /* 0x0000000404007c0c */ /* 0x000fe2000bf43070 */
[----:B------:R-:W3:Y:S01]  /*6960*/  MUFU.EX2 R115, R14 ;  /* 0x0000000e00737308 */ /* 0x000ee20000000800 */
[----:B-1----:R-:W-:Y:S01]  /*6970*/  F2FP.RELU.PACK_AB R0, R129, R127 ;  /* 0x0000007f8100723e */ /* 0x002fe200000008ff */
[----:B----4-:R-:W-:Y:S01]  /*6980*/  @!P3 FADD.FTZ R120, -R120, -RZ ;  /* 0x800000ff7878b221 */ /* 0x010fe20000010100 */
[----:B------:R-:W-:Y:S03]  /*6990*/  FSETP.GE.FTZ.AND P3, PT, R125, RZ, PT ;  /* 0x000000ff7d00720b */ /* 0x000fe60003f76000 */
[----:B------:R-:W-:Y:S01]  /*69a0*/  @!P1 FADD.FTZ R114, -R114, -RZ ;  /* 0x800000ff72729221 */ /* 0x000fe20000010100 */
[----:B------:R1:W-:Y:S01]  /*69b0*/  STS [R248+0x2a400], R0 ;  /* 0x02a40000f8007388 */ /* 0x0003e20000000800 */
[----:B------:R-:W-:Y:S02]  /*69c0*/  FSETP.GE.FTZ.AND P1, PT, R123, RZ, PT ;  /* 0x000000ff7b00720b */ /* 0x000fe40003f36000 */
[----:B------:R-:W4:Y:S02]  /*69d0*/  MUFU.EX2 R122, R19 ;  /* 0x00000013007a7308 */ /* 0x000f240000000800 */
[----:B------:R-:W-:Y:S01]  /*69e0*/  @!P2 FADD.FTZ R119, -R119, -RZ ;  /* 0x800000ff7777a221 */ /* 0x000fe20000010100 */
[----:B------:R-:W-:Y:S01]  /*69f0*/  FSETP.GE.FTZ.AND P2, PT, R121, RZ, PT ;  /* 0x000000ff7900720b */ /* 0x000fe20003f56000 */
[----:B--2---:R-:W-:Y:S03]  /*6a00*/  @!P6 FADD.FTZ R113, -R113, -RZ ;  /* 0x800000ff7171e221 */ /* 0x004fe60000010100 */
[----:B------:R-:W-:Y:S02]  /*6a10*/  F2FP.RELU.PACK_AB R3, R119, R130 ;  /* 0x000000827703723e */ /* 0x000fe400000008ff */
[----:B------:R-:W-:Y:S01]  /*6a20*/  F2FP.RELU.PACK_AB R5, R113, R118 ;  /* 0x000000767105723e */ /* 0x000fe200000008ff */
[----:B---3--:R-:W-:Y:S04]  /*6a30*/  @!P4 FADD.FTZ R115, -R115, -RZ ;  /* 0x800000ff7373c221 */ /* 0x008fe80000010100 */
[----:B------:R-:W-:Y:S01]  /*6a40*/  STS [R246+0x2a000], R5 ;  /* 0x02a00005f6007388 */ /* 0x000fe20000000800 */
[----:B------:R-:W-:Y:S02]  /*6a50*/  FSETP.GE.FTZ.AND P4, PT, R124, RZ, PT ;  /* 0x000000ff7c00720b */ /* 0x000fe40003f96000 */
[----:B------:R-:W-:Y:S01]  /*6a60*/  F2FP.RELU.PACK_AB R4, R120, R115 ;  /* 0x000000737804723e */ /* 0x000fe200000008ff */
[----:B-1----:R-:W-:Y:S02]  /*6a70*/  IMAD.SHL.U32 R0, R230, 0x2, RZ ;  /* 0x00000002e6007824 */ /* 0x002fe400078e00ff */
[----:B----4-:R-:W-:Y:S02]  /*6a80*/  @!P0 FADD.FTZ R122, -R122, -RZ ;  /* 0x800000ff7a7a8221 */ /* 0x010fe40000010100 */
[----:B------:R-:W-:Y:S03]  /*6a90*/  STS [R246+0x2a400], R4 ;  /* 0x02a40004f6007388 */ /* 0x000fe60000000800 */
[----:B------:R-:W-:Y:S01]  /*6aa0*/  F2FP.RELU.PACK_AB R2, R122, R114 ;  /* 0x000000727a02723e */ /* 0x000fe200000008ff */
[----:B------:R1:W-:Y:S04]  /*6ab0*/  STS [R247+0x2a000], R3 ;  /* 0x02a00003f7007388 */ /* 0x0003e80000000800 */
[----:B------:R2:W-:Y:S04]  /*6ac0*/  STS [R247+0x2a400], R2 ;  /* 0x02a40002f7007388 */ /* 0x0005e80000000800 */
[----:B------:R-:W-:Y:S08]  /*6ad0*/  LDSM.16.M88.4 R16, [R0+0x10000] ;  /* 0x010000000010783b */ /* 0x000ff00000000200 */
[----:B------:R-:W3:Y:S08]  /*6ae0*/  LDSM.16.M88.4 R8, [R220+0x20000] ;  /* 0x02000000dc08783b */ /* 0x000ef00000000200 */
[----:B------:R-:W4:Y:S01]  /*6af0*/  LDSM.16.M88.4 R84, [R220+0x20800] ;  /* 0x02080000dc54783b */ /* 0x000f220000000200 */
[C-C-:B-1----:R-:W-:Y:S02]  /*6b00*/  IMAD.IADD R3, R224.reuse, 0x1, R0.reuse ;  /* 0x00000001e0037824 */ /* 0x142fe400078e0200 */
[----:B--2---:R-:W-:Y:S05]  /*6b10*/  IMAD.IADD R2, R225, 0x1, R0 ;  /* 0x00000001e1027824 */ /* 0x004fea00078e0200 */
[----:B------:R-:W-:Y:S01]  /*6b20*/  LDSM.16.M88.4 R92, [R217+0x20000] ;  /* 0x02000000d95c783b */ /* 0x000fe20000000200 */
[----:B------:R-:W-:Y:S07]  /*6b30*/  IMAD.IADD R112, R224, 0x1, R2 ;  /* 0x00000001e0707824 */ /* 0x000fee00078e0202 */
[----:B------:R-:W1:Y:S08]  /*6b40*/  LDSM.16.M88.4 R88, [R2+0x10000] ;  /* 0x010000000258783b */ /* 0x000e700000000200 */
[----:B------:R-:W2:Y:S01]  /*6b50*/  LDSM.16.M88.4 R96, [R217+0x20800] ;  /* 0x02080000d960783b */ /* 0x000ea20000000200 */
[C---:B---3--:R-:W-:Y:S07]  /*6b60*/  HMMA.16816.F32 R4, R16.reuse, R8, RZ ;  /* 0x000000081004723c */ /* 0x048fee00000018ff */
[----:B------:R-:W-:Y:S01]  /*6b70*/  LDSM.16.M88.4 R100, [R3+0x10000] ;  /* 0x010000000364783b */ /* 0x000fe20000000200 */
[C---:B------:R-:W-:Y:S07]  /*6b80*/  HMMA.16816.F32 R8, R16.reuse, R10, RZ ;  /* 0x0000000a1008723c */ /* 0x040fee00000018ff */
[----:B------:R-:W3:Y:S01]  /*6b90*/  LDSM.16.M88.4 R104, [R219+0x20000] ;  /* 0x02000000db68783b */ /* 0x000ee20000000200 */
[C---:B----4-:R-:W-:Y:S07]  /*6ba0*/  HMMA.16816.F32 R12, R16.reuse, R84, RZ ;  /* 0x00000054100c723c */ /* 0x050fee00000018ff */
[----:B------:R-:W-:Y:S01]  /*6bb0*/  LDSM.16.M88.4 R108, [R218+0x20000] ;  /* 0x02000000da6c783b */ /* 0x000fe20000000200 */
[----:B------:R-:W-:Y:S07]  /*6bc0*/  HMMA.16816.F32 R16, R16, R86, RZ ;  /* 0x000000561010723c */ /* 0x000fee00000018ff */
[----:B------:R-:W4:Y:S01]  /*6bd0*/  LDSM.16.M88.4 R84, [R219+0x20800] ;  /* 0x02080000db54783b */ /* 0x000f220000000200 */
[C---:B-1----:R-:W-:Y:S08]  /*6be0*/  HMMA.16816.F32 R4, R88.reuse, R92, R4 ;  /* 0x0000005c5804723c */ /* 0x042ff00000001804 */
        /* <DEDUP_REMOVED lines=62> */
[----:B------:R3:W-:Y:S07]  /*6fd0*/  LDSM.16.M88.4 R92, [R0+0x16000] ;  /* 0x01600000005c783b */ /* 0x0007ee0000000200 */
[C---:B------:R-:W-:Y:S01]  /*6fe0*/  HMMA.16816.F32 R8, R96.reuse, R106, R8 ;  /* 0x0000006a6008723c */ /* 0x040fe20000001808 */
[----:B------:R-:W2:Y:S07]  /*6ff0*/  LDSM.16.M88.4 R104, [R220+0x26000] ;  /* 0x02600000dc68783b */ /* 0x000eae0000000200 */
[C---:B----4-:R-:W-:Y:S08]  /*7000*/  HMMA.16816.F32 R12, R96.reuse, R84, R12 ;  /* 0x00000054600c723c */ /* 0x050ff0000000180c */
[----:B------:R-:W-:Y:S01]  /*7010*/  HMMA.16816.F32 R16, R96, R86, R16 ;  /* 0x000000566010723c */ /* 0x000fe20000001810 */
[----:B------:R-:W4:Y:S03]  /*7020*/  LDSM.16.M88.4 R84, [R220+0x26800] ;  /* 0x02680000dc54783b */ /* 0x000f260000000200 */
[----:B---3--:R-:W-:Y:S04]  /*7030*/  IMAD.MOV.U32 R0, RZ, RZ, c[0x0][0x22c] ;  /* 0x00008b00ff007624 */ /* 0x008fe800078e00ff */
[C---:B-1----:R-:W-:Y:S01]  /*7040*/  HMMA.16816.F32 R4, R100.reuse, R108, R4 ;  /* 0x0000006c6404723c */ /* 0x042fe20000001804 */
[----:B------:R-:W-:Y:S04]  /*7050*/  LDSM.16.M88.4 R96, [R2+0x16000] ;  /* 0x016000000260783b */ /* 0x000fe80000000200 */
[----:B------:R-:W-:Y:S03]  /*7060*/  IMAD R131, R0, c[0x0][0x1c0], RZ ;  /* 0x0000700000837a24 */ /* 0x000fe600078e02ff */
[C---:B------:R-:W-:Y:S01]  /*7070*/  HMMA.16816.F32 R8, R100.reuse, R110, R8 ;  /* 0x0000006e6408723c */ /* 0x040fe20000001808 */
[----:B------:R-:W1:Y:S03]  /*7080*/  LDSM.16.M88.4 R108, [R217+0x26000] ;  /* 0x02600000d96c783b */ /* 0x000e660000000200 */
[----:B------:R-:W-:Y:S04]  /*7090*/  IMAD.U32 R0, R131, -0x40, RZ ;  /* 0xffffffc083007824 */ /* 0x000fe800078e00ff */
[C---:B--2---:R-:W-:Y:S04]  /*70a0*/  HMMA.16816.F32 R12, R100.reuse, R88, R12 ;  /* 0x00000058640c723c */ /* 0x044fe8000000180c */
[C---:B------:R-:W-:Y:S04]  /*70b0*/  LEA R232, P0, R0.reuse, R232, 0x2 ;  /* 0x000000e800e87211 */ /* 0x040fe800078010ff */
[----:B------:R-:W-:Y:S01]  /*70c0*/  HMMA.16816.F32 R16, R100, R90, R16 ;  /* 0x0000005a6410723c */ /* 0x000fe20000001810 */
[----:B------:R-:W2:Y:S03]  /*70d0*/  LDSM.16.M88.4 R88, [R217+0x26800] ;  /* 0x02680000d958783b */ /* 0x000ea60000000200 */
[----:B------:R-:W-:Y:S02]  /*70e0*/  LEA.HI.X.SX32 R233, R0, R233, 0x2, P0 ;  /* 0x000000e900e97211 */ /* 0x000fe400000f16ff */
[----:B------:R-:W-:Y:S02]  /*70f0*/  FSETP.GE.FTZ.AND P0, PT, R126, RZ, PT ;  /* 0x000000ff7e00720b */ /* 0x000fe40003f16000 */
[C---:B------:R-:W-:Y:S01]  /*7100*/  HMMA.16816.F32 R4, R92.reuse, R104, R4 ;  /* 0x000000685c04723c */ /* 0x040fe20000001804 */
[----:B------:R-:W-:Y:S07]  /*7110*/  LDSM.16.M88.4 R100, [R3+0x16000] ;  /* 0x016000000364783b */ /* 0x000fee0000000200 */
[C---:B------:R-:W-:Y:S01]  /*7120*/  HMMA.16816.F32 R8, R92.reuse, R106, R8 ;  /* 0x0000006a5c08723c */ /* 0x040fe20000001808 */
[----:B------:R-:W3:Y:S07]  /*7130*/  LDSM.16.M88.4 R104, [R219+0x26000] ;  /* 0x02600000db68783b */ /* 0x000eee0000000200 */
[C---:B----4-:R-:W-:Y:S08]  /*7140*/  HMMA.16816.F32 R12, R92.reuse, R84, R12 ;  /* 0x000000545c0c723c */ /* 0x050ff0000000180c */
[----:B------:R-:W-:Y:S01]  /*7150*/  HMMA.16816.F32 R16, R92, R86, R16 ;  /* 0x000000565c10723c */ /* 0x000fe20000001810 */
[----:B------:R4:W-:Y:S07]  /*7160*/  LDSM.16.M88.4 R92, [R112+0x16000] ;  /* 0x01600000705c783b */ /* 0x0009ee0000000200 */
[C---:B-1----:R-:W-:Y:S01]  /*7170*/  HMMA.16816.F32 R4, R96.reuse, R108, R4 ;  /* 0x0000006c6004723c */ /* 0x042fe20000001804 */
[----:B------:R-:W1:Y:S07]  /*7180*/  LDSM.16.M88.4 R84, [R219+0x26800] ;  /* 0x02680000db54783b */ /* 0x000e6e0000000200 */
[C---:B------:R-:W-:Y:S01]  /*7190*/  HMMA.16816.F32 R8, R96.reuse, R110, R8 ;  /* 0x0000006e6008723c */ /* 0x040fe20000001808 */
[----:B------:R-:W1:Y:S07]  /*71a0*/  LDSM.16.M88.4 R108, [R218+0x26000] ;  /* 0x02600000da6c783b */ /* 0x000e6e0000000200 */
[C---:B--2---:R-:W-:Y:S01]  /*71b0*/  HMMA.16816.F32 R12, R96.reuse, R88, R12 ;  /* 0x00000058600c723c */ /* 0x044fe2000000180c */
[----:B----4-:R2:W5:Y:S07]  /*71c0*/  LDL R112, [R1] ;  /* 0x0000000001707983 */ /* 0x01056e0000100800 */
[----:B------:R-:W-:Y:S01]  /*71d0*/  HMMA.16816.F32 R16, R96, R90, R16 ;  /* 0x0000005a6010723c */ /* 0x000fe20000001810 */
[----:B------:R-:W4:Y:S07]  /*71e0*/  LDSM.16.M88.4 R88, [R218+0x26800] ;  /* 0x02680000da58783b */ /* 0x000f2e0000000200 */
[C---:B---3--:R-:W-:Y:S08]  /*71f0*/  HMMA.16816.F32 R4, R100.reuse, R104, R4 ;  /* 0x000000686404723c */ /* 0x048ff00000001804 */
[C---:B------:R-:W-:Y:S08]  /*7200*/  HMMA.16816.F32 R8, R100.reuse, R106, R8 ;  /* 0x0000006a6408723c */ /* 0x040ff00000001808 */
[C---:B-1----:R-:W-:Y:S08]  /*7210*/  HMMA.16816.F32 R12, R100.reuse, R84, R12 ;  /* 0x00000054640c723c */ /* 0x042ff0000000180c */
[----:B------:R-:W-:Y:S08]  /*7220*/  HMMA.16816.F32 R16, R100, R86, R16 ;  /* 0x000000566410723c */ /* 0x000ff00000001810 */
[C---:B------:R-:W-:Y:S08]  /*7230*/  HMMA.16816.F32 R4, R92.reuse, R108, R4 ;  /* 0x0000006c5c04723c */ /* 0x040ff00000001804 */
[C---:B------:R-:W-:Y:S08]  /*7240*/  HMMA.16816.F32 R8, R92.reuse, R110, R8 ;  /* 0x0000006e5c08723c */ /* 0x040ff00000001808 */
[C---:B----4-:R-:W-:Y:S08]  /*7250*/  HMMA.16816.F32 R12, R92.reuse, R88, R12 ;  /* 0x000000585c0c723c */ /* 0x050ff0000000180c */
[----:B-----5:R-:W-:Y:S01]  /*7260*/  FADD.FTZ R0, -R116, R7 ;  /* 0x0000000774007221 */ /* 0x020fe20000010100 */
[----:B------:R-:W-:Y:S03]  /*7270*/  HMMA.16816.F32 R16, R92, R90, R16 ;  /* 0x0000005a5c10723c */ /* 0x000fe60000001810 */
[C---:B------:R-:W-:Y:S01]  /*7280*/  FADD.FTZ R3, -R117.reuse, R5 ;  /* 0x0000000575037221 */ /* 0x040fe20000010100 */
[----:B------:R-:W-:Y:S01]  /*7290*/  FSEL R0, R0, R116, P0 ;  /* 0x0000007400007208 */ /* 0x000fe20000000000 */
[----:B------:R-:W-:Y:S01]  /*72a0*/  FADD.FTZ R2, -R116, R6 ;  /* 0x0000000674027221 */ /* 0x000fe20000010100 */
[----:B------:R-:W-:Y:S01]  /*72b0*/  FSETP.GE.FTZ.AND P0, PT, R128, RZ, PT ;  /* 0x000000ff8000720b */ /* 0x000fe20003f16000 */
[----:B------:R-:W-:Y:S01]  /*72c0*/  FADD.FTZ R8, -R117, R8 ;  /* 0x0000000875087221 */ /* 0x000fe20000010100 */
[-C--:B------:R-:W-:Y:S01]  /*72d0*/  FSEL R3, R3, R117.reuse, P2 ;  /* 0x0000007503037208 */ /* 0x080fe20001000000 */
[----:B------:R-:W-:Y:S01]  /*72e0*/  FADD.FTZ R11, -R116, R11 ;  /* 0x0000000b740b7221 */ /* 0x000fe20000010100 */
[----:B------:R-:W-:Y:S02]  /*72f0*/  FSETP.GE.FTZ.AND P2, PT, R113, RZ, PT ;  /* 0x000000ff7100720b */ /* 0x000fe40003f56000 */
[----:B------:R-:W-:Y:S01]  /*7300*/  FMUL.FTZ R90, R126, R0 ;  /* 0x000000007e5a7220 */ /* 0x000fe20000410000 */
[----:B------:R-:W-:Y:S01]  /*7310*/  FSEL R0, R8, R117, P0 ;  /* 0x0000007508007208 */ /* 0x000fe20000000000 */
[----:B------:R-:W-:Y:S01]  /*7320*/  FMUL.FTZ R92, R121, R3 ;  /* 0x00000003795c7220 */ /* 0x000fe20000410000 */
[----:B------:R-:W-:Y:S01]  /*7330*/  FSETP.GE.FTZ.AND P0, PT, R129, RZ, PT ;  /* 0x000000ff8100720b */ /* 0x000fe20003f16000 */
[----:B------:R-:W-:Y:S01]  /*7340*/  FADD.FTZ R3, -R117, R13 ;  /* 0x0000000d75037221 */ /* 0x000fe20000010100 */
[----:B------:R-:W-:Y:S01]  /*7350*/  FSEL R2, R2, R116, P1 ;  /* 0x0000007402027208 */ /* 0x000fe20000800000 */
[----:B------:R-:W-:Y:S01]  /*7360*/  FADD.FTZ R10, -R116, R10 ;  /* 0x0000000a740a7221 */ /* 0x000fe20000010100 */
[----:B------:R-:W-:Y:S01]  /*7370*/  FSETP.GE.FTZ.AND P1, PT, R127, RZ, PT ;  /* 0x000000ff7f00720b */ /* 0x000fe20003f36000 */
[----:B------:R-:W-:Y:S01]  /*7380*/  FADD.FTZ R4, -R117, R4 ;  /* 0x0000000475047221 */ /* 0x000fe20000010100 */
[-C--:B------:R-:W-:Y:S01]  /*7390*/  FSEL R3, R3, R117.reuse, P2 ;  /* 0x0000007503037208 */ /* 0x080fe20001000000 */
[----:B------:R-:W-:Y:S01]  /*73a0*/  FMUL.FTZ R89, R128, R0 ;  /* 0x0000000080597220 */ /* 0x000fe20000410000 */
[----:B------:R-:W-:Y:S01]  /*73b0*/  FSEL R0, R11, R116, P0 ;  /* 0x000000740b007208 */ /* 0x000fe20000000000 */
        /* <DEDUP_REMOVED lines=38> */
[----:B--2---:R-:W-:Y:S01]  /*7620*/  ISETP.GE.AND P5, PT, R242, c[0x0][0x220], PT ;  /* 0x00008800f2007a0c */ /* 0x004fe20003fa6270 */
        /* <DEDUP_REMOVED lines=15> */
[CC--:B------:R-:W-:Y:S02]  /*7720*/  @!P3 LEA R8, P0, R0.reuse, R239.reuse, 0x1 ;  /* 0x000000ef0008b211 */ /* 0x0c0fe400078008ff */
[--C-:B------:R-:W-:Y:S02]  /*7730*/  LEA.HI.X R4, R13, R4, R17.reuse, 0x5, P6 ;  /* 0x000000040d047211 */ /* 0x100fe400030f2c11 */
[----:B------:R-:W-:Y:S02]  /*7740*/  @!P4 LEA R10, P6, R0, R239, 0x1 ;  /* 0x000000ef000ac211 */ /* 0x000fe400078c08ff */
[----:B------:R-:W-:Y:S02]  /*7750*/  IADD3 R234, R234, UR4, RZ ;  /* 0x00000004eaea7c10 */ /* 0x000fe4000fffe0ff */
[----:B------:R-:W-:Y:S02]  /*7760*/  IADD3 R237, R237, UR4, RZ ;  /* 0x00000004eded7c10 */ /* 0x000fe4000fffe0ff */
[C-C-:B------:R-:W-:Y:S01]  /*7770*/  @!P3 LEA.HI.X R9, R0.reuse, R240, R4.reuse, 0x1, P0 ;  /* 0x000000f00009b211 */ /* 0x140fe200000f0c04 */
[----:B------:R1:W-:Y:S01]  /*7780*/  @P5 STS [R234], RZ ;  /* 0x000000ffea005388 */ /* 0x0003e20000000800 */
[C---:B------:R-:W-:Y:S02]  /*7790*/  @!P5 LEA R12, P0, R13.reuse, R2, 0x6 ;  /* 0x000000020d0cd211 */ /* 0x040fe400078030ff */
[CC--:B------:R-:W-:Y:S01]  /*77a0*/  @!P4 LEA.HI.X R11, R0.reuse, R240.reuse, R4, 0x1, P6 ;  /* 0x000000f0000bc211 */ /* 0x0c0fe200030f0c04 */
        /* <DEDUP_REMOVED lines=70> */
.L_x_1911:
[----:B-12---:R-:W-:Y:S02]  /*7c10*/  F2FP.PACK_AB R6, R92, R93 ;  /* 0x0000005d5c06723e */ /* 0x006fe400000000ff */
        /* <DEDUP_REMOVED lines=172> */
.L_x_1912:
        /* <DEDUP_REMOVED lines=11> */
[----:B------:R-:W-:Y:S03]  /*8790*/  ULOP3.LUT UR4, UR10, 0x1, URZ, 0xc0, !UPT ;  /* 0x000000010a047892 */ /* 0x000fe6000f8ec03f */
[----:B------:R-:W4:Y:S01]  /*87a0*/  LDSM.16.MT88.4 R112, [R0+0x1c000] ;  /* 0x01c000000070783b */ /* 0x000f220000004200 */
[----:B------:R-:W-:Y:S02]  /*87b0*/  UISETP.NE.U32.AND UP0, UPT, UR4, 0x1, UPT ;  /* 0x000000010400788c */ /* 0x000fe4000bf05070 */
[----:B------:R-:W-:Y:S02]  /*87c0*/  UIADD3 UR4, UR10, -0x1, URZ ;  /* 0xffffffff0a047890 */ /* 0x000fe4000fffe03f */
[----:B------:R-:W3:Y:S05]  /*87d0*/  LDSM.16.MT88.4 R196, [R0+0x1e000] ;  /* 0x01e0000000c4783b */ /* 0x000eea0000004200 */
[----:B------:R-:W-:Y:S01]  /*87e0*/  LDSM.16.M88.4 R200, [R227] ;  /* 0x00000000e3c8783b */ /* 0x000fe20000000200 */
[----:B------:R-:W-:Y:S04]  /*87f0*/  UMOV UR10, UR4 ;  /* 0x00000004000a7c82 */ /* 0x000fe80008000000 */
[----:B------:R-:W3:Y:S05]  /*8800*/  LDSM.16.MT88.4 R204, [R0+0x18800] ;  /* 0x0188000000cc783b */ /* 0x000eea0000004200 */
[----:B------:R-:W4:Y:S01]  /*8810*/  LDSM.16.M88.4 R208, [R227+0x1000] ;  /* 0x00100000e3d0783b */ /* 0x000f220000000200 */
[-C--:B-1----:R-:W-:Y:S04]  /*8820*/  HMMA.16816.F32 R4, R128, R16.reuse, RZ ;  /* 0x000000108004723c */ /* 0x082fe800000018ff */
[----:B------:R-:W1:Y:S05]  /*8830*/  LDSM.16.MT88.4 R212, [R0+0x1a800] ;  /* 0x01a8000000d4783b */ /* 0x000e6a0000004200 */
[----:B------:R1:W5:Y:S01]  /*8840*/  @P1 LDG.E R249, [R2.64] ;  /* 0x0000000802f91981 */ /* 0x000362000c1e1900 */
[C---:B--2---:R-:W-:Y:S04]  /*8850*/  HMMA.16816.F32 R8, R124.reuse, R16, RZ ;  /* 0x000000107c08723c */ /* 0x044fe800000018ff */
[----:B------:R2:W5:Y:S04]  /*8860*/  @P1 LDG.E R250, [R2.64+0x20] ;  /* 0x0000200802fa1981 */ /* 0x000568000c1e1900 */
        /* <DEDUP_REMOVED lines=14> */
[----:B------:R-:W3:Y:S07]  /*8950*/  LDSM.16.MT88.4 R196, [R0+0x1c800] ;  /* 0x01c8000000c4783b */ /* 0x000eee0000004200 */
[-C--:B------:R-:W-:Y:S08]  /*8960*/  HMMA.16816.F32 R4, R200, R204.reuse, R4 ;  /* 0x000000ccc804723c */ /* 0x080ff00000001804 */
[C---:B------:R-:W-:Y:S08]  /*8970*/  HMMA.16816.F32 R8, R208.reuse, R204, R8 ;  /* 0x000000ccd008723c */ /* 0x040ff00000001808 */
[-C--:B------:R-:W-:Y:S08]  /*8980*/  HMMA.16816.F32 R12, R208, R206.reuse, R12 ;  /* 0x000000ced00c723c */ /* 0x080ff0000000180c */
[C---:B------:R-:W-:Y:S01]  /*8990*/  HMMA.16816.F32 R16, R200.reuse, R206, R16 ;  /* 0x000000cec810723c */ /* 0x040fe20000001810 */
[----:B------:R-:W4:Y:S07]  /*89a0*/  LDSM.16.MT88.4 R204, [R0+0x1e800] ;  /* 0x01e8000000cc783b */ /* 0x000f2e0000004200 */
[-C--:B-1----:R-:W-:Y:S08]  /*89b0*/  HMMA.16816.F32 R84, R200, R212.reuse, R84 ;  /* 0x000000d4c854723c */ /* 0x082ff00000001854 */
[C---:B------:R-:W-:Y:S08]  /*89c0*/  HMMA.16816.F32 R88, R208.reuse, R212, R88 ;  /* 0x000000d4d058723c */ /* 0x040ff00000001858 */
[-C--:B------:R-:W-:Y:S08]  /*89d0*/  HMMA.16816.F32 R92, R208, R214.reuse, R92 ;  /* 0x000000d6d05c723c */ /* 0x080ff0000000185c */
[C---:B------:R-:W-:Y:S01]  /*89e0*/  HMMA.16816.F32 R96, R200.reuse, R214, R96 ;  /* 0x000000d6c860723c */ /* 0x040fe20000001860 */
[----:B------:R-:W-:Y:S07]  /*89f0*/  LDSM.16.M88.4 R212, [R228+0x1000] ;  /* 0x00100000e4d4783b */ /* 0x000fee0000000200 */
[-C--:B---3--:R-:W-:Y:S08]  /*8a00*/  HMMA.16816.F32 R100, R200, R196.reuse, R100 ;  /* 0x000000c4c864723c */ /* 0x088ff00000001864 */
[C---:B------:R-:W-:Y:S08]  /*8a10*/  HMMA.16816.F32 R104, R208.reuse, R196, R104 ;  /* 0x000000c4d068723c */ /* 0x040ff00000001868 */
[-C--:B------:R-:W-:Y:S08]  /*8a20*/  HMMA.16816.F32 R108, R208, R198.reuse, R108 ;  /* 0x000000c6d06c723c */ /* 0x080ff0000000186c */
[C---:B------:R-:W-:Y:S01]  /*8a30*/  HMMA.16816.F32 R112, R200.reuse, R198, R112 ;  /* 0x000000c6c870723c */ /* 0x040fe20000001870 */
[----:B------:R-:W-:Y:S07]  /*8a40*/  LDSM.16.M88.4 R196, [R228] ;  /* 0x00000000e4c4783b */ /* 0x000fee0000000200 */
[-C--:B----4-:R-:W-:Y:S08]  /*8a50*/  HMMA.16816.F32 R116, R200, R204.reuse, R116 ;  /* 0x000000ccc874723c */ /* 0x090ff00000001874 */
[C---:B------:R-:W-:Y:S08]  /*8a60*/  HMMA.16816.F32 R120, R208.reuse, R204, R120 ;  /* 0x000000ccd078723c */ /* 0x040ff00000001878 */
[-C--:B------:R-:W-:Y:S01]  /*8a70*/  HMMA.16816.F32 R124, R208, R206.reuse, R124 ;  /* 0x000000ced07c723c */ /* 0x080fe2000000187c */
[----:B------:R-:W1:Y:S07]  /*8a80*/  LDSM.16.MT88.4 R208, [R0+0x19000] ;  /* 0x0190000000d0783b */ /* 0x000e6e0000004200 */
[----:B------:R-:W-:Y:S01]  /*8a90*/  HMMA.16816.F32 R128, R200, R206, R128 ;  /* 0x000000cec880723c */ /* 0x000fe20000001880 */
[----:B------:R-:W3:Y:S05]  /*8aa0*/  LDSM.16.MT88.4 R200, [R0+0x1b000] ;  /* 0x01b0000000c8783b */ /* 0x000eea0000004200 */
[----:B------:R-:W4:Y:S02]  /*8ab0*/  LDSM.16.MT88.4 R204, [R0+0x1d000] ;  /* 0x01d0000000cc783b */ /* 0x000f240000004200 */
[-C--:B-1----:R-:W-:Y:S08]  /*8ac0*/  HMMA.16816.F32 R4, R196, R208.reuse, R4 ;  /* 0x000000d0c404723c */ /* 0x082ff00000001804 */
[C---:B------:R-:W-:Y:S08]  /*8ad0*/  HMMA.16816.F32 R8, R212.reuse, R208, R8 ;  /* 0x000000d0d408723c */ /* 0x040ff00000001808 */
        /* <DEDUP_REMOVED lines=12> */
[----:B------:R-:W3:Y:S07]  /*8ba0*/  LDSM.16.MT88.4 R204, [R0+0x19800] ;  /* 0x0198000000cc783b */ /* 0x000eee0000004200 */
[-C--:B-1----:R-:W-:Y:S08]  /*8bb0*/  HMMA.16816.F32 R116, R196, R208.reuse, R116 ;  /* 0x000000d0c474723c */ /* 0x082ff00000001874 */
[C---:B------:R-:W-:Y:S08]  /*8bc0*/  HMMA.16816.F32 R120, R212.reuse, R208, R120 ;  /* 0x000000d0d478723c */ /* 0x040ff00000001878 */
[-C--:B------:R-:W-:Y:S01]  /*8bd0*/  HMMA.16816.F32 R124, R212, R210.reuse, R124 ;  /* 0x000000d2d47c723c */ /* 0x080fe2000000187c */
[----:B------:R-:W1:Y:S07]  /*8be0*/  LDSM.16.M88.4 R212, [R229+0x1000] ;  /* 0x00100000e5d4783b */ /* 0x000e6e0000000200 */
[----:B------:R-:W-:Y:S01]  /*8bf0*/  HMMA.16816.F32 R128, R196, R210, R128 ;  /* 0x000000d2c480723c */ /* 0x000fe20000001880 */
[----:B------:R-:W4:Y:S05]  /*8c00*/  LDSM.16.MT88.4 R196, [R0+0x1b800] ;  /* 0x01b8000000c4783b */ /* 0x000f2a0000004200 */
[----:B------:R-:W2:Y:S02]  /*8c10*/  LDSM.16.MT88.4 R208, [R0+0x1d800] ;  /* 0x01d8000000d0783b */ /* 0x000ea40000004200 */
[-C--:B---3--:R-:W-:Y:S11]  /*8c20*/  HMMA.16816.F32 R4, R200, R204.reuse, R4 ;  /* 0x000000ccc804723c */ /* 0x088ff60000001804 */
[----:B------:R-:W-:Y:S11]  /*8c30*/  @!UPT UIADD3 URZ, URZ, URZ, URZ ;  /* 0x0000003f3f3ff290 */ /* 0x000ff6000fffe03f */
[----:B------:R-:W-:Y:S01]  /*8c40*/  @!UPT UIADD3 URZ, URZ, URZ, URZ ;  /* 0x0000003f3f3ff290 */ /* 0x000fe2000fffe03f */
[----:B------:R-:W-:Y:S01]  /*8c50*/  RED.E.ADD.F32.FTZ.RN.STRONG.GPU [R232.64], R4 ;  /* 0x00000004e800798e */ /* 0x000fe2000c10e788 */
[C---:B-1----:R-:W-:Y:S08]  /*8c60*/  HMMA.16816.F32 R8, R212.reuse, R204, R8 ;  /* 0x000000ccd408723c */ /* 0x042ff00000001808 */
[-C--:B------:R-:W-:Y:S08]  /*8c70*/  HMMA.16816.F32 R12, R212, R206.reuse, R12 ;  /* 0x000000ced40c723c */ /* 0x080ff0000000180c */
[C---:B------:R-:W-:Y:S01]  /*8c80*/  HMMA.16816.F32 R16, R200.reuse, R206, R16 ;  /* 0x000000cec810723c */ /* 0x040fe20000001810 */
[----:B------:R1:W3:Y:S07]  /*8c90*/  LDSM.16.MT88.4 R204, [R0+0x1f800] ;  /* 0x01f8000000cc783b */ /* 0x0002ee0000004200 */
[-C--:B----4-:R-:W-:Y:S08]  /*8ca0*/  HMMA.16816.F32 R84, R200, R196.reuse, R84 ;  /* 0x000000c4c854723c */ /* 0x090ff00000001854 */
[C---:B------:R-:W-:Y:S08]  /*8cb0*/  HMMA.16816.F32 R88, R212.reuse, R196, R88 ;  /* 0x000000c4d458723c */ /* 0x040ff00000001858 */
[-C--:B------:R-:W-:Y:S08]  /*8cc0*/  HMMA.16816.F32 R92, R212, R198.reuse, R92 ;  /* 0x000000c6d45c723c */ /* 0x080ff0000000185c */
[C---:B------:R-:W-:Y:S08]  /*8cd0*/  HMMA.16816.F32 R96, R200.reuse, R198, R96 ;  /* 0x000000c6c860723c */ /* 0x040ff00000001860 */
[-C--:B--2---:R-:W-:Y:S08]  /*8ce0*/  HMMA.16816.F32 R100, R200, R208.reuse, R100 ;  /* 0x000000d0c864723c */ /* 0x084ff00000001864 */
[C---:B------:R-:W-:Y:S07]  /*8cf0*/  HMMA.16816.F32 R104, R212.reuse, R208, R104 ;  /* 0x000000d0d468723c */ /* 0x040fee0000001868 */
[----:B------:R-:W-:Y:S01]  /*8d00*/  IMAD.MOV.U32 R209, RZ, RZ, c[0x0][0x22c] ;  /* 0x00008b00ffd17624 */ /* 0x000fe200078e00ff */
[-C--:B------:R-:W-:Y:S04]  /*8d10*/  HMMA.16816.F32 R108, R212, R210.reuse, R108 ;  /* 0x000000d2d46c723c */ /* 0x080fe8000000186c */
[----:B------:R-:W-:Y:S04]  /*8d20*/  IMAD R209, R209, c[0x0][0x1c0], RZ ;  /* 0x00007000d1d17a24 */ /* 0x000fe800078e02ff */
[C---:B------:R-:W-:Y:S04]  /*8d30*/  HMMA.16816.F32 R112, R200.reuse, R210, R112 ;  /* 0x000000d2c870723c */ /* 0x040fe80000001870 */
[C---:B-1----:R-:W-:Y:S02]  /*8d40*/  IMAD R0, R209.reuse, 0x18, RZ ;  /* 0x00000018d1007824 */ /* 0x042fe400078e02ff */
[C---:B------:R-:W-:Y:S02]  /*8d50*/  IMAD.SHL.U32 R197, R209.reuse, 0x20, RZ ;  /* 0x00000020d1c57824 */ /* 0x040fe400078e00ff */
[-C--:B---3--:R-:W-:Y:S08]  /*8d60*/  HMMA.16816.F32 R116, R200, R204.reuse, R116 ;  /* 0x000000ccc874723c */ /* 0x088ff00000001874 */
[C---:B------:R-:W-:Y:S07]  /*8d70*/  HMMA.16816.F32 R120, R212.reuse, R204, R120 ;  /* 0x000000ccd478723c */ /* 0x040fee0000001878 */
[C---:B------:R-:W-:Y:S01]  /*8d80*/  IMAD.SHL.U32 R204, R209.reuse, 0x8, RZ ;  /* 0x00000008d1cc7824 */ /* 0x040fe200078e00ff */
[-C--:B------:R-:W-:Y:S04]  /*8d90*/  HMMA.16816.F32 R124, R212, R206.reuse, R124 ;  /* 0x000000ced47c723c */ /* 0x080fe8000000187c */
[CC--:B------:R-:W-:Y:S01]  /*8da0*/  LEA R2, P0, R204.reuse, R232.reuse, 0x2 ;  /* 0x000000e8cc027211 */ /* 0x0c0fe200078010ff */
[----:B------:R-:W-:Y:S03]  /*8db0*/  IMAD.SHL.U32 R205, R209, 0x10, RZ ;  /* 0x00000010d1cd7824 */ /* 0x000fe600078e00ff */
[----:B------:R-:W-:Y:S04]  /*8dc0*/  HMMA.16816.F32 R128, R200, R206, R128 ;  /* 0x000000cec880723c */ /* 0x000fe80000001880 */
[-C--:B------:R-:W-:Y:S02]  /*8dd0*/  LEA.HI.X.SX32 R3, R204, R233.reuse, 0x2, P0 ;  /* 0x000000e9cc037211 */ /* 0x080fe400000f16ff */
[-C--:B------:R-:W-:Y:S01]  /*8de0*/  LEA R198, P1, R205, R232.reuse, 0x2 ;  /* 0x000000e8cdc67211 */ /* 0x080fe200078210ff */
[----:B------:R-:W-:Y:S01]  /*8df0*/  IMAD R200, R209, 0x28, RZ ;  /* 0x00000028d1c87824 */ /* 0x000fe200078e02ff */
[CC--:B------:R-:W-:Y:S01]  /*8e00*/  LEA R4, P0, R0.reuse, R232.reuse, 0x2 ;  /* 0x000000e800047211 */ /* 0x0c0fe200078010ff */
[----:B------:R1:W-:Y:S03]  /*8e10*/  RED.E.ADD.F32.FTZ.RN.STRONG.GPU [R2.64], R5 ;  /* 0x000000050200798e */ /* 0x0003e6000c10e788 */
[-C--:B------:R-:W-:Y:S02]  /*8e20*/  LEA.HI.X.SX32 R199, R205, R233.reuse, 0x2, P1 ;  /* 0x000000e9cdc77211 */ /* 0x080fe400008f16ff */
[CC--:B------:R-:W-:Y:S03]  /*8e30*/  LEA R196, P1, R197.reuse, R232.reuse, 0x2 ;  /* 0x000000e8c5c47211 */ /* 0x0c0fe600078210ff */
[----:B------:R2:W-:Y:S01]  /*8e40*/  RED.E.ADD.F32.FTZ.RN.STRONG.GPU [R198.64], R6 ;  /* 0x00000006c600798e */ /* 0x0005e2000c10e788 */
[-C--:B------:R-:W-:Y:S02]  /*8e50*/  LEA.HI.X.SX32 R197, R197, R233.reuse, 0x2, P1 ;  /* 0x000000e9c5c57211 */ /* 0x080fe400008f16ff */
[-C--:B-1----:R-:W-:Y:S01]  /*8e60*/  LEA.HI.X.SX32 R5, R0, R233.reuse, 0x2, P0 ;  /* 0x000000e900057211 */ /* 0x082fe200000f16ff */
[C---:B------:R-:W-:Y:S04]  /*8e70*/  IMAD R0, R209.reuse, 0x38, RZ ;  /* 0x00000038d1007824 */ /* 0x040fe800078e02ff */
[----:B------:R1:W-:Y:S01]  /*8e80*/  RED.E.ADD.F32.FTZ.RN.STRONG.GPU [R4.64], R7 ;  /* 0x000000070400798e */ /* 0x0003e2000c10e788 */
[CC--:B--2---:R-:W-:Y:S01]  /*8e90*/  LEA R6, P0, R200.reuse, R232.reuse, 0x2 ;  /* 0x000000e8c8067211 */ /* 0x0c4fe200078010ff */
        /* <DEDUP_REMOVED lines=568> */
.L_x_1914:
        /* <DEDUP_REMOVED lines=19> */
.L_x_1915:
[----:B-1----:R-:W2:Y:S01]  /*b350*/  LDL R0, [R1+0x28] ;  /* 0x0000280001007983 */ /* 0x002ea20000100800 */
[----:B------:R-:W-:Y:S02]  /*b360*/  USHF.L.U32 UR4, UR25, 0x6, URZ ;  /* 0x0000000619047899 */ /* 0x000fe4000800063f */
[----:B------:R-:W-:Y:S01]  /*b370*/  ULDC.64 UR6, c[0x0][0x3a0] ;  /* 0x0000e80000067ab9 */ /* 0x000fe20000000a00 */
[----:B------:R1:W5:Y:S04]  /*b380*/  LDL R78, [R1] ;  /* 0x00000000014e7983 */ /* 0x0003680000100800 */
[----:B------:R-:W3:Y:S01]  /*b390*/  S2R R7, SR_TID.X ;  /* 0x0000000000077919 */ /* 0x000ee20000002100 */
[----:B------:R-:W-:Y:S01]  /*b3a0*/  USHF.R.S32.HI UR10, URZ, 0x1f, UR4 ;  /* 0x0000001f3f0a7899 */ /* 0x000fe20008011404 */
[----:B------:R-:W-:Y:S01]  /*b3b0*/  SHF.R.S32.HI R5, RZ, 0x1f, R242 ;  /* 0x0000001fff057819 */ /* 0x000fe200000114f2 */
[----:B------:R-:W-:-:S02]  /*b3c0*/  IMAD.U32 R11, RZ, RZ, UR4 ;  /* 0x00000004ff0b7e24 */ /* 0x000fc4000f8e00ff */
[----:B------:R-:W-:Y:S01]  /*b3d0*/  UIMAD UR5, UR10, UR6, URZ ;  /* 0x000000060a0572a4 */ /* 0x000fe2000f8e023f */
[----:B------:R-:W-:-:S03]  /*b3e0*/  IMAD.MOV.U32 R4, RZ, RZ, R242 ;  /* 0x000000ffff047224 */ /* 0x000fc600078e00f2 */
[----:B------:R-:W-:Y:S01]  /*b3f0*/  UIMAD UR5, UR4, UR7, UR5 ;  /* 0x00000007040572a4 */ /* 0x000fe2000f8e0205 */
[----:B------:R-:W-:Y:S01]  /*b400*/  IMAD.WIDE.U32 R2, R11, c[0x0][0x3a0], R4 ;  /* 0x0000e8000b027a25 */ /* 0x000fe200078e0004 */
[----:B------:R-:W-:Y:S02]  /*b410*/  UIMAD UR12, UR25, -0x40, UR12 ;  /* 0xffffffc0190c78a4 */ /* 0x000fe4000f8e020c */
[----:B------:R-:W-:Y:S02]  /*b420*/  USHF.R.S32.HI UR16, URZ, 0x1f, UR36 ;  /* 0x0000001f3f107899 */ /* 0x000fe40008011424 */
[----:B------:R-:W-:Y:S01]  /*b430*/  IMAD.U32 R6, RZ, RZ, UR5 ;  /* 0x00000005ff067e24 */ /* 0x000fe2000f8e00ff */
[----:B------:R-:W-:Y:S01]  /*b440*/  BAR.SYNC.DEFER_BLOCKING 0x0 ;  /* 0x0000000000007b1d */ /* 0x000fe20000010000 */
[----:B------:R-:W-:-:S05]  /*b450*/  IADD3 R2, P0, R2, UR14, RZ ;  /* 0x0000000e02027c10 */ /* 0x000fca000ff1e0ff */
[----:B------:R-:W-:Y:S01]  /*b460*/  ULDC.64 UR6, c[0x0][0x3b8] ;  /* 0x0000ee0000067ab9 */ /* 0x000fe20000000a00 */
[----:B------:R-:W-:Y:S01]  /*b470*/  IADD3.X R3, R3, UR15, R6, P0, !PT ;  /* 0x0000000f03037c10 */ /* 0x000fe200087fe406 */
[----:B------:R-:W-:Y:S01]  /*b480*/  UIMAD UR5, UR16, UR6, URZ ;  /* 0x00000006100572a4 */ /* 0x000fe2000f8e023f */
[----:B------:R-:W-:-:S03]  /*b490*/  IMAD.U32 R6, RZ, RZ, UR36 ;  /* 0x00000024ff067e24 */ /* 0x000fc6000f8e00ff */
[----:B------:R-:W-:Y:S01]  /*b4a0*/  UIMAD UR5, UR36, UR7, UR5 ;  /* 0x00000007240572a4 */ /* 0x000fe2000f8e0205 */
[----:B------:R-:W-:Y:S01]  /*b4b0*/  BSSY B0, `(.L_x_1916) ;  /* 0x000002a000007945 */ /* 0x000fe20003800000 */
[----:B--2---:R-:W-:-:S05]  /*b4c0*/  IMAD.SHL.U32 R8, R0, 0x2, RZ ;  /* 0x0000000200087824 */ /* 0x004fca00078e00ff */
[----:B------:R1:W2:Y:S04]  /*b4d0*/  LDS.128 R40, [R8+0x19000] ;  /* 0x0190000008287984 */ /* 0x0002a80000000c00 */
        /* <DEDUP_REMOVED lines=11> */
[----:B---3--:R-:W-:-:S04]  /*b590*/  SHF.R.S32.HI R0, RZ, 0x1f, R7 ;  /* 0x0000001fff007819 */ /* 0x008fc80000011407 */
[----:B------:R-:W-:-:S04]  /*b5a0*/  LEA.HI R0, R0, R7, RZ, 0x3 ;  /* 0x0000000700007211 */ /* 0x000fc800078f18ff */
[----:B------:R-:W-:-:S04]  /*b5b0*/  SHF.R.S32.HI R0, RZ, 0x3, R0 ;  /* 0x00000003ff007819 */ /* 0x000fc80000011400 */
[----:B------:R-:W-:Y:S01]  /*b5c0*/  ISETP.GE.AND P5, PT, R0, UR12, PT ;  /* 0x0000000c00007c0c */ /* 0x000fe2000bfa6270 */
[----:B------:R-:W-:Y:S01]  /*b5d0*/  IMAD.WIDE.U32 R6, R6, c[0x0][0x3b8], R2 ;  /* 0x0000ee0006067a25 */ /* 0x000fe200078e0002 */
[----:B------:R-:W-:-:S04]  /*b5e0*/  SHF.R.S32.HI R76, RZ, 0x1f, R0 ;  /* 0x0000001fff4c7819 */ /* 0x000fc80000011400 */
[----:B------:R-:W-:-:S07]  /*b5f0*/  IADD3 R10, R7, UR5, RZ ;  /* 0x00000005070a7c10 */ /* 0x000fce000fffe0ff */
[----:B------:R-:W-:Y:S05]  /*b600*/  @P5 BRA `(.L_x_1917) ;  /* 0x0000014000005947 */ /* 0x000fea0003800000 */
[----:B--2-4-:R-:W-:Y:S01]  /*b610*/  ISETP.GE.AND P3, PT, R242, c[0x0][0x220], PT ;  /* 0x00008800f2007a0c */ /* 0x014fe20003f66270 */
[----:B------:R-:W2:Y:S01]  /*b620*/  LDS.128 R24, [R8+0x1a000] ;  /* 0x01a0000008187984 */ /* 0x000ea20000000c00 */
[----:B------:R-:W-:Y:S01]  /*b630*/  IMAD.MOV.U32 R2, RZ, RZ, R6 ;  /* 0x000000ffff027224 */ /* 0x000fe200078e0006 */
[----:B------:R-:W-:Y:S01]  /*b640*/  ISETP.GE.AND P2, PT, R252, c[0x0][0x220], PT ;  /* 0x00008800fc007a0c */ /* 0x000fe20003f46270 */
[----:B------:R-:W-:Y:S01]  /*b650*/  IMAD.MOV.U32 R3, RZ, RZ, R10 ;  /* 0x000000ffff037224 */ /* 0x000fe200078e000a */
[----:B------:R-:W3:Y:S01]  /*b660*/  LDS.128 R20, [R8+0x1c000] ;  /* 0x01c0000008147984 */ /* 0x000ee20000000c00 */
[----:B------:R-:W-:Y:S01]  /*b670*/  IMAD R77, R76, c[0x0][0x3a0], RZ ;  /* 0x0000e8004c4d7a24 */ /* 0x000fe200078e02ff */
[----:B------:R-:W-:Y:S02]  /*b680*/  ISETP.GE.AND P1, PT, R251, c[0x0][0x220], PT ;  /* 0x00008800fb007a0c */ /* 0x000fe40003f26270 */
[----:B------:R-:W-:Y:S01]  /*b690*/  LDS.128 R12, [R8+0x1e000] ;  /* 0x01e00000080c7984 */ /* 0x000fe20000000c00 */
[----:B-----5:R-:W-:-:S03]  /*b6a0*/  ISETP.GE.AND P0, PT, R78, c[0x0][0x220], PT ;  /* 0x000088004e007a0c */ /* 0x020fc60003f06270 */
        /* <DEDUP_REMOVED lines=10> */
.L_x_1917:
[----:B--2-4-:R-:W-:Y:S05]  /*b750*/  BSYNC B0 ;  /* 0x0000000000007941 */ /* 0x014fea0003800000 */
.L_x_1916:
        /* <DEDUP_REMOVED lines=21> */
.L_x_1919:
[----:B------:R-:W-:Y:S05]  /*b8b0*/  BSYNC B0 ;  /* 0x0000000000007941 */ /* 0x000fea0003800000 */
.L_x_1918:
        /* <DEDUP_REMOVED lines=23> */
[----:B-----5:R-:W-:-:S03]  /*ba30*/  ISETP.GE.AND P0, PT, R78, c[0x0][0x220], PT ;  /* 0x000088004e007a0c */ /* 0x020fc60003f06270 */
        /* <DEDUP_REMOVED lines=8> */
.L_x_1921:
[----:B------:R-:W-:Y:S05]  /*bac0*/  BSYNC B0 ;  /* 0x0000000000007941 */ /* 0x000fea0003800000 */
.L_x_1920:
[----:B------:R-:W-:Y:S05]  /*bad0*/  @P4 BRA `(.L_x_1890) ;  /* 0x0000012000004947 */ /* 0x000fea0003800000 */
[----:B------:R-:W-:Y:S01]  /*bae0*/  IADD3 R0, P0, R0, 0x20, RZ ;  /* 0x0000002000007810 */ /* 0x000fe20007f1e0ff */
[----:B-1----:R-:W-:Y:S01]  /*baf0*/  IMAD.MOV.U32 R3, RZ, RZ, R8 ;  /* 0x000000ffff037224 */ /* 0x002fe200078e0008 */
[----:B------:R-:W-:-:S02]  /*bb00*/  ISETP.GE.AND P3, PT, R242, c[0x0][0x220], PT ;  /* 0x00008800f2007a0c */ /* 0x000fc40003f66270 */
[----:B------:R-:W-:Y:S01]  /*bb10*/  ISETP.GE.AND P2, PT, R252, c[0x0][0x220], PT ;  /* 0x00008800fc007a0c */ /* 0x000fe20003f46270 */
[----:B------:R-:W-:Y:S01]  /*bb20*/  IMAD.X R2, RZ, RZ, R76, P0 ;  /* 0x000000ffff027224 */ /* 0x000fe200000e064c */
[----:B------:R-:W-:Y:S02]  /*bb30*/  ISETP.GE.AND P1, PT, R251, c[0x0][0x220], PT ;  /* 0x00008800fb007a0c */ /* 0x000fe40003f26270 */
[----:B-----5:R-:W-:Y:S01]  /*bb40*/  ISETP.GE.AND P0, PT, R78, c[0x0][0x220], PT ;  /* 0x000088004e007a0c */ /* 0x020fe20003f06270 */
        /* <DEDUP_REMOVED lines=11> */
.L_x_1890:
[----:B------:R-:W-:Y:S05]  /*bc00*/  BSYNC B1 ;  /* 0x0000000000017941 */ /* 0x000fea0003800000 */
.L_x_1876:
        /* <DEDUP_REMOVED lines=12> */
.L_x_1922:
[----:B------:R-:W-:Y:S05]  /*bcd0*/  EXIT ;  /* 0x000000000000794d */ /* 0x000fea0003800000 */
.L_x_1924:
        /* <DEDUP_REMOVED lines=10> */
.L_x_2050:


//--------------------- .text._ZN5flash44flash_bwd_dq_dk_dv_loop_seqk_parallel_kernelI23Flash_bwd_kernel_traitsILi256ELi64ELi64ELi8ELi4ELi2ELi2ELb0ELb0EN7cutlass6half_tE19Flash_kernel_traitsILi256ELi64ELi64ELi8ES3_EELb0ELb0ELb1ELb1ELb0ELb0ELb1EEEvNS_16Flash_bwd_paramsE --------------------------
	.section	.text._ZN5flash44flash_bwd_dq_dk_dv_loop_seqk_parallel_kernelI23Flash_bwd_kernel_traitsILi256ELi64ELi64ELi8ELi4ELi2ELi2ELb0ELb0EN7cutlass6half_tE19Flash_kernel_traitsILi256ELi64ELi64ELi8ES3_EELb0ELb0ELb1ELb1ELb0ELb0ELb1EEEvNS_16Flash_bwd_paramsE,"ax",@progbits
	.sectioninfo	@"SHI_REGISTERS=255"
	.align	128
        .global         _ZN5flash44flash_bwd_dq_dk_dv_loop_seqk_parallel_kernelI23Flash_bwd_kernel_traitsILi256ELi64ELi64ELi8ELi4ELi2ELi2ELb0ELb0EN7cutlass6half_tE19Flash_kernel_traitsILi256ELi64ELi64ELi8ES3_EELb0ELb0ELb1ELb1ELb0ELb0ELb1EEEvNS_16Flash_bwd_paramsE
        .type           _ZN5flash44flash_bwd_dq_dk_dv_loop_seqk_parallel_kernelI23Flash_bwd_kernel_traitsILi256ELi64ELi64ELi8ELi4ELi2ELi2ELb0ELb0EN7cutlass6half_tE19Flash_kernel_traitsILi256ELi64ELi64ELi8ES3_EELb0ELb0ELb1ELb1ELb0ELb0ELb1EEEvNS_16Flash_bwd_paramsE,@function
        .size           _ZN5flash44flash_bwd_dq_dk_dv_loop_seqk_parallel_kernelI23Flash_bwd_kernel_traitsILi256ELi64ELi64ELi8ELi4ELi2ELi2ELb0ELb0EN7cutlass6half_tE19Flash_kernel_traitsILi256ELi64ELi64ELi8ES3_EELb0ELb0ELb1ELb1ELb0ELb0ELb1EEEvNS_16Flash_bwd_paramsE,(.L_x_2051 - _ZN5flash44flash_bwd_dq_dk_dv_loop_seqk_parallel_kernelI23Flash_bwd_kernel_traitsILi256ELi64ELi64ELi8ELi4ELi2ELi2ELb0ELb0EN7cutlass6half_tE19Flash_kernel_traitsILi256ELi64ELi64ELi8ES3_EELb0ELb0ELb1ELb1ELb0ELb0ELb1EEEvNS_16Flash_bwd_paramsE)
        .other          _ZN5flash44flash_bwd_dq_dk_dv_loop_seqk_parallel_kernelI23Flash_bwd_kernel_traitsILi256ELi64ELi64ELi8ELi4ELi2ELi2ELb0ELb0EN7cutlass6half_tE19Flash_kernel_traitsILi256ELi64ELi64ELi8ES3_EELb0ELb0ELb1ELb1ELb0ELb0ELb1EEEvNS_16Flash_bwd_paramsE,@"STO_CUDA_ENTRY STV_DEFAULT"
_ZN5flash44flash_bwd_dq_dk_dv_loop_seqk_parallel_kernelI23Flash_bwd_kernel_traitsILi256ELi64ELi64ELi8ELi4ELi2ELi2ELb0ELb0EN7cutlass6half_tE19Flash_kernel_traitsILi256ELi64ELi64ELi8ES3_EELb0ELb0ELb1ELb1ELb0ELb0ELb1EEEvNS_16Flash_bwd_paramsE:
.text._ZN5flash44flash_bwd_dq_dk_dv_loop_seqk_parallel_kernelI23Flash_bwd_kernel_traitsILi256ELi64ELi64ELi8ELi4ELi2ELi2ELb0ELb0EN7cutlass6half_tE19Flash_kernel_traitsILi256ELi64ELi64ELi8ES3_EELb0ELb0ELb1ELb1ELb0ELb0ELb1EEEvNS_16Flash_bwd_paramsE:
        /* <DEDUP_REMOVED lines=66> */
[----:B------:R-:W-:-:S02]  /*0420*/  @UP5 UIMAD UR56, UR35, UR51, URZ ;  /* 0x00000033233852a4 */ /* 0x000fc4000f8e023f */
[----:B------:R-:W-:Y:S01]  /*0430*/  UMOV UR40, URZ ;  /* 0x0000003f00287c82 */ /* 0x000fe20008000000 */
[----:B------:R-:W-:Y:S01]  /*0440*/  SHF.R.S32.HI R3, RZ, 0x1f, R0 ;  /* 0x0000001fff037819 */ /* 0x000fe20000011400 */
[----:B------:R-:W-:Y:S01]  /*0450*/  IMAD.IADD R6, R5, 0x1, -R2 ;  /* 0x0000000105067824 */ /* 0x000fe200078e0a02 */
[----:B------:R-:W-:Y:S01]  /*0460*/  LOP3.LUT R2, R7, 0xfffffff0, RZ, 0xc0, !PT ;  /* 0xfffffff007027812 */ /* 0x000fe200078ec0ff */
[----:B------:R-:W-:Y:S01]  /*0470*/  ULDC.64 UR4, c[0x0][0x118] ;  /* 0x0000460000047ab9 */ /* 0x000fe20000000a00 */
[----:B------:R-:W-:Y:S01]  /*0480*/  LEA.HI R16, R3, R0, RZ, 0x2 ;  /* 0x0000000003107211 */ /* 0x000fe200078f10ff */
[----:B------:R-:W-:Y:S01]  /*0490*/  ULDC UR42, c[0x0][0x2e8] ;  /* 0x0000ba00002a7ab9 */ /* 0x000fe20000000800 */
[----:B------:R-:W-:Y:S01]  /*04a0*/  SHF.R.S32.HI R3, RZ, 0x3, R11 ;  /* 0x00000003ff037819 */ /* 0x000fe2000001140b */
[----:B------:R-:W-:Y:S01]  /*04b0*/  IMAD.IADD R2, R14, 0x1, -R2 ;  /* 0x000000010e027824 */ /* 0x000fe200078e0a02 */
[----:B------:R-:W-:Y:S01]  /*04c0*/  LOP3.LUT R0, R11, 0xfffffff8, RZ, 0xc0, !PT ;  /* 0xfffffff80b007812 */ /* 0x000fe200078ec0ff */
[----:B------:R-:W-:-:S02]  /*04d0*/  ULOP3.LUT UR58, UR36, UR58, URZ, 0x3c, !UPT ;  /* 0x0000003a243a7292 */ /* 0x000fc4000f8e3c3f */
[----:B------:R-:W-:Y:S01]  /*04e0*/  IMAD.SHL.U32 R3, R3, 0x40, RZ ;  /* 0x0000004003037824 */ /* 0x000fe200078e00ff */
[----:B------:R-:W-:Y:S01]  /*04f0*/  SHF.R.S32.HI R4, RZ, 0x1f, R2 ;  /* 0x0000001fff047819 */ /* 0x000fe20000011402 */
[----:B------:R-:W-:Y:S01]  /*0500*/  IMAD.IADD R0, R14, 0x1, -R0 ;  /* 0x000000010e007824 */ /* 0x000fe200078e0a00 */
[----:B------:R-:W-:Y:S02]  /*0510*/  UISETP.NE.AND UP6, UPT, UR10, URZ, UPT ;  /* 0x0000003f0a00728c */ /* 0x000fe4000bfc5270 */
        /* <DEDUP_REMOVED lines=84> */
[----:B------:R-:W-:-:S02]  /*0a60*/  LOP3.LUT R3, R2, R7, R3, 0x1e, !PT ;  /* 0x0000000702037212 */ /* 0x000fc400078e1e03 */
[----:B------:R-:W-:Y:S01]  /*0a70*/  LOP3.LUT R2, R6, R2, RZ, 0x3c, !PT ;  /* 0x0000000206027212 */ /* 0x000fe200078e3cff */
[--C-:B------:R-:W-:Y:S01]  /*0a80*/  IMAD R218, R218, 0x400, R0.reuse ;  /* 0x00000400dada7824 */ /* 0x100fe200078e0200 */
[----:B------:R-:W-:Y:S01]  /*0a90*/  IADD3 R239, R238, 0x20, RZ ;  /* 0x00000020eeef7810 */ /* 0x000fe20007ffe0ff */
        /* <DEDUP_REMOVED lines=8> */
[----:B-1----:R-:W-:Y:S02]  /*0b20*/  @P2 IADD3 R250, R249, -0x40, RZ ;  /* 0xffffffc0f9fa2810 */ /* 0x002fe40007ffe0ff */
.L_x_1973:
        /* <DEDUP_REMOVED lines=66> */
.L_x_1925:
        /* <DEDUP_REMOVED lines=67> */
.L_x_1927:
        /* <DEDUP_REMOVED lines=43> */
.L_x_1928:
        /* <DEDUP_REMOVED lines=45> */
.L_x_1929:
[----:B------:R-:W-:-:S04]  /*1900*/  UMOV UR13, UR52 ;  /* 0x00000034000d7c82 */ /* 0x000fc80008000000 */
.L_x_1930:
        /* <DEDUP_REMOVED lines=12> */
[----:B------:R-:W-:Y:S01]  /*19d0*/  IMAD.U32 R7, RZ, RZ, UR36 ;  /* 0x00000024ff077e24 */ /* 0x000fe2000f8e00ff */
[----:B------:R-:W-:Y:S01]  /*19e0*/  ULDC.64 UR6, c[0x0][0x1a8] ;  /* 0x00006a0000067ab9 */ /* 0x000fe20000000a00 */
[----:B------:R-:W-:Y:S01]  /*19f0*/  IMAD.U32 R11, RZ, RZ, UR36 ;  /* 0x00000024ff0b7e24 */ /* 0x000fe2000f8e00ff */
[----:B------:R-:W-:Y:S01]  /*1a00*/  UIMAD UR6, UR59, UR6, URZ ;  /* 0x000000063b0672a4 */ /* 0x000fe2000f8e023f */
[----:B------:R-:W-:Y:S01]  /*1a10*/  BSSY B1, `(.L_x_1926) ;  /* 0x0000983000017945 */ /* 0x000fe20003800000 */
[----:B------:R-:W-:-:S02]  /*1a20*/  IADD3 R243, R234, 0x40, RZ ;  /* 0x00000040eaf37810 */ /* 0x000fc40007ffe0ff */
[----:B------:R-:W-:Y:S01]  /*1a30*/  UIMAD UR10, UR36, UR7, UR6 ;  /* 0x00000007240a72a4 */ /* 0x000fe2000f8e0206 */
[C---:B------:R-:W-:Y:S02]  /*1a40*/  IADD3 R242, R234.reuse, 0x80, RZ ;  /* 0x00000080eaf27810 */ /* 0x040fe40007ffe0ff */
[----:B------:R-:W-:Y:S01]  /*1a50*/  ULDC.64 UR6, c[0x0][0x370] ;  /* 0x0000dc0000067ab9 */ /* 0x000fe20000000a00 */
[----:B------:R-:W-:Y:S01]  /*1a60*/  IADD3 R244, R234, 0xc0, RZ ;  /* 0x000000c0eaf47810 */ /* 0x000fe20007ffe0ff */
[----:B------:R-:W-:-:S04]  /*1a70*/  UIMAD UR6, UR33, UR6, URZ ;  /* 0x00000006210672a4 */ /* 0x000fc8000f8e023f */
[----:B------:R-:W-:-:S03]  /*1a80*/  UIMAD UR11, UR19, UR7, UR6 ;  /* 0x00000007130b72a4 */ /* 0x000fc6000f8e0206 */
[----:B------:R-:W-:Y:S02]  /*1a90*/  ULDC.64 UR6, c[0x0][0x378] ;  /* 0x0000de0000067ab9 */ /* 0x000fe40000000a00 */
[----:B------:R-:W-:-:S04]  /*1aa0*/  UIMAD UR6, UR59, UR6, URZ ;  /* 0x000000063b0672a4 */ /* 0x000fc8000f8e023f */
[----:B------:R-:W-:Y:S02]  /*1ab0*/  UIMAD UR9, UR36, UR7, UR6 ;  /* 0x00000007240972a4 */ /* 0x000fe4000f8e0206 */
[----:B------:R-:W-:-:S03]  /*1ac0*/  UIADD3 UR6, UR19, UR13, URZ ;  /* 0x0000000d13067290 */ /* 0x000fc6000fffe03f */
[----:B------:R-:W-:Y:S02]  /*1ad0*/  ULDC UR13, c[0x0][0x2e8] ;  /* 0x0000ba00000d7ab9 */ /* 0x000fe40000000800 */
[----:B------:R-:W-:-:S03]  /*1ae0*/  UIMAD.WIDE UR6, UR6, UR16, UR4 ;  /* 0x00000010060672a5 */ /* 0x000fc6000f8e0204 */
[----:B------:R-:W-:-:S04]  /*1af0*/  ULDC.64 UR4, c[0x0][0x200] ;  /* 0x0000800000047ab9 */ /* 0x000fc80000000a00 */
[----:B------:R-:W-:Y:S02]  /*1b00*/  UMOV UR18, UR6 ;  /* 0x0000000600127c82 */ /* 0x000fe40008000000 */
[----:B------:R-:W-:Y:S02]  /*1b10*/  UIADD3 UR6, UR19, UR15, URZ ;  /* 0x0000000f13067290 */ /* 0x000fe4000fffe03f */
[----:B------:R-:W-:Y:S02]  /*1b20*/  UMOV UR17, UR7 ;  /* 0x0000000700117c82 */ /* 0x000fe40008000000 */
[----:B------:R-:W-:Y:S01]  /*1b30*/  UIMAD.WIDE UR6, UR6, UR16, UR4 ;  /* 0x00000010060672a5 */ /* 0x000fe2000f8e0204 */
[----:B------:R1:W2:Y:S06]  /*1b40*/  R2UR UR5, R2 ;  /* 0x00000000020573c2 */ /* 0x0002ac00000e0000 */
[----:B------:R-:W-:-:S02]  /*1b50*/  UMOV UR16, UR6 ;  /* 0x0000000600107c82 */ /* 0x000fc40008000000 */
[----:B------:R3:W4:Y:S01]  /*1b60*/  R2UR UR4, R0 ;  /* 0x00000000000473c2 */ /* 0x00072200000e0000 */
[----:B------:R-:W-:Y:S02]  /*1b70*/  UIADD3 UR6, -UR8, UR12, UR26 ;  /* 0x0000000c08067290 */ /* 0x000fe4000fffe11a */
[----:B------:R-:W-:Y:S02]  /*1b80*/  UMOV UR15, UR7 ;  /* 0x00000007000f7c82 */ /* 0x000fe40008000000 */
[----:B------:R-:W-:Y:S02]  /*1b90*/  UIADD3 UR6, UR6, -UR13, URZ ;  /* 0x8000000d06067290 */ /* 0x000fe4000fffe03f */
[----:B------:R-:W-:Y:S02]  /*1ba0*/  UIADD3 UR7, UR34, -0x1, URZ ;  /* 0xffffffff22077890 */ /* 0x000fe4000fffe03f */
[----:B------:R-:W-:-:S04]  /*1bb0*/  USHF.R.S32.HI UR19, URZ, 0x1f, UR6 ;  /* 0x0000001f3f137899 */ /* 0x000fc80008011406 */
[----:B------:R-:W-:Y:S01]  /*1bc0*/  ULEA.HI UR19, UR19, UR6, URZ, 0x6 ;  /* 0x0000000613137291 */ /* 0x000fe2000f8f303f */
[----:B-1----:R-:W-:-:S03]  /*1bd0*/  LEA.HI R2, R22, R23, RZ, 0x5 ;  /* 0x0000001716027211 */ /* 0x002fc600078f28ff */
[----:B------:R-:W-:-:S04]  /*1be0*/  USHF.R.S32.HI UR19, URZ, 0x6, UR19 ;  /* 0x000000063f137899 */ /* 0x000fc80008011413 */
[----:B------:R-:W-:Y:S01]  /*1bf0*/  UISETP.LT.AND UP1, UPT, URZ, UR19, UPT ;  /* 0x000000133f00728c */ /* 0x000fe2000bf21270 */
[----:B---3--:R-:W-:Y:S02]  /*1c00*/  LOP3.LUT R0, R2, 0xffffffe0, RZ, 0xc0, !PT ;  /* 0xffffffe002007812 */ /* 0x008fe400078ec0ff */
[----:B------:R-:W-:Y:S01]  /*1c10*/  SHF.R.S32.HI R2, RZ, 0x5, R2 ;  /* 0x00000005ff027819 */ /* 0x000fe20000011402 */
[----:B------:R-:W-:Y:S02]  /*1c20*/  USEL UR19, URZ, UR19, !UP1 ;  /* 0x000000133f137287 */ /* 0x000fe4000c800000 */
[----:B------:R-:W-:Y:S02]  /*1c30*/  IMAD.IADD R0, R23, 0x1, -R0 ;  /* 0x0000000117007824 */ /* 0x000fe400078e0a00 */
[----:B------:R-:W-:Y:S02]  /*1c40*/  UISETP.GT.AND UP1, UPT, UR34, UR19, UPT ;  /* 0x000000132200728c */ /* 0x000fe4000bf24270 */
        /* <DEDUP_REMOVED lines=47> */
.L_x_1932:
        /* <DEDUP_REMOVED lines=18> */
.L_x_1933:
        /* <DEDUP_REMOVED lines=35> */
.L_x_1935:
[----:B------:R-:W-:Y:S05]  /*2290*/  BSYNC B0 ;  /* 0x0000000000007941 */ /* 0x000fea0003800000 */
.L_x_1934:
        /* <DEDUP_REMOVED lines=21> */
.L_x_1937:
[----:B------:R-:W-:Y:S05]  /*23f0*/  BSYNC B0 ;  /* 0x0000000000007941 */ /* 0x000fea0003800000 */
.L_x_1936:
        /* <DEDUP_REMOVED lines=31> */
.L_x_1939:
[----:B------:R-:W-:Y:S05]  /*25f0*/  BSYNC B0 ;  /* 0x0000000000007941 */ /* 0x000fea0003800000 */
.L_x_1938:
        /* <DEDUP_REMOVED lines=20> */
.L_x_1931:
        /* <DEDUP_REMOVED lines=56> */
.L_x_1942:
[----:B------:R-:W-:Y:S05]  /*2ac0*/  BSYNC B0 ;  /* 0x0000000000007941 */ /* 0x000fea0003800000 */
.L_x_1941:
        /* <DEDUP_REMOVED lines=48> */
.L_x_1944:
[----:B------:R-:W-:Y:S05]  /*2dd0*/  BSYNC B0 ;  /* 0x0000000000007941 */ /* 0x000fea0003800000 */
.L_x_1943:
        /* <DEDUP_REMOVED lines=23> */
.L_x_1946:
        /* <DEDUP_REMOVED lines=50> */
.L_x_1947:
[----:B------:R-:W-:Y:S05]  /*3270*/  BSYNC B0 ;  /* 0x0000000000007941 */ /* 0x000fea0003800000 */
.L_x_1945:
        /* <DEDUP_REMOVED lines=21> */
.L_x_1949:
        /* <DEDUP_REMOVED lines=49> */
.L_x_1950:
[----:B------:R-:W-:Y:S05]  /*36e0*/  BSYNC B0 ;  /* 0x0000000000007941 */ /* 0x000fea0003800000 */
.L_x_1948:
        /* <DEDUP_REMOVED lines=8> */
[----:B--23--:R-:W-:Y:S01]  /*3770*/  IADD3 R2, P1, R248, UR16, RZ ;  /* 0x00000010f8027c10 */ /* 0x00cfe2000ff3e0ff */
        /* <DEDUP_REMOVED lines=15> */
[----:B--2---:R-:W-:-:S05]  /*3870*/  IMAD.WIDE.U32 R2, R16, c[0x0][0x198], R234 ;  /* 0x0000660010027a25 */ /* 0x004fca00078e00ea */
[----:B------:R-:W-:Y:S01]  /*3880*/  IADD3 R2, P1, R2, UR27, RZ ;  /* 0x0000001b02027c10 */ /* 0x000fe2000ff3e0ff */
[----:B------:R-:W-:-:S03]  /*3890*/  IMAD R0, R19, c[0x0][0x1b0], RZ ;  /* 0x00006c0013007a24 */ /* 0x000fc600078e02ff */
[----:B------:R-:W-:Y:S01]  /*38a0*/  IADD3.X R3, R3, UR28, R4, P1, !PT ;  /* 0x0000001c03037c10 */ /* 0x000fe20008ffe404 */
[C---:B------:R-:W-:Y:S01]  /*38b0*/  IMAD R13, R14.reuse, c[0x0][0x1b4], R0 ;  /* 0x00006d000e0d7a24 */ /* 0x040fe200078e0200 */
[----:B------:R-:W-:Y:S03]  /*38c0*/  BSSY B0, `(.L_x_1951) ;  /* 0x0000031000007945 */ /* 0x000fe60003800000 */
        /* <DEDUP_REMOVED lines=48> */
.L_x_1952:
[----:B---3--:R-:W-:Y:S05]  /*3bd0*/  BSYNC B0 ;  /* 0x0000000000007941 */ /* 0x008fea0003800000 */
.L_x_1951:
        /* <DEDUP_REMOVED lines=55> */
.L_x_1954:
[----:B------:R-:W-:Y:S05]  /*3f50*/  BSYNC B0 ;  /* 0x0000000000007941 */ /* 0x000fea0003800000 */
.L_x_1953:
        /* <DEDUP_REMOVED lines=62> */
.L_x_1956:
[----:B------:R-:W-:Y:S05]  /*4340*/  BSYNC B0 ;  /* 0x0000000000007941 */ /* 0x000fea0003800000 */
.L_x_1955:
        /* <DEDUP_REMOVED lines=54> */
.L_x_1958:
[----:B------:R-:W-:Y:S05]  /*46b0*/  BSYNC B0 ;  /* 0x0000000000007941 */ /* 0x000fea0003800000 */
.L_x_1957:
[----:B------:R-:W-:Y:S01]  /*46c0*/  ULDC.64 UR20, c[0x0][0x318] ;  /* 0x0000c60000147ab9 */ /* 0x000fe20000000a00 */
[----:B--2---:R-:W2:Y:S01]  /*46d0*/  LDL R5, [R1+0x4] ;  /* 0x0000040001057983 */ /* 0x004ea20000100800 */
[----:B------:R-:W-:-:S02]  /*46e0*/  UISETP.NE.U32.AND UP1, UPT, URZ, UR20, UPT ;  /* 0x000000143f00728c */ /* 0x000fc4000bf25070 */
[----:B------:R-:W-:Y:S01]  /*46f0*/  ULDC.64 UR24, c[0x0][0x320] ;  /* 0x0000c80000187ab9 */ /* 0x000fe20000000a00 */
[----:B------:R-:W-:Y:S01]  /*4700*/  LEA.HI R0, R22, R23, RZ, 0x4 ;  /* 0x0000001716007211 */ /* 0x000fe200078f20ff */
        /* <DEDUP_REMOVED lines=14> */
[----:B------:R-:W-:Y:S01]  /*47f0*/  LOP3.LUT R0, R0, 0xfffffff0, RZ, 0xc0, !PT ;  /* 0xfffffff000007812 */ /* 0x000fe200078ec0ff */
[----:B------:R-:W3:Y:S01]  /*4800*/  @P3 MUFU.RCP R4, c[0x0][0x238] ;  /* 0x00008e0000043b08 */ /* 0x000ee20000001000 */
[----:B------:R-:W-:Y:S01]  /*4810*/  IMAD.MOV.U32 R216, RZ, RZ, 0x40 ;  /* 0x00000040ffd87424 */ /* 0x000fe200078e00ff */
[----:B------:R-:W-:Y:S01]  /*4820*/  IADD3 R213, R222, 0x4000, RZ ;  /* 0x00004000ded57810 */ /* 0x000fe20007ffe0ff */
[----:B------:R-:W-:Y:S01]  /*4830*/  UIADD3 UR9, UR26, UR12, URZ ;  /* 0x0000000c1a097290 */ /* 0x000fe2000fffe03f */
[----:B------:R-:W-:Y:S01]  /*4840*/  IMAD.IADD R0, R23, 0x1, -R0 ;  /* 0x0000000117007824 */ /* 0x000fe200078e0a00 */
[----:B------:R-:W-:Y:S01]  /*4850*/  CS2R R190, SRZ ;  /* 0x0000000000be7805 */ /* 0x000fe2000001ff00 */
[----:B------:R-:W-:Y:S01]  /*4860*/  SEL R213, R213, R222, !P0 ;  /* 0x000000ded5d57207 */ /* 0x000fe20004000000 */
        /* <DEDUP_REMOVED lines=16> */
[----:B-1----:R-:W-:Y:S01]  /*4970*/  SHF.R.S32.HI R2, RZ, 0x1f, R0 ;  /* 0x0000001fff027819 */ /* 0x002fe20000011400 */
        /* <DEDUP_REMOVED lines=19> */
[----:B------:R-:W-:Y:S01]  /*4ab0*/  IADD3 R2, R223, 0x4000, RZ ;  /* 0x00004000df027810 */ /* 0x000fe20007ffe0ff */
[----:B------:R-:W-:Y:S01]  /*4ac0*/  CS2R R134, SRZ ;  /* 0x0000000000867805 */ /* 0x000fe2000001ff00 */
        /* <DEDUP_REMOVED lines=40> */
[----:B------:R-:W-:Y:S01]  /*4d50*/  UMOV UR6, URZ ;  /* 0x0000003f00067c82 */ /* 0x000fe20008000000 */
[----:B------:R-:W-:Y:S01]  /*4d60*/  IMAD.IADD R220, R218, 0x1, R216 ;  /* 0x00000001dadc7824 */ /* 0x000fe200078e02d8 */
[----:B------:R-:W-:Y:S01]  /*4d70*/  ULDC UR14, c[0x0][0x2e4] ;  /* 0x0000b900000e7ab9 */ /* 0x000fe20000000800 */
[----:B------:R-:W-:Y:S01]  /*4d80*/  IMAD.IADD R221, R216, 0x1, R219 ;  /* 0x00000001d8dd7824 */ /* 0x000fe200078e02db */
[----:B------:R-:W-:Y:S01]  /*4d90*/  UIADD3 UR20, UR9, -UR13, URZ ;  /* 0x8000000d09147290 */ /* 0x000fe2000fffe03f */
[----:B---3--:R-:W-:-:S04]  /*4da0*/  @P3 FMUL.FTZ R0, R3, R4 ;  /* 0x0000000403003220 */ /* 0x008fc80000410000 */
[----:B------:R1:W3:Y:S02]  /*4db0*/  @P3 R2UR UR10, R0 ;  /* 0x00000000000a33c2 */ /* 0x0002e400000e0000 */
[----:B-1----:R-:W-:Y:S01]  /*4dc0*/  IMAD.U32 R0, RZ, RZ, UR22 ;  /* 0x00000016ff007e24 */ /* 0x002fe2000f8e00ff */
[----:B---3--:R-:W-:-:S03]  /*4dd0*/  @UP1 UMOV UR6, UR10 ;  /* 0x0000000a00061c82 */ /* 0x008fc60008000000 */
[----:B--2---:R-:W-:-:S05]  /*4de0*/  IMAD R0, R0, 0x40, R5 ;  /* 0x0000004000007824 */ /* 0x004fca00078e0205 */
[----:B------:R-:W-:-:S04]  /*4df0*/  IADD3 R0, R252, -UR12, -R0 ;  /* 0x8000000cfc007c10 */ /* 0x000fc8000fffe800 */
[----:B------:R-:W-:-:S05]  /*4e00*/  IADD3 R0, R0, UR8, RZ ;  /* 0x0000000800007c10 */ /* 0x000fca000fffe0ff */
[----:B------:R1:W-:Y:S02]  /*4e10*/  STL [R1], R0 ;  /* 0x0000000001007387 */ /* 0x0003e40000100800 */
.L_x_1963:
[----:B------:R-:W0:Y:S01]  /*4e20*/  LDGDEPBAR ;  /* 0x00000000000079af */ /* 0x000e220000000000 */
[C---:B------:R-:W-:Y:S01]  /*4e30*/  IADD3 R3, R213.reuse, R217, RZ ;  /* 0x000000d9d5037210 */ /* 0x040fe20007ffe0ff */
[----:B------:R-:W-:Y:S01]  /*4e40*/  USHF.L.U32 UR9, UR7, 0x6, URZ ;  /* 0x0000000607097899 */ /* 0x000fe2000800063f */
[-C--:B------:R-:W-:Y:S01]  /*4e50*/  IADD3 R2, R213, R216.reuse, RZ ;  /* 0x000000d8d5027210 */ /* 0x080fe20007ffe0ff */
[----:B------:R-:W-:Y:S01]  /*4e60*/  ULDC UR10, c[0x0][0x2e4] ;  /* 0x0000b900000a7ab9 */ /* 0x000fe20000000800 */
[----:B-1----:R-:W-:Y:S01]  /*4e70*/  IADD3 R0, R3, R216, RZ ;  /* 0x000000d803007210 */ /* 0x002fe20007ffe0ff */
[----:B------:R-:W-:Y:S02]  /*4e80*/  UISETP.GE.AND UP0, UPT, UR9, UR20, UPT ;  /* 0x000000140900728c */ /* 0x000fe4000bf06270 */
[----:B------:R-:W2:Y:S01]  /*4e90*/  LDL R112, [R1] ;  /* 0x0000000001707983 */ /* 0x000ea20000100800 */
[----:B------:R-:W-:Y:S04]  /*4ea0*/  DEPBAR.LE SB0, 0x0 ;  /* 0x000080000000791a */ /* 0x000fe80000000000 */
[----:B------:R-:W-:Y:S08]  /*4eb0*/  BAR.SYNC.DEFER_BLOCKING 0x0 ;  /* 0x0000000000007b1d */ /* 0x000ff00000010000 */
[----:B------:R-:W-:Y:S08]  /*4ec0*/  LDSM.16.M88.4 R16, [R213] ;  /* 0x00000000d510783b */ /* 0x000ff00000000200 */
[----:B------:R-:W1:Y:S08]  /*4ed0*/  LDSM.16.M88.4 R8, [R209+0x18000] ;  /* 0x01800000d108783b */ /* 0x000e700000000200 */
[----:B------:R-:W3:Y:S08]  /*4ee0*/  LDSM.16.M88.4 R84, [R209+0x18800] ;  /* 0x01880000d154783b */ /* 0x000ef00000000200 */
[----:B------:R-:W-:Y:S08]  /*4ef0*/  LDSM.16.M88.4 R88, [R3] ;  /* 0x000000000358783b */ /* 0x000ff00000000200 */
[----:B------:R-:W4:Y:S08]  /*4f00*/  LDSM.16.M88.4 R92, [R210+0x18000] ;  /* 0x01800000d25c783b */ /* 0x000f300000000200 */
[----:B------:R-:W4:Y:S01]  /*4f10*/  LDSM.16.M88.4 R96, [R210+0x18800] ;  /* 0x01880000d260783b */ /* 0x000f220000000200 */
[C---:B-1----:R-:W-:Y:S07]  /*4f20*/  HMMA.16816.F32 R4, R16.reuse, R8, RZ ;  /* 0x000000081004723c */ /* 0x042fee00000018ff */
[----:B------:R-:W-:Y:S01]  /*4f30*/  LDSM.16.M88.4 R100, [R2] ;  /* 0x000000000264783b */ /* 0x000fe20000000200 */
[C---:B------:R-:W-:Y:S07]  /*4f40*/  HMMA.16816.F32 R8, R16.reuse, R10, RZ ;  /* 0x0000000a1008723c */ /* 0x040fee00000018ff */
[----:B------:R-:W1:Y:S01]  /*4f50*/  LDSM.16.M88.4 R104, [R212+0x18000] ;  /* 0x01800000d468783b */ /* 0x000e620000000200 */
[C---:B---3--:R-:W-:Y:S07]  /*4f60*/  HMMA.16816.F32 R12, R16.reuse, R84, RZ ;  /* 0x00000054100c723c */ /* 0x048fee00000018ff */
[----:B------:R-:W-:Y:S01]  /*4f70*/  LDSM.16.M88.4 R108, [R211+0x18000] ;  /* 0x01800000d36c783b */ /* 0x000fe20000000200 */
[----:B------:R-:W-:Y:S07]  /*4f80*/  HMMA.16816.F32 R16, R16, R86, RZ ;  /* 0x000000561010723c */ /* 0x000fee00000018ff */
[----:B------:R-:W3:Y:S01]  /*4f90*/  LDSM.16.M88.4 R84, [R212+0x18800] ;  /* 0x01880000d454783b */ /* 0x000ee20000000200 */
[C---:B----4-:R-:W-:Y:S08]  /*4fa0*/  HMMA.16816.F32 R4, R88.reuse, R92, R4 ;  /* 0x0000005c5804723c */ /* 0x050ff00000001804 */
[C---:B------:R-:W-:Y:S01]  /*4fb0*/  HMMA.16816.F32 R8, R88.reuse, R94, R8 ;  /* 0x0000005e5808723c */ /* 0x040fe20000001808 */
[----:B------:R-:W4:Y:S07]  /*4fc0*/  LDSM.16.M88.4 R92, [R0] ;  /* 0x00000000005c783b */ /* 0x000f2e0000000200 */
[C---:B------:R-:W-:Y:S08]  /*4fd0*/  HMMA.16816.F32 R12, R88.reuse, R96, R12 ;  /* 0x00000060580c723c */ /* 0x040ff0000000180c */
[----:B------:R-:W-:Y:S01]  /*4fe0*/  HMMA.16816.F32 R16, R88, R98, R16 ;  /* 0x000000625810723c */ /* 0x000fe20000001810 */
[----:B------:R-:W4:Y:S07]  /*4ff0*/  LDSM.16.M88.4 R88, [R211+0x18800] ;  /* 0x01880000d358783b */ /* 0x000f2e0000000200 */
[C---:B-1----:R-:W-:Y:S01]  /*5000*/  HMMA.16816.F32 R4, R100.reuse, R104, R4 ;  /* 0x000000686404723c */ /* 0x042fe20000001804 */
[----:B------:R-:W-:Y:S07]  /*5010*/  LDSM.16.M88.4 R96, [R213+0x2000] ;  /* 0x00200000d560783b */ /* 0x000fee0000000200 */
[C---:B------:R-:W-:Y:S01]  /*5020*/  HMMA.16816.F32 R8, R100.reuse, R106, R8 ;  /* 0x0000006a6408723c */ /* 0x040fe20000001808 */
[----:B------:R-:W1:Y:S07]  /*5030*/  LDSM.16.M88.4 R104, [R209+0x1a000] ;  /* 0x01a00000d168783b */ /* 0x000e6e0000000200 */
[C---:B---3--:R-:W-:Y:S08]  /*5040*/  HMMA.16816.F32 R12, R100.reuse, R84, R12 ;  /* 0x00000054640c723c */ /* 0x048ff0000000180c */
[----:B------:R-:W-:Y:S01]  /*5050*/  HMMA.16816.F32 R16, R100, R86, R16 ;  /* 0x000000566410723c */ /* 0x000fe20000001810 */
[----:B------:R-:W3:Y:S07]  /*5060*/  LDSM.16.M88.4 R84, [R209+0x1a800] ;  /* 0x01a80000d154783b */ /* 0x000eee0000000200 */
[C---:B----4-:R-:W-:Y:S01]  /*5070*/  HMMA.16816.F32 R4, R92.reuse, R108, R4 ;  /* 0x0000006c5c04723c */ /* 0x050fe20000001804 */
[----:B------:R-:W-:Y:S07]  /*5080*/  LDSM.16.M88.4 R100, [R3+0x2000] ;  /* 0x002000000364783b */ /* 0x000fee0000000200 */
[C---:B------:R-:W-:Y:S01]  /*5090*/  HMMA.16816.F32 R8, R92.reuse, R110, R8 ;  /* 0x0000006e5c08723c */ /* 0x040fe20000001808 */
[----:B------:R-:W4:Y:S07]  /*50a0*/  LDSM.16.M88.4 R108, [R210+0x1a000] ;  /* 0x01a00000d26c783b */ /* 0x000f2e0000000200 */
        /* <DEDUP_REMOVED lines=16> */
[----:B------:R-:W2:Y:S07]  /*51b0*/  LDSM.16.M88.4 R88, [R211+0x1a800] ;  /* 0x01a80000d358783b */ /* 0x000eae0000000200 */
        /* <DEDUP_REMOVED lines=11> */
[C---:B--2---:R-:W-:Y:S08]  /*5270*/  HMMA.16816.F32 R12, R96.reuse, R88, R12 ;  /* 0x00000058600c723c */ /* 0x044ff0000000180c */
        /* <DEDUP_REMOVED lines=15> */
[----:B------:R-:W2:Y:S06]  /*5370*/  LDSM.16.M88.4 R88, [R211+0x1c800] ;  /* 0x01c80000d358783b */ /* 0x000eac0000000200 */
[----:B------:R-:W-:Y:S01]  /*5380*/  IADD3 R92, P0, R248, UR18, RZ ;  /* 0x00000012f85c7c10 */ /* 0x000fe2000ff1e0ff */
[C---:B-1----:R-:W-:Y:S05]  /*5390*/  HMMA.16816.F32 R4, R96.reuse, R104, R4 ;  /* 0x000000686004723c */ /* 0x042fea0000001804 */
[----:B------:R-:W-:Y:S03]  /*53a0*/  IADD3.X R93, R247, UR17, RZ, P0, !PT ;  /* 0x00000011f75d7c10 */ /* 0x000fe600087fe4ff */
[C---:B------:R-:W-:Y:S01]  /*53b0*/  HMMA.16816.F32 R8, R96.reuse, R106, R8 ;  /* 0x0000006a6008723c */ /* 0x040fe20000001808 */
[----:B------:R-:W-:Y:S07]  /*53c0*/  LDSM.16.M88.4 R104, [R209+0x1e000] ;  /* 0x01e00000d168783b */ /* 0x000fee0000000200 */
[C---:B---3--:R-:W-:Y:S01]  /*53d0*/  HMMA.16816.F32 R12, R96.reuse, R84, R12 ;  /* 0x00000054600c723c */ /* 0x048fe2000000180c */
[----:B-----5:R1:W5:Y:S04]  /*53e0*/  LDG.E R114, [R92.64] ;  /* 0x000000045c727981 */ /* 0x020368000c1e1900 */
[----:B------:R1:W5:Y:S03]  /*53f0*/  LDG.E R113, [R92.64+0x20] ;  /* 0x000020045c717981 */ /* 0x000366000c1e1900 */
[----:B------:R-:W-:Y:S01]  /*5400*/  HMMA.16816.F32 R16, R96, R86, R16 ;  /* 0x000000566010723c */ /* 0x000fe20000001810 */
[----:B------:R-:W-:Y:S07]  /*5410*/  LDSM.16.M88.4 R84, [R209+0x1e800] ;  /* 0x01e80000d154783b */ /* 0x000fee0000000200 */
[C---:B----4-:R-:W-:Y:S01]  /*5420*/  HMMA.16816.F32 R4, R100.reuse, R108, R4 ;  /* 0x0000006c6404723c */ /* 0x050fe20000001804 */
[----:B------:R-:W-:Y:S07]  /*5430*/  LDSM.16.M88.4 R96, [R3+0x6000] ;  /* 0x006000000360783b */ /* 0x000fee0000000200 */
[C---:B------:R-:W-:Y:S01]  /*5440*/  HMMA.16816.F32 R8, R100.reuse, R110, R8 ;  /* 0x0000006e6408723c */ /* 0x040fe20000001808 */
[----:B------:R-:W-:Y:S07]  /*5450*/  LDSM.16.M88.4 R108, [R210+0x1e000] ;  /* 0x01e00000d26c783b */ /* 0x000fee0000000200 */
[C---:B--2---:R-:W-:Y:S01]  /*5460*/  HMMA.16816.F32 R12, R100.reuse, R88, R12 ;  /* 0x00000058640c723c */ /* 0x044fe2000000180c */
[----:B-1----:R-:W1:Y:S07]  /*5470*/  LDSM.16.M88.4 R92, [R213+0x6000] ;  /* 0x00600000d55c783b */ /* 0x002e6e0000000200 */
[----:B------:R-:W-:Y:S01]  /*5480*/  HMMA.16816.F32 R16, R100, R90, R16 ;  /* 0x0000005a6410723c */ /* 0x000fe20000001810 */
[----:B------:R-:W2:Y:S07]  /*5490*/  LDSM.16.M88.4 R88, [R210+0x1e800] ;  /* 0x01e80000d258783b */ /* 0x000eae0000000200 */
[C---:B-1----:R-:W-:Y:S08]  /*54a0*/  HMMA.16816.F32 R4, R92.reuse, R104, R4 ;  /* 0x000000685c04723c */ /* 0x042ff00000001804 */
[C---:B------:R-:W-:Y:S08]  /*54b0*/  HMMA.16816.F32 R8, R92.reuse, R106, R8 ;  /* 0x0000006a5c08723c */ /* 0x040ff00000001808 */
[C---:B------:R-:W-:Y:S08]  /*54c0*/  HMMA.16816.F32 R12, R92.reuse, R84, R12 ;  /* 0x000000545c0c723c */ /* 0x040ff0000000180c */
[----:B------:R-:W-:Y:S01]  /*54d0*/  HMMA.16816.F32 R16, R92, R86, R16 ;  /* 0x000000565c10723c */ /* 0x000fe20000001810 */
[----:B------:R1:W-:Y:S07]  /*54e0*/  LDSM.16.M88.4 R84, [R2+0x6000] ;  /* 0x006000000254783b */ /* 0x0003ee0000000200 */
[C---:B------:R-:W-:Y:S01]  /*54f0*/  HMMA.16816.F32 R4, R96.reuse, R108, R4 ;  /* 0x0000006c6004723c */ /* 0x040fe20000001804 */
[----:B------:R-:W3:Y:S07]  /*5500*/  LDSM.16.M88.4 R92, [R212+0x1e000] ;  /* 0x01e00000d45c783b */ /* 0x000eee0000000200 */
[C---:B------:R-:W-:Y:S08]  /*5510*/  HMMA.16816.F32 R8, R96.reuse, R110, R8 ;  /* 0x0000006e6008723c */ /* 0x040ff00000001808 */
[C---:B--2---:R-:W-:Y:S04]  /*5520*/  HMMA.16816.F32 R12, R96.reuse, R88, R12 ;  /* 0x00000058600c723c */ /* 0x044fe8000000180c */
[----:B-1----:R-:W-:Y:S04]  /*5530*/  IADD3 R2, R112, UR9, RZ ;  /* 0x0000000970027c10 */ /* 0x002fe8000fffe0ff */
[----:B------:R-:W-:Y:S01]  /*5540*/  IABS R100, R2 ;  /* 0x0000000200647213 */ /* 0x000fe20000000000 */
[----:B------:R-:W-:Y:S01]  /*5550*/  HMMA.16816.F32 R16, R96, R90, R16 ;  /* 0x0000005a6010723c */ /* 0x000fe20000001810 */
[----:B------:R1:W-:Y:S02]  /*5560*/  LDSM.16.M88.4 R88, [R0+0x6000] ;  /* 0x006000000058783b */ /* 0x0003e40000000200 */
[----:B------:R2:W-:Y:S01]  /*5570*/  I2F R107, R100 ;  /* 0x00000064006b7306 */ /* 0x0005e20000201400 */
[C---:B------:R-:W-:Y:S02]  /*5580*/  IADD3 R3, R2.reuse, 0x8, RZ ;  /* 0x0000000802037810 */ /* 0x040fe40007ffe0ff */
[C---:B------:R-:W-:Y:S02]  /*5590*/  IADD3 R105, R2.reuse, 0x7, RZ ;  /* 0x0000000702697810 */ /* 0x040fe40007ffe0ff */
[----:B------:R-:W-:Y:S01]  /*55a0*/  ISETP.GE.AND P1, PT, R3, RZ, PT ;  /* 0x000000ff0300720c */ /* 0x000fe20003f26270 */
[----:B------:R-:W-:Y:S01]  /*55b0*/  LDSM.16.M88.4 R96, [R211+0x1e000] ;  /* 0x01e00000d360783b */ /* 0x000fe20000000200 */
[----:B------:R-:W-:Y:S02]  /*55c0*/  ISETP.GE.AND P0, PT, R105, RZ, PT ;  /* 0x000000ff6900720c */ /* 0x000fe40003f06270 */
[C---:B------:R-:W-:Y:S01]  /*55d0*/  IADD3 R104, R2.reuse, -0x1, RZ ;  /* 0xffffffff02687810 */ /* 0x040fe20007ffe0ff */
[C---:B---3--:R-:W-:Y:S08]  /*55e0*/  HMMA.16816.F32 R4, R84.reuse, R92, R4 ;  /* 0x0000005c5404723c */ /* 0x048ff00000001804 */
[----:B------:R-:W-:Y:S02]  /*55f0*/  @!P1 IADD3 R3, -R2, -0x8, RZ ;  /* 0xfffffff802039810 */ /* 0x000fe40007ffe1ff */
[----:B------:R-:W-:Y:S01]  /*5600*/  ISETP.GE.AND P1, PT, R104, RZ, PT ;  /* 0x000000ff6800720c */ /* 0x000fe20003f26270 */
[C---:B------:R-:W-:Y:S01]  /*5610*/  HMMA.16816.F32 R8, R84.reuse, R94, R8 ;  /* 0x0000005e5408723c */ /* 0x040fe20000001808 */
[----:B------:R3:W-:Y:S01]  /*5620*/  I2F R106, R3 ;  /* 0x00000003006a7306 */ /* 0x0007e20000201400 */
[----:B--2---:R-:W2:Y:S01]  /*5630*/  LDSM.16.M88.4 R100, [R212+0x1e800] ;  /* 0x01e80000d464783b */ /* 0x004ea20000000200 */
[C---:B-1----:R-:W-:Y:S02]  /*5640*/  IADD3 R0, R2.reuse, -0x9, RZ ;  /* 0xfffffff702007810 */ /* 0x042fe40007ffe0ff */
[C---:B------:R-:W-:Y:S02]  /*5650*/  @!P0 IADD3 R105, -R2.reuse, -0x7, RZ ;  /* 0xfffffff902698810 */ /* 0x040fe40007ffe1ff */
[C---:B------:R-:W-:Y:S04]  /*5660*/  IADD3 R93, R2.reuse, -0x10, RZ ;  /* 0xfffffff0025d7810 */ /* 0x040fe80007ffe0ff */
[----:B------:R-:W-:Y:S01]  /*5670*/  I2F R105, R105 ;  /* 0x0000006900697306 */ /* 0x000fe20000201400 */
[----:B------:R-:W-:Y:S02]  /*5680*/  @!P1 IADD3 R104, -R2, 0x1, RZ ;  /* 0x0000000102689810 */ /* 0x000fe40007ffe1ff */
[----:B------:R-:W-:Y:S02]  /*5690*/  ISETP.GE.AND P1, PT, R0, RZ, PT ;  /* 0x000000ff0000720c */ /* 0x000fe40003f26270 */
[----:B------:R-:W-:Y:S04]  /*56a0*/  IADD3 R92, R2, -0x11, RZ ;  /* 0xffffffef025c7810 */ /* 0x000fe80007ffe0ff */
[----:B------:R-:W-:Y:S01]  /*56b0*/  ISETP.GE.AND P2, PT, R92, RZ, PT ;  /* 0x000000ff5c00720c */ /* 0x000fe20003f46270 */
[----:B------:R-:W-:Y:S01]  /*56c0*/  I2F R104, R104 ;  /* 0x0000006800687306 */ /* 0x000fe20000201400 */
[C---:B---3--:R-:W-:Y:S05]  /*56d0*/  IADD3 R3, R2.reuse, -0x8, RZ ;  /* 0xfffffff802037810 */ /* 0x048fea0007ffe0ff */
[C---:B------:R-:W-:Y:S02]  /*56e0*/  @!P1 IADD3 R0, -R2.reuse, 0x9, RZ ;  /* 0x0000000902009810 */ /* 0x040fe40007ffe1ff */
[----:B------:R-:W-:Y:S02]  /*56f0*/  ISETP.GE.AND P0, PT, R3, RZ, PT ;  /* 0x000000ff0300720c */ /* 0x000fe40003f06270 */
[----:B------:R1:W-:Y:S02]  /*5700*/  I2F R94, R0 ;  /* 0x00000000005e7306 */ /* 0x0003e40000201400 */
[C---:B------:R-:W-:Y:S08]  /*5710*/  @!P2 IADD3 R92, -R2.reuse, 0x11, RZ ;  /* 0x00000011025ca810 */ /* 0x040ff00007ffe1ff */
[----:B------:R-:W-:Y:S01]  /*5720*/  I2F R92, R92 ;  /* 0x0000005c005c7306 */ /* 0x000fe20000201400 */
[C---:B--2---:R-:W-:Y:S03]  /*5730*/  HMMA.16816.F32 R12, R84.reuse, R100, R12 ;  /* 0x00000064540c723c */ /* 0x044fe6000000180c */
[C---:B------:R-:W-:Y:S02]  /*5740*/  @!P0 IADD3 R3, -R2.reuse, 0x8, RZ ;  /* 0x0000000802038810 */ /* 0x040fe40007ffe1ff */
[----:B------:R-:W-:Y:S03]  /*5750*/  ISETP.GE.AND P0, PT, R93, RZ, PT ;  /* 0x000000ff5d00720c */ /* 0x000fe60003f06270 */
[----:B------:R-:W-:Y:S01]  /*5760*/  HMMA.16816.F32 R16, R84, R102, R16 ;  /* 0x000000665410723c */ /* 0x000fe20000001810 */
[----:B------:R2:W-:Y:S01]  /*5770*/  I2F R95, R3 ;  /* 0x00000003005f7306 */ /* 0x0005e20000201400 */
[----:B------:R-:W3:Y:S02]  /*5780*/  LDSM.16.M88.4 R84, [R211+0x1e800] ;  /* 0x01e80000d354783b */ /* 0x000ee40000000200 */
[C---:B-1----:R-:W-:Y:S04]  /*5790*/  IADD3 R0, R2.reuse, -0x19, RZ ;  /* 0xffffffe702007810 */ /* 0x042fe80007ffe0ff */
[C---:B------:R-:W-:Y:S05]  /*57a0*/  HMMA.16816.F32 R4, R88.reuse, R96, R4 ;  /* 0x000000605804723c */ /* 0x040fea0000001804 */
[----:B------:R-:W-:Y:S02]  /*57b0*/  @!P0 IADD3 R93, -R2, 0x10, RZ ;  /* 0x00000010025d8810 */ /* 0x000fe40007ffe1ff */
[----:B------:R-:W-:Y:S01]  /*57c0*/  ISETP.GE.AND P0, PT, R0, RZ, PT ;  /* 0x000000ff0000720c */ /* 0x000fe20003f06270 */
[C---:B------:R-:W-:Y:S03]  /*57d0*/  HMMA.16816.F32 R8, R88.reuse, R98, R8 ;  /* 0x000000625808723c */ /* 0x040fe60000001808 */
[----:B------:R-:W-:Y:S01]  /*57e0*/  I2F R93, R93 ;  /* 0x0000005d005d7306 */ /* 0x000fe20000201400 */
[C---:B--2---:R-:W-:Y:S08]  /*57f0*/  IADD3 R3, R2.reuse, -0x18, RZ ;  /* 0xffffffe802037810 */ /* 0x044ff00007ffe0ff */
[----:B------:R-:W-:Y:S02]  /*5800*/  @!P0 IADD3 R0, -R2, 0x19, RZ ;  /* 0x0000001902008810 */ /* 0x000fe40007ffe1ff */
[----:B------:R-:W-:Y:S02]  /*5810*/  ISETP.GE.AND P1, PT, R3, RZ, PT ;  /* 0x000000ff0300720c */ /* 0x000fe40003f26270 */
[----:B------:R-:W-:Y:S01]  /*5820*/  FMUL.FTZ R4, R4, c[0x0][0x2ec] ;  /* 0x0000bb0004047a20 */ /* 0x000fe20000410000 */
[----:B------:R-:W-:Y:S01]  /*5830*/  PLOP3.LUT P0, PT, PT, PT, UP0, 0x80, 0x0 ;  /* 0x000000000000781c */ /* 0x000fe20003f0f008 */
[----:B------:R-:W-:Y:S01]  /*5840*/  I2F R0, R0 ;  /* 0x0000000000007306 */ /* 0x000fe20000201400 */
[----:B------:R-:W-:Y:S05]  /*5850*/  FMUL.FTZ R5, R5, c[0x0][0x2ec] ;  /* 0x0000bb0005057a20 */ /* 0x000fea0000410000 */
[----:B------:R-:W-:Y:S01]  /*5860*/  FMUL.FTZ R10, R10, c[0x0][0x2ec] ;  /* 0x0000bb000a0a7a20 */ /* 0x000fe20000410000 */
[C---:B---3--:R-:W-:Y:S03]  /*5870*/  HMMA.16816.F32 R12, R88.reuse, R84, R12 ;  /* 0x00000054580c723c */ /* 0x048fe6000000180c */
[----:B------:R1:W2:Y:S01]  /*5880*/  MUFU.TANH R99, R10 ;  /* 0x0000000a00637308 */ /* 0x0002a20000002400 */
[----:B------:R-:W-:Y:S01]  /*5890*/  FMUL.FTZ R9, R9, c[0x0][0x2ec] ;  /* 0x0000bb0009097a20 */ /* 0x000fe20000410000 */
[----:B------:R-:W-:Y:S01]  /*58a0*/  @!P1 IADD3 R3, -R2, 0x18, RZ ;  /* 0x0000001802039810 */ /* 0x000fe20007ffe1ff */
[----:B------:R-:W-:Y:S02]  /*58b0*/  FMUL.FTZ R2, R6, c[0x0][0x2ec] ;  /* 0x0000bb0006027a20 */ /* 0x000fe40000410000 */
[----:B------:R-:W-:Y:S01]  /*58c0*/  FMUL.FTZ R6, R7, c[0x0][0x2ec] ;  /* 0x0000bb0007067a20 */ /* 0x000fe20000410000 */
[----:B------:R-:W-:Y:S04]  /*58d0*/  HMMA.16816.F32 R16, R88, R86, R16 ;  /* 0x000000565810723c */ /* 0x000fe80000001810 */
[----:B------:R3:W4:Y:S01]  /*58e0*/  MUFU.TANH R97, R9 ;  /* 0x0000000900617308 */ /* 0x0007220000002400 */
[----:B------:R-:W-:Y:S02]  /*58f0*/  FMUL.FTZ R8, R8, c[0x0][0x2ec] ;  /* 0x0000bb0008087a20 */ /* 0x000fe40000410000 */
[----:B------:R-:W-:Y:S07]  /*5900*/  FMUL.FTZ R7, R11, c[0x0][0x2ec] ;  /* 0x0000bb000b077a20 */ /* 0x000fee0000410000 */
[----:B------:R-:W4:Y:S01]  /*5910*/  MUFU.TANH R2, R2 ;  /* 0x0000000200027308 */ /* 0x000f220000002400 */
[----:B------:R-:W-:Y:S02]  /*5920*/  FMUL.FTZ R13, R13, c[0x0][0x2ec] ;  /* 0x0000bb000d0d7a20 */ /* 0x000fe40000410000 */
[----:B-1----:R-:W-:Y:S02]  /*5930*/  FMUL.FTZ R10, R14, c[0x0][0x2ec] ;  /* 0x0000bb000e0a7a20 */ /* 0x002fe40000410000 */
[----:B------:R-:W-:Y:S05]  /*5940*/  FMUL.FTZ R12, R12, c[0x0][0x2ec] ;  /* 0x0000bb000c0c7a20 */ /* 0x000fea0000410000 */
[----:B------:R-:W1:Y:S01]  /*5950*/  MUFU.TANH R6, R6 ;  /* 0x0000000600067308 */ /* 0x000e620000002400 */
[----:B------:R-:W-:Y:S02]  /*5960*/  FMUL.FTZ R14, R17, c[0x0][0x2ec] ;  /* 0x0000bb00110e7a20 */ /* 0x000fe40000410000 */
[----:B------:R-:W-:Y:S02]  /*5970*/  FMUL.FTZ R11, R19, c[0x0][0x2ec] ;  /* 0x0000bb00130b7a20 */ /* 0x000fe40000410000 */
[----:B---3--:R-:W-:Y:S02]  /*5980*/  FMUL.FTZ R9, R15, c[0x0][0x2ec] ;  /* 0x0000bb000f097a20 */ /* 0x008fe40000410000 */
[----:B------:R-:W-:Y:S02]  /*5990*/  FMUL.FTZ R15, R16, c[0x0][0x2ec] ;  /* 0x0000bb00100f7a20 */ /* 0x000fe40000410000 */
[----:B------:R-:W-:Y:S01]  /*59a0*/  FMUL.FTZ R18, R18, c[0x0][0x2ec] ;  /* 0x0000bb0012127a20 */ /* 0x000fe20000410000 */
[----:B------:R-:W3:Y:S01]  /*59b0*/  MUFU.TANH R4, R4 ;  /* 0x0000000400047308 */ /* 0x000ee20000002400 */
[----:B--2---:R-:W-:Y:S02]  /*59c0*/  FFMA.FTZ R19, R107, -UR6, R99 ;  /* 0x800000066b137c23 */ /* 0x004fe40008010063 */
[----:B----4-:R-:W-:Y:S02]  /*59d0*/  FFMA.FTZ R90, R94, -UR6, R97 ;  /* 0x800000065e5a7c23 */ /* 0x010fe40008010061 */
[----:B------:R-:W-:Y:S05]  /*59e0*/  FFMA.FTZ R85, R106, -UR6, R2 ;  /* 0x800000066a557c23 */ /* 0x000fea0008010002 */
[----:B------:R2:W4:Y:S01]  /*59f0*/  MUFU.TANH R98, R5 ;  /* 0x0000000500627308 */ /* 0x0005220000002400 */
[----:B-1----:R-:W-:Y:S09]  /*5a00*/  FFMA.FTZ R84, R105, -UR6, R6 ;  /* 0x8000000669547c23 */ /* 0x002ff20008010006 */
[----:B------:R1:W-:Y:S10]  /*5a10*/  MUFU.TANH R88, R13 ;  /* 0x0000000d00587308 */ /* 0x0003f40000002400 */
[----:B------:R-:W4:Y:S01]  /*5a20*/  MUFU.TANH R96, R8 ;  /* 0x0000000800607308 */ /* 0x000f220000002400 */
[----:B--2---:R-:W-:Y:S02]  /*5a30*/  FFMA.FTZ R5, -R2, R2, 1 ;  /* 0x3f80000002057423 */ /* 0x004fe40000010102 */
[----:B------:R-:W-:Y:S02]  /*5a40*/  FFMA.FTZ R2, -R6, R6, 1 ;  /* 0x3f80000006027423 */ /* 0x000fe40000010106 */
[----:B---3--:R-:W-:Y:S05]  /*5a50*/  FFMA.FTZ R6, -R4, R4, 1 ;  /* 0x3f80000004067423 */ /* 0x008fea0000010104 */
[----:B------:R-:W-:Y:S01]  /*5a60*/  I2F R3, R3 ;  /* 0x0000000300037306 */ /* 0x000fe20000201400 */
[----:B------:R-:W-:Y:S02]  /*5a70*/  FMUL.FTZ R125, R2, c[0x0][0x2ec] ;  /* 0x0000bb00027d7a20 */ /* 0x000fe40000410000 */
[----:B------:R-:W-:Y:S02]  /*5a80*/  FFMA.FTZ R2, -R97, R97, 1 ;  /* 0x3f80000061027423 */ /* 0x000fe40000010161 */
[----:B-1----:R-:W-:Y:S02]  /*5a90*/  FFMA.FTZ R13, R107, -UR6, R4 ;  /* 0x800000066b0d7c23 */ /* 0x002fe40008010004 */
[----:B----4-:R-:W-:Y:S02]  /*5aa0*/  FFMA.FTZ R4, -R98, R98, 1 ;  /* 0x3f80000062047423 */ /* 0x010fe40000010162 */
[----:B------:R-:W-:Y:S01]  /*5ab0*/  FMUL.FTZ R126, R5, c[0x0][0x2ec] ;  /* 0x0000bb00057e7a20 */ /* 0x000fe20000410000 */
[----:B------:R-:W-:Y:S01]  /*5ac0*/  MUFU.TANH R7, R7 ;  /* 0x0000000700077308 */ /* 0x000fe20000002400 */
[----:B------:R-:W-:Y:S02]  /*5ad0*/  FMUL.FTZ R117, R4, c[0x0][0x2ec] ;  /* 0x0000bb0004757a20 */ /* 0x000fe40000410000 */
[----:B------:R-:W-:Y:S02]  /*5ae0*/  FMUL.FTZ R119, R6, c[0x0][0x2ec] ;  /* 0x0000bb0006777a20 */ /* 0x000fe40000410000 */
[----:B------:R-:W-:Y:S02]  /*5af0*/  FFMA.FTZ R4, -R96, R96, 1 ;  /* 0x3f80000060047423 */ /* 0x000fe40000010160 */
[----:B------:R-:W-:Y:S02]  /*5b00*/  FFMA.FTZ R8, -R99, R99, 1 ;  /* 0x3f80000063087423 */ /* 0x000fe40000010163 */
[----:B------:R-:W-:Y:S01]  /*5b10*/  FMUL.FTZ R128, R4, c[0x0][0x2ec] ;  /* 0x0000bb0004807a20 */ /* 0x000fe20000410000 */
[----:B------:R-:W1:Y:S01]  /*5b20*/  MUFU.TANH R10, R10 ;  /* 0x0000000a000a7308 */ /* 0x000e620000002400 */
[----:B------:R-:W-:Y:S02]  /*5b30*/  FMUL.FTZ R127, R2, c[0x0][0x2ec] ;  /* 0x0000bb00027f7a20 */ /* 0x000fe40000410000 */
[----:B------:R-:W-:Y:S02]  /*5b40*/  FFMA.FTZ R5, -R88, R88, 1 ;  /* 0x3f80000058057423 */ /* 0x000fe40000010158 */
[----:B------:R-:W-:Y:S02]  /*5b50*/  FFMA.FTZ R91, R95, -UR6, R96 ;  /* 0x800000065f5b7c23 */ /* 0x000fe40008010060 */
[----:B------:R-:W-:Y:S02]  /*5b60*/  FFMA.FTZ R88, R92, -UR6, R88 ;  /* 0x800000065c587c23 */ /* 0x000fe40008010058 */
[----:B------:R-:W-:Y:S01]  /*5b70*/  FMUL.FTZ R130, R8, c[0x0][0x2ec] ;  /* 0x0000bb0008827a20 */ /* 0x000fe20000410000 */
[----:B------:R-:W2:Y:S01]  /*5b80*/  MUFU.TANH R9, R9 ;  /* 0x0000000900097308 */ /* 0x000ea20000002400 */
[----:B------:R-:W-:Y:S09]  /*5b90*/  FMUL.FTZ R115, R5, c[0x0][0x2ec] ;  /* 0x0000bb0005737a20 */ /* 0x000ff20000410000 */
[----:B------:R-:W3:Y:S01]  /*5ba0*/  MUFU.TANH R89, R12 ;  /* 0x0000000c00597308 */ /* 0x000ee20000002400 */
[----:B-1----:R-:W-:Y:S02]  /*5bb0*/  FFMA.FTZ R17, R95, -UR6, R10 ;  /* 0x800000065f117c23 */ /* 0x002fe4000801000a */
[----:B------:R-:W-:Y:S04]  /*5bc0*/  FFMA.FTZ R10, -R10, R10, 1 ;  /* 0x3f8000000a0a7423 */ /* 0x000fe8000001010a */
[----:B------:R-:W-:Y:S03]  /*5bd0*/  FMUL.FTZ R124, R10, c[0x0][0x2ec] ;  /* 0x0000bb000a7c7a20 */ /* 0x000fe60000410000 */
[----:B------:R-:W1:Y:S01]  /*5be0*/  MUFU.TANH R15, R15 ;  /* 0x0000000f000f7308 */ /* 0x000e620000002400 */
[----:B--2---:R-:W-:Y:S02]  /*5bf0*/  FFMA.FTZ R16, R94, -UR6, R9 ;  /* 0x800000065e107c23 */ /* 0x004fe40008010009 */
[----:B------:R-:W-:Y:S04]  /*5c00*/  FFMA.FTZ R9, -R9, R9, 1 ;  /* 0x3f80000009097423 */ /* 0x000fe80000010109 */
[----:B------:R-:W-:Y:S03]  /*5c10*/  FMUL.FTZ R123, R9, c[0x0][0x2ec] ;  /* 0x0000bb00097b7a20 */ /* 0x000fe60000410000 */
[----:B------:R2:W4:Y:S01]  /*5c20*/  MUFU.TANH R86, R18 ;  /* 0x0000001200567308 */ /* 0x0005220000002400 */
[----:B---3--:R-:W-:Y:S02]  /*5c30*/  FFMA.FTZ R6, -R89, R89, 1 ;  /* 0x3f80000059067423 */ /* 0x008fe40000010159 */
[----:B------:R-:W-:Y:S02]  /*5c40*/  FFMA.FTZ R12, R104, -UR6, R98 ;  /* 0x80000006680c7c23 */ /* 0x000fe40008010062 */
[----:B------:R-:W-:Y:S02]  /*5c50*/  FFMA.FTZ R89, R93, -UR6, R89 ;  /* 0x800000065d597c23 */ /* 0x000fe40008010059 */
[----:B------:R-:W-:Y:S03]  /*5c60*/  FMUL.FTZ R116, R6, c[0x0][0x2ec] ;  /* 0x0000bb0006747a20 */ /* 0x000fe60000410000 */
[----:B------:R-:W3:Y:S01]  /*5c70*/  MUFU.TANH R14, R14 ;  /* 0x0000000e000e7308 */ /* 0x000ee20000002400 */
[----:B-1----:R-:W-:Y:S02]  /*5c80*/  FFMA.FTZ R87, R3, -UR6, R15 ;  /* 0x8000000603577c23 */ /* 0x002fe4000801000f */
[----:B------:R-:W-:Y:S04]  /*5c90*/  FFMA.FTZ R4, -R15, R15, 1 ;  /* 0x3f8000000f047423 */ /* 0x000fe8000001010f */
[----:B------:R-:W-:Y:S03]  /*5ca0*/  FMUL.FTZ R121, R4, c[0x0][0x2ec] ;  /* 0x0000bb0004797a20 */ /* 0x000fe60000410000 */
[----:B------:R-:W1:Y:S01]  /*5cb0*/  MUFU.TANH R11, R11 ;  /* 0x0000000b000b7308 */ /* 0x000e620000002400 */
[----:B--2---:R-:W-:Y:S02]  /*5cc0*/  FFMA.FTZ R18, R104, -UR6, R7 ;  /* 0x8000000668127c23 */ /* 0x004fe40008010007 */
[----:B------:R-:W-:Y:S02]  /*5cd0*/  FFMA.FTZ R7, -R7, R7, 1 ;  /* 0x3f80000007077423 */ /* 0x000fe40000010107 */
[----:B----4-:R-:W-:Y:S02]  /*5ce0*/  FFMA.FTZ R15, R93, -UR6, R86 ;  /* 0x800000065d0f7c23 */ /* 0x010fe40008010056 */
[----:B------:R-:W-:Y:S02]  /*5cf0*/  FFMA.FTZ R3, -R86, R86, 1 ;  /* 0x3f80000056037423 */ /* 0x000fe40000010156 */
[----:B------:R-:W-:Y:S02]  /*5d00*/  FMUL.FTZ R129, R7, c[0x0][0x2ec] ;  /* 0x0000bb0007817a20 */ /* 0x000fe40000410000 */
[----:B---3--:R-:W-:Y:S02]  /*5d10*/  FFMA.FTZ R86, R0, -UR6, R14 ;  /* 0x8000000600567c23 */ /* 0x008fe4000801000e */
[----:B------:R-:W-:Y:S02]  /*5d20*/  FFMA.FTZ R2, -R14, R14, 1 ;  /* 0x3f8000000e027423 */ /* 0x000fe4000001010e */
[----:B------:R-:W-:Y:S02]  /*5d30*/  FMUL.FTZ R122, R3, c[0x0][0x2ec] ;  /* 0x0000bb00037a7a20 */ /* 0x000fe40000410000 */
[----:B------:R-:W-:Y:S02]  /*5d40*/  FMUL.FTZ R118, R2, c[0x0][0x2ec] ;  /* 0x0000bb0002767a20 */ /* 0x000fe40000410000 */
[----:B-1----:R-:W-:Y:S02]  /*5d50*/  FFMA.FTZ R0, -R11, R11, 1 ;  /* 0x3f8000000b007423 */ /* 0x002fe4000001010b */
[----:B------:R-:W-:Y:S02]  /*5d60*/  FFMA.FTZ R14, R92, -UR6, R11 ;  /* 0x800000065c0e7c23 */ /* 0x000fe4000801000b */
[----:B------:R-:W-:Y:S01]  /*5d70*/  FMUL.FTZ R120, R0, c[0x0][0x2ec] ;  /* 0x0000bb0000787a20 */ /* 0x000fe20000410000 */
        /* <DEDUP_REMOVED lines=13> */
.L_x_1959:
[----:B------:R-:W-:Y:S01]  /*5e50*/  IADD3 R2, R252, UR9, RZ ;  /* 0x00000009fc027c10 */ /* 0x000fe2000fffe0ff */
[----:B------:R-:W2:Y:S01]  /*5e60*/  LDL R5, [R1+0x4] ;  /* 0x0000040001057983 */ /* 0x000ea20000100800 */
[----:B------:R-:W-:Y:S01]  /*5e70*/  UIADD3 UR13, UR8, 0x1, -UR12 ;  /* 0x00000001080d7890 */ /* 0x000fe2000fffe80c */
[----:B------:R-:W-:Y:S01]  /*5e80*/  IMAD.U32 R0, RZ, RZ, UR22 ;  /* 0x00000016ff007e24 */ /* 0x000fe2000f8e00ff */
[C---:B------:R-:W-:Y:S01]  /*5e90*/  IADD3 R3, R2.reuse, 0x8, RZ ;  /* 0x0000000802037810 */ /* 0x040fe20007ffe0ff */
[----:B------:R-:W-:Y:S02]  /*5ea0*/  UIADD3 UR11, -UR10, UR8, -UR12 ;  /* 0x000000080a0b7290 */ /* 0x000fe4000fffe90c */
[----:B------:R-:W-:Y:S02]  /*5eb0*/  UIADD3 UR9, UR13, UR42, URZ ;  /* 0x0000002a0d097290 */ /* 0x000fe4000fffe03f */
[----:B------:R-:W-:Y:S02]  /*5ec0*/  UMOV UR14, UR10 ;  /* 0x0000000a000e7c82 */ /* 0x000fe40008000000 */
[C---:B------:R-:W-:Y:S02]  /*5ed0*/  IADD3 R4, R2.reuse, UR11, RZ ;  /* 0x0000000b02047c10 */ /* 0x040fe4000fffe0ff */
[----:B------:R-:W-:Y:S02]  /*5ee0*/  IADD3 R94, R2, UR9, RZ ;  /* 0x00000009025e7c10 */ /* 0x000fe4000fffe0ff */
[----:B------:R-:W-:Y:S02]  /*5ef0*/  IMNMX R2, RZ, R4, !PT ;  /* 0x00000004ff027217 */ /* 0x000fe40007800200 */
[C---:B------:R-:W-:Y:S02]  /*5f00*/  IADD3 R93, R3.reuse, UR11, RZ ;  /* 0x0000000b035d7c10 */ /* 0x040fe4000fffe0ff */
[----:B------:R-:W-:Y:S02]  /*5f10*/  IMNMX R4, R94, UR8, PT ;  /* 0x000000085e047c17 */ /* 0x000fe4000b800200 */
[----:B------:R-:W-:Y:S02]  /*5f20*/  IADD3 R92, R3, UR9, RZ ;  /* 0x00000009035c7c10 */ /* 0x000fe4000fffe0ff */
[----:B------:R-:W-:Y:S01]  /*5f30*/  IMNMX R3, RZ, R93, !PT ;  /* 0x0000005dff037217 */ /* 0x000fe20007800200 */
[----:B--2---:R-:W-:Y:S05]  /*5f40*/  IMAD R0, R0, 0x40, R5 ;  /* 0x0000004000007824 */ /* 0x004fea00078e0205 */
[C---:B------:R-:W-:Y:S02]  /*5f50*/  IADD3 R11, R0.reuse, 0x1, RZ ;  /* 0x00000001000b7810 */ /* 0x040fe40007ffe0ff */
[CC--:B------:R-:W-:Y:S02]  /*5f60*/  ISETP.GE.AND P1, PT, R0.reuse, R2.reuse, PT ;  /* 0x000000020000720c */ /* 0x0c0fe40003f26270 */
[C---:B------:R-:W-:Y:S02]  /*5f70*/  ISETP.GE.AND P0, PT, R11.reuse, R2, PT ;  /* 0x000000020b00720c */ /* 0x040fe40003f06270 */
[C---:B------:R-:W-:Y:S02]  /*5f80*/  IADD3 R10, R0.reuse, 0x8, RZ ;  /* 0x00000008000a7810 */ /* 0x040fe40007ffe0ff */
[C---:B------:R-:W-:Y:S02]  /*5f90*/  IADD3 R9, R0.reuse, 0x9, RZ ;  /* 0x0000000900097810 */ /* 0x040fe40007ffe0ff */
[C---:B------:R-:W-:Y:S02]  /*5fa0*/  IADD3 R8, R0.reuse, 0x10, RZ ;  /* 0x0000001000087810 */ /* 0x040fe40007ffe0ff */
[C---:B------:R-:W-:Y:S02]  /*5fb0*/  IADD3 R7, R0.reuse, 0x11, RZ ;  /* 0x0000001100077810 */ /* 0x040fe40007ffe0ff */
[C---:B------:R-:W-:Y:S02]  /*5fc0*/  IADD3 R6, R0.reuse, 0x18, RZ ;  /* 0x0000001800067810 */ /* 0x040fe40007ffe0ff */
[C---:B------:R-:W-:Y:S02]  /*5fd0*/  IADD3 R5, R0.reuse, 0x19, RZ ;  /* 0x0000001900057810 */ /* 0x040fe40007ffe0ff */
        /* <DEDUP_REMOVED lines=47> */
.L_x_1960:
        /* <DEDUP_REMOVED lines=29> */
[----:B------:R-:W1:Y:S10]  /*64a0*/  MUFU.EX2 R201, R12 ;  /* 0x0000000c00c97308 */ /* 0x000e740000000800 */
[----:B------:R-:W-:Y:S10]  /*64b0*/  MUFU.EX2 R200, R91 ;  /* 0x0000005b00c87308 */ /* 0x000ff40000000800 */
[----:B------:R-:W2:Y:S10]  /*64c0*/  MUFU.EX2 R199, R90 ;  /* 0x0000005a00c77308 */ /* 0x000eb40000000800 */
[----:B------:R2:W-:Y:S10]  /*64d0*/  MUFU.EX2 R207, R2 ;  /* 0x0000000200cf7308 */ /* 0x0005f40000000800 */
[----:B------:R-:W-:Y:S10]  /*64e0*/  MUFU.EX2 R197, R19 ;  /* 0x0000001300c57308 */ /* 0x000ff40000000800 */
[----:B------:R-:W3:Y:S10]  /*64f0*/  MUFU.EX2 R131, R18 ;  /* 0x0000001200837308 */ /* 0x000ef40000000800 */
[----:B------:R3:W-:Y:S10]  /*6500*/  MUFU.EX2 R203, R0 ;  /* 0x0000000000cb7308 */ /* 0x0007f40000000800 */
[----:B------:R-:W-:Y:S10]  /*6510*/  MUFU.EX2 R237, R89 ;  /* 0x0000005900ed7308 */ /* 0x000ff40000000800 */
[----:B------:R-:W4:Y:S10]  /*6520*/  MUFU.EX2 R233, R88 ;  /* 0x0000005800e97308 */ /* 0x000f340000000800 */
[----:B------:R-:W-:Y:S10]  /*6530*/  MUFU.EX2 R206, R17 ;  /* 0x0000001100ce7308 */ /* 0x000ff40000000800 */
[----:B------:R-:W2:Y:S10]  /*6540*/  MUFU.EX2 R205, R16 ;  /* 0x0000001000cd7308 */ /* 0x000eb40000000800 */
[----:B------:R-:W4:Y:S10]  /*6550*/  MUFU.EX2 R236, R87 ;  /* 0x0000005700ec7308 */ /* 0x000f340000000800 */
[----:B------:R-:W4:Y:S01]  /*6560*/  MUFU.EX2 R204, R15 ;  /* 0x0000000f00cc7308 */ /* 0x000f220000000800 */
[----:B-1----:R-:W-:Y:S02]  /*6570*/  F2FP.PACK_AB R4, R201, R202 ;  /* 0x000000cac904723e */ /* 0x002fe400000000ff */
[----:B------:R-:W-:Y:S02]  /*6580*/  F2FP.PACK_AB R3, R196, R198 ;  /* 0x000000c6c403723e */ /* 0x000fe400000000ff */
[----:B--2---:R-:W-:Y:S01]  /*6590*/  F2FP.PACK_AB R2, R199, R200 ;  /* 0x000000c8c702723e */ /* 0x004fe200000000ff */
[----:B------:R1:W-:Y:S01]  /*65a0*/  STS [R238+0x2a000], R4 ;  /* 0x02a00004ee007388 */ /* 0x0003e20000000800 */
[----:B---3--:R-:W-:Y:S02]  /*65b0*/  F2FP.PACK_AB R0, R131, R197 ;  /* 0x000000c58300723e */ /* 0x008fe400000000ff */
[----:B----4-:R-:W-:Y:S03]  /*65c0*/  F2FP.PACK_AB R5, R233, R237 ;  /* 0x000000ede905723e */ /* 0x010fe600000000ff */
[----:B------:R2:W-:Y:S06]  /*65d0*/  STS [R238+0x2a400], R3 ;  /* 0x02a40003ee007388 */ /* 0x0005ec0000000800 */
[----:B------:R3:W-:Y:S06]  /*65e0*/  STS [R241+0x2a000], R2 ;  /* 0x02a00002f1007388 */ /* 0x0007ec0000000800 */
[----:B------:R4:W-:Y:S06]  /*65f0*/  STS [R241+0x2a400], R0 ;  /* 0x02a40000f1007388 */ /* 0x0009ec0000000800 */
[----:B------:R-:W-:Y:S01]  /*6600*/  STS [R239+0x2a000], R5 ;  /* 0x02a00005ef007388 */ /* 0x000fe20000000800 */
[----:B-1----:R-:W-:Y:S05]  /*6610*/  F2FP.PACK_AB R4, R205, R206 ;  /* 0x000000cecd04723e */ /* 0x002fea00000000ff */
[----:B------:R-:W-:Y:S01]  /*6620*/  STS [R239+0x2a400], R4 ;  /* 0x02a40004ef007388 */ /* 0x000fe20000000800 */
[----:B--2---:R-:W-:Y:S05]  /*6630*/  F2FP.PACK_AB R3, R207, R236 ;  /* 0x000000eccf03723e */ /* 0x004fea00000000ff */
[----:B------:R-:W-:Y:S01]  /*6640*/  STS [R240+0x2a000], R3 ;  /* 0x02a00003f0007388 */ /* 0x000fe20000000800 */
[----:B---3--:R-:W-:Y:S05]  /*6650*/  F2FP.PACK_AB R2, R203, R204 ;  /* 0x000000cccb02723e */ /* 0x008fea00000000ff */
[----:B------:R1:W-:Y:S01]  /*6660*/  STS [R240+0x2a400], R2 ;  /* 0x02a40002f0007388 */ /* 0x0003e20000000800 */
[----:B----4-:R-:W-:Y:S04]  /*6670*/  SHF.L.U32 R0, R222, 0x1, RZ ;  /* 0x00000001de007819 */ /* 0x010fe800000006ff */
[CC--:B------:R-:W-:Y:S01]  /*6680*/  IADD3 R112, R216.reuse, R0.reuse, RZ ;  /* 0x00000000d8707210 */ /* 0x0c0fe20007ffe0ff */
[----:B------:R-:W-:Y:S06]  /*6690*/  LDSM.16.M88.4 R16, [R0+0x10000] ;  /* 0x010000000010783b */ /* 0x000fec0000000200 */
[----:B------:R-:W2:Y:S06]  /*66a0*/  LDSM.16.M88.4 R8, [R209+0x20000] ;  /* 0x02000000d108783b */ /* 0x000eac0000000200 */
[----:B------:R-:W3:Y:S06]  /*66b0*/  LDSM.16.M88.4 R84, [R209+0x20800] ;  /* 0x02080000d154783b */ /* 0x000eec0000000200 */
[----:B------:R-:W-:Y:S01]  /*66c0*/  LDSM.16.M88.4 R92, [R210+0x20000] ;  /* 0x02000000d25c783b */ /* 0x000fe20000000200 */
[----:B-1----:R-:W-:Y:S04]  /*66d0*/  IADD3 R2, R217, R0, RZ ;  /* 0x00000000d9027210 */ /* 0x002fe80007ffe0ff */
[----:B------:R-:W-:Y:S01]  /*66e0*/  IADD3 R3, R216, R2, RZ ;  /* 0x00000002d8037210 */ /* 0x000fe20007ffe0ff */
[----:B------:R-:W1:Y:S06]  /*66f0*/  LDSM.16.M88.4 R88, [R2+0x10000] ;  /* 0x010000000258783b */ /* 0x000e6c0000000200 */
[----:B------:R-:W4:Y:S06]  /*6700*/  LDSM.16.M88.4 R96, [R210+0x20800] ;  /* 0x02080000d260783b */ /* 0x000f2c0000000200 */
[----:B------:R-:W-:Y:S06]  /*6710*/  LDSM.16.M88.4 R100, [R212+0x20000] ;  /* 0x02000000d464783b */ /* 0x000fec0000000200 */
[----:B------:R-:W-:Y:S01]  /*6720*/  LDSM.16.M88.4 R104, [R212+0x20800] ;  /* 0x02080000d468783b */ /* 0x000fe20000000200 */
[C---:B--2---:R-:W-:Y:S05]  /*6730*/  HMMA.16816.F32 R4, R16.reuse, R8, RZ ;  /* 0x000000081004723c */ /* 0x044fea00000018ff */
[----:B------:R-:W-:Y:S03]  /*6740*/  LDSM.16.M88.4 R108, [R210+0x26000] ;  /* 0x02600000d26c783b */ /* 0x000fe60000000200 */
[C---:B------:R-:W-:Y:S08]  /*6750*/  HMMA.16816.F32 R8, R16.reuse, R10, RZ ;  /* 0x0000000a1008723c */ /* 0x040ff000000018ff */
[C---:B---3--:R-:W-:Y:S08]  /*6760*/  HMMA.16816.F32 R12, R16.reuse, R84, RZ ;  /* 0x00000054100c723c */ /* 0x048ff000000018ff */
[----:B------:R-:W-:Y:S01]  /*6770*/  HMMA.16816.F32 R16, R16, R86, RZ ;  /* 0x000000561010723c */ /* 0x000fe200000018ff */
[----:B------:R-:W2:Y:S07]  /*6780*/  LDSM.16.M88.4 R84, [R112+0x10000] ;  /* 0x010000007054783b */ /* 0x000eae0000000200 */
[C---:B-1----:R-:W-:Y:S08]  /*6790*/  HMMA.16816.F32 R4, R88.reuse, R92, R4 ;  /* 0x0000005c5804723c */ /* 0x042ff00000001804 */
[C---:B------:R-:W-:Y:S01]  /*67a0*/  HMMA.16816.F32 R8, R88.reuse, R94, R8 ;  /* 0x0000005e5808723c */ /* 0x040fe20000001808 */
[----:B------:R-:W-:Y:S07]  /*67b0*/  LDSM.16.M88.4 R92, [R211+0x20000] ;  /* 0x02000000d35c783b */ /* 0x000fee0000000200 */
[C---:B----4-:R-:W-:Y:S08]  /*67c0*/  HMMA.16816.F32 R12, R88.reuse, R96, R12 ;  /* 0x00000060580c723c */ /* 0x050ff0000000180c */
[----:B------:R-:W-:Y:S01]  /*67d0*/  HMMA.16816.F32 R16, R88, R98, R16 ;  /* 0x000000625810723c */ /* 0x000fe20000001810 */
[----:B------:R-:W1:Y:S06]  /*67e0*/  LDSM.16.M88.4 R88, [R3+0x10000] ;  /* 0x010000000358783b */ /* 0x000e6c0000000200 */
        /* <DEDUP_REMOVED lines=62> */
[----:B------:R2:W4:Y:S06]  /*6bd0*/  LDSM.16.M88.4 R84, [R0+0x16000] ;  /* 0x016000000054783b */ /* 0x00052c0000000200 */
[----:B------:R-:W4:Y:S01]  /*6be0*/  LDSM.16.M88.4 R104, [R209+0x26800] ;  /* 0x02680000d168783b */ /* 0x000f220000000200 */
[C---:B-1----:R-:W-:Y:S08]  /*6bf0*/  HMMA.16816.F32 R4, R88.reuse, R92, R4 ;  /* 0x0000005c5804723c */ /* 0x042ff00000001804 */
[C---:B------:R-:W-:Y:S01]  /*6c00*/  HMMA.16816.F32 R8, R88.reuse, R94, R8 ;  /* 0x0000005e5808723c */ /* 0x040fe20000001808 */
[----:B------:R-:W1:Y:S07]  /*6c10*/  LDSM.16.M88.4 R92, [R2+0x16000] ;  /* 0x01600000025c783b */ /* 0x000e6e0000000200 */
[C---:B---3--:R-:W-:Y:S04]  /*6c20*/  HMMA.16816.F32 R12, R88.reuse, R96, R12 ;  /* 0x00000060580c723c */ /* 0x048fe8000000180c */
[----:B--2---:R-:W-:Y:S04]  /*6c30*/  LEA R0, -R251, RZ, 0x6 ;  /* 0x000000fffb007211 */ /* 0x004fe800078e31ff */
[----:B------:R-:W-:Y:S01]  /*6c40*/  HMMA.16816.F32 R16, R88, R98, R16 ;  /* 0x000000625810723c */ /* 0x000fe20000001810 */
[----:B------:R-:W2:Y:S03]  /*6c50*/  LDSM.16.M88.4 R88, [R210+0x26800] ;  /* 0x02680000d258783b */ /* 0x000ea60000000200 */
[C---:B------:R-:W-:Y:S03]  /*6c60*/  LEA R224, P0, R0.reuse, R224, 0x2 ;  /* 0x000000e000e07211 */ /* 0x040fe600078010ff */
[----:B------:R-:W-:Y:S01]  /*6c70*/  LDSM.16.M88.4 R96, [R112+0x16000] ;  /* 0x016000007060783b */ /* 0x000fe20000000200 */
[----:B------:R-:W-:Y:S01]  /*6c80*/  LEA.HI.X.SX32 R225, R0, R225, 0x2, P0 ;  /* 0x000000e100e17211 */ /* 0x000fe200000f16ff */
[C---:B----4-:R-:W-:Y:S08]  /*6c90*/  HMMA.16816.F32 R4, R84.reuse, R100, R4 ;  /* 0x000000645404723c */ /* 0x050ff00000001804 */
[C---:B------:R-:W-:Y:S01]  /*6ca0*/  HMMA.16816.F32 R8, R84.reuse, R102, R8 ;  /* 0x000000665408723c */ /* 0x040fe20000001808 */
[----:B------:R-:W3:Y:S07]  /*6cb0*/  LDSM.16.M88.4 R100, [R212+0x26000] ;  /* 0x02600000d464783b */ /* 0x000eee0000000200 */
[C---:B------:R-:W-:Y:S08]  /*6cc0*/  HMMA.16816.F32 R12, R84.reuse, R104, R12 ;  /* 0x00000068540c723c */ /* 0x040ff0000000180c */
[----:B------:R-:W-:Y:S01]  /*6cd0*/  HMMA.16816.F32 R16, R84, R106, R16 ;  /* 0x0000006a5410723c */ /* 0x000fe20000001810 */
[----:B------:R-:W4:Y:S06]  /*6ce0*/  LDSM.16.M88.4 R84, [R212+0x26800] ;  /* 0x02680000d454783b */ /* 0x000f2c0000000200 */
[----:B------:R-:W-:Y:S01]  /*6cf0*/  LDSM.16.M88.4 R104, [R3+0x16000] ;  /* 0x016000000368783b */ /* 0x000fe20000000200 */
[C---:B-1----:R-:W-:Y:S08]  /*6d00*/  HMMA.16816.F32 R4, R92.reuse, R108, R4 ;  /* 0x0000006c5c04723c */ /* 0x042ff00000001804 */
        /* <DEDUP_REMOVED lines=14> */
[----:B------:R-:W-:Y:S02]  /*6df0*/  FADD.FTZ R5, -R114, R5 ;  /* 0x0000000572057221 */ /* 0x000fe40000010100 */
[C---:B------:R-:W-:Y:S02]  /*6e00*/  FADD.FTZ R6, -R113.reuse, R6 ;  /* 0x0000000671067221 */ /* 0x040fe40000010100 */
[C---:B------:R-:W-:Y:S02]  /*6e10*/  FADD.FTZ R7, -R113.reuse, R7 ;  /* 0x0000000771077221 */ /* 0x040fe40000010100 */
[----:B------:R-:W-:Y:S03]  /*6e20*/  FMUL.FTZ R4, R202, R4 ;  /* 0x00000004ca047220 */ /* 0x000fe60000410000 */
        /* <DEDUP_REMOVED lines=139> */
.L_x_1961:
        /* <DEDUP_REMOVED lines=173> */
.L_x_1962:
        /* <DEDUP_REMOVED lines=9> */
[----:B------:R-:W-:Y:S02]  /*8240*/  UIADD3 UR7, UR7, -0x1, URZ ;  /* 0xffffffff07077890 */ /* 0x000fe4000fffe03f */
[----:B------:R-:W-:Y:S02]  /*8250*/  @UP0 UIADD3.X UR9, UR15, -0x1, URZ, UP2, !UPT ;  /* 0xffffffff0f090890 */ /* 0x000fe400097fe43f */
[----:B------:R-:W3:Y:S01]  /*8260*/  LDSM.16.MT88.4 R96, [R0+0x1a000] ;  /* 0x01a000000060783b */ /* 0x000ee20000004200 */
[----:B------:R-:W-:Y:S04]  /*8270*/  @UP0 UMOV UR16, UR10 ;  /* 0x0000000a00100c82 */ /* 0x000fe80008000000 */
[----:B------:R-:W4:Y:S01]  /*8280*/  LDSM.16.MT88.4 R112, [R0+0x1c000] ;  /* 0x01c000000070783b */ /* 0x000f220000004200 */
[----:B------:R-:W-:Y:S04]  /*8290*/  @UP0 UMOV UR15, UR9 ;  /* 0x00000009000f0c82 */ /* 0x000fe80008000000 */
        /* <DEDUP_REMOVED lines=87> */
[C---:B------:R-:W-:Y:S01]  /*8810*/  IMAD.SHL.U32 R200, R251.reuse, 0x8, RZ ;  /* 0x00000008fbc87824 */ /* 0x040fe200078e00ff */
[----:B------:R-:W-:Y:S04]  /*8820*/  HMMA.16816.F32 R128, R204, R198, R128 ;  /* 0x000000c6cc80723c */ /* 0x000fe80000001880 */
[CC--:B-1----:R-:W-:Y:S01]  /*8830*/  LEA R2, P0, R200.reuse, R224.reuse, 0x2 ;  /* 0x000000e0c8027211 */ /* 0x0c2fe200078010ff */
        /* <DEDUP_REMOVED lines=515> */
.L_x_1964:
        /* <DEDUP_REMOVED lines=18> */
.L_x_1965:
        /* <DEDUP_REMOVED lines=20> */
[----:B------:R-:W-:-:S03]  /*aad0*/  IADD3 R10, R234, 0x40, RZ ;  /* 0x00000040ea0a7810 */ /* 0x000fc60007ffe0ff */
[----:B------:R-:W-:Y:S01]  /*aae0*/  IADD3.X R3, R3, UR16, R6, P0, !PT ;  /* 0x0000001003037c10 */ /* 0x000fe200087fe406 */
[----:B------:R-:W-:Y:S01]  /*aaf0*/  IMAD.U32 R6, RZ, RZ, UR36 ;  /* 0x00000024ff067e24 */ /* 0x000fe2000f8e00ff */
        /* <DEDUP_REMOVED lines=42> */
.L_x_1967:
[----:B--23--:R-:W-:Y:S05]  /*ada0*/  BSYNC B0 ;  /* 0x0000000000007941 */ /* 0x00cfea0003800000 */
.L_x_1966:
        /* <DEDUP_REMOVED lines=21> */
.L_x_1969:
[----:B------:R-:W-:Y:S05]  /*af00*/  BSYNC B0 ;  /* 0x0000000000007941 */ /* 0x000fea0003800000 */
.L_x_1968:
        /* <DEDUP_REMOVED lines=31> */
.L_x_1971:
[----:B------:R-:W-:Y:S05]  /*b100*/  BSYNC B0 ;  /* 0x0000000000007941 */ /* 0x000fea0003800000 */
.L_x_1970:
        /* <DEDUP_REMOVED lines=19> */
.L_x_1940:
[----:B------:R-:W-:Y:S05]  /*b240*/  BSYNC B1 ;  /* 0x0000000000017941 */ /* 0x000fea0003800000 */
.L_x_1926:
        /* <DEDUP_REMOVED lines=12> */
.L_x_1972:
[----:B------:R-:W-:Y:S05]  /*b310*/  EXIT ;  /* 0x000000000000794d */ /* 0x000fea0003800000 */
.L_x_1974:
        /* <DEDUP_REMOVED lines=14> */
.L_x_2051:


//--------------------- .text._ZN5flash25flash_bwd_dot_do_o_kernelILb0E23Flash_bwd_kernel_traitsILi256ELi64ELi64ELi8ELi4ELi2ELi2ELb0ELb0EN7cutlass6half_tE19Flash_kernel_traitsILi256ELi64ELi64ELi8ES3_EEEEvNS_16Flash_bwd_paramsE --------------------------
	.section	.text._ZN5flash25flash_bwd_dot_do_o_kernelILb0E23Flash_bwd_kernel_traitsILi256ELi64ELi64ELi8ELi4ELi2ELi2ELb0ELb0EN7cutlass6half_tE19Flash_kernel_traitsILi256ELi64ELi64ELi8ES3_EEEEvNS_16Flash_bwd_paramsE,"ax",@progbits
	.sectioninfo	@"SHI_REGISTERS=78"
	.align	128
        .global         _ZN5flash25flash_bwd_dot_do_o_kernelILb0E23Flash_bwd_kernel_traitsILi256ELi64ELi64ELi8ELi4ELi2ELi2ELb0ELb0EN7cutlass6half_tE19Flash_kernel_traitsILi256ELi64ELi64ELi8ES3_EEEEvNS_16Flash_bwd_paramsE
        .type           _ZN5flash25flash_bwd_dot_do_o_kernelILb0E23Flash_bwd_kernel_traitsILi256ELi64ELi64ELi8ELi4ELi2ELi2ELb0ELb0EN7cutlass6half_tE19Flash_kernel_traitsILi256ELi64ELi64ELi8ES3_EEEEvNS_16Flash_bwd_paramsE,@function
        .size           _ZN5flash25flash_bwd_dot_do_o_kernelILb0E23Flash_bwd_kernel_traitsILi256ELi64ELi64ELi8ELi4ELi2ELi2ELb0ELb0EN7cutlass6half_tE19Flash_kernel_traitsILi256ELi64ELi64ELi8ES3_EEEEvNS_16Flash_bwd_paramsE,(.L_x_2052 - _ZN5flash25flash_bwd_dot_do_o_kernelILb0E23Flash_bwd_kernel_traitsILi256ELi64ELi64ELi8ELi4ELi2ELi2ELb0ELb0EN7cutlass6half_tE19Flash_kernel_traitsILi256ELi64ELi64ELi8ES3_EEEEvNS_16Flash_bwd_paramsE)
        .other          _ZN5flash25flash_bwd_dot_do_o_kernelILb0E23Flash_bwd_kernel_traitsILi256ELi64ELi64ELi8ELi4ELi2ELi2ELb0ELb0EN7cutlass6half_tE19Flash_kernel_traitsILi256ELi64ELi64ELi8ES3_EEEEvNS_16Flash_bwd_paramsE,@"STO_CUDA_ENTRY STV_DEFAULT"
_ZN5flash25flash_bwd_dot_do_o_kernelILb0E23Flash_bwd_kernel_traitsILi256ELi64ELi64ELi8ELi4ELi2ELi2ELb0ELb0EN7cutlass6half_tE19Flash_kernel_traitsILi256ELi64ELi64ELi8ES3_EEEEvNS_16Flash_bwd_paramsE:
.text._ZN5flash25flash_bwd_dot_do_o_kernelILb0E23Flash_bwd_kernel_traitsILi256ELi64ELi64ELi8ELi4ELi2ELi2ELb0ELb0EN7cutlass6half_tE19Flash_kernel_traitsILi256ELi64ELi64ELi8ES3_EEEEvNS_16Flash_bwd_paramsE:
        /* <DEDUP_REMOVED lines=47> */
.L_x_1975:
[----:B01----:R-:W-:-:S04]  /*02f0*/  IMAD R2, R6, c[0x0][0x1c0], R11 ;  /* 0x0000700006027a24 */ /* 0x003fc800078e020b */
[----:B------:R-:W-:-:S03]  /*0300*/  IMAD R2, R2, c[0x0][0x224], RZ ;  /* 0x0000890002027a24 */ /* 0x000fc600078e02ff */
.L_x_1976:
        /* <DEDUP_REMOVED lines=62> */
.L_x_1978:
[----:B------:R-:W-:Y:S05]  /*06f0*/  BSYNC B0 ;  /* 0x0000000000007941 */ /* 0x000fea0003800000 */
.L_x_1977:
        /* <DEDUP_REMOVED lines=41> */
.L_x_1980:
[----:B------:R-:W-:Y:S05]  /*0990*/  BSYNC B0 ;  /* 0x0000000000007941 */ /* 0x000fea0003800000 */
.L_x_1979:
        /* <DEDUP_REMOVED lines=42> */
.L_x_1982:
[----:B------:R-:W-:Y:S05]  /*0c40*/  BSYNC B0 ;  /* 0x0000000000007941 */ /* 0x000fea0003800000 */
.L_x_1981:
        /* <DEDUP_REMOVED lines=36> */
.L_x_1984:
[----:B------:R-:W-:Y:S05]  /*0e90*/  BSYNC B0 ;  /* 0x0000000000007941 */ /* 0x000fea0003800000 */
.L_x_1983:
        /* <DEDUP_REMOVED lines=216> */
.L_x_1985:
        /* <DEDUP_REMOVED lines=14> */
.L_x_2052:


//--------------------- .text._ZN5flash25flash_bwd_dot_do_o_kernelILb1E23Flash_bwd_kernel_traitsILi256ELi64ELi64ELi8ELi4ELi2ELi2ELb0ELb0EN7cutlass6half_tE19Flash_kernel_traitsILi256ELi64ELi64ELi8ES3_EEEEvNS_16Flash_bwd_paramsE --------------------------
	.section	.text._ZN5flash25flash_bwd_dot_do_o_kernelILb1E23Flash_bwd_kernel_traitsILi256ELi64ELi64ELi8ELi4ELi2ELi2ELb0ELb0EN7cutlass6half_tE19Flash_kernel_traitsILi256ELi64ELi64ELi8ES3_EEEEvNS_16Flash_bwd_paramsE,"ax",@progbits
	.sectioninfo	@"SHI_REGISTERS=83"
	.align	128
        .global         _ZN5flash25flash_bwd_dot_do_o_kernelILb1E23Flash_bwd_kernel_traitsILi256ELi64ELi64ELi8ELi4ELi2ELi2ELb0ELb0EN7cutlass6half_tE19Flash_kernel_traitsILi256ELi64ELi64ELi8ES3_EEEEvNS_16Flash_bwd_paramsE
        .type           _ZN5flash25flash_bwd_dot_do_o_kernelILb1E23Flash_bwd_kernel_traitsILi256ELi64ELi64ELi8ELi4ELi2ELi2ELb0ELb0EN7cutlass6half_tE19Flash_kernel_traitsILi256ELi64ELi64ELi8ES3_EEEEvNS_16Flash_bwd_paramsE,@function
        .size           _ZN5flash25flash_bwd_dot_do_o_kernelILb1E23Flash_bwd_kernel_traitsILi256ELi64ELi64ELi8ELi4ELi2ELi2ELb0ELb0EN7cutlass6half_tE19Flash_kernel_traitsILi256ELi64ELi64ELi8ES3_EEEEvNS_16Flash_bwd_paramsE,(.L_x_2053 - _ZN5flash25flash_bwd_dot_do_o_kernelILb1E23Flash_bwd_kernel_traitsILi256ELi64ELi64ELi8ELi4ELi2ELi2ELb0ELb0EN7cutlass6half_tE19Flash_kernel_traitsILi256ELi64ELi64ELi8ES3_EEEEvNS_16Flash_bwd_paramsE)
        .other          _ZN5flash25flash_bwd_dot_do_o_kernelILb1E23Flash_bwd_kernel_traitsILi256ELi64ELi64ELi8ELi4ELi2ELi2ELb0ELb0EN7cutlass6half_tE19Flash_kernel_traitsILi256ELi64ELi64ELi8ES3_EEEEvNS_16Flash_bwd_paramsE,@"STO_CUDA_ENTRY STV_DEFAULT"
_ZN5flash25flash_bwd_dot_do_o_kernelILb1E23Flash_bwd_kernel_traitsILi256ELi64ELi64ELi8ELi4ELi2ELi2ELb0ELb0EN7cutlass6half_tE19Flash_kernel_traitsILi256ELi64ELi64ELi8ES3_EEEEvNS_16Flash_bwd_paramsE:
.text._ZN5flash25flash_bwd_dot_do_o_kernelILb1E23Flash_bwd_kernel_traitsILi256ELi64ELi64ELi8ELi4ELi2ELi2ELb0ELb0EN7cutlass6half_tE19Flash_kernel_traitsILi256ELi64ELi64ELi8ES3_EEEEvNS_16Flash_bwd_paramsE:
        /* <DEDUP_REMOVED lines=81> */
.L_x_1986:
[----:B-1----:R-:W-:-:S04]  /*0510*/  IMAD R8, R17, c[0x0][0x1c0], R4 ;  /* 0x0000700011087a24 */ /* 0x002fc800078e0204 */
[----:B------:R-:W-:-:S03]  /*0520*/  IMAD R8, R8, c[0x0][0x224], RZ ;  /* 0x0000890008087a24 */ /* 0x000fc600078e02ff */
.L_x_1987:
        /* <DEDUP_REMOVED lines=73> */
.L_x_1989:
[----:B------:R-:W-:Y:S05]  /*09c0*/  BSYNC B0 ;  /* 0x0000000000007941 */ /* 0x000fea0003800000 */
.L_x_1988:
        /* <DEDUP_REMOVED lines=32> */
.L_x_1991:
[----:B------:R-:W-:Y:S05]  /*0bd0*/  BSYNC B0 ;  /* 0x0000000000007941 */ /* 0x000fea0003800000 */
.L_x_1990:
        /* <DEDUP_REMOVED lines=42> */
.L_x_1993:
[----:B------:R-:W-:Y:S05]  /*0e80*/  BSYNC B0 ;  /* 0x0000000000007941 */ /* 0x000fea0003800000 */
.L_x_1992:
        /* <DEDUP_REMOVED lines=38> */
.L_x_1995:
[----:B------:R-:W-:Y:S05]  /*10f0*/  BSYNC B0 ;  /* 0x0000000000007941 */ /* 0x000fea0003800000 */
.L_x_1994:
        /* <DEDUP_REMOVED lines=239> */
.L_x_1996:
        /* <DEDUP_REMOVED lines=9> */
.L_x_2053:


//--------------------- .nv.shared._ZN5flash27flash_bwd_convert_dq_kernelI23Flash_bwd_kernel_traitsILi256ELi64ELi32ELi8ELi4ELi1ELi2ELb1ELb1EN7cutlass6half_tE19Flash_kernel_traitsILi256ELi64ELi32ELi8ES3_EEEEvNS_16Flash_bwd_paramsEi --------------------------
	.section	.nv.shared._ZN5flash27flash_bwd_convert_dq_kernelI23Flash_bwd_kernel_traitsILi256ELi64ELi32ELi8ELi4ELi1ELi2ELb1ELb1EN7cutlass6half_tE19Flash_kernel_traitsILi256ELi64ELi32ELi8ES3_EEEEvNS_16Flash_bwd_paramsEi,"aw",@nobits
	.sectionflags	@""
	.align	16


//--------------------- .nv.global                --------------------------
	.section	.nv.global,"aw",@nobits
.nv.global:
	.type		_ZN66_INTERNAL_c896cc1e_30_flash_bwd_hdim256_fp16_sm80_cu_93b96ec2_33134cute1_E,@object
	.size		_ZN66_INTERNAL_c896cc1e_30_flash_bwd_hdim256_fp16_sm80_cu_93b96ec2_33134cute1_E,(_ZN66_INTERNAL_c896cc1e_30_flash_bwd_hdim256_fp16_sm80_cu_93b96ec2_33134cuda3std3__45__cpo6cbeginE - _ZN66_INTERNAL_c896cc1e_30_flash_bwd_hdim256_fp16_sm80_cu_93b96ec2_33134cute1_E)
_ZN66_INTERNAL_c896cc1e_30_flash_bwd_hdim256_fp16_sm80_cu_93b96ec2_33134cute1_E:
	.zero		1
	.type		_ZN66_INTERNAL_c896cc1e_30_flash_bwd_hdim256_fp16_sm80_cu_93b96ec2_33134cuda3std3__45__cpo6cbeginE,@object
	.size		_ZN66_INTERNAL_c896cc1e_30_flash_bwd_hdim256_fp16_sm80_cu_93b96ec2_33134cuda3std3__45__cpo6cbeginE,(_ZN66_INTERNAL_c896cc1e_30_flash_bwd_hdim256_fp16_sm80_cu_93b96ec2_33134cuda3std3__48in_placeE - _ZN66_INTERNAL_c896cc1e_30_flash_bwd_hdim256_fp16_sm80_cu_93b96ec2_33134cuda3std3__45__cpo6cbeginE)
_ZN66_INTERNAL_c896cc1e_30_flash_bwd_hdim256_fp16_sm80_cu_93b96ec2_33134cuda3std3__45__cpo6cbeginE:
	.zero		1
	.type		_ZN66_INTERNAL_c896cc1e_30_flash_bwd_hdim256_fp16_sm80_cu_93b96ec2_33134cuda3std3__48in_placeE,@object
	.size		_ZN66_INTERNAL_c896cc1e_30_flash_bwd_hdim256_fp16_sm80_cu_93b96ec2_33134cuda3std3__48in_placeE,(_ZN66_INTERNAL_c896cc1e_30_flash_bwd_hdim256_fp16_sm80_cu_93b96ec2_33134cuda3std6ranges3__45__cpo9iter_moveE - _ZN66_INTERNAL_c896cc1e_30_flash_bwd_hdim256_fp16_sm80_cu_93b96ec2_33134cuda3std3__48in_placeE)
_ZN66_INTERNAL_c896cc1e_30_flash_bwd_hdim256_fp16_sm80_cu_93b96ec2_33134cuda3std3__48in_placeE:
	.zero		1
	.type		_ZN66_INTERNAL_c896cc1e_30_flash_bwd_hdim256_fp16_sm80_cu_93b96ec2_33134cuda3std6ranges3__45__cpo9iter_moveE,@object
	.size		_ZN66_INTERNAL_c896cc1e_30_flash_bwd_hdim256_fp16_sm80_cu_93b96ec2_33134cuda3std6ranges3__45__cpo9iter_moveE,(_ZN66_INTERNAL_c896cc1e_30_flash_bwd_hdim256_fp16_sm80_cu_93b96ec2_33134cuda3std3__45__cpo5beginE - _ZN66_INTERNAL_c896cc1e_30_flash_bwd_hdim256_fp16_sm80_cu_93b96ec2_33134cuda3std6ranges3__45__cpo9iter_moveE)
_ZN66_INTERNAL_c896cc1e_30_flash_bwd_hdim256_fp16_sm80_cu_93b96ec2_33134cuda3std6ranges3__45__cpo9iter_moveE:
	.zero		1
	.type		_ZN66_INTERNAL_c896cc1e_30_flash_bwd_hdim256_fp16_sm80_cu_93b96ec2_33134cuda3std3__45__cpo5beginE,@object
	.size		_ZN66_INTERNAL_c896cc1e_30_flash_bwd_hdim256_fp16_sm80_cu_93b96ec2_33134cuda3std3__45__cpo5beginE,(_ZN66_INTERNAL_c896cc1e_30_flash_bwd_hdim256_fp16_sm80_cu_93b96ec2_33134cuda3std3__468_GLOBAL__N__c896cc1e_30_flash_bwd_hdim256_fp16_sm80_cu_93b96ec2_33136ignoreE - _ZN66_INTERNAL_c896cc1e_30_flash_bwd_hdim256_fp16_sm80_cu_93b96ec2_33134cuda3std3__45__cpo5beginE)
_ZN66_INTERNAL_c896cc1e_30_flash_bwd_hdim256_fp16_sm80_cu_93b96ec2_33134cuda3std3__45__cpo5beginE:
	.zero		1
	.type		_ZN66_INTERNAL_c896cc1e_30_flash_bwd_hdim256_fp16_sm80_cu_93b96ec2_33134cuda3std3__468_GLOBAL__N__c896cc1e_30_flash_bwd_hdim256_fp16_sm80_cu_93b96ec2_33136ignoreE,@object
	.size		_ZN66_INTERNAL_c896cc1e_30_flash_bwd_hdim256_fp16_sm80_cu_93b96ec2_33134cuda3std3__468_GLOBAL__N__c896cc1e_30_flash_bwd_hdim256_fp16_sm80_cu_93b96ec2_33136ignoreE,(_ZN66_INTERNAL_c896cc1e_30_flash_bwd_hdim256_fp16_sm80_cu_93b96ec2_33134cute7productE - _ZN66_INTERNAL_c896cc1e_30_flash_bwd_hdim256_fp16_sm80_cu_93b96ec2_33134cuda3std3__468_GLOBAL__N__c896cc1e_30_flash_bwd_hdim256_fp16_sm80_cu_93b96ec2_33136ignoreE)
_ZN66_INTERNAL_c896cc1e_30_flash_bwd_hdim256_fp16_sm80_cu_93b96ec2_33134cuda3std3__468_GLOBAL__N__c896cc1e_30_flash_bwd_hdim256_fp16_sm80_cu_93b96ec2_33136ignoreE:
	.zero		1
	.type		_ZN66_INTERNAL_c896cc1e_30_flash_bwd_hdim256_fp16_sm80_cu_93b96ec2_33134cute7productE,@object
	.size		_ZN66_INTERNAL_c896cc1e_30_flash_bwd_hdim256_fp16_sm80_cu_93b96ec2_33134cute7productE,(_ZN66_INTERNAL_c896cc1e_30_flash_bwd_hdim256_fp16_sm80_cu_93b96ec2_33134cuda3std3__45__cpo3endE - _ZN66_INTERNAL_c896cc1e_30_flash_bwd_hdim256_fp16_sm80_cu_93b96ec2_33134cute7productE)
_ZN66_INTERNAL_c896cc1e_30_flash_bwd_hdim256_fp16_sm80_cu_93b96ec2_33134cute7productE:
	.zero		1
	.type		_ZN66_INTERNAL_c896cc1e_30_flash_bwd_hdim256_fp16_sm80_cu_93b96ec2_33134cuda3std3__45__cpo3endE,@object
	.size		_ZN66_INTERNAL_c896cc1e_30_flash_bwd_hdim256_fp16_sm80_cu_93b96ec2_33134cuda3std3__45__cpo3endE,(_ZN66_INTERNAL_c896cc1e_30_flash_bwd_hdim256_fp16_sm80_cu_93b96ec2_33134cuda3std3__419piecewise_constructE - _ZN66_INTERNAL_c896cc1e_30_flash_bwd_hdim256_fp16_sm80_cu_93b96ec2_33134cuda3std3__45__cpo3endE)
_ZN66_INTERNAL_c896cc1e_30_flash_bwd_hdim256_fp16_sm80_cu_93b96ec2_33134cuda3std3__45__cpo3endE:
	.zero		1
	.type		_ZN66_INTERNAL_c896cc1e_30_flash_bwd_hdim256_fp16_sm80_cu_93b96ec2_33134cuda3std3__419piecewise_constructE,@object
	.size		_ZN66_INTERNAL_c896cc1e_30_flash_bwd_hdim256_fp16_sm80_cu_93b96ec2_33134cuda3std3__419piecewise_constructE,(_ZN66_INTERNAL_c896cc1e_30_flash_bwd_hdim256_fp16_sm80_cu_93b96ec2_33134cuda3std3__45__cpo4cendE - _ZN66_INTERNAL_c896cc1e_30_flash_bwd_hdim256_fp16_sm80_cu_93b96ec2_33134cuda3std3__419piecewise_constructE)
_ZN66_INTERNAL_c896cc1e_30_flash_bwd_hdim256_fp16_sm80_cu_93b96ec2_33134cuda3std3__419piecewise_constructE:
	.zero		1
	.type		_ZN66_INTERNAL_c896cc1e_30_flash_bwd_hdim256_fp16_sm80_cu_93b96ec2_33134cuda3std3__45__cpo4cendE,@object
	.size		_ZN66_INTERNAL_c896cc1e_30_flash_bwd_hdim256_fp16_sm80_cu_93b96ec2_33134cuda3std3__45__cpo4cendE,(_ZN66_INTERNAL_c896cc1e_30_flash_bwd_hdim256_fp16_sm80_cu_93b96ec2_33134cuda3std6ranges3__45__cpo4swapE - _ZN66_INTERNAL_c896cc1e_30_flash_bwd_hdim256_fp16_sm80_cu_93b96ec2_33134cuda3std3__45__cpo4cendE)
_ZN66_INTERNAL_c896cc1e_30_flash_bwd_hdim256_fp16_sm80_cu_93b96ec2_33134cuda3std3__45__cpo4cendE:
	.zero		1
	.type		_ZN66_INTERNAL_c896cc1e_30_flash_bwd_hdim256_fp16_sm80_cu_93b96ec2_33134cuda3std6ranges3__45__cpo4swapE,@object
	.size		_ZN66_INTERNAL_c896cc1e_30_flash_bwd_hdim256_fp16_sm80_cu_93b96ec2_33134cuda3std6ranges3__45__cpo4swapE,(.L_7 - _ZN66_INTERNAL_c896cc1e_30_flash_bwd_hdim256_fp16_sm80_cu_93b96ec2_33134cuda3std6ranges3__45__cpo4swapE)
_ZN66_INTERNAL_c896cc1e_30_flash_bwd_hdim256_fp16_sm80_cu_93b96ec2_33134cuda3std6ranges3__45__cpo4swapE:
	.zero		1
.L_7:


//--------------------- .nv.shared._ZN5flash44flash_bwd_dq_dk_dv_loop_seqk_parallel_kernelI23Flash_bwd_kernel_traitsILi256ELi64ELi32ELi8ELi4ELi1ELi2ELb1ELb1EN7cutlass6half_tE19Flash_kernel_traitsILi256ELi64ELi32ELi8ES3_EELb0ELb0ELb0ELb0ELb0ELb0ELb0EEEvNS_16Flash_bwd_paramsE --------------------------
	.section	.nv.shared._ZN5flash44flash_bwd_dq_dk_dv_loop_seqk_parallel_kernelI23Flash_bwd_kernel_traitsILi256ELi64ELi32ELi8ELi4ELi1ELi2ELb1ELb1EN7cutlass6half_tE19Flash_kernel_traitsILi256ELi64ELi32ELi8ES3_EELb0ELb0ELb0ELb0ELb0ELb0ELb0EEEvNS_16Flash_bwd_paramsE,"aw",@nobits
	.sectionflags	@""
	.align	16


//--------------------- .nv.shared._ZN5flash44flash_bwd_dq_dk_dv_loop_seqk_parallel_kernelI23Flash_bwd_kernel_traitsILi256ELi64ELi32ELi8ELi4ELi1ELi2ELb1ELb1EN7cutlass6half_tE19Flash_kernel_traitsILi256ELi64ELi32ELi8ES3_EELb0ELb0ELb0ELb0ELb0ELb0ELb1EEEvNS_16Flash_bwd_paramsE --------------------------
	.section	.nv.shared._ZN5flash44flash_bwd_dq_dk_dv_loop_seqk_parallel_kernelI23Flash_bwd_kernel_traitsILi256ELi64ELi32ELi8ELi4ELi1ELi2ELb1ELb1EN7cutlass6half_tE19Flash_kernel_traitsILi256ELi64ELi32ELi8ES3_EELb0ELb0ELb0ELb0ELb0ELb0ELb1EEEvNS_16Flash_bwd_paramsE,"aw",@nobits
	.sectionflags	@""
	.align	16


//--------------------- .nv.shared._ZN5flash44flash_bwd_dq_dk_dv_loop_seqk_parallel_kernelI23Flash_bwd_kernel_traitsILi256ELi64ELi32ELi8ELi4ELi1ELi2ELb1ELb1EN7cutlass6half_tE19Flash_kernel_traitsILi256ELi64ELi32ELi8ES3_EELb0ELb0ELb1ELb0ELb0ELb0ELb0EEEvNS_16Flash_bwd_paramsE --------------------------
	.section	.nv.shared._ZN5flash44flash_bwd_dq_dk_dv_loop_seqk_parallel_kernelI23Flash_bwd_kernel_traitsILi256ELi64ELi32ELi8ELi4ELi1ELi2ELb1ELb1EN7cutlass6half_tE19Flash_kernel_traitsILi256ELi64ELi32ELi8ES3_EELb0ELb0ELb1ELb0ELb0ELb0ELb0EEEvNS_16Flash_bwd_paramsE,"aw",@nobits
	.sectionflags	@""
	.align	16


//--------------------- .nv.shared._ZN5flash44flash_bwd_dq_dk_dv_loop_seqk_parallel_kernelI23Flash_bwd_kernel_traitsILi256ELi64ELi32ELi8ELi4ELi1ELi2ELb1ELb1EN7cutlass6half_tE19Flash_kernel_traitsILi256ELi64ELi32ELi8ES3_EELb0ELb0ELb1ELb0ELb0ELb0ELb1EEEvNS_16Flash_bwd_paramsE --------------------------
	.section	.nv.shared._ZN5flash44flash_bwd_dq_dk_dv_loop_seqk_parallel_kernelI23Flash_bwd_kernel_traitsILi256ELi64ELi32ELi8ELi4ELi1ELi2ELb1ELb1EN7cutlass6half_tE19Flash_kernel_traitsILi256ELi64ELi32ELi8ES3_EELb0ELb0ELb1ELb0ELb0ELb0ELb1EEEvNS_16Flash_bwd_paramsE,"aw",@nobits
	.sectionflags	@""
	.align	16


//--------------------- .nv.shared._ZN5flash44flash_bwd_dq_dk_dv_loop_seqk_parallel_kernelI23Flash_bwd_kernel_traitsILi256ELi64ELi32ELi8ELi4ELi1ELi2ELb1ELb1EN7cutlass6half_tE19Flash_kernel_traitsILi256ELi64ELi32ELi8ES3_EELb0ELb0ELb0ELb0ELb0ELb1ELb0EEEvNS_16Flash_bwd_paramsE --------------------------
	.section	.nv.shared._ZN5flash44flash_bwd_dq_dk_dv_loop_seqk_parallel_kernelI23Flash_bwd_kernel_traitsILi256ELi64ELi32ELi8ELi4ELi1ELi2ELb1ELb1EN7cutlass6half_tE19Flash_kernel_traitsILi256ELi64ELi32ELi8ES3_EELb0ELb0ELb0ELb0ELb0ELb1ELb0EEEvNS_16Flash_bwd_paramsE,"aw",@nobits
	.sectionflags	@""
	.align	16


//--------------------- .nv.shared._ZN5flash44flash_bwd_dq_dk_dv_loop_seqk_parallel_kernelI23Flash_bwd_kernel_traitsILi256ELi64ELi32ELi8ELi4ELi1ELi2ELb1ELb1EN7cutlass6half_tE19Flash_kernel_traitsILi256ELi64ELi32ELi8ES3_EELb0ELb0ELb0ELb0ELb0ELb1ELb1EEEvNS_16Flash_bwd_paramsE --------------------------
	.section	.nv.shared._ZN5flash44flash_bwd_dq_dk_dv_loop_seqk_parallel_kernelI23Flash_bwd_kernel_traitsILi256ELi64ELi32ELi8ELi4ELi1ELi2ELb1ELb1EN7cutlass6half_tE19Flash_kernel_traitsILi256ELi64ELi32ELi8ES3_EELb0ELb0ELb0ELb0ELb0ELb1ELb1EEEvNS_16Flash_bwd_paramsE,"aw",@nobits
	.sectionflags	@""
	.align	16


//--------------------- .nv.shared._ZN5flash44flash_bwd_dq_dk_dv_loop_seqk_parallel_kernelI23Flash_bwd_kernel_traitsILi256ELi64ELi32ELi8ELi4ELi1ELi2ELb1ELb1EN7cutlass6half_tE19Flash_kernel_traitsILi256ELi64ELi32ELi8ES3_EELb0ELb0ELb0ELb1ELb0ELb0ELb0EEEvNS_16Flash_bwd_paramsE --------------------------
	.section	.nv.shared._ZN5flash44flash_bwd_dq_dk_dv_loop_seqk_parallel_kernelI23Flash_bwd_kernel_traitsILi256ELi64ELi32ELi8ELi4ELi1ELi2ELb1ELb1EN7cutlass6half_tE19Flash_kernel_traitsILi256ELi64ELi32ELi8ES3_EELb0ELb0ELb0ELb1ELb0ELb0ELb0EEEvNS_16Flash_bwd_paramsE,"aw",@nobits
	.sectionflags	@""
	.align	16


//--------------------- .nv.shared._ZN5flash44flash_bwd_dq_dk_dv_loop_seqk_parallel_kernelI23Flash_bwd_kernel_traitsILi256ELi64ELi32ELi8ELi4ELi1ELi2ELb1ELb1EN7cutlass6half_tE19Flash_kernel_traitsILi256ELi64ELi32ELi8ES3_EELb0ELb0ELb0ELb1ELb0ELb0ELb1EEEvNS_16Flash_bwd_paramsE --------------------------
	.section	.nv.shared._ZN5flash44flash_bwd_dq_dk_dv_loop_seqk_parallel_kernelI23Flash_bwd_kernel_traitsILi256ELi64ELi32ELi8ELi4ELi1ELi2ELb1ELb1EN7cutlass6half_tE19Flash_kernel_traitsILi256ELi64ELi32ELi8ES3_EELb0ELb0ELb0ELb1ELb0ELb0ELb1EEEvNS_16Flash_bwd_paramsE,"aw",@nobits
	.sectionflags	@""
	.align	16


//--------------------- .nv.shared._ZN5flash44flash_bwd_dq_dk_dv_loop_seqk_parallel_kernelI23Flash_bwd_kernel_traitsILi256ELi64ELi32ELi8ELi4ELi1ELi2ELb1ELb1EN7cutlass6half_tE19Flash_kernel_traitsILi256ELi64ELi32ELi8ES3_EELb0ELb0ELb1ELb0ELb0ELb1ELb0EEEvNS_16Flash_bwd_paramsE --------------------------
	.section	.nv.shared._ZN5flash44flash_bwd_dq_dk_dv_loop_seqk_parallel_kernelI23Flash_bwd_kernel_traitsILi256ELi64ELi32ELi8ELi4ELi1ELi2ELb1ELb1EN7cutlass6half_tE19Flash_kernel_traitsILi256ELi64ELi32ELi8ES3_EELb0ELb0ELb1ELb0ELb0ELb1ELb0EEEvNS_16Flash_bwd_paramsE,"aw",@nobits
	.sectionflags	@""
	.align	16


//--------------------- .nv.shared._ZN5flash44flash_bwd_dq_dk_dv_loop_seqk_parallel_kernelI23Flash_bwd_kernel_traitsILi256ELi64ELi32ELi8ELi4ELi1ELi2ELb1ELb1EN7cutlass6half_tE19Flash_kernel_traitsILi256ELi64ELi32ELi8ES3_EELb0ELb0ELb1ELb0ELb0ELb1ELb1EEEvNS_16Flash_bwd_paramsE --------------------------
	.section	.nv.shared._ZN5flash44flash_bwd_dq_dk_dv_loop_seqk_parallel_kernelI23Flash_bwd_kernel_traitsILi256ELi64ELi32ELi8ELi4ELi1ELi2ELb1ELb1EN7cutlass6half_tE19Flash_kernel_traitsILi256ELi64ELi32ELi8ES3_EELb0ELb0ELb1ELb0ELb0ELb1ELb1EEEvNS_16Flash_bwd_paramsE,"aw",@nobits
	.sectionflags	@""
	.align	16


//--------------------- .nv.shared._ZN5flash44flash_bwd_dq_dk_dv_loop_seqk_parallel_kernelI23Flash_bwd_kernel_traitsILi256ELi64ELi32ELi8ELi4ELi1ELi2ELb1ELb1EN7cutlass6half_tE19Flash_kernel_traitsILi256ELi64ELi32ELi8ES3_EELb0ELb0ELb1ELb1ELb0ELb0ELb0EEEvNS_16Flash_bwd_paramsE --------------------------
	.section	.nv.shared._ZN5flash44flash_bwd_dq_dk_dv_loop_seqk_parallel_kernelI23Flash_bwd_kernel_traitsILi256ELi64ELi32ELi8ELi4ELi1ELi2ELb1ELb1EN7cutlass6half_tE19Flash_kernel_traitsILi256ELi64ELi32ELi8ES3_EELb0ELb0ELb1ELb1ELb0ELb0ELb0EEEvNS_16Flash_bwd_paramsE,"aw",@nobits
	.sectionflags	@""
	.align	16


//--------------------- .nv.shared._ZN5flash44flash_bwd_dq_dk_dv_loop_seqk_parallel_kernelI23Flash_bwd_kernel_traitsILi256ELi64ELi32ELi8ELi4ELi1ELi2ELb1ELb1EN7cutlass6half_tE19Flash_kernel_traitsILi256ELi64ELi32ELi8ES3_EELb0ELb0ELb1ELb1ELb0ELb0ELb1EEEvNS_16Flash_bwd_paramsE --------------------------
	.section	.nv.shared._ZN5flash44flash_bwd_dq_dk_dv_loop_seqk_parallel_kernelI23Flash_bwd_kernel_traitsILi256ELi64ELi32ELi8ELi4ELi1ELi2ELb1ELb1EN7cutlass6half_tE19Flash_kernel_traitsILi256ELi64ELi32ELi8ES3_EELb0ELb0ELb1ELb1ELb0ELb0ELb1EEEvNS_16Flash_bwd_paramsE,"aw",@nobits
	.sectionflags	@""
	.align	16


//--------------------- .nv.shared._ZN5flash25flash_bwd_dot_do_o_kernelILb0E23Flash_bwd_kernel_traitsILi256ELi64ELi32ELi8ELi4ELi1ELi2ELb1ELb1EN7cutlass6half_tE19Flash_kernel_traitsILi256ELi64ELi32ELi8ES3_EEEEvNS_16Flash_bwd_paramsE --------------------------
	.section	.nv.shared._ZN5flash25flash_bwd_dot_do_o_kernelILb0E23Flash_bwd_kernel_traitsILi256ELi64ELi32ELi8ELi4ELi1ELi2ELb1ELb1EN7cutlass6half_tE19Flash_kernel_traitsILi256ELi64ELi32ELi8ES3_EEEEvNS_16Flash_bwd_paramsE,"aw",@nobits
	.sectionflags	@""
	.align	16


//--------------------- .nv.shared._ZN5flash25flash_bwd_dot_do_o_kernelILb1E23Flash_bwd_kernel_traitsILi256ELi64ELi32ELi8ELi4ELi1ELi2ELb1ELb1EN7cutlass6half_tE19Flash_kernel_traitsILi256ELi64ELi32ELi8ES3_EEEEvNS_16Flash_bwd_paramsE --------------------------
	.section	.nv.shared._ZN5flash25flash_bwd_dot_do_o_kernelILb1E23Flash_bwd_kernel_traitsILi256ELi64ELi32ELi8ELi4ELi1ELi2ELb1ELb1EN7cutlass6half_tE19Flash_kernel_traitsILi256ELi64ELi32ELi8ES3_EEEEvNS_16Flash_bwd_paramsE,"aw",@nobits
	.sectionflags	@""
	.align	16


//--------------------- .nv.shared._ZN5flash44flash_bwd_dq_dk_dv_loop_seqk_parallel_kernelI23Flash_bwd_kernel_traitsILi256ELi64ELi64ELi8ELi4ELi2ELi2ELb0ELb1EN7cutlass6half_tE19Flash_kernel_traitsILi256ELi64ELi64ELi8ES3_EELb0ELb0ELb0ELb0ELb0ELb0ELb0EEEvNS_16Flash_bwd_paramsE --------------------------
	.section	.nv.shared._ZN5flash44flash_bwd_dq_dk_dv_loop_seqk_parallel_kernelI23Flash_bwd_kernel_traitsILi256ELi64ELi64ELi8ELi4ELi2ELi2ELb0ELb1EN7cutlass6half_tE19Flash_kernel_traitsILi256ELi64ELi64ELi8ES3_EELb0ELb0ELb0ELb0ELb0ELb0ELb0EEEvNS_16Flash_bwd_paramsE,"aw",@nobits
	.sectionflags	@""
	.align	16


//--------------------- .nv.shared._ZN5flash44flash_bwd_dq_dk_dv_loop_seqk_parallel_kernelI23Flash_bwd_kernel_traitsILi256ELi64ELi64ELi8ELi4ELi2ELi2ELb0ELb1EN7cutlass6half_tE19Flash_kernel_traitsILi256ELi64ELi64ELi8ES3_EELb0ELb0ELb1ELb0ELb0ELb0ELb0EEEvNS_16Flash_bwd_paramsE --------------------------
	.section	.nv.shared._ZN5flash44flash_bwd_dq_dk_dv_loop_seqk_parallel_kernelI23Flash_bwd_kernel_traitsILi256ELi64ELi64ELi8ELi4ELi2ELi2ELb0ELb1EN7cutlass6half_tE19Flash_kernel_traitsILi256ELi64ELi64ELi8ES3_EELb0ELb0ELb1ELb0ELb0ELb0ELb0EEEvNS_16Flash_bwd_paramsE,"aw",@nobits
	.sectionflags	@""
	.align	16


//--------------------- .nv.shared._ZN5flash44flash_bwd_dq_dk_dv_loop_seqk_parallel_kernelI23Flash_bwd_kernel_traitsILi256ELi64ELi64ELi8ELi4ELi2ELi2ELb0ELb1EN7cutlass6half_tE19Flash_kernel_traitsILi256ELi64ELi64ELi8ES3_EELb0ELb0ELb0ELb0ELb0ELb1ELb0EEEvNS_16Flash_bwd_paramsE --------------------------
	.section	.nv.shared._ZN5flash44flash_bwd_dq_dk_dv_loop_seqk_parallel_kernelI23Flash_bwd_kernel_traitsILi256ELi64ELi64ELi8ELi4ELi2ELi2ELb0ELb1EN7cutlass6half_tE19Flash_kernel_traitsILi256ELi64ELi64ELi8ES3_EELb0ELb0ELb0ELb0ELb0ELb1ELb0EEEvNS_16Flash_bwd_paramsE,"aw",@nobits
	.sectionflags	@""
	.align	16


//--------------------- .nv.shared._ZN5flash44flash_bwd_dq_dk_dv_loop_seqk_parallel_kernelI23Flash_bwd_kernel_traitsILi256ELi64ELi64ELi8ELi4ELi2ELi2ELb0ELb1EN7cutlass6half_tE19Flash_kernel_traitsILi256ELi64ELi64ELi8ES3_EELb0ELb0ELb0ELb1ELb0ELb0ELb0EEEvNS_16Flash_bwd_paramsE --------------------------
	.section	.nv.shared._ZN5flash44flash_bwd_dq_dk_dv_loop_seqk_parallel_kernelI23Flash_bwd_kernel_traitsILi256ELi64ELi64ELi8ELi4ELi2ELi2ELb0ELb1EN7cutlass6half_tE19Flash_kernel_traitsILi256ELi64ELi64ELi8ES3_EELb0ELb0ELb0ELb1ELb0ELb0ELb0EEEvNS_16Flash_bwd_paramsE,"aw",@nobits
	.sectionflags	@""
	.align	16


//--------------------- .nv.shared._ZN5flash44flash_bwd_dq_dk_dv_loop_seqk_parallel_kernelI23Flash_bwd_kernel_traitsILi256ELi64ELi64ELi8ELi4ELi2ELi2ELb0ELb1EN7cutlass6half_tE19Flash_kernel_traitsILi256ELi64ELi64ELi8ES3_EELb0ELb0ELb1ELb0ELb0ELb1ELb0EEEvNS_16Flash_bwd_paramsE --------------------------
	.section	.nv.shared._ZN5flash44flash_bwd_dq_dk_dv_loop_seqk_parallel_kernelI23Flash_bwd_kernel_traitsILi256ELi64ELi64ELi8ELi4ELi2ELi2ELb0ELb1EN7cutlass6half_tE19Flash_kernel_traitsILi256ELi64ELi64ELi8ES3_EELb0ELb0ELb1ELb0ELb0ELb1ELb0EEEvNS_16Flash_bwd_paramsE,"aw",@nobits
	.sectionflags	@""
	.align	16


//--------------------- .nv.shared._ZN5flash44flash_bwd_dq_dk_dv_loop_seqk_parallel_kernelI23Flash_bwd_kernel_traitsILi256ELi64ELi64ELi8ELi4ELi2ELi2ELb0ELb1EN7cutlass6half_tE19Flash_kernel_traitsILi256ELi64ELi64ELi8ES3_EELb0ELb0ELb1ELb1ELb0ELb0ELb0EEEvNS_16Flash_bwd_paramsE --------------------------
	.section	.nv.shared._ZN5flash44flash_bwd_dq_dk_dv_loop_seqk_parallel_kernelI23Flash_bwd_kernel_traitsILi256ELi64ELi64ELi8ELi4ELi2ELi2ELb0ELb1EN7cutlass6half_tE19Flash_kernel_traitsILi256ELi64ELi64ELi8ES3_EELb0ELb0ELb1ELb1ELb0ELb0ELb0EEEvNS_16Flash_bwd_paramsE,"aw",@nobits
	.sectionflags	@""
	.align	16


//--------------------- .nv.shared._ZN5flash44flash_bwd_dq_dk_dv_loop_seqk_parallel_kernelI23Flash_bwd_kernel_traitsILi256ELi64ELi64ELi8ELi4ELi2ELi2ELb0ELb0EN7cutlass6half_tE19Flash_kernel_traitsILi256ELi64ELi64ELi8ES3_EELb0ELb0ELb0ELb0ELb0ELb0ELb0EEEvNS_16Flash_bwd_paramsE --------------------------
	.section	.nv.shared._ZN5flash44flash_bwd_dq_dk_dv_loop_seqk_parallel_kernelI23Flash_bwd_kernel_traitsILi256ELi64ELi64ELi8ELi4ELi2ELi2ELb0ELb0EN7cutlass6half_tE19Flash_kernel_traitsILi256ELi64ELi64ELi8ES3_EELb0ELb0ELb0ELb0ELb0ELb0ELb0EEEvNS_16Flash_bwd_paramsE,"aw",@nobits
	.sectionflags	@""
	.align	16


//--------------------- .nv.shared._ZN5flash44flash_bwd_dq_dk_dv_loop_seqk_parallel_kernelI23Flash_bwd_kernel_traitsILi256ELi64ELi64ELi8ELi4ELi2ELi2ELb0ELb0EN7cutlass6half_tE19Flash_kernel_traitsILi256ELi64ELi64ELi8ES3_EELb0ELb0ELb1ELb0ELb0ELb0ELb0EEEvNS_16Flash_bwd_paramsE --------------------------
	.section	.nv.shared._ZN5flash44flash_bwd_dq_dk_dv_loop_seqk_parallel_kernelI23Flash_bwd_kernel_traitsILi256ELi64ELi64ELi8ELi4ELi2ELi2ELb0ELb0EN7cutlass6half_tE19Flash_kernel_traitsILi256ELi64ELi64ELi8ES3_EELb0ELb0ELb1ELb0ELb0ELb0ELb0EEEvNS_16Flash_bwd_paramsE,"aw",@nobits
	.sectionflags	@""
	.align	16


//--------------------- .nv.shared._ZN5flash44flash_bwd_dq_dk_dv_loop_seqk_parallel_kernelI23Flash_bwd_kernel_traitsILi256ELi64ELi64ELi8ELi4ELi2ELi2ELb0ELb0EN7cutlass6half_tE19Flash_kernel_traitsILi256ELi64ELi64ELi8ES3_EELb0ELb0ELb0ELb0ELb0ELb1ELb0EEEvNS_16Flash_bwd_paramsE --------------------------
	.section	.nv.shared._ZN5flash44flash_bwd_dq_dk_dv_loop_seqk_parallel_kernelI23Flash_bwd_kernel_traitsILi256ELi64ELi64ELi8ELi4ELi2ELi2ELb0ELb0EN7cutlass6half_tE19Flash_kernel_traitsILi256ELi64ELi64ELi8ES3_EELb0ELb0ELb0ELb0ELb0ELb1ELb0EEEvNS_16Flash_bwd_paramsE,"aw",@nobits
	.sectionflags	@""
	.align	16


//--------------------- .nv.shared._ZN5flash44flash_bwd_dq_dk_dv_loop_seqk_parallel_kernelI23Flash_bwd_kernel_traitsILi256ELi64ELi64ELi8ELi4ELi2ELi2ELb0ELb0EN7cutlass6half_tE19Flash_kernel_traitsILi256ELi64ELi64ELi8ES3_EELb0ELb0ELb0ELb1ELb0ELb0ELb0EEEvNS_16Flash_bwd_paramsE --------------------------
	.section	.nv.shared._ZN5flash44flash_bwd_dq_dk_dv_loop_seqk_parallel_kernelI23Flash_bwd_kernel_traitsILi256ELi64ELi64ELi8ELi4ELi2ELi2ELb0ELb0EN7cutlass6half_tE19Flash_kernel_traitsILi256ELi64ELi64ELi8ES3_EELb0ELb0ELb0ELb1ELb0ELb0ELb0EEEvNS_16Flash_bwd_paramsE,"aw",@nobits
	.sectionflags	@""
	.align	16


//--------------------- .nv.shared._ZN5flash44flash_bwd_dq_dk_dv_loop_seqk_parallel_kernelI23Flash_bwd_kernel_traitsILi256ELi64ELi64ELi8ELi4ELi2ELi2ELb0ELb0EN7cutlass6half_tE19Flash_kernel_traitsILi256ELi64ELi64ELi8ES3_EELb0ELb0ELb1ELb0ELb0ELb1ELb0EEEvNS_16Flash_bwd_paramsE --------------------------
	.section	.nv.shared._ZN5flash44flash_bwd_dq_dk_dv_loop_seqk_parallel_kernelI23Flash_bwd_kernel_traitsILi256ELi64ELi64ELi8ELi4ELi2ELi2ELb0ELb0EN7cutlass6half_tE19Flash_kernel_traitsILi256ELi64ELi64ELi8ES3_EELb0ELb0ELb1ELb0ELb0ELb1ELb0EEEvNS_16Flash_bwd_paramsE,"aw",@nobits
	.sectionflags	@""
	.align	16


//--------------------- .nv.shared._ZN5flash44flash_bwd_dq_dk_dv_loop_seqk_parallel_kernelI23Flash_bwd_kernel_traitsILi256ELi64ELi64ELi8ELi4ELi2ELi2ELb0ELb0EN7cutlass6half_tE19Flash_kernel_traitsILi256ELi64ELi64ELi8ES3_EELb0ELb0ELb1ELb1ELb0ELb0ELb0EEEvNS_16Flash_bwd_paramsE --------------------------
	.section	.nv.shared._ZN5flash44flash_bwd_dq_dk_dv_loop_seqk_parallel_kernelI23Flash_bwd_kernel_traitsILi256ELi64ELi64ELi8ELi4ELi2ELi2ELb0ELb0EN7cutlass6half_tE19Flash_kernel_traitsILi256ELi64ELi64ELi8ES3_EELb0ELb0ELb1ELb1ELb0ELb0ELb0EEEvNS_16Flash_bwd_paramsE,"aw",@nobits
	.sectionflags	@""
	.align	16


//--------------------- .nv.shared._ZN5flash27flash_bwd_convert_dq_kernelI23Flash_bwd_kernel_traitsILi256ELi64ELi64ELi8ELi4ELi2ELi2ELb0ELb1EN7cutlass6half_tE19Flash_kernel_traitsILi256ELi64ELi64ELi8ES3_EEEEvNS_16Flash_bwd_paramsEi --------------------------
	.section	.nv.shared._ZN5flash27flash_bwd_convert_dq_kernelI23Flash_bwd_kernel_traitsILi256ELi64ELi64ELi8ELi4ELi2ELi2ELb0ELb1EN7cutlass6half_tE19Flash_kernel_traitsILi256ELi64ELi64ELi8ES3_EEEEvNS_16Flash_bwd_paramsEi,"aw",@nobits
	.sectionflags	@""
	.align	16


//--------------------- .nv.shared._ZN5flash44flash_bwd_dq_dk_dv_loop_seqk_parallel_kernelI23Flash_bwd_kernel_traitsILi256ELi64ELi64ELi8ELi4ELi2ELi2ELb0ELb1EN7cutlass6half_tE19Flash_kernel_traitsILi256ELi64ELi64ELi8ES3_EELb1ELb0ELb0ELb0ELb0ELb0ELb0EEEvNS_16Flash_bwd_paramsE --------------------------
	.section	.nv.shared._ZN5flash44flash_bwd_dq_dk_dv_loop_seqk_parallel_kernelI23Flash_bwd_kernel_traitsILi256ELi64ELi64ELi8ELi4ELi2ELi2ELb0ELb1EN7cutlass6half_tE19Flash_kernel_traitsILi256ELi64ELi64ELi8ES3_EELb1ELb0ELb0ELb0ELb0ELb0ELb0EEEvNS_16Flash_bwd_paramsE,"aw",@nobits
	.sectionflags	@""
	.align	16


//--------------------- .nv.shared._ZN5flash44flash_bwd_dq_dk_dv_loop_seqk_parallel_kernelI23Flash_bwd_kernel_traitsILi256ELi64ELi64ELi8ELi4ELi2ELi2ELb0ELb1EN7cutlass6half_tE19Flash_kernel_traitsILi256ELi64ELi64ELi8ES3_EELb0ELb0ELb0ELb0ELb0ELb0ELb1EEEvNS_16Flash_bwd_paramsE --------------------------
	.section	.nv.shared._ZN5flash44flash_bwd_dq_dk_dv_loop_seqk_parallel_kernelI23Flash_bwd_kernel_traitsILi256ELi64ELi64ELi8ELi4ELi2ELi2ELb0ELb1EN7cutlass6half_tE19Flash_kernel_traitsILi256ELi64ELi64ELi8ES3_EELb0ELb0ELb0ELb0ELb0ELb0ELb1EEEvNS_16Flash_bwd_paramsE,"aw",@nobits
	.sectionflags	@""
	.align	16


//--------------------- .nv.shared._ZN5flash44flash_bwd_dq_dk_dv_loop_seqk_parallel_kernelI23Flash_bwd_kernel_traitsILi256ELi64ELi64ELi8ELi4ELi2ELi2ELb0ELb1EN7cutlass6half_tE19Flash_kernel_traitsILi256ELi64ELi64ELi8ES3_EELb1ELb0ELb1ELb0ELb0ELb0ELb0EEEvNS_16Flash_bwd_paramsE --------------------------
	.section	.nv.shared._ZN5flash44flash_bwd_dq_dk_dv_loop_seqk_parallel_kernelI23Flash_bwd_kernel_traitsILi256ELi64ELi64ELi8ELi4ELi2ELi2ELb0ELb1EN7cutlass6half_tE19Flash_kernel_traitsILi256ELi64ELi64ELi8ES3_EELb1ELb0ELb1ELb0ELb0ELb0ELb0EEEvNS_16Flash_bwd_paramsE,"aw",@nobits
	.sectionflags	@""
	.align	16


//--------------------- .nv.shared._ZN5flash44flash_bwd_dq_dk_dv_loop_seqk_parallel_kernelI23Flash_bwd_kernel_traitsILi256ELi64ELi64ELi8ELi4ELi2ELi2ELb0ELb1EN7cutlass6half_tE19Flash_kernel_traitsILi256ELi64ELi64ELi8ES3_EELb0ELb0ELb1ELb0ELb0ELb0ELb1EEEvNS_16Flash_bwd_paramsE --------------------------
	.section	.nv.shared._ZN5flash44flash_bwd_dq_dk_dv_loop_seqk_parallel_kernelI23Flash_bwd_kernel_traitsILi256ELi64ELi64ELi8ELi4ELi2ELi2ELb0ELb1EN7cutlass6half_tE19Flash_kernel_traitsILi256ELi64ELi64ELi8ES3_EELb0ELb0ELb1ELb0ELb0ELb0ELb1EEEvNS_16Flash_bwd_paramsE,"aw",@nobits
	.sectionflags	@""
	.align	16


//--------------------- .nv.shared._ZN5flash44flash_bwd_dq_dk_dv_loop_seqk_parallel_kernelI23Flash_bwd_kernel_traitsILi256ELi64ELi64ELi8ELi4ELi2ELi2ELb0ELb1EN7cutlass6half_tE19Flash_kernel_traitsILi256ELi64ELi64ELi8ES3_EELb1ELb0ELb0ELb0ELb0ELb1ELb0EEEvNS_16Flash_bwd_paramsE --------------------------
	.section	.nv.shared._ZN5flash44flash_bwd_dq_dk_dv_loop_seqk_parallel_kernelI23Flash_bwd_kernel_traitsILi256ELi64ELi64ELi8ELi4ELi2ELi2ELb0ELb1EN7cutlass6half_tE19Flash_kernel_traitsILi256ELi64ELi64ELi8ES3_EELb1ELb0ELb0ELb0ELb0ELb1ELb0EEEvNS_16Flash_bwd_paramsE,"aw",@nobits
	.sectionflags	@""
	.align	16


//--------------------- .nv.shared._ZN5flash44flash_bwd_dq_dk_dv_loop_seqk_parallel_kernelI23Flash_bwd_kernel_traitsILi256ELi64ELi64ELi8ELi4ELi2ELi2ELb0ELb1EN7cutlass6half_tE19Flash_kernel_traitsILi256ELi64ELi64ELi8ES3_EELb0ELb0ELb0ELb0ELb0ELb1ELb1EEEvNS_16Flash_bwd_paramsE --------------------------
	.section	.nv.shared._ZN5flash44flash_bwd_dq_dk_dv_loop_seqk_parallel_kernelI23Flash_bwd_kernel_traitsILi256ELi64ELi64ELi8ELi4ELi2ELi2ELb0ELb1EN7cutlass6half_tE19Flash_kernel_traitsILi256ELi64ELi64ELi8ES3_EELb0ELb0ELb0ELb0ELb0ELb1ELb1EEEvNS_16Flash_bwd_paramsE,"aw",@nobits
	.sectionflags	@""
	.align	16


//--------------------- .nv.shared._ZN5flash44flash_bwd_dq_dk_dv_loop_seqk_parallel_kernelI23Flash_bwd_kernel_traitsILi256ELi64ELi64ELi8ELi4ELi2ELi2ELb0ELb1EN7cutlass6half_tE19Flash_kernel_traitsILi256ELi64ELi64ELi8ES3_EELb1ELb0ELb0ELb1ELb0ELb0ELb0EEEvNS_16Flash_bwd_paramsE --------------------------
	.section	.nv.shared._ZN5flash44flash_bwd_dq_dk_dv_loop_seqk_parallel_kernelI23Flash_bwd_kernel_traitsILi256ELi64ELi64ELi8ELi4ELi2ELi2ELb0ELb1EN7cutlass6half_tE19Flash_kernel_traitsILi256ELi64ELi64ELi8ES3_EELb1ELb0ELb0ELb1ELb0ELb0ELb0EEEvNS_16Flash_bwd_paramsE,"aw",@nobits
	.sectionflags	@""
	.align	16


//--------------------- .nv.shared._ZN5flash44flash_bwd_dq_dk_dv_loop_seqk_parallel_kernelI23Flash_bwd_kernel_traitsILi256ELi64ELi64ELi8ELi4ELi2ELi2ELb0ELb1EN7cutlass6half_tE19Flash_kernel_traitsILi256ELi64ELi64ELi8ES3_EELb0ELb0ELb0ELb1ELb0ELb0ELb1EEEvNS_16Flash_bwd_paramsE --------------------------
	.section	.nv.shared._ZN5flash44flash_bwd_dq_dk_dv_loop_seqk_parallel_kernelI23Flash_bwd_kernel_traitsILi256ELi64ELi64ELi8ELi4ELi2ELi2ELb0ELb1EN7cutlass6half_tE19Flash_kernel_traitsILi256ELi64ELi64ELi8ES3_EELb0ELb0ELb0ELb1ELb0ELb0ELb1EEEvNS_16Flash_bwd_paramsE,"aw",@nobits
	.sectionflags	@""
	.align	16


//--------------------- .nv.shared._ZN5flash44flash_bwd_dq_dk_dv_loop_seqk_parallel_kernelI23Flash_bwd_kernel_traitsILi256ELi64ELi64ELi8ELi4ELi2ELi2ELb0ELb1EN7cutlass6half_tE19Flash_kernel_traitsILi256ELi64ELi64ELi8ES3_EELb1ELb0ELb1ELb0ELb0ELb1ELb0EEEvNS_16Flash_bwd_paramsE --------------------------
	.section	.nv.shared._ZN5flash44flash_bwd_dq_dk_dv_loop_seqk_parallel_kernelI23Flash_bwd_kernel_traitsILi256ELi64ELi64ELi8ELi4ELi2ELi2ELb0ELb1EN7cutlass6half_tE19Flash_kernel_traitsILi256ELi64ELi64ELi8ES3_EELb1ELb0ELb1ELb0ELb0ELb1ELb0EEEvNS_16Flash_bwd_paramsE,"aw",@nobits
	.sectionflags	@""
	.align	16


//--------------------- .nv.shared._ZN5flash44flash_bwd_dq_dk_dv_loop_seqk_parallel_kernelI23Flash_bwd_kernel_traitsILi256ELi64ELi64ELi8ELi4ELi2ELi2ELb0ELb1EN7cutlass6half_tE19Flash_kernel_traitsILi256ELi64ELi64ELi8ES3_EELb0ELb0ELb1ELb0ELb0ELb1ELb1EEEvNS_16Flash_bwd_paramsE --------------------------
	.section	.nv.shared._ZN5flash44flash_bwd_dq_dk_dv_loop_seqk_parallel_kernelI23Flash_bwd_kernel_traitsILi256ELi64ELi64ELi8ELi4ELi2ELi2ELb0ELb1EN7cutlass6half_tE19Flash_kernel_traitsILi256ELi64ELi64ELi8ES3_EELb0ELb0ELb1ELb0ELb0ELb1ELb1EEEvNS_16Flash_bwd_paramsE,"aw",@nobits
	.sectionflags	@""
	.align	16


//--------------------- .nv.shared._ZN5flash44flash_bwd_dq_dk_dv_loop_seqk_parallel_kernelI23Flash_bwd_kernel_traitsILi256ELi64ELi64ELi8ELi4ELi2ELi2ELb0ELb1EN7cutlass6half_tE19Flash_kernel_traitsILi256ELi64ELi64ELi8ES3_EELb1ELb0ELb1ELb1ELb0ELb0ELb0EEEvNS_16Flash_bwd_paramsE --------------------------
	.section	.nv.shared._ZN5flash44flash_bwd_dq_dk_dv_loop_seqk_parallel_kernelI23Flash_bwd_kernel_traitsILi256ELi64ELi64ELi8ELi4ELi2ELi2ELb0ELb1EN7cutlass6half_tE19Flash_kernel_traitsILi256ELi64ELi64ELi8ES3_EELb1ELb0ELb1ELb1ELb0ELb0ELb0EEEvNS_16Flash_bwd_paramsE,"aw",@nobits
	.sectionflags	@""
	.align	16


//--------------------- .nv.shared._ZN5flash44flash_bwd_dq_dk_dv_loop_seqk_parallel_kernelI23Flash_bwd_kernel_traitsILi256ELi64ELi64ELi8ELi4ELi2ELi2ELb0ELb1EN7cutlass6half_tE19Flash_kernel_traitsILi256ELi64ELi64ELi8ES3_EELb0ELb0ELb1ELb1ELb0ELb0ELb1EEEvNS_16Flash_bwd_paramsE --------------------------
	.section	.nv.shared._ZN5flash44flash_bwd_dq_dk_dv_loop_seqk_parallel_kernelI23Flash_bwd_kernel_traitsILi256ELi64ELi64ELi8ELi4ELi2ELi2ELb0ELb1EN7cutlass6half_tE19Flash_kernel_traitsILi256ELi64ELi64ELi8ES3_EELb0ELb0ELb1ELb1ELb0ELb0ELb1EEEvNS_16Flash_bwd_paramsE,"aw",@nobits
	.sectionflags	@""
	.align	16


//--------------------- .nv.shared._ZN5flash25flash_bwd_dot_do_o_kernelILb0E23Flash_bwd_kernel_traitsILi256ELi64ELi64ELi8ELi4ELi2ELi2ELb0ELb1EN7cutlass6half_tE19Flash_kernel_traitsILi256ELi64ELi64ELi8ES3_EEEEvNS_16Flash_bwd_paramsE --------------------------
	.section	.nv.shared._ZN5flash25flash_bwd_dot_do_o_kernelILb0E23Flash_bwd_kernel_traitsILi256ELi64ELi64ELi8ELi4ELi2ELi2ELb0ELb1EN7cutlass6half_tE19Flash_kernel_traitsILi256ELi64ELi64ELi8ES3_EEEEvNS_16Flash_bwd_paramsE,"aw",@nobits
	.sectionflags	@""
	.align	16


//--------------------- .nv.shared._ZN5flash25flash_bwd_dot_do_o_kernelILb1E23Flash_bwd_kernel_traitsILi256ELi64ELi64ELi8ELi4ELi2ELi2ELb0ELb1EN7cutlass6half_tE19Flash_kernel_traitsILi256ELi64ELi64ELi8ES3_EEEEvNS_16Flash_bwd_paramsE --------------------------
	.section	.nv.shared._ZN5flash25flash_bwd_dot_do_o_kernelILb1E23Flash_bwd_kernel_traitsILi256ELi64ELi64ELi8ELi4ELi2ELi2ELb0ELb1EN7cutlass6half_tE19Flash_kernel_traitsILi256ELi64ELi64ELi8ES3_EEEEvNS_16Flash_bwd_paramsE,"aw",@nobits
	.sectionflags	@""
	.align	16


//--------------------- .nv.shared._ZN5flash27flash_bwd_convert_dq_kernelI23Flash_bwd_kernel_traitsILi256ELi64ELi64ELi8ELi4ELi2ELi2ELb0ELb0EN7cutlass6half_tE19Flash_kernel_traitsILi256ELi64ELi64ELi8ES3_EEEEvNS_16Flash_bwd_paramsEi --------------------------
	.section	.nv.shared._ZN5flash27flash_bwd_convert_dq_kernelI23Flash_bwd_kernel_traitsILi256ELi64ELi64ELi8ELi4ELi2ELi2ELb0ELb0EN7cutlass6half_tE19Flash_kernel_traitsILi256ELi64ELi64ELi8ES3_EEEEvNS_16Flash_bwd_paramsEi,"aw",@nobits
	.sectionflags	@""
	.align	16


//--------------------- .nv.shared._ZN5flash44flash_bwd_dq_dk_dv_loop_seqk_parallel_kernelI23Flash_bwd_kernel_traitsILi256ELi64ELi64ELi8ELi4ELi2ELi2ELb0ELb0EN7cutlass6half_tE19Flash_kernel_traitsILi256ELi64ELi64ELi8ES3_EELb1ELb0ELb0ELb0ELb0ELb0ELb0EEEvNS_16Flash_bwd_paramsE --------------------------
	.section	.nv.shared._ZN5flash44flash_bwd_dq_dk_dv_loop_seqk_parallel_kernelI23Flash_bwd_kernel_traitsILi256ELi64ELi64ELi8ELi4ELi2ELi2ELb0ELb0EN7cutlass6half_tE19Flash_kernel_traitsILi256ELi64ELi64ELi8ES3_EELb1ELb0ELb0ELb0ELb0ELb0ELb0EEEvNS_16Flash_bwd_paramsE,"aw",@nobits
	.sectionflags	@""
	.align	16


//--------------------- .nv.shared._ZN5flash44flash_bwd_dq_dk_dv_loop_seqk_parallel_kernelI23Flash_bwd_kernel_traitsILi256ELi64ELi64ELi8ELi4ELi2ELi2ELb0ELb0EN7cutlass6half_tE19Flash_kernel_traitsILi256ELi64ELi64ELi8ES3_EELb0ELb0ELb0ELb0ELb0ELb0ELb1EEEvNS_16Flash_bwd_paramsE --------------------------
	.section	.nv.shared._ZN5flash44flash_bwd_dq_dk_dv_loop_seqk_parallel_kernelI23Flash_bwd_kernel_traitsILi256ELi64ELi64ELi8ELi4ELi2ELi2ELb0ELb0EN7cutlass6half_tE19Flash_kernel_traitsILi256ELi64ELi64ELi8ES3_EELb0ELb0ELb0ELb0ELb0ELb0ELb1EEEvNS_16Flash_bwd_paramsE,"aw",@nobits
	.sectionflags	@""
	.align	16


//--------------------- .nv.shared._ZN5flash44flash_bwd_dq_dk_dv_loop_seqk_parallel_kernelI23Flash_bwd_kernel_traitsILi256ELi64ELi64ELi8ELi4ELi2ELi2ELb0ELb0EN7cutlass6half_tE19Flash_kernel_traitsILi256ELi64ELi64ELi8ES3_EELb1ELb0ELb1ELb0ELb0ELb0ELb0EEEvNS_16Flash_bwd_paramsE --------------------------
	.section	.nv.shared._ZN5flash44flash_bwd_dq_dk_dv_loop_seqk_parallel_kernelI23Flash_bwd_kernel_traitsILi256ELi64ELi64ELi8ELi4ELi2ELi2ELb0ELb0EN7cutlass6half_tE19Flash_kernel_traitsILi256ELi64ELi64ELi8ES3_EELb1ELb0ELb1ELb0ELb0ELb0ELb0EEEvNS_16Flash_bwd_paramsE,"aw",@nobits
	.sectionflags	@""
	.align	16


//--------------------- .nv.shared._ZN5flash44flash_bwd_dq_dk_dv_loop_seqk_parallel_kernelI23Flash_bwd_kernel_traitsILi256ELi64ELi64ELi8ELi4ELi2ELi2ELb0ELb0EN7cutlass6half_tE19Flash_kernel_traitsILi256ELi64ELi64ELi8ES3_EELb0ELb0ELb1ELb0ELb0ELb0ELb1EEEvNS_16Flash_bwd_paramsE --------------------------
	.section	.nv.shared._ZN5flash44flash_bwd_dq_dk_dv_loop_seqk_parallel_kernelI23Flash_bwd_kernel_traitsILi256ELi64ELi64ELi8ELi4ELi2ELi2ELb0ELb0EN7cutlass6half_tE19Flash_kernel_traitsILi256ELi64ELi64ELi8ES3_EELb0ELb0ELb1ELb0ELb0ELb0ELb1EEEvNS_16Flash_bwd_paramsE,"aw",@nobits
	.sectionflags	@""
	.align	16


//--------------------- .nv.shared._ZN5flash44flash_bwd_dq_dk_dv_loop_seqk_parallel_kernelI23Flash_bwd_kernel_traitsILi256ELi64ELi64ELi8ELi4ELi2ELi2ELb0ELb0EN7cutlass6half_tE19Flash_kernel_traitsILi256ELi64ELi64ELi8ES3_EELb1ELb0ELb0ELb0ELb0ELb1ELb0EEEvNS_16Flash_bwd_paramsE --------------------------
	.section	.nv.shared._ZN5flash44flash_bwd_dq_dk_dv_loop_seqk_parallel_kernelI23Flash_bwd_kernel_traitsILi256ELi64ELi64ELi8ELi4ELi2ELi2ELb0ELb0EN7cutlass6half_tE19Flash_kernel_traitsILi256ELi64ELi64ELi8ES3_EELb1ELb0ELb0ELb0ELb0ELb1ELb0EEEvNS_16Flash_bwd_paramsE,"aw",@nobits
	.sectionflags	@""
	.align	16


//--------------------- .nv.shared._ZN5flash44flash_bwd_dq_dk_dv_loop_seqk_parallel_kernelI23Flash_bwd_kernel_traitsILi256ELi64ELi64ELi8ELi4ELi2ELi2ELb0ELb0EN7cutlass6half_tE19Flash_kernel_traitsILi256ELi64ELi64ELi8ES3_EELb0ELb0ELb0ELb0ELb0ELb1ELb1EEEvNS_16Flash_bwd_paramsE --------------------------
	.section	.nv.shared._ZN5flash44flash_bwd_dq_dk_dv_loop_seqk_parallel_kernelI23Flash_bwd_kernel_traitsILi256ELi64ELi64ELi8ELi4ELi2ELi2ELb0ELb0EN7cutlass6half_tE19Flash_kernel_traitsILi256ELi64ELi64ELi8ES3_EELb0ELb0ELb0ELb0ELb0ELb1ELb1EEEvNS_16Flash_bwd_paramsE,"aw",@nobits
	.sectionflags	@""
	.align	16


//--------------------- .nv.shared._ZN5flash44flash_bwd_dq_dk_dv_loop_seqk_parallel_kernelI23Flash_bwd_kernel_traitsILi256ELi64ELi64ELi8ELi4ELi2ELi2ELb0ELb0EN7cutlass6half_tE19Flash_kernel_traitsILi256ELi64ELi64ELi8ES3_EELb1ELb0ELb0ELb1ELb0ELb0ELb0EEEvNS_16Flash_bwd_paramsE --------------------------
	.section	.nv.shared._ZN5flash44flash_bwd_dq_dk_dv_loop_seqk_parallel_kernelI23Flash_bwd_kernel_traitsILi256ELi64ELi64ELi8ELi4ELi2ELi2ELb0ELb0EN7cutlass6half_tE19Flash_kernel_traitsILi256ELi64ELi64ELi8ES3_EELb1ELb0ELb0ELb1ELb0ELb0ELb0EEEvNS_16Flash_bwd_paramsE,"aw",@nobits
	.sectionflags	@""
	.align	16


//--------------------- .nv.shared._ZN5flash44flash_bwd_dq_dk_dv_loop_seqk_parallel_kernelI23Flash_bwd_kernel_traitsILi256ELi64ELi64ELi8ELi4ELi2ELi2ELb0ELb0EN7cutlass6half_tE19Flash_kernel_traitsILi256ELi64ELi64ELi8ES3_EELb0ELb0ELb0ELb1ELb0ELb0ELb1EEEvNS_16Flash_bwd_paramsE --------------------------
	.section	.nv.shared._ZN5flash44flash_bwd_dq_dk_dv_loop_seqk_parallel_kernelI23Flash_bwd_kernel_traitsILi256ELi64ELi64ELi8ELi4ELi2ELi2ELb0ELb0EN7cutlass6half_tE19Flash_kernel_traitsILi256ELi64ELi64ELi8ES3_EELb0ELb0ELb0ELb1ELb0ELb0ELb1EEEvNS_16Flash_bwd_paramsE,"aw",@nobits
	.sectionflags	@""
	.align	16


//--------------------- .nv.shared._ZN5flash44flash_bwd_dq_dk_dv_loop_seqk_parallel_kernelI23Flash_bwd_kernel_traitsILi256ELi64ELi64ELi8ELi4ELi2ELi2ELb0ELb0EN7cutlass6half_tE19Flash_kernel_traitsILi256ELi64ELi64ELi8ES3_EELb1ELb0ELb1ELb0ELb0ELb1ELb0EEEvNS_16Flash_bwd_paramsE --------------------------
	.section	.nv.shared._ZN5flash44flash_bwd_dq_dk_dv_loop_seqk_parallel_kernelI23Flash_bwd_kernel_traitsILi256ELi64ELi64ELi8ELi4ELi2ELi2ELb0ELb0EN7cutlass6half_tE19Flash_kernel_traitsILi256ELi64ELi64ELi8ES3_EELb1ELb0ELb1ELb0ELb0ELb1ELb0EEEvNS_16Flash_bwd_paramsE,"aw",@nobits
	.sectionflags	@""
	.align	16


//--------------------- .nv.shared._ZN5flash44flash_bwd_dq_dk_dv_loop_seqk_parallel_kernelI23Flash_bwd_kernel_traitsILi256ELi64ELi64ELi8ELi4ELi2ELi2ELb0ELb0EN7cutlass6half_tE19Flash_kernel_traitsILi256ELi64ELi64ELi8ES3_EELb0ELb0ELb1ELb0ELb0ELb1ELb1EEEvNS_16Flash_bwd_paramsE --------------------------
	.section	.nv.shared._ZN5flash44flash_bwd_dq_dk_dv_loop_seqk_parallel_kernelI23Flash_bwd_kernel_traitsILi256ELi64ELi64ELi8ELi4ELi2ELi2ELb0ELb0EN7cutlass6half_tE19Flash_kernel_traitsILi256ELi64ELi64ELi8ES3_EELb0ELb0ELb1ELb0ELb0ELb1ELb1EEEvNS_16Flash_bwd_paramsE,"aw",@nobits
	.sectionflags	@""
	.align	16


//--------------------- .nv.shared._ZN5flash44flash_bwd_dq_dk_dv_loop_seqk_parallel_kernelI23Flash_bwd_kernel_traitsILi256ELi64ELi64ELi8ELi4ELi2ELi2ELb0ELb0EN7cutlass6half_tE19Flash_kernel_traitsILi256ELi64ELi64ELi8ES3_EELb1ELb0ELb1ELb1ELb0ELb0ELb0EEEvNS_16Flash_bwd_paramsE --------------------------
	.section	.nv.shared._ZN5flash44flash_bwd_dq_dk_dv_loop_seqk_parallel_kernelI23Flash_bwd_kernel_traitsILi256ELi64ELi64ELi8ELi4ELi2ELi2ELb0ELb0EN7cutlass6half_tE19Flash_kernel_traitsILi256ELi64ELi64ELi8ES3_EELb1ELb0ELb1ELb1ELb0ELb0ELb0EEEvNS_16Flash_bwd_paramsE,"aw",@nobits
	.sectionflags	@""
	.align	16


//--------------------- .nv.shared._ZN5flash44flash_bwd_dq_dk_dv_loop_seqk_parallel_kernelI23Flash_bwd_kernel_traitsILi256ELi64ELi64ELi8ELi4ELi2ELi2ELb0ELb0EN7cutlass6half_tE19Flash_kernel_traitsILi256ELi64ELi64ELi8ES3_EELb0ELb0ELb1ELb1ELb0ELb0ELb1EEEvNS_16Flash_bwd_paramsE --------------------------
	.section	.nv.shared._ZN5flash44flash_bwd_dq_dk_dv_loop_seqk_parallel_kernelI23Flash_bwd_kernel_traitsILi256ELi64ELi64ELi8ELi4ELi2ELi2ELb0ELb0EN7cutlass6half_tE19Flash_kernel_traitsILi256ELi64ELi64ELi8ES3_EELb0ELb0ELb1ELb1ELb0ELb0ELb1EEEvNS_16Flash_bwd_paramsE,"aw",@nobits
	.sectionflags	@""
	.align	16


//--------------------- .nv.shared._ZN5flash25flash_bwd_dot_do_o_kernelILb0E23Flash_bwd_kernel_traitsILi256ELi64ELi64ELi8ELi4ELi2ELi2ELb0ELb0EN7cutlass6half_tE19Flash_kernel_traitsILi256ELi64ELi64ELi8ES3_EEEEvNS_16Flash_bwd_paramsE --------------------------
	.section	.nv.shared._ZN5flash25flash_bwd_dot_do_o_kernelILb0E23Flash_bwd_kernel_traitsILi256ELi64ELi64ELi8ELi4ELi2ELi2ELb0ELb0EN7cutlass6half_tE19Flash_kernel_traitsILi256ELi64ELi64ELi8ES3_EEEEvNS_16Flash_bwd_paramsE,"aw",@nobits
	.sectionflags	@""
	.align	16


//--------------------- .nv.shared._ZN5flash25flash_bwd_dot_do_o_kernelILb1E23Flash_bwd_kernel_traitsILi256ELi64ELi64ELi8ELi4ELi2ELi2ELb0ELb0EN7cutlass6half_tE19Flash_kernel_traitsILi256ELi64ELi64ELi8ES3_EEEEvNS_16Flash_bwd_paramsE --------------------------
	.section	.nv.shared._ZN5flash25flash_bwd_dot_do_o_kernelILb1E23Flash_bwd_kernel_traitsILi256ELi64ELi64ELi8ELi4ELi2ELi2ELb0ELb0EN7cutlass6half_tE19Flash_kernel_traitsILi256ELi64ELi64ELi8ES3_EEEEvNS_16Flash_bwd_paramsE,"aw",@nobits
	.sectionflags	@""
	.align	16
